	.target	sm_90a

	.elftype	@"ET_EXEC"


//--------------------- .note.nv.tkinfo           --------------------------
	.section	.note.nv.tkinfo,"",@"SHT_NOTE"
	.sectionflags	@"SHF_NOTE_NV_TKINFO"
	.tkinfo
        /*0018*/ 	.word	0x00000002
        /*0030*/ 	.string	""
        /*0030*/ 	.string	"ptxas"
        /*0030*/ 	.string	"Cuda compilation tools, release 13.0, V13.0.88"
        /*0030*/ 	.string	"Build cuda_13.0.r13.0/compiler.36424714_0"
        /*0030*/ 	.string	"-arch sm_90a -m 64 "



//--------------------- .note.nv.cuinfo           --------------------------
	.section	.note.nv.cuinfo,"",@"SHT_NOTE"
	.sectionflags	@"SHF_NOTE_NV_CUINFO"
        /*0018*/ 	.short	0x0002
        /*001a*/ 	.short	0x005a
        /*001c*/ 	.short	0x0082
	.zero		2


//--------------------- .nv.info                  --------------------------
	.section	.nv.info,"",@"SHT_CUDA_INFO"
	.align	4


	//----- nvinfo : EIATTR_REGCOUNT
	.align		4
        /*0000*/ 	.byte	0x04, 0x2f
        /*0002*/ 	.short	(.L_26 - .L_25)
	.align		4
.L_25:
        /*0004*/ 	.word	index@(_ZN7cutlass13device_kernelIN5flash11enable_sm90INS1_16FlashAttnFwdSm90INS1_25CollectiveMainloopFwdSm90ILi2EN4cute5tupleIJNS5_1CILi1EEES8_S8_EEENS6_IJNS7_ILi128EEESA_NS7_ILi256EEEEEELi256ENS_12float_e4m3_tEfNS_4arch4Sm90ELb1ELb0ELb1ELb1ELb1ELb1ELb0ELb1ELb0ELb1ELb0ELb0EEENS1_21CollectiveEpilogueFwdINS6_IJSA_SB_SA_EEES9_NS_10bfloat16_tESF_Li256ELb1ELb1ELb0ELb1EEENS1_36VarlenDynamicPersistentTileSchedulerILi128ELi128ELi256ELi128ELb0ELb1ELb1ELb1ELb1ELb1EEEEEEEEEvNT_6ParamsE)
        /*0008*/ 	.word	0x000000a8


	//----- nvinfo : EIATTR_FRAME_SIZE
	.align		4
.L_26:
        /*000c*/ 	.byte	0x04, 0x11
        /*000e*/ 	.short	(.L_28 - .L_27)
	.align		4
.L_27:
        /*0010*/ 	.word	index@(_ZN7cutlass13device_kernelIN5flash11enable_sm90INS1_16FlashAttnFwdSm90INS1_25CollectiveMainloopFwdSm90ILi2EN4cute5tupleIJNS5_1CILi1EEES8_S8_EEENS6_IJNS7_ILi128EEESA_NS7_ILi256EEEEEELi256ENS_12float_e4m3_tEfNS_4arch4Sm90ELb1ELb0ELb1ELb1ELb1ELb1ELb0ELb1ELb0ELb1ELb0ELb0EEENS1_21CollectiveEpilogueFwdINS6_IJSA_SB_SA_EEES9_NS_10bfloat16_tESF_Li256ELb1ELb1ELb0ELb1EEENS1_36VarlenDynamicPersistentTileSchedulerILi128ELi128ELi256ELi128ELb0ELb1ELb1ELb1ELb1ELb1EEEEEEEEEvNT_6ParamsE)
        /*0014*/ 	.word	0x00000058


	//----- nvinfo : EIATTR_REGCOUNT
	.align		4
.L_28:
        /*0018*/ 	.byte	0x04, 0x2f
        /*001a*/ 	.short	(.L_30 - .L_29)
	.align		4
.L_29:
        /*001c*/ 	.word	index@(_ZN7cutlass13device_kernelIN5flash11enable_sm90INS1_16FlashAttnFwdSm90INS1_25CollectiveMainloopFwdSm90ILi2EN4cute5tupleIJNS5_1CILi1EEES8_S8_EEENS6_IJNS7_ILi128EEESA_NS7_ILi256EEEEEELi256ENS_12float_e4m3_tEfNS_4arch4Sm90ELb1ELb0ELb1ELb1ELb1ELb0ELb0ELb1ELb0ELb1ELb0ELb0EEENS1_21CollectiveEpilogueFwdINS6_IJSA_SB_SA_EEES9_NS_10bfloat16_tESF_Li256ELb1ELb1ELb0ELb1EEENS1_36VarlenDynamicPersistentTileSchedulerILi128ELi128ELi256ELi128ELb0ELb1ELb1ELb1ELb1ELb1EEEEEEEEEvNT_6ParamsE)
        /*0020*/ 	.word	0x000000a8


	//----- nvinfo : EIATTR_FRAME_SIZE
	.align		4
.L_30:
        /*0024*/ 	.byte	0x04, 0x11
        /*0026*/ 	.short	(.L_32 - .L_31)
	.align		4
.L_31:
        /*0028*/ 	.word	index@(_ZN7cutlass13device_kernelIN5flash11enable_sm90INS1_16FlashAttnFwdSm90INS1_25CollectiveMainloopFwdSm90ILi2EN4cute5tupleIJNS5_1CILi1EEES8_S8_EEENS6_IJNS7_ILi128EEESA_NS7_ILi256EEEEEELi256ENS_12float_e4m3_tEfNS_4arch4Sm90ELb1ELb0ELb1ELb1ELb1ELb0ELb0ELb1ELb0ELb1ELb0ELb0EEENS1_21CollectiveEpilogueFwdINS6_IJSA_SB_SA_EEES9_NS_10bfloat16_tESF_Li256ELb1ELb1ELb0ELb1EEENS1_36VarlenDynamicPersistentTileSchedulerILi128ELi128ELi256ELi128ELb0ELb1ELb1ELb1ELb1ELb1EEEEEEEEEvNT_6ParamsE)
        /*002c*/ 	.word	0x00000010


	//----- nvinfo : EIATTR_REGCOUNT
	.align		4
.L_32:
        /*0030*/ 	.byte	0x04, 0x2f
        /*0032*/ 	.short	(.L_34 - .L_33)
	.align		4
.L_33:
        /*0034*/ 	.word	index@(_ZN7cutlass13device_kernelIN5flash11enable_sm90INS1_16FlashAttnFwdSm90INS1_25CollectiveMainloopFwdSm90ILi2EN4cute5tupleIJNS5_1CILi1EEES8_S8_EEENS6_IJNS7_ILi128EEESA_NS7_ILi256EEEEEELi256ENS_12float_e4m3_tEfNS_4arch4Sm90ELb1ELb0ELb1ELb0ELb1ELb0ELb0ELb1ELb0ELb1ELb0ELb0EEENS1_21CollectiveEpilogueFwdINS6_IJSA_SB_SA_EEES9_NS_10bfloat16_tESF_Li256ELb0ELb1ELb0ELb1EEENS1_30DynamicPersistentTileSchedulerILi256ELi128ELb0ELb1ELb1EEEEEEEEEvNT_6ParamsE)
        /*0038*/ 	.word	0x000000a8


	//----- nvinfo : EIATTR_FRAME_SIZE
	.align		4
.L_34:
        /*003c*/ 	.byte	0x04, 0x11
        /*003e*/ 	.short	(.L_36 - .L_35)
	.align		4
.L_35:
        /*0040*/ 	.word	index@(_ZN7cutlass13device_kernelIN5flash11enable_sm90INS1_16FlashAttnFwdSm90INS1_25CollectiveMainloopFwdSm90ILi2EN4cute5tupleIJNS5_1CILi1EEES8_S8_EEENS6_IJNS7_ILi128EEESA_NS7_ILi256EEEEEELi256ENS_12float_e4m3_tEfNS_4arch4Sm90ELb1ELb0ELb1ELb0ELb1ELb0ELb0ELb1ELb0ELb1ELb0ELb0EEENS1_21CollectiveEpilogueFwdINS6_IJSA_SB_SA_EEES9_NS_10bfloat16_tESF_Li256ELb0ELb1ELb0ELb1EEENS1_30DynamicPersistentTileSchedulerILi256ELi128ELb0ELb1ELb1EEEEEEEEEvNT_6ParamsE)
        /*0044*/ 	.word	0x00000018


	//----- nvinfo : EIATTR_REGCOUNT
	.align		4
.L_36:
        /*0048*/ 	.byte	0x04, 0x2f
        /*004a*/ 	.short	(.L_38 - .L_37)
	.align		4
.L_37:
        /*004c*/ 	.word	index@(_ZN7cutlass13device_kernelIN5flash11enable_sm90INS1_16FlashAttnFwdSm90INS1_25CollectiveMainloopFwdSm90ILi2EN4cute5tupleIJNS5_1CILi1EEES8_S8_EEENS6_IJNS7_ILi128EEENS7_ILi64EEENS7_ILi256EEEEEELi256ENS_12float_e4m3_tEfNS_4arch4Sm90ELb0ELb1ELb1ELb1ELb1ELb1ELb0ELb1ELb0ELb1ELb0ELb0EEENS1_21CollectiveEpilogueFwdINS6_IJSA_SC_SB_EEES9_NS_10bfloat16_tESG_Li256ELb1ELb1ELb0ELb1EEENS1_36VarlenDynamicPersistentTileSchedulerILi128ELi64ELi256ELi128ELb0ELb1ELb1ELb1ELb0ELb1EEEEEEEEEvNT_6ParamsE)
        /*0050*/ 	.word	0x000000a8


	//----- nvinfo : EIATTR_FRAME_SIZE
	.align		4
.L_38:
        /*0054*/ 	.byte	0x04, 0x11
        /*0056*/ 	.short	(.L_40 - .L_39)
	.align		4
.L_39:
        /*0058*/ 	.word	index@(_ZN7cutlass13device_kernelIN5flash11enable_sm90INS1_16FlashAttnFwdSm90INS1_25CollectiveMainloopFwdSm90ILi2EN4cute5tupleIJNS5_1CILi1EEES8_S8_EEENS6_IJNS7_ILi128EEENS7_ILi64EEENS7_ILi256EEEEEELi256ENS_12float_e4m3_tEfNS_4arch4Sm90ELb0ELb1ELb1ELb1ELb1ELb1ELb0ELb1ELb0ELb1ELb0ELb0EEENS1_21CollectiveEpilogueFwdINS6_IJSA_SC_SB_EEES9_NS_10bfloat16_tESG_Li256ELb1ELb1ELb0ELb1EEENS1_36VarlenDynamicPersistentTileSchedulerILi128ELi64ELi256ELi128ELb0ELb1ELb1ELb1ELb0ELb1EEEEEEEEEvNT_6ParamsE)
        /*005c*/ 	.word	0x00000030


	//----- nvinfo : EIATTR_REGCOUNT
	.align		4
.L_40:
        /*0060*/ 	.byte	0x04, 0x2f
        /*0062*/ 	.short	(.L_42 - .L_41)
	.align		4
.L_41:
        /*0064*/ 	.word	index@(_ZN7cutlass13device_kernelIN5flash11enable_sm90INS1_16FlashAttnFwdSm90INS1_25CollectiveMainloopFwdSm90ILi2EN4cute5tupleIJNS5_1CILi1EEES8_S8_EEENS6_IJNS7_ILi128EEENS7_ILi64EEENS7_ILi256EEEEEELi256ENS_12float_e4m3_tEfNS_4arch4Sm90ELb0ELb1ELb1ELb1ELb1ELb0ELb0ELb1ELb0ELb1ELb0ELb0EEENS1_21CollectiveEpilogueFwdINS6_IJSA_SC_SB_EEES9_NS_10bfloat16_tESG_Li256ELb1ELb1ELb0ELb1EEENS1_36VarlenDynamicPersistentTileSchedulerILi128ELi64ELi256ELi128ELb0ELb1ELb1ELb1ELb0ELb1EEEEEEEEEvNT_6ParamsE)
        /*0068*/ 	.word	0x000000a8


	//----- nvinfo : EIATTR_FRAME_SIZE
	.align		4
.L_42:
        /*006c*/ 	.byte	0x04, 0x11
        /*006e*/ 	.short	(.L_44 - .L_43)
	.align		4
.L_43:
        /*0070*/ 	.word	index@(_ZN7cutlass13device_kernelIN5flash11enable_sm90INS1_16FlashAttnFwdSm90INS1_25CollectiveMainloopFwdSm90ILi2EN4cute5tupleIJNS5_1CILi1EEES8_S8_EEENS6_IJNS7_ILi128EEENS7_ILi64EEENS7_ILi256EEEEEELi256ENS_12float_e4m3_tEfNS_4arch4Sm90ELb0ELb1ELb1ELb1ELb1ELb0ELb0ELb1ELb0ELb1ELb0ELb0EEENS1_21CollectiveEpilogueFwdINS6_IJSA_SC_SB_EEES9_NS_10bfloat16_tESG_Li256ELb1ELb1ELb0ELb1EEENS1_36VarlenDynamicPersistentTileSchedulerILi128ELi64ELi256ELi128ELb0ELb1ELb1ELb1ELb0ELb1EEEEEEEEEvNT_6ParamsE)
        /*0074*/ 	.word	0x00000010


	//----- nvinfo : EIATTR_REGCOUNT
	.align		4
.L_44:
        /*0078*/ 	.byte	0x04, 0x2f
        /*007a*/ 	.short	(.L_46 - .L_45)
	.align		4
.L_45:
        /*007c*/ 	.word	index@(_ZN7cutlass13device_kernelIN5flash11enable_sm90INS1_16FlashAttnFwdSm90INS1_25CollectiveMainloopFwdSm90ILi2EN4cute5tupleIJNS5_1CILi1EEES8_S8_EEENS6_IJNS7_ILi128EEENS7_ILi64EEENS7_ILi256EEEEEELi256ENS_12float_e4m3_tEfNS_4arch4Sm90ELb0ELb1ELb1ELb0ELb1ELb0ELb0ELb1ELb0ELb1ELb0ELb0EEENS1_21CollectiveEpilogueFwdINS6_IJSA_SC_SB_EEES9_NS_10bfloat16_tESG_Li256ELb0ELb1ELb0ELb1EEENS1_30DynamicPersistentTileSchedulerILi256ELi128ELb0ELb1ELb1EEEEEEEEEvNT_6ParamsE)
        /*0080*/ 	.word	0x000000a8


	//----- nvinfo : EIATTR_FRAME_SIZE
	.align		4
.L_46:
        /*0084*/ 	.byte	0x04, 0x11
        /*0086*/ 	.short	(.L_48 - .L_47)
	.align		4
.L_47:
        /*0088*/ 	.word	index@(_ZN7cutlass13device_kernelIN5flash11enable_sm90INS1_16FlashAttnFwdSm90INS1_25CollectiveMainloopFwdSm90ILi2EN4cute5tupleIJNS5_1CILi1EEES8_S8_EEENS6_IJNS7_ILi128EEENS7_ILi64EEENS7_ILi256EEEEEELi256ENS_12float_e4m3_tEfNS_4arch4Sm90ELb0ELb1ELb1ELb0ELb1ELb0ELb0ELb1ELb0ELb1ELb0ELb0EEENS1_21CollectiveEpilogueFwdINS6_IJSA_SC_SB_EEES9_NS_10bfloat16_tESG_Li256ELb0ELb1ELb0ELb1EEENS1_30DynamicPersistentTileSchedulerILi256ELi128ELb0ELb1ELb1EEEEEEEEEvNT_6ParamsE)
        /*008c*/ 	.word	0x00000010


	//----- nvinfo : EIATTR_REGCOUNT
	.align		4
.L_48:
        /*0090*/ 	.byte	0x04, 0x2f
        /*0092*/ 	.short	(.L_50 - .L_49)
	.align		4
.L_49:
        /*0094*/ 	.word	index@(_ZN7cutlass13device_kernelIN5flash11enable_sm90INS1_16FlashAttnFwdSm90INS1_25CollectiveMainloopFwdSm90ILi2EN4cute5tupleIJNS5_1CILi1EEES8_S8_EEENS6_IJNS7_ILi128EEESA_NS7_ILi256EEEEEELi256ENS_12float_e4m3_tEfNS_4arch4Sm90ELb0ELb0ELb1ELb1ELb1ELb1ELb0ELb1ELb0ELb1ELb0ELb0EEENS1_21CollectiveEpilogueFwdINS6_IJSA_SB_SA_EEES9_NS_10bfloat16_tESF_Li256ELb1ELb1ELb0ELb1EEENS1_36VarlenDynamicPersistentTileSchedulerILi128ELi128ELi256ELi128ELb0ELb1ELb1ELb0ELb1ELb1EEEEEEEEEvNT_6ParamsE)
        /*0098*/ 	.word	0x000000a8


	//----- nvinfo : EIATTR_FRAME_SIZE
	.align		4
.L_50:
        /*009c*/ 	.byte	0x04, 0x11
        /*009e*/ 	.short	(.L_52 - .L_51)
	.align		4
.L_51:
        /*00a0*/ 	.word	index@(_ZN7cutlass13device_kernelIN5flash11enable_sm90INS1_16FlashAttnFwdSm90INS1_25CollectiveMainloopFwdSm90ILi2EN4cute5tupleIJNS5_1CILi1EEES8_S8_EEENS6_IJNS7_ILi128EEESA_NS7_ILi256EEEEEELi256ENS_12float_e4m3_tEfNS_4arch4Sm90ELb0ELb0ELb1ELb1ELb1ELb1ELb0ELb1ELb0ELb1ELb0ELb0EEENS1_21CollectiveEpilogueFwdINS6_IJSA_SB_SA_EEES9_NS_10bfloat16_tESF_Li256ELb1ELb1ELb0ELb1EEENS1_36VarlenDynamicPersistentTileSchedulerILi128ELi128ELi256ELi128ELb0ELb1ELb1ELb0ELb1ELb1EEEEEEEEEvNT_6ParamsE)
        /*00a4*/ 	.word	0x00000058


	//----- nvinfo : EIATTR_REGCOUNT
	.align		4
.L_52:
        /*00a8*/ 	.byte	0x04, 0x2f
        /*00aa*/ 	.short	(.L_54 - .L_53)
	.align		4
.L_53:
        /*00ac*/ 	.word	index@(_ZN7cutlass13device_kernelIN5flash11enable_sm90INS1_16FlashAttnFwdSm90INS1_25CollectiveMainloopFwdSm90ILi2EN4cute5tupleIJNS5_1CILi1EEES8_S8_EEENS6_IJNS7_ILi128EEESA_NS7_ILi256EEEEEELi256ENS_12float_e4m3_tEfNS_4arch4Sm90ELb0ELb0ELb1ELb1ELb1ELb0ELb0ELb1ELb0ELb1ELb0ELb0EEENS1_21CollectiveEpilogueFwdINS6_IJSA_SB_SA_EEES9_NS_10bfloat16_tESF_Li256ELb1ELb1ELb0ELb1EEENS1_36VarlenDynamicPersistentTileSchedulerILi128ELi128ELi256ELi128ELb0ELb1ELb1ELb0ELb1ELb1EEEEEEEEEvNT_6ParamsE)
        /*00b0*/ 	.word	0x000000a8


	//----- nvinfo : EIATTR_FRAME_SIZE
	.align		4
.L_54:
        /*00b4*/ 	.byte	0x04, 0x11
        /*00b6*/ 	.short	(.L_56 - .L_55)
	.align		4
.L_55:
        /*00b8*/ 	.word	index@(_ZN7cutlass13device_kernelIN5flash11enable_sm90INS1_16FlashAttnFwdSm90INS1_25CollectiveMainloopFwdSm90ILi2EN4cute5tupleIJNS5_1CILi1EEES8_S8_EEENS6_IJNS7_ILi128EEESA_NS7_ILi256EEEEEELi256ENS_12float_e4m3_tEfNS_4arch4Sm90ELb0ELb0ELb1ELb1ELb1ELb0ELb0ELb1ELb0ELb1ELb0ELb0EEENS1_21CollectiveEpilogueFwdINS6_IJSA_SB_SA_EEES9_NS_10bfloat16_tESF_Li256ELb1ELb1ELb0ELb1EEENS1_36VarlenDynamicPersistentTileSchedulerILi128ELi128ELi256ELi128ELb0ELb1ELb1ELb0ELb1ELb1EEEEEEEEEvNT_6ParamsE)
        /*00bc*/ 	.word	0x00000010


	//----- nvinfo : EIATTR_REGCOUNT
	.align		4
.L_56:
        /*00c0*/ 	.byte	0x04, 0x2f
        /*00c2*/ 	.short	(.L_58 - .L_57)
	.align		4
.L_57:
        /*00c4*/ 	.word	index@(_ZN7cutlass13device_kernelIN5flash11enable_sm90INS1_16FlashAttnFwdSm90INS1_25CollectiveMainloopFwdSm90ILi2EN4cute5tupleIJNS5_1CILi1EEES8_S8_EEENS6_IJNS7_ILi128EEESA_NS7_ILi256EEEEEELi256ENS_12float_e4m3_tEfNS_4arch4Sm90ELb0ELb0ELb1ELb0ELb1ELb0ELb0ELb1ELb0ELb1ELb0ELb0EEENS1_21CollectiveEpilogueFwdINS6_IJSA_SB_SA_EEES9_NS_10bfloat16_tESF_Li256ELb0ELb1ELb0ELb1EEENS1_29StaticPersistentTileSchedulerILb0EEEEEEEEEvNT_6ParamsE)
        /*00c8*/ 	.word	0x000000a8


	//----- nvinfo : EIATTR_FRAME_SIZE
	.align		4
.L_58:
        /*00cc*/ 	.byte	0x04, 0x11
        /*00ce*/ 	.short	(.L_60 - .L_59)
	.align		4
.L_59:
        /*00d0*/ 	.word	index@(_ZN7cutlass13device_kernelIN5flash11enable_sm90INS1_16FlashAttnFwdSm90INS1_25CollectiveMainloopFwdSm90ILi2EN4cute5tupleIJNS5_1CILi1EEES8_S8_EEENS6_IJNS7_ILi128EEESA_NS7_ILi256EEEEEELi256ENS_12float_e4m3_tEfNS_4arch4Sm90ELb0ELb0ELb1ELb0ELb1ELb0ELb0ELb1ELb0ELb1ELb0ELb0EEENS1_21CollectiveEpilogueFwdINS6_IJSA_SB_SA_EEES9_NS_10bfloat16_tESF_Li256ELb0ELb1ELb0ELb1EEENS1_29StaticPersistentTileSchedulerILb0EEEEEEEEEvNT_6ParamsE)
        /*00d4*/ 	.word	0x00000020


	//----- nvinfo : EIATTR_MIN_STACK_SIZE
	.align		4
.L_60:
        /*00d8*/ 	.byte	0x04, 0x12
        /*00da*/ 	.short	(.L_62 - .L_61)
	.align		4
.L_61:
        /*00dc*/ 	.word	index@(_ZN7cutlass13device_kernelIN5flash11enable_sm90INS1_16FlashAttnFwdSm90INS1_25CollectiveMainloopFwdSm90ILi2EN4cute5tupleIJNS5_1CILi1EEES8_S8_EEENS6_IJNS7_ILi128EEESA_NS7_ILi256EEEEEELi256ENS_12float_e4m3_tEfNS_4arch4Sm90ELb0ELb0ELb1ELb0ELb1ELb0ELb0ELb1ELb0ELb1ELb0ELb0EEENS1_21CollectiveEpilogueFwdINS6_IJSA_SB_SA_EEES9_NS_10bfloat16_tESF_Li256ELb0ELb1ELb0ELb1EEENS1_29StaticPersistentTileSchedulerILb0EEEEEEEEEvNT_6ParamsE)
        /*00e0*/ 	.word	0x00000020


	//----- nvinfo : EIATTR_MIN_STACK_SIZE
	.align		4
.L_62:
        /*00e4*/ 	.byte	0x04, 0x12
        /*00e6*/ 	.short	(.L_64 - .L_63)
	.align		4
.L_63:
        /*00e8*/ 	.word	index@(_ZN7cutlass13device_kernelIN5flash11enable_sm90INS1_16FlashAttnFwdSm90INS1_25CollectiveMainloopFwdSm90ILi2EN4cute5tupleIJNS5_1CILi1EEES8_S8_EEENS6_IJNS7_ILi128EEESA_NS7_ILi256EEEEEELi256ENS_12float_e4m3_tEfNS_4arch4Sm90ELb0ELb0ELb1ELb1ELb1ELb0ELb0ELb1ELb0ELb1ELb0ELb0EEENS1_21CollectiveEpilogueFwdINS6_IJSA_SB_SA_EEES9_NS_10bfloat16_tESF_Li256ELb1ELb1ELb0ELb1EEENS1_36VarlenDynamicPersistentTileSchedulerILi128ELi128ELi256ELi128ELb0ELb1ELb1ELb0ELb1ELb1EEEEEEEEEvNT_6ParamsE)
        /*00ec*/ 	.word	0x00000010


	//----- nvinfo : EIATTR_MIN_STACK_SIZE
	.align		4
.L_64:
        /*00f0*/ 	.byte	0x04, 0x12
        /*00f2*/ 	.short	(.L_66 - .L_65)
	.align		4
.L_65:
        /*00f4*/ 	.word	index@(_ZN7cutlass13device_kernelIN5flash11enable_sm90INS1_16FlashAttnFwdSm90INS1_25CollectiveMainloopFwdSm90ILi2EN4cute5tupleIJNS5_1CILi1EEES8_S8_EEENS6_IJNS7_ILi128EEESA_NS7_ILi256EEEEEELi256ENS_12float_e4m3_tEfNS_4arch4Sm90ELb0ELb0ELb1ELb1ELb1ELb1ELb0ELb1ELb0ELb1ELb0ELb0EEENS1_21CollectiveEpilogueFwdINS6_IJSA_SB_SA_EEES9_NS_10bfloat16_tESF_Li256ELb1ELb1ELb0ELb1EEENS1_36VarlenDynamicPersistentTileSchedulerILi128ELi128ELi256ELi128ELb0ELb1ELb1ELb0ELb1ELb1EEEEEEEEEvNT_6ParamsE)
        /*00f8*/ 	.word	0x00000058


	//----- nvinfo : EIATTR_MIN_STACK_SIZE
	.align		4
.L_66:
        /*00fc*/ 	.byte	0x04, 0x12
        /*00fe*/ 	.short	(.L_68 - .L_67)
	.align		4
.L_67:
        /*0100*/ 	.word	index@(_ZN7cutlass13device_kernelIN5flash11enable_sm90INS1_16FlashAttnFwdSm90INS1_25CollectiveMainloopFwdSm90ILi2EN4cute5tupleIJNS5_1CILi1EEES8_S8_EEENS6_IJNS7_ILi128EEENS7_ILi64EEENS7_ILi256EEEEEELi256ENS_12float_e4m3_tEfNS_4arch4Sm90ELb0ELb1ELb1ELb0ELb1ELb0ELb0ELb1ELb0ELb1ELb0ELb0EEENS1_21CollectiveEpilogueFwdINS6_IJSA_SC_SB_EEES9_NS_10bfloat16_tESG_Li256ELb0ELb1ELb0ELb1EEENS1_30DynamicPersistentTileSchedulerILi256ELi128ELb0ELb1ELb1EEEEEEEEEvNT_6ParamsE)
        /*0104*/ 	.word	0x00000010


	//----- nvinfo : EIATTR_MIN_STACK_SIZE
	.align		4
.L_68:
        /*0108*/ 	.byte	0x04, 0x12
        /*010a*/ 	.short	(.L_70 - .L_69)
	.align		4
.L_69:
        /*010c*/ 	.word	index@(_ZN7cutlass13device_kernelIN5flash11enable_sm90INS1_16FlashAttnFwdSm90INS1_25CollectiveMainloopFwdSm90ILi2EN4cute5tupleIJNS5_1CILi1EEES8_S8_EEENS6_IJNS7_ILi128EEENS7_ILi64EEENS7_ILi256EEEEEELi256ENS_12float_e4m3_tEfNS_4arch4Sm90ELb0ELb1ELb1ELb1ELb1ELb0ELb0ELb1ELb0ELb1ELb0ELb0EEENS1_21CollectiveEpilogueFwdINS6_IJSA_SC_SB_EEES9_NS_10bfloat16_tESG_Li256ELb1ELb1ELb0ELb1EEENS1_36VarlenDynamicPersistentTileSchedulerILi128ELi64ELi256ELi128ELb0ELb1ELb1ELb1ELb0ELb1EEEEEEEEEvNT_6ParamsE)
        /*0110*/ 	.word	0x00000010


	//----- nvinfo : EIATTR_MIN_STACK_SIZE
	.align		4
.L_70:
        /*0114*/ 	.byte	0x04, 0x12
        /*0116*/ 	.short	(.L_72 - .L_71)
	.align		4
.L_71:
        /*0118*/ 	.word	index@(_ZN7cutlass13device_kernelIN5flash11enable_sm90INS1_16FlashAttnFwdSm90INS1_25CollectiveMainloopFwdSm90ILi2EN4cute5tupleIJNS5_1CILi1EEES8_S8_EEENS6_IJNS7_ILi128EEENS7_ILi64EEENS7_ILi256EEEEEELi256ENS_12float_e4m3_tEfNS_4arch4Sm90ELb0ELb1ELb1ELb1ELb1ELb1ELb0ELb1ELb0ELb1ELb0ELb0EEENS1_21CollectiveEpilogueFwdINS6_IJSA_SC_SB_EEES9_NS_10bfloat16_tESG_Li256ELb1ELb1ELb0ELb1EEENS1_36VarlenDynamicPersistentTileSchedulerILi128ELi64ELi256ELi128ELb0ELb1ELb1ELb1ELb0ELb1EEEEEEEEEvNT_6ParamsE)
        /*011c*/ 	.word	0x00000030


	//----- nvinfo : EIATTR_MIN_STACK_SIZE
	.align		4
.L_72:
        /*0120*/ 	.byte	0x04, 0x12
        /*0122*/ 	.short	(.L_74 - .L_73)
	.align		4
.L_73:
        /*0124*/ 	.word	index@(_ZN7cutlass13device_kernelIN5flash11enable_sm90INS1_16FlashAttnFwdSm90INS1_25CollectiveMainloopFwdSm90ILi2EN4cute5tupleIJNS5_1CILi1EEES8_S8_EEENS6_IJNS7_ILi128EEESA_NS7_ILi256EEEEEELi256ENS_12float_e4m3_tEfNS_4arch4Sm90ELb1ELb0ELb1ELb0ELb1ELb0ELb0ELb1ELb0ELb1ELb0ELb0EEENS1_21CollectiveEpilogueFwdINS6_IJSA_SB_SA_EEES9_NS_10bfloat16_tESF_Li256ELb0ELb1ELb0ELb1EEENS1_30DynamicPersistentTileSchedulerILi256ELi128ELb0ELb1ELb1EEEEEEEEEvNT_6ParamsE)
        /*0128*/ 	.word	0x00000018


	//----- nvinfo : EIATTR_MIN_STACK_SIZE
	.align		4
.L_74:
        /*012c*/ 	.byte	0x04, 0x12
        /*012e*/ 	.short	(.L_76 - .L_75)
	.align		4
.L_75:
        /*0130*/ 	.word	index@(_ZN7cutlass13device_kernelIN5flash11enable_sm90INS1_16FlashAttnFwdSm90INS1_25CollectiveMainloopFwdSm90ILi2EN4cute5tupleIJNS5_1CILi1EEES8_S8_EEENS6_IJNS7_ILi128EEESA_NS7_ILi256EEEEEELi256ENS_12float_e4m3_tEfNS_4arch4Sm90ELb1ELb0ELb1ELb1ELb1ELb0ELb0ELb1ELb0ELb1ELb0ELb0EEENS1_21CollectiveEpilogueFwdINS6_IJSA_SB_SA_EEES9_NS_10bfloat16_tESF_Li256ELb1ELb1ELb0ELb1EEENS1_36VarlenDynamicPersistentTileSchedulerILi128ELi128ELi256ELi128ELb0ELb1ELb1ELb1ELb1ELb1EEEEEEEEEvNT_6ParamsE)
        /*0134*/ 	.word	0x00000010


	//----- nvinfo : EIATTR_MIN_STACK_SIZE
	.align		4
.L_76:
        /*0138*/ 	.byte	0x04, 0x12
        /*013a*/ 	.short	(.L_78 - .L_77)
	.align		4
.L_77:
        /*013c*/ 	.word	index@(_ZN7cutlass13device_kernelIN5flash11enable_sm90INS1_16FlashAttnFwdSm90INS1_25CollectiveMainloopFwdSm90ILi2EN4cute5tupleIJNS5_1CILi1EEES8_S8_EEENS6_IJNS7_ILi128EEESA_NS7_ILi256EEEEEELi256ENS_12float_e4m3_tEfNS_4arch4Sm90ELb1ELb0ELb1ELb1ELb1ELb1ELb0ELb1ELb0ELb1ELb0ELb0EEENS1_21CollectiveEpilogueFwdINS6_IJSA_SB_SA_EEES9_NS_10bfloat16_tESF_Li256ELb1ELb1ELb0ELb1EEENS1_36VarlenDynamicPersistentTileSchedulerILi128ELi128ELi256ELi128ELb0ELb1ELb1ELb1ELb1ELb1EEEEEEEEEvNT_6ParamsE)
        /*0140*/ 	.word	0x00000058
.L_78:


//--------------------- .nv.compat                --------------------------
	.section	.nv.compat,"",@"SHT_CUDA_COMPAT_INFO"
	.align	4
        /*0000*/ 	.byte	0x02, 0x09, 0x01, 0x00, 0x02, 0x02, 0x04, 0x00, 0x02, 0x05, 0x05, 0x00, 0x03, 0x07, 0x01, 0x01
        /*0010*/ 	.byte	0x02, 0x03, 0x01, 0x00, 0x02, 0x06, 0x01, 0x00, 0x04, 0x0b, 0x08, 0x00, 0x00, 0x00, 0x00, 0x00
        /*0020*/ 	.byte	0x00, 0x00, 0x00, 0x00


//--------------------- .nv.info._ZN7cutlass13device_kernelIN5flash11enable_sm90INS1_16FlashAttnFwdSm90INS1_25CollectiveMainloopFwdSm90ILi2EN4cute5tupleIJNS5_1CILi1EEES8_S8_EEENS6_IJNS7_ILi128EEESA_NS7_ILi256EEEEEELi256ENS_12float_e4m3_tEfNS_4arch4Sm90ELb0ELb0ELb1ELb0ELb1ELb0ELb0ELb1ELb0ELb1ELb0ELb0EEENS1_21CollectiveEpilogueFwdINS6_IJSA_SB_SA_EEES9_NS_10bfloat16_tESF_Li256ELb0ELb1ELb0ELb1EEENS1_29StaticPersistentTileSchedulerILb0EEEEEEEEEvNT_6ParamsE --------------------------
	.section	.nv.info._ZN7cutlass13device_kernelIN5flash11enable_sm90INS1_16FlashAttnFwdSm90INS1_25CollectiveMainloopFwdSm90ILi2EN4cute5tupleIJNS5_1CILi1EEES8_S8_EEENS6_IJNS7_ILi128EEESA_NS7_ILi256EEEEEELi256ENS_12float_e4m3_tEfNS_4arch4Sm90ELb0ELb0ELb1ELb0ELb1ELb0ELb0ELb1ELb0ELb1ELb0ELb0EEENS1_21CollectiveEpilogueFwdINS6_IJSA_SB_SA_EEES9_NS_10bfloat16_tESF_Li256ELb0ELb1ELb0ELb1EEENS1_29StaticPersistentTileSchedulerILb0EEEEEEEEEvNT_6ParamsE,"",@"SHT_CUDA_INFO"
	.sectionflags	@""
	.align	4


	//----- nvinfo : EIATTR_CUDA_API_VERSION
	.align		4
        /*0000*/ 	.byte	0x04, 0x37
        /*0002*/ 	.short	(.L_80 - .L_79)
.L_79:
        /*0004*/ 	.word	0x00000082


	//----- nvinfo : EIATTR_KPARAM_INFO
	.align		4
.L_80:
        /*0008*/ 	.byte	0x04, 0x17
        /*000a*/ 	.short	(.L_82 - .L_81)
.L_81:
        /*000c*/ 	.word	0x00000000
        /*0010*/ 	.short	0x0000
        /*0012*/ 	.short	0x0070
        /*0014*/ 	.byte	0x00, 0xf0, 0x01, 0x28


	//----- nvinfo : EIATTR_SPARSE_MMA_MASK
	.align		4
.L_82:
        /*0018*/ 	.byte	0x03, 0x50
        /*001a*/ 	.short	0x0000


	//----- nvinfo : EIATTR_MAXREG_COUNT
	.align		4
        /*001c*/ 	.byte	0x03, 0x1b
        /*001e*/ 	.short	0x00a8


	//----- nvinfo : EIATTR_NUM_BARRIERS
	.align		4
        /*0020*/ 	.byte	0x02, 0x4c
        /*0022*/ 	.byte	0x10
	.zero		1


	//----- nvinfo : EIATTR_EXTERNS
	.align		4
        /*0024*/ 	.byte	0x04, 0x0f
        /*0026*/ 	.short	(.L_84 - .L_83)


	//   ....[0]....
	.align		4
.L_83:
        /*0028*/ 	.word	index@(__assertfail)


	//----- nvinfo : EIATTR_ANNOTATIONS
	.align		4
.L_84:
        /*002c*/ 	.byte	0x04, 0x55
        /*002e*/ 	.short	(.L_86 - .L_85)


	//   ....[0]....
.L_85:
        /*0030*/ 	.word	0x00000001
        /*0034*/ 	.byte	0x30, 0xa3, 0x00, 0x00, 0x01, 0x00, 0x00, 0x00, 0xc0, 0xa3, 0x00, 0x00, 0x01, 0x00, 0x00, 0x00
        /* <DEDUP_REMOVED lines=8> */
        /*00c4*/ 	.byte	0x10, 0xe5, 0x00, 0x00


	//----- nvinfo : EIATTR_MERCURY_ISA_VERSION
	.align		4
.L_86:
        /*00c8*/ 	.byte	0x03, 0x5f
        /*00ca*/ 	.short	0x0101


	//----- nvinfo : EIATTR_INT_WARP_WIDE_INSTR_OFFSETS
	.align		4
        /*00cc*/ 	.byte	0x04, 0x31
        /*00ce*/ 	.short	(.L_88 - .L_87)


	//   ....[0]....
.L_87:
        /*00d0*/ 	.word	0x000000c0


	//   ....[1]....
        /*00d4*/ 	.word	0x000000d0


	//   ....[2]....
        /*00d8*/ 	.word	0x00000170


	//----- nvinfo : EIATTR_COOP_GROUP_MASK_REGIDS
	.align		4
.L_88:
        /*00dc*/ 	.byte	0x04, 0x29
        /*00de*/ 	.short	(.L_90 - .L_89)


	//   ....[0]....
.L_89:
        /*00e0*/ 	.word	0xffffffff


	//   ....[1]....
        /*00e4*/ 	.word	0xffffffff


	//   ....[2]....
        /*00e8*/ 	.word	0xffffffff


	//   ....[3]....
        /*00ec*/ 	.word	0xffffffff


	//   ....[4]....
        /*00f0*/ 	.word	0xffffffff


	//   ....[5]....
        /*00f4*/ 	.word	0xffffffff


	//   ....[6]....
        /*00f8*/ 	.word	0xffffffff


	//   ....[7]....
        /*00fc*/ 	.word	0xffffffff


	//   ....[8]....
        /*0100*/ 	.word	0xffffffff


	//   ....[9]....
        /*0104*/ 	.word	0xffffffff


	//   ....[10]....
        /*0108*/ 	.word	0xffffffff


	//   ....[11]....
        /*010c*/ 	.word	0xffffffff


	//   ....[12]....
        /*0110*/ 	.word	0xffffffff


	//   ....[13]....
        /*0114*/ 	.word	0xffffffff


	//   ....[14]....
        /*0118*/ 	.word	0xffffffff


	//   ....[15]....
        /*011c*/ 	.word	0xffffffff


	//   ....[16]....
        /*0120*/ 	.word	0xffffffff


	//   ....[17]....
        /*0124*/ 	.word	0xffffffff


	//   ....[18]....
        /*0128*/ 	.word	0xffffffff


	//   ....[19]....
        /*012c*/ 	.word	0xffffffff


	//   ....[20]....
        /*0130*/ 	.word	0xffffffff


	//   ....[21]....
        /*0134*/ 	.word	0xffffffff


	//   ....[22]....
        /*0138*/ 	.word	0xffffffff


	//   ....[23]....
        /*013c*/ 	.word	0xffffffff


	//   ....[24]....
        /*0140*/ 	.word	0xffffffff


	//   ....[25]....
        /*0144*/ 	.word	0xffffffff


	//   ....[26]....
        /*0148*/ 	.word	0xffffffff


	//   ....[27]....
        /*014c*/ 	.word	0xffffffff


	//   ....[28]....
        /*0150*/ 	.word	0xffffffff


	//   ....[29]....
        /*0154*/ 	.word	0xffffffff


	//   ....[30]....
        /*0158*/ 	.word	0xffffffff


	//   ....[31]....
        /*015c*/ 	.word	0xffffffff


	//   ....[32]....
        /*0160*/ 	.word	0xffffffff


	//   ....[33]....
        /*0164*/ 	.word	0xffffffff


	//   ....[34]....
        /*0168*/ 	.word	0xffffffff


	//   ....[35]....
        /*016c*/ 	.word	0xffffffff


	//   ....[36]....
        /*0170*/ 	.word	0xffffffff


	//   ....[37]....
        /*0174*/ 	.word	0xffffffff


	//   ....[38]....
        /*0178*/ 	.word	0xffffffff


	//   ....[39]....
        /*017c*/ 	.word	0xffffffff


	//   ....[40]....
        /*0180*/ 	.word	0xffffffff


	//   ....[41]....
        /*0184*/ 	.word	0xffffffff


	//   ....[42]....
        /*0188*/ 	.word	0xffffffff


	//   ....[43]....
        /*018c*/ 	.word	0xffffffff


	//   ....[44]....
        /*0190*/ 	.word	0xffffffff


	//   ....[45]....
        /*0194*/ 	.word	0xffffffff


	//   ....[46]....
        /*0198*/ 	.word	0xffffffff


	//   ....[47]....
        /*019c*/ 	.word	0xffffffff


	//   ....[48]....
        /*01a0*/ 	.word	0xffffffff


	//   ....[49]....
        /*01a4*/ 	.word	0xffffffff


	//   ....[50]....
        /*01a8*/ 	.word	0xffffffff


	//   ....[51]....
        /*01ac*/ 	.word	0xffffffff


	//   ....[52]....
        /*01b0*/ 	.word	0xffffffff


	//   ....[53]....
        /*01b4*/ 	.word	0xffffffff


	//   ....[54]....
        /*01b8*/ 	.word	0xffffffff


	//   ....[55]....
        /*01bc*/ 	.word	0xffffffff


	//   ....[56]....
        /*01c0*/ 	.word	0xffffffff


	//   ....[57]....
        /*01c4*/ 	.word	0xffffffff


	//   ....[58]....
        /*01c8*/ 	.word	0xffffffff


	//   ....[59]....
        /*01cc*/ 	.word	0xffffffff


	//   ....[60]....
        /*01d0*/ 	.word	0xffffffff


	//   ....[61]....
        /*01d4*/ 	.word	0xffffffff


	//   ....[62]....
        /*01d8*/ 	.word	0xffffffff


	//   ....[63]....
        /*01dc*/ 	.word	0xffffffff


	//   ....[64]....
        /*01e0*/ 	.word	0xffffffff


	//   ....[65]....
        /*01e4*/ 	.word	0xffffffff


	//   ....[66]....
        /*01e8*/ 	.word	0xffffffff


	//   ....[67]....
        /*01ec*/ 	.word	0xffffffff


	//   ....[68]....
        /*01f0*/ 	.word	0xffffffff


	//   ....[69]....
        /*01f4*/ 	.word	0xffffffff


	//   ....[70]....
        /*01f8*/ 	.word	0xffffffff


	//   ....[71]....
        /*01fc*/ 	.word	0xffffffff


	//   ....[72]....
        /*0200*/ 	.word	0xffffffff


	//   ....[73]....
        /*0204*/ 	.word	0xffffffff


	//   ....[74]....
        /*0208*/ 	.word	0xffffffff


	//   ....[75]....
        /*020c*/ 	.word	0xffffffff


	//   ....[76]....
        /*0210*/ 	.word	0xffffffff


	//   ....[77]....
        /*0214*/ 	.word	0xffffffff


	//   ....[78]....
        /*0218*/ 	.word	0xffffffff


	//   ....[79]....
        /*021c*/ 	.word	0xffffffff


	//   ....[80]....
        /*0220*/ 	.word	0xffffffff


	//   ....[81]....
        /*0224*/ 	.word	0xffffffff


	//   ....[82]....
        /*0228*/ 	.word	0xffffffff


	//   ....[83]....
        /*022c*/ 	.word	0xffffffff


	//   ....[84]....
        /*0230*/ 	.word	0xffffffff


	//   ....[85]....
        /*0234*/ 	.word	0xffffffff


	//   ....[86]....
        /*0238*/ 	.word	0xffffffff


	//   ....[87]....
        /*023c*/ 	.word	0xffffffff


	//   ....[88]....
        /*0240*/ 	.word	0xffffffff


	//   ....[89]....
        /*0244*/ 	.word	0xffffffff


	//   ....[90]....
        /*0248*/ 	.word	0xffffffff


	//   ....[91]....
        /*024c*/ 	.word	0xffffffff


	//   ....[92]....
        /*0250*/ 	.word	0xffffffff


	//   ....[93]....
        /*0254*/ 	.word	0xffffffff


	//   ....[94]....
        /*0258*/ 	.word	0xffffffff


	//   ....[95]....
        /*025c*/ 	.word	0xffffffff


	//   ....[96]....
        /*0260*/ 	.word	0xffffffff


	//   ....[97]....
        /*0264*/ 	.word	0xffffffff


	//   ....[98]....
        /*0268*/ 	.word	0xffffffff


	//   ....[99]....
        /*026c*/ 	.word	0xffffffff


	//   ....[100]....
        /*0270*/ 	.word	0xffffffff


	//   ....[101]....
        /*0274*/ 	.word	0xffffffff


	//   ....[102]....
        /*0278*/ 	.word	0xffffffff


	//   ....[103]....
        /*027c*/ 	.word	0xffffffff


	//   ....[104]....
        /*0280*/ 	.word	0xffffffff


	//   ....[105]....
        /*0284*/ 	.word	0xffffffff


	//   ....[106]....
        /*0288*/ 	.word	0xffffffff


	//   ....[107]....
        /*028c*/ 	.word	0xffffffff


	//   ....[108]....
        /*0290*/ 	.word	0xffffffff


	//   ....[109]....
        /*0294*/ 	.word	0xffffffff


	//   ....[110]....
        /*0298*/ 	.word	0xffffffff


	//   ....[111]....
        /*029c*/ 	.word	0xffffffff


	//   ....[112]....
        /*02a0*/ 	.word	0xffffffff


	//   ....[113]....
        /*02a4*/ 	.word	0xffffffff


	//   ....[114]....
        /*02a8*/ 	.word	0xffffffff


	//   ....[115]....
        /*02ac*/ 	.word	0xffffffff


	//   ....[116]....
        /*02b0*/ 	.word	0xffffffff


	//   ....[117]....
        /*02b4*/ 	.word	0xffffffff


	//   ....[118]....
        /*02b8*/ 	.word	0xffffffff


	//   ....[119]....
        /*02bc*/ 	.word	0xffffffff


	//   ....[120]....
        /*02c0*/ 	.word	0xffffffff


	//   ....[121]....
        /*02c4*/ 	.word	0xffffffff


	//   ....[122]....
        /*02c8*/ 	.word	0xffffffff


	//   ....[123]....
        /*02cc*/ 	.word	0xffffffff


	//   ....[124]....
        /*02d0*/ 	.word	0xffffffff


	//   ....[125]....
        /*02d4*/ 	.word	0xffffffff


	//   ....[126]....
        /*02d8*/ 	.word	0xffffffff


	//   ....[127]....
        /*02dc*/ 	.word	0xffffffff


	//   ....[128]....
        /*02e0*/ 	.word	0xffffffff


	//   ....[129]....
        /*02e4*/ 	.word	0xffffffff


	//   ....[130]....
        /*02e8*/ 	.word	0xffffffff


	//   ....[131]....
        /*02ec*/ 	.word	0xffffffff


	//   ....[132]....
        /*02f0*/ 	.word	0xffffffff


	//   ....[133]....
        /*02f4*/ 	.word	0xffffffff


	//   ....[134]....
        /*02f8*/ 	.word	0xffffffff


	//   ....[135]....
        /*02fc*/ 	.word	0xffffffff


	//   ....[136]....
        /*0300*/ 	.word	0xffffffff


	//   ....[137]....
        /*0304*/ 	.word	0xffffffff


	//   ....[138]....
        /*0308*/ 	.word	0xffffffff


	//   ....[139]....
        /*030c*/ 	.word	0xffffffff


	//   ....[140]....
        /*0310*/ 	.word	0xffffffff


	//   ....[141]....
        /*0314*/ 	.word	0xffffffff


	//   ....[142]....
        /*0318*/ 	.word	0xffffffff


	//   ....[143]....
        /*031c*/ 	.word	0xffffffff


	//   ....[144]....
        /*0320*/ 	.word	0xffffffff


	//   ....[145]....
        /*0324*/ 	.word	0xffffffff


	//   ....[146]....
        /*0328*/ 	.word	0xffffffff


	//   ....[147]....
        /*032c*/ 	.word	0xffffffff


	//   ....[148]....
        /*0330*/ 	.word	0xffffffff


	//   ....[149]....
        /*0334*/ 	.word	0xffffffff


	//   ....[150]....
        /*0338*/ 	.word	0xffffffff


	//   ....[151]....
        /*033c*/ 	.word	0xffffffff


	//   ....[152]....
        /*0340*/ 	.word	0xffffffff


	//   ....[153]....
        /*0344*/ 	.word	0xffffffff


	//   ....[154]....
        /*0348*/ 	.word	0xffffffff


	//   ....[155]....
        /*034c*/ 	.word	0xffffffff


	//   ....[156]....
        /*0350*/ 	.word	0xffffffff


	//   ....[157]....
        /*0354*/ 	.word	0xffffffff


	//   ....[158]....
        /*0358*/ 	.word	0xffffffff


	//   ....[159]....
        /*035c*/ 	.word	0xffffffff


	//   ....[160]....
        /*0360*/ 	.word	0xffffffff


	//   ....[161]....
        /*0364*/ 	.word	0xffffffff


	//   ....[162]....
        /*0368*/ 	.word	0xffffffff


	//   ....[163]....
        /*036c*/ 	.word	0xffffffff


	//   ....[164]....
        /*0370*/ 	.word	0xffffffff


	//   ....[165]....
        /*0374*/ 	.word	0xffffffff


	//   ....[166]....
        /*0378*/ 	.word	0xffffffff


	//   ....[167]....
        /*037c*/ 	.word	0xffffffff


	//   ....[168]....
        /*0380*/ 	.word	0xffffffff


	//   ....[169]....
        /*0384*/ 	.word	0xffffffff


	//   ....[170]....
        /*0388*/ 	.word	0xffffffff


	//   ....[171]....
        /*038c*/ 	.word	0xffffffff


	//   ....[172]....
        /*0390*/ 	.word	0xffffffff


	//   ....[173]....
        /*0394*/ 	.word	0xffffffff


	//   ....[174]....
        /*0398*/ 	.word	0xffffffff


	//   ....[175]....
        /*039c*/ 	.word	0xffffffff


	//   ....[176]....
        /*03a0*/ 	.word	0x0500000f


	//   ....[177]....
        /*03a4*/ 	.word	0x0500000f


	//   ....[178]....
        /*03a8*/ 	.word	0x0500000f


	//   ....[179]....
        /*03ac*/ 	.word	0x0500000f


	//   ....[180]....
        /*03b0*/ 	.word	0x0500000f


	//   ....[181]....
        /*03b4*/ 	.word	0x0500000f


	//   ....[182]....
        /*03b8*/ 	.word	0x0500000f


	//   ....[183]....
        /*03bc*/ 	.word	0x0500000f


	//   ....[184]....
        /*03c0*/ 	.word	0x0500000f


	//   ....[185]....
        /*03c4*/ 	.word	0x0500000f


	//   ....[186]....
        /*03c8*/ 	.word	0x0500000f


	//   ....[187]....
        /*03cc*/ 	.word	0x0500000f


	//   ....[188]....
        /*03d0*/ 	.word	0x0500000f


	//   ....[189]....
        /*03d4*/ 	.word	0x0500000f


	//   ....[190]....
        /*03d8*/ 	.word	0x0500000f


	//   ....[191]....
        /*03dc*/ 	.word	0x0500000f


	//   ....[192]....
        /*03e0*/ 	.word	0x0500000f


	//   ....[193]....
        /*03e4*/ 	.word	0x0500000f


	//   ....[194]....
        /*03e8*/ 	.word	0x0500000f


	//   ....[195]....
        /*03ec*/ 	.word	0x0500000f


	//   ....[196]....
        /*03f0*/ 	.word	0x0500000f


	//   ....[197]....
        /*03f4*/ 	.word	0x0500000f


	//   ....[198]....
        /*03f8*/ 	.word	0x0500000f


	//   ....[199]....
        /*03fc*/ 	.word	0x0500000f


	//   ....[200]....
        /*0400*/ 	.word	0x0500000f


	//   ....[201]....
        /*0404*/ 	.word	0x0500000f


	//   ....[202]....
        /*0408*/ 	.word	0x0500000f


	//   ....[203]....
        /*040c*/ 	.word	0x0500000f


	//   ....[204]....
        /*0410*/ 	.word	0x0500000f


	//   ....[205]....
        /*0414*/ 	.word	0x0500000f


	//   ....[206]....
        /*0418*/ 	.word	0x0500000f


	//   ....[207]....
        /*041c*/ 	.word	0x0500000f


	//   ....[208]....
        /*0420*/ 	.word	0x0500000f


	//   ....[209]....
        /*0424*/ 	.word	0x0500000f


	//   ....[210]....
        /*0428*/ 	.word	0x0500000f


	//   ....[211]....
        /*042c*/ 	.word	0x0500000f


	//   ....[212]....
        /*0430*/ 	.word	0x0500000f


	//   ....[213]....
        /*0434*/ 	.word	0x0500000f


	//   ....[214]....
        /*0438*/ 	.word	0x0500000f


	//   ....[215]....
        /*043c*/ 	.word	0x0500000f


	//   ....[216]....
        /*0440*/ 	.word	0x0500000f


	//   ....[217]....
        /*0444*/ 	.word	0x0500000f


	//   ....[218]....
        /*0448*/ 	.word	0x0500000f


	//   ....[219]....
        /*044c*/ 	.word	0x0500000f


	//   ....[220]....
        /*0450*/ 	.word	0x0500000f


	//   ....[221]....
        /*0454*/ 	.word	0x0500000f


	//   ....[222]....
        /*0458*/ 	.word	0x0500000f


	//   ....[223]....
        /*045c*/ 	.word	0x0500000f


	//   ....[224]....
        /*0460*/ 	.word	0x0500000f


	//   ....[225]....
        /*0464*/ 	.word	0x0500000f


	//   ....[226]....
        /*0468*/ 	.word	0x0500000f


	//   ....[227]....
        /*046c*/ 	.word	0x0500000f


	//   ....[228]....
        /*0470*/ 	.word	0x0500000f


	//   ....[229]....
        /*0474*/ 	.word	0x0500000f


	//   ....[230]....
        /*0478*/ 	.word	0x0500000f


	//   ....[231]....
        /*047c*/ 	.word	0x0500000f


	//   ....[232]....
        /*0480*/ 	.word	0x0500000f


	//   ....[233]....
        /*0484*/ 	.word	0x0500000f


	//   ....[234]....
        /*0488*/ 	.word	0x0500000f


	//   ....[235]....
        /*048c*/ 	.word	0x0500000f


	//   ....[236]....
        /*0490*/ 	.word	0x0500000f


	//   ....[237]....
        /*0494*/ 	.word	0x0500000f


	//   ....[238]....
        /*0498*/ 	.word	0x0500000f


	//   ....[239]....
        /*049c*/ 	.word	0x0500000f


	//   ....[240]....
        /*04a0*/ 	.word	0x0500000f


	//   ....[241]....
        /*04a4*/ 	.word	0x0500000f


	//   ....[242]....
        /*04a8*/ 	.word	0x0500000f


	//   ....[243]....
        /*04ac*/ 	.word	0x0500000f


	//   ....[244]....
        /*04b0*/ 	.word	0x0500000f


	//   ....[245]....
        /*04b4*/ 	.word	0x0500000f


	//   ....[246]....
        /*04b8*/ 	.word	0x0500000f


	//   ....[247]....
        /*04bc*/ 	.word	0x0500000f


	//   ....[248]....
        /*04c0*/ 	.word	0x0500000f


	//   ....[249]....
        /*04c4*/ 	.word	0x0500000f


	//   ....[250]....
        /*04c8*/ 	.word	0x0500000f


	//   ....[251]....
        /*04cc*/ 	.word	0x0500000f


	//   ....[252]....
        /*04d0*/ 	.word	0x0500000f


	//   ....[253]....
        /*04d4*/ 	.word	0x0500000f


	//   ....[254]....
        /*04d8*/ 	.word	0x0500000f


	//   ....[255]....
        /*04dc*/ 	.word	0x0500000f


	//   ....[0]....
        /*04e0*/ 	.word	0x0500000f


	//----- nvinfo : EIATTR_COOP_GROUP_INSTR_OFFSETS
	.align		4
.L_90:
        /*04e4*/ 	.byte	0x04, 0x28
        /*04e6*/ 	.short	(.L_92 - .L_91)


	//   ....[0]....
.L_91:
        /*04e8*/ 	.word	0x00000080


	//   ....[1]....
        /*04ec*/ 	.word	0x00000090


	//   ....[2]....
        /*04f0*/ 	.word	0x000002d0


	//   ....[3]....
        /*04f4*/ 	.word	0x00000430


	//   ....[4]....
        /*04f8*/ 	.word	0x00000550


	//   ....[5]....
        /*04fc*/ 	.word	0x000006b0


	//   ....[6]....
        /*0500*/ 	.word	0x00000d10


	//   ....[7]....
        /*0504*/ 	.word	0x00002960


	//   ....[8]....
        /*0508*/ 	.word	0x000029e0


	//   ....[9]....
        /*050c*/ 	.word	0x00002f30


	//   ....[10]....
        /*0510*/ 	.word	0x00002f90


	//   ....[11]....
        /*0514*/ 	.word	0x00004a90


	//   ....[12]....
        /*0518*/ 	.word	0x00004b10


	//   ....[13]....
        /*051c*/ 	.word	0x00005100


	//   ....[14]....
        /*0520*/ 	.word	0x000051f0


	//   ....[15]....
        /*0524*/ 	.word	0x000068e0


	//   ....[16]....
        /*0528*/ 	.word	0x000069d0


	//   ....[17]....
        /*052c*/ 	.word	0x00006a90


	//   ....[18]....
        /*0530*/ 	.word	0x00006ad0


	//   ....[19]....
        /*0534*/ 	.word	0x00007ce0


	//   ....[20]....
        /*0538*/ 	.word	0x00007d20


	//   ....[21]....
        /*053c*/ 	.word	0x00007f20


	//   ....[22]....
        /*0540*/ 	.word	0x00007f50


	//   ....[23]....
        /*0544*/ 	.word	0x00007f80


	//   ....[24]....
        /*0548*/ 	.word	0x00007fa0


	//   ....[25]....
        /*054c*/ 	.word	0x00007fd0


	//   ....[26]....
        /*0550*/ 	.word	0x00007ff0


	//   ....[27]....
        /*0554*/ 	.word	0x00008030


	//   ....[28]....
        /*0558*/ 	.word	0x00008070


	//   ....[29]....
        /*055c*/ 	.word	0x000080a0


	//   ....[30]....
        /*0560*/ 	.word	0x000080e0


	//   ....[31]....
        /*0564*/ 	.word	0x00008120


	//   ....[32]....
        /*0568*/ 	.word	0x00008150


	//   ....[33]....
        /*056c*/ 	.word	0x00008180


	//   ....[34]....
        /*0570*/ 	.word	0x000081b0


	//   ....[35]....
        /*0574*/ 	.word	0x000081e0


	//   ....[36]....
        /*0578*/ 	.word	0x00008240


	//   ....[37]....
        /*057c*/ 	.word	0x00008270


	//   ....[38]....
        /*0580*/ 	.word	0x00008380


	//   ....[39]....
        /*0584*/ 	.word	0x000083c0


	//   ....[40]....
        /*0588*/ 	.word	0x00008400


	//   ....[41]....
        /*058c*/ 	.word	0x00008440


	//   ....[42]....
        /*0590*/ 	.word	0x00008540


	//   ....[43]....
        /*0594*/ 	.word	0x00008570


	//   ....[44]....
        /*0598*/ 	.word	0x000085a0


	//   ....[45]....
        /*059c*/ 	.word	0x000085c0


	//   ....[46]....
        /*05a0*/ 	.word	0x000085f0


	//   ....[47]....
        /*05a4*/ 	.word	0x00008610


	//   ....[48]....
        /*05a8*/ 	.word	0x00008630


	//   ....[49]....
        /*05ac*/ 	.word	0x00008650


	//   ....[50]....
        /*05b0*/ 	.word	0x00008670


	//   ....[51]....
        /*05b4*/ 	.word	0x00008a20


	//   ....[52]....
        /*05b8*/ 	.word	0x00008a40


	//   ....[53]....
        /*05bc*/ 	.word	0x00008a60


	//   ....[54]....
        /*05c0*/ 	.word	0x00008a80


	//   ....[55]....
        /*05c4*/ 	.word	0x00008aa0


	//   ....[56]....
        /*05c8*/ 	.word	0x00008ac0


	//   ....[57]....
        /*05cc*/ 	.word	0x00008ae0


	//   ....[58]....
        /*05d0*/ 	.word	0x00008b00


	//   ....[59]....
        /*05d4*/ 	.word	0x00008b10


	//   ....[60]....
        /*05d8*/ 	.word	0x00008b20


	//   ....[61]....
        /*05dc*/ 	.word	0x00008b30


	//   ....[62]....
        /*05e0*/ 	.word	0x00008b40


	//   ....[63]....
        /*05e4*/ 	.word	0x00008b50


	//   ....[64]....
        /*05e8*/ 	.word	0x00008b60


	//   ....[65]....
        /*05ec*/ 	.word	0x00008b70


	//   ....[66]....
        /*05f0*/ 	.word	0x00008b80


	//   ....[67]....
        /*05f4*/ 	.word	0x00008b90


	//   ....[68]....
        /*05f8*/ 	.word	0x00008ba0


	//   ....[69]....
        /*05fc*/ 	.word	0x00008bb0


	//   ....[70]....
        /*0600*/ 	.word	0x00008bc0


	//   ....[71]....
        /*0604*/ 	.word	0x00008bd0


	//   ....[72]....
        /*0608*/ 	.word	0x00008be0


	//   ....[73]....
        /*060c*/ 	.word	0x00008bf0


	//   ....[74]....
        /*0610*/ 	.word	0x00008c20


	//   ....[75]....
        /*0614*/ 	.word	0x00008ca0


	//   ....[76]....
        /*0618*/ 	.word	0x00008d10


	//   ....[77]....
        /*061c*/ 	.word	0x00008d40


	//   ....[78]....
        /*0620*/ 	.word	0x00008d80


	//   ....[79]....
        /*0624*/ 	.word	0x00008db0


	//   ....[80]....
        /*0628*/ 	.word	0x00008de0


	//   ....[81]....
        /*062c*/ 	.word	0x00008e20


	//   ....[82]....
        /*0630*/ 	.word	0x00008f60


	//   ....[83]....
        /*0634*/ 	.word	0x00009270


	//   ....[84]....
        /*0638*/ 	.word	0x000092a0


	//   ....[85]....
        /*063c*/ 	.word	0x000093f0


	//   ....[86]....
        /*0640*/ 	.word	0x00009420


	//   ....[87]....
        /*0644*/ 	.word	0x000098e0


	//   ....[88]....
        /*0648*/ 	.word	0x00009920


	//   ....[89]....
        /*064c*/ 	.word	0x00009a70


	//   ....[90]....
        /*0650*/ 	.word	0x00009a90


	//   ....[91]....
        /*0654*/ 	.word	0x00009bc0


	//   ....[92]....
        /*0658*/ 	.word	0x00009be0


	//   ....[93]....
        /*065c*/ 	.word	0x00009d20


	//   ....[94]....
        /*0660*/ 	.word	0x00009d60


	//   ....[95]....
        /*0664*/ 	.word	0x0000b420


	//   ....[96]....
        /*0668*/ 	.word	0x0000b460


	//   ....[97]....
        /*066c*/ 	.word	0x0000b470


	//   ....[98]....
        /*0670*/ 	.word	0x0000b490


	//   ....[99]....
        /*0674*/ 	.word	0x0000b4b0


	//   ....[100]....
        /*0678*/ 	.word	0x0000b4e0


	//   ....[101]....
        /*067c*/ 	.word	0x0000b510


	//   ....[102]....
        /*0680*/ 	.word	0x0000b5c0


	//   ....[103]....
        /*0684*/ 	.word	0x0000b690


	//   ....[104]....
        /*0688*/ 	.word	0x0000b6e0


	//   ....[105]....
        /*068c*/ 	.word	0x0000b710


	//   ....[106]....
        /*0690*/ 	.word	0x0000b740


	//   ....[107]....
        /*0694*/ 	.word	0x0000b770


	//   ....[108]....
        /*0698*/ 	.word	0x0000b7c0


	//   ....[109]....
        /*069c*/ 	.word	0x0000b7d0


	//   ....[110]....
        /*06a0*/ 	.word	0x0000b870


	//   ....[111]....
        /*06a4*/ 	.word	0x0000bbb0


	//   ....[112]....
        /*06a8*/ 	.word	0x0000bbe0


	//   ....[113]....
        /*06ac*/ 	.word	0x0000bc10


	//   ....[114]....
        /*06b0*/ 	.word	0x0000bc30


	//   ....[115]....
        /*06b4*/ 	.word	0x0000bc40


	//   ....[116]....
        /*06b8*/ 	.word	0x0000bc60


	//   ....[117]....
        /*06bc*/ 	.word	0x0000bc80


	//   ....[118]....
        /*06c0*/ 	.word	0x0000bc90


	//   ....[119]....
        /*06c4*/ 	.word	0x0000bcc0


	//   ....[120]....
        /*06c8*/ 	.word	0x0000bce0


	//   ....[121]....
        /*06cc*/ 	.word	0x0000bd20


	//   ....[122]....
        /*06d0*/ 	.word	0x0000bd80


	//   ....[123]....
        /*06d4*/ 	.word	0x0000bda0


	//   ....[124]....
        /*06d8*/ 	.word	0x0000bdb0


	//   ....[125]....
        /*06dc*/ 	.word	0x0000be00


	//   ....[126]....
        /*06e0*/ 	.word	0x0000bf30


	//   ....[127]....
        /*06e4*/ 	.word	0x0000c660


	//   ....[128]....
        /*06e8*/ 	.word	0x0000c680


	//   ....[129]....
        /*06ec*/ 	.word	0x0000c6b0


	//   ....[130]....
        /*06f0*/ 	.word	0x0000c6f0


	//   ....[131]....
        /*06f4*/ 	.word	0x0000c760


	//   ....[132]....
        /*06f8*/ 	.word	0x0000c780


	//   ....[133]....
        /*06fc*/ 	.word	0x0000c800


	//   ....[134]....
        /*0700*/ 	.word	0x0000c820


	//   ....[135]....
        /*0704*/ 	.word	0x0000c8a0


	//   ....[136]....
        /*0708*/ 	.word	0x0000c8d0


	//   ....[137]....
        /*070c*/ 	.word	0x0000c940


	//   ....[138]....
        /*0710*/ 	.word	0x0000c960


	//   ....[139]....
        /*0714*/ 	.word	0x0000c9e0


	//   ....[140]....
        /*0718*/ 	.word	0x0000ca00


	//   ....[141]....
        /*071c*/ 	.word	0x0000ca80


	//   ....[142]....
        /*0720*/ 	.word	0x0000caa0


	//   ....[143]....
        /*0724*/ 	.word	0x0000d0c0


	//   ....[144]....
        /*0728*/ 	.word	0x0000d0e0


	//   ....[145]....
        /*072c*/ 	.word	0x0000d0f0


	//   ....[146]....
        /*0730*/ 	.word	0x0000d100


	//   ....[147]....
        /*0734*/ 	.word	0x0000d120


	//   ....[148]....
        /*0738*/ 	.word	0x0000d1a0


	//   ....[149]....
        /*073c*/ 	.word	0x0000d1b0


	//   ....[150]....
        /*0740*/ 	.word	0x0000d1c0


	//   ....[151]....
        /*0744*/ 	.word	0x0000d1d0


	//   ....[152]....
        /*0748*/ 	.word	0x0000d260


	//   ....[153]....
        /*074c*/ 	.word	0x0000d270


	//   ....[154]....
        /*0750*/ 	.word	0x0000d280


	//   ....[155]....
        /*0754*/ 	.word	0x0000d290


	//   ....[156]....
        /*0758*/ 	.word	0x0000d320


	//   ....[157]....
        /*075c*/ 	.word	0x0000d330


	//   ....[158]....
        /*0760*/ 	.word	0x0000d340


	//   ....[159]....
        /*0764*/ 	.word	0x0000d690


	//   ....[160]....
        /*0768*/ 	.word	0x0000d6a0


	//   ....[161]....
        /*076c*/ 	.word	0x0000d6b0


	//   ....[162]....
        /*0770*/ 	.word	0x0000d6d0


	//   ....[163]....
        /*0774*/ 	.word	0x0000d6f0


	//   ....[164]....
        /*0778*/ 	.word	0x0000d730


	//   ....[165]....
        /*077c*/ 	.word	0x0000d740


	//   ....[166]....
        /*0780*/ 	.word	0x0000d780


	//   ....[167]....
        /*0784*/ 	.word	0x0000d7a0


	//   ....[168]....
        /*0788*/ 	.word	0x0000d7c0


	//   ....[169]....
        /*078c*/ 	.word	0x0000d800


	//   ....[170]....
        /*0790*/ 	.word	0x0000d850


	//   ....[171]....
        /*0794*/ 	.word	0x0000d8a0


	//   ....[172]....
        /*0798*/ 	.word	0x0000d8c0


	//   ....[173]....
        /*079c*/ 	.word	0x0000d8f0


	//   ....[174]....
        /*07a0*/ 	.word	0x0000d910


	//   ....[175]....
        /*07a4*/ 	.word	0x0000ee00


	//   ....[176]....
        /*07a8*/ 	.word	0x0000f360


	//   ....[177]....
        /*07ac*/ 	.word	0x0000f440


	//   ....[178]....
        /*07b0*/ 	.word	0x0000f520


	//   ....[179]....
        /*07b4*/ 	.word	0x0000f580


	//   ....[180]....
        /*07b8*/ 	.word	0x0000f650


	//   ....[181]....
        /*07bc*/ 	.word	0x0000f6b0


	//   ....[182]....
        /*07c0*/ 	.word	0x0000f780


	//   ....[183]....
        /*07c4*/ 	.word	0x0000f7e0


	//   ....[184]....
        /*07c8*/ 	.word	0x0000f8c0


	//   ....[185]....
        /*07cc*/ 	.word	0x0000f920


	//   ....[186]....
        /*07d0*/ 	.word	0x0000f9f0


	//   ....[187]....
        /*07d4*/ 	.word	0x0000fa50


	//   ....[188]....
        /*07d8*/ 	.word	0x0000fb30


	//   ....[189]....
        /*07dc*/ 	.word	0x0000fb90


	//   ....[190]....
        /*07e0*/ 	.word	0x0000fc50


	//   ....[191]....
        /*07e4*/ 	.word	0x0000fcb0


	//   ....[192]....
        /*07e8*/ 	.word	0x0000fd70


	//   ....[193]....
        /*07ec*/ 	.word	0x0000fe50


	//   ....[194]....
        /*07f0*/ 	.word	0x0000fef0


	//   ....[195]....
        /*07f4*/ 	.word	0x0000ff50


	//   ....[196]....
        /*07f8*/ 	.word	0x00010030


	//   ....[197]....
        /*07fc*/ 	.word	0x00010090


	//   ....[198]....
        /*0800*/ 	.word	0x00010170


	//   ....[199]....
        /*0804*/ 	.word	0x00010200


	//   ....[200]....
        /*0808*/ 	.word	0x000102c0


	//   ....[201]....
        /*080c*/ 	.word	0x00010350


	//   ....[202]....
        /*0810*/ 	.word	0x00010400


	//   ....[203]....
        /*0814*/ 	.word	0x000104f0


	//   ....[204]....
        /*0818*/ 	.word	0x00010590


	//   ....[205]....
        /*081c*/ 	.word	0x000105f0


	//   ....[206]....
        /*0820*/ 	.word	0x000106e0


	//   ....[207]....
        /*0824*/ 	.word	0x00010740


	//   ....[208]....
        /*0828*/ 	.word	0x00010820


	//   ....[209]....
        /*082c*/ 	.word	0x000108b0


	//   ....[210]....
        /*0830*/ 	.word	0x00010920


	//   ....[211]....
        /*0834*/ 	.word	0x000109a0


	//   ....[212]....
        /*0838*/ 	.word	0x00010a50


	//   ....[213]....
        /*083c*/ 	.word	0x00010ac0


	//   ....[214]....
        /*0840*/ 	.word	0x00010ba0


	//   ....[215]....
        /*0844*/ 	.word	0x00010c20


	//   ....[216]....
        /*0848*/ 	.word	0x00010cf0


	//   ....[217]....
        /*084c*/ 	.word	0x00010d60


	//   ....[218]....
        /*0850*/ 	.word	0x00010e40


	//   ....[219]....
        /*0854*/ 	.word	0x00010eb0


	//   ....[220]....
        /*0858*/ 	.word	0x00010f90


	//   ....[221]....
        /*085c*/ 	.word	0x00011000


	//   ....[222]....
        /*0860*/ 	.word	0x000110e0


	//   ....[223]....
        /*0864*/ 	.word	0x00011150


	//   ....[224]....
        /*0868*/ 	.word	0x00011210


	//   ....[225]....
        /*086c*/ 	.word	0x00011350


	//   ....[226]....
        /*0870*/ 	.word	0x000113f0


	//   ....[227]....
        /*0874*/ 	.word	0x00011450


	//   ....[228]....
        /*0878*/ 	.word	0x00011500


	//   ....[229]....
        /*087c*/ 	.word	0x00011560


	//   ....[230]....
        /*0880*/ 	.word	0x00011620


	//   ....[231]....
        /*0884*/ 	.word	0x00011680


	//   ....[232]....
        /*0888*/ 	.word	0x00011740


	//   ....[233]....
        /*088c*/ 	.word	0x000117a0


	//   ....[234]....
        /*0890*/ 	.word	0x00011860


	//   ....[235]....
        /*0894*/ 	.word	0x000118c0


	//   ....[236]....
        /*0898*/ 	.word	0x00011980


	//   ....[237]....
        /*089c*/ 	.word	0x000119e0


	//   ....[238]....
        /*08a0*/ 	.word	0x00011aa0


	//   ....[239]....
        /*08a4*/ 	.word	0x00011b00


	//   ....[240]....
        /*08a8*/ 	.word	0x00011bc0


	//   ....[241]....
        /*08ac*/ 	.word	0x00011ca0


	//   ....[242]....
        /*08b0*/ 	.word	0x00011d30


	//   ....[243]....
        /*08b4*/ 	.word	0x00011d90


	//   ....[244]....
        /*08b8*/ 	.word	0x00011e40


	//   ....[245]....
        /*08bc*/ 	.word	0x00011ea0


	//   ....[246]....
        /*08c0*/ 	.word	0x00011f50


	//   ....[247]....
        /*08c4*/ 	.word	0x00011fb0


	//   ....[248]....
        /*08c8*/ 	.word	0x00012060


	//   ....[249]....
        /*08cc*/ 	.word	0x000120c0


	//   ....[250]....
        /*08d0*/ 	.word	0x00012170


	//   ....[251]....
        /*08d4*/ 	.word	0x000121d0


	//   ....[252]....
        /*08d8*/ 	.word	0x00012280


	//   ....[253]....
        /*08dc*/ 	.word	0x000122e0


	//   ....[254]....
        /*08e0*/ 	.word	0x00012390


	//   ....[255]....
        /*08e4*/ 	.word	0x000123f0


	//   ....[0]....
        /*08e8*/ 	.word	0x000124a0


	//----- nvinfo : EIATTR_REG_RECONFIG
	.align		4
.L_92:
        /*08ec*/ 	.byte	0x01, 0x54
	.zero		2


	//----- nvinfo : EIATTR_SYSCALL_OFFSETS
	.align		4
        /*08f0*/ 	.byte	0x04, 0x46
        /*08f2*/ 	.short	(.L_94 - .L_93)


	//   ....[0]....
.L_93:
        /*08f4*/ 	.word	0x00001070


	//   ....[1]....
        /*08f8*/ 	.word	0x0000ab50


	//   ....[2]....
        /*08fc*/ 	.word	0x0000acb0


	//   ....[3]....
        /*0900*/ 	.word	0x0000adf0


	//   ....[4]....
        /*0904*/ 	.word	0x0000af10


	//   ....[5]....
        /*0908*/ 	.word	0x0000c2d0


	//----- nvinfo : EIATTR_MBARRIER_INSTR_OFFSETS
	.align		4
.L_94:
        /*090c*/ 	.byte	0x04, 0x39
        /*090e*/ 	.short	(.L_96 - .L_95)


	//   ....[0]....
.L_95:
        /*0910*/ 	.word	0x00000180
        /*0914*/ 	.word	0x000000ff
        /*0918*/ 	.word	0x00038800
        /*091c*/ 	.short	0x0100
        /*091e*/ 	.byte	0x08
	.zero		1


	//   ....[1]....
        /*0920*/ 	.word	0x00000190
        /*0924*/ 	.word	0x000000ff
        /*0928*/ 	.word	0x00038820
        /*092c*/ 	.short	0x0100
        /*092e*/ 	.byte	0x08
	.zero		1


	//   ....[2]....
        /*0930*/ 	.word	0x00000280
        /*0934*/ 	.word	0x000000ff
        /*0938*/ 	.word	0x00038830
        /*093c*/ 	.short	0x0100
        /*093e*/ 	.byte	0x08
	.zero		1


	//   ....[3]....
        /*0940*/ 	.word	0x00000290
        /*0944*/ 	.word	0x000000ff
        /*0948*/ 	.word	0x00038840
        /*094c*/ 	.short	0x0100
        /*094e*/ 	.byte	0x08
	.zero		1


	//   ....[4]....
        /*0950*/ 	.word	0x000002a0
        /*0954*/ 	.word	0x000000ff
        /*0958*/ 	.word	0x00038838
        /*095c*/ 	.short	0x0100
        /*095e*/ 	.byte	0x08
	.zero		1


	//   ....[5]....
        /*0960*/ 	.word	0x000002b0
        /*0964*/ 	.word	0x000000ff
        /*0968*/ 	.word	0x00038848
        /*096c*/ 	.short	0x0100
        /*096e*/ 	.byte	0x08
	.zero		1


	//   ....[6]....
        /*0970*/ 	.word	0x000003e0
        /*0974*/ 	.word	0x000000ff
        /*0978*/ 	.word	0x00038850
        /*097c*/ 	.short	0x0100
        /*097e*/ 	.byte	0x08
	.zero		1


	//   ....[7]....
        /*0980*/ 	.word	0x000003f0
        /*0984*/ 	.word	0x000000ff
        /*0988*/ 	.word	0x00038860
        /*098c*/ 	.short	0x0100
        /*098e*/ 	.byte	0x08
	.zero		1


	//   ....[8]....
        /*0990*/ 	.word	0x00000400
        /*0994*/ 	.word	0x000000ff
        /*0998*/ 	.word	0x00038858
        /*099c*/ 	.short	0x0100
        /*099e*/ 	.byte	0x08
	.zero		1


	//   ....[9]....
        /*09a0*/ 	.word	0x00000410
        /*09a4*/ 	.word	0x000000ff
        /*09a8*/ 	.word	0x00038868
        /*09ac*/ 	.short	0x0100
        /*09ae*/ 	.byte	0x08
	.zero		1


	//   ....[10]....
        /*09b0*/ 	.word	0x00000500
        /*09b4*/ 	.word	0x000000ff
        /*09b8*/ 	.word	0x00038870
        /*09bc*/ 	.short	0x0100
        /*09be*/ 	.byte	0x06
	.zero		1


	//   ....[11]....
        /*09c0*/ 	.word	0x00000510
        /*09c4*/ 	.word	0x000000ff
        /*09c8*/ 	.word	0x00038880
        /*09cc*/ 	.short	0x0100
        /*09ce*/ 	.byte	0x06
	.zero		1


	//   ....[12]....
        /*09d0*/ 	.word	0x00000520
        /*09d4*/ 	.word	0x000000ff
        /*09d8*/ 	.word	0x00038878
        /*09dc*/ 	.short	0x0100
        /*09de*/ 	.byte	0x06
	.zero		1


	//   ....[13]....
        /*09e0*/ 	.word	0x00000530
        /*09e4*/ 	.word	0x000000ff
        /*09e8*/ 	.word	0x00038888
        /*09ec*/ 	.short	0x0100
        /*09ee*/ 	.byte	0x06
	.zero		1


	//   ....[14]....
        /*09f0*/ 	.word	0x00000660
        /*09f4*/ 	.word	0x000000ff
        /*09f8*/ 	.word	0x00038890
        /*09fc*/ 	.short	0x0100
        /*09fe*/ 	.byte	0x08
	.zero		1


	//   ....[15]....
        /*0a00*/ 	.word	0x00000670
        /*0a04*/ 	.word	0x000000ff
        /*0a08*/ 	.word	0x000388a0
        /*0a0c*/ 	.short	0x0100
        /*0a0e*/ 	.byte	0x08
	.zero		1


	//   ....[16]....
        /*0a10*/ 	.word	0x00000680
        /*0a14*/ 	.word	0x000000ff
        /*0a18*/ 	.word	0x00038898
        /*0a1c*/ 	.short	0x0100
        /*0a1e*/ 	.byte	0x08
	.zero		1


	//   ....[17]....
        /*0a20*/ 	.word	0x00000690
        /*0a24*/ 	.word	0x000000ff
        /*0a28*/ 	.word	0x000388a8
        /*0a2c*/ 	.short	0x0100
        /*0a2e*/ 	.byte	0x08
	.zero		1


	//   ....[18]....
        /*0a30*/ 	.word	0x000007e0
        /*0a34*/ 	.word	0x000000ff
        /*0a38*/ 	.word	0x000388b0
        /*0a3c*/ 	.short	0x0100
        /*0a3e*/ 	.byte	0x08
	.zero		1


	//   ....[19]....
        /*0a40*/ 	.word	0x000007f0
        /*0a44*/ 	.word	0x000000ff
        /*0a48*/ 	.word	0x000388c0
        /*0a4c*/ 	.short	0x0100
        /*0a4e*/ 	.byte	0x08
	.zero		1


	//   ....[20]....
        /*0a50*/ 	.word	0x00000800
        /*0a54*/ 	.word	0x000000ff
        /*0a58*/ 	.word	0x000388b8
        /*0a5c*/ 	.short	0x0100
        /*0a5e*/ 	.byte	0x08
	.zero		1


	//   ....[21]....
        /*0a60*/ 	.word	0x00000810
        /*0a64*/ 	.word	0x000000ff
        /*0a68*/ 	.word	0x000388c8
        /*0a6c*/ 	.short	0x0100
        /*0a6e*/ 	.byte	0x08
	.zero		1


	//   ....[22]....
        /*0a70*/ 	.word	0x000013f0
        /*0a74*/ 	.word	0x000000ff
        /*0a78*/ 	.word	0x00038800
        /*0a7c*/ 	.short	0x010a
        /*0a7e*/ 	.byte	0x32
	.zero		1


	//   ....[23]....
        /*0a80*/ 	.word	0x000014e0
        /*0a84*/ 	.word	0x000000ff
        /*0a88*/ 	.word	0x00038830
        /*0a8c*/ 	.short	0x010a
        /*0a8e*/ 	.byte	0x33
	.zero		1


	//   ....[24]....
        /*0a90*/ 	.word	0x00001520
        /*0a94*/ 	.word	0x000000ff
        /*0a98*/ 	.word	0x00038830
        /*0a9c*/ 	.short	0x010a
        /*0a9e*/ 	.byte	0x33
	.zero		1


	//   ....[25]....
        /*0aa0*/ 	.word	0x00001f90
        /*0aa4*/ 	.word	0x000000ff
        /*0aa8*/ 	.word	0x00000000
        /*0aac*/ 	.short	0x0101
        /*0aae*/ 	.byte	0x06
	.zero		1


	//   ....[26]....
        /*0ab0*/ 	.word	0x00003ae0
        /*0ab4*/ 	.word	0x000000ff
        /*0ab8*/ 	.word	0x00038850
        /*0abc*/ 	.short	0x010a
        /*0abe*/ 	.byte	0x33
	.zero		1


	//   ....[27]....
        /*0ac0*/ 	.word	0x00003b20
        /*0ac4*/ 	.word	0x000000ff
        /*0ac8*/ 	.word	0x00038850
        /*0acc*/ 	.short	0x010a
        /*0ace*/ 	.byte	0x33
	.zero		1


	//   ....[28]....
        /*0ad0*/ 	.word	0x00003d70
        /*0ad4*/ 	.word	0x000000ff
        /*0ad8*/ 	.word	0x00000000
        /*0adc*/ 	.short	0x0101
        /*0ade*/ 	.byte	0x33
	.zero		1


	//   ....[29]....
        /*0ae0*/ 	.word	0x00003ef0
        /*0ae4*/ 	.word	0x000000ff
        /*0ae8*/ 	.word	0x00038830
        /*0aec*/ 	.short	0x010a
        /*0aee*/ 	.byte	0x2e
	.zero		1


	//   ....[30]....
        /*0af0*/ 	.word	0x00003f40
        /*0af4*/ 	.word	0x000000ff
        /*0af8*/ 	.word	0x00038830
        /*0afc*/ 	.short	0x010a
        /*0afe*/ 	.byte	0x2e
	.zero		1


	//   ....[31]....
        /*0b00*/ 	.word	0x000046b0
        /*0b04*/ 	.word	0x000000ff
        /*0b08*/ 	.word	0x00000000
        /*0b0c*/ 	.short	0x0101
        /*0b0e*/ 	.byte	0x06
	.zero		1


	//   ....[32]....
        /*0b10*/ 	.word	0x000065d0
        /*0b14*/ 	.word	0x000000ff
        /*0b18*/ 	.word	0x00038850
        /*0b1c*/ 	.short	0x010a
        /*0b1e*/ 	.byte	0x2e
	.zero		1


	//   ....[33]....
        /*0b20*/ 	.word	0x00006630
        /*0b24*/ 	.word	0x000000ff
        /*0b28*/ 	.word	0x00038850
        /*0b2c*/ 	.short	0x010a
        /*0b2e*/ 	.byte	0x2e
	.zero		1


	//   ....[34]....
        /*0b30*/ 	.word	0x00006840
        /*0b34*/ 	.word	0x000000ff
        /*0b38*/ 	.word	0x00000000
        /*0b3c*/ 	.short	0x0101
        /*0b3e*/ 	.byte	0x2e
	.zero		1


	//   ....[35]....
        /*0b40*/ 	.word	0x00009900
        /*0b44*/ 	.word	0x000000ff
        /*0b48*/ 	.word	0x00000000
        /*0b4c*/ 	.short	0x0101
        /*0b4e*/ 	.byte	0x06
	.zero		1


	//   ....[36]....
        /*0b50*/ 	.word	0x0000b280
        /*0b54*/ 	.word	0x00000006
        /*0b58*/ 	.word	0x00038880
        /*0b5c*/ 	.short	0x010a
        /*0b5e*/ 	.byte	0x3f
	.zero		1


	//   ....[37]....
        /*0b60*/ 	.word	0x0000b920
        /*0b64*/ 	.word	0x00000006
        /*0b68*/ 	.word	0x00038870
        /*0b6c*/ 	.short	0x0107
        /*0b6e*/ 	.byte	0x3f
	.zero		1


	//   ....[38]....
        /*0b70*/ 	.word	0x0000b9e0
        /*0b74*/ 	.word	0x00000006
        /*0b78*/ 	.word	0x00038870
        /*0b7c*/ 	.short	0x0101
        /*0b7e*/ 	.byte	0x3f
	.zero		1


	//   ....[39]....
        /*0b80*/ 	.word	0x0000ba10
        /*0b84*/ 	.word	0x00000006
        /*0b88*/ 	.word	0x00038840
        /*0b8c*/ 	.short	0x010a
        /*0b8e*/ 	.byte	0x3f
	.zero		1


	//   ....[40]....
        /*0b90*/ 	.word	0x0000c0b0
        /*0b94*/ 	.word	0x00000006
        /*0b98*/ 	.word	0x00038830
        /*0b9c*/ 	.short	0x0107
        /*0b9e*/ 	.byte	0x3f
	.zero		1


	//   ....[41]....
        /*0ba0*/ 	.word	0x0000c170
        /*0ba4*/ 	.word	0x00000006
        /*0ba8*/ 	.word	0x00038830
        /*0bac*/ 	.short	0x0101
        /*0bae*/ 	.byte	0x3f
	.zero		1


	//   ....[42]....
        /*0bb0*/ 	.word	0x0000cb60
        /*0bb4*/ 	.word	0x000000ff
        /*0bb8*/ 	.word	0x00038800
        /*0bbc*/ 	.short	0x0107
        /*0bbe*/ 	.byte	0x29
	.zero		1


	//   ....[43]....
        /*0bc0*/ 	.word	0x0000cbb0
        /*0bc4*/ 	.word	0x000000ff
        /*0bc8*/ 	.word	0x00038800
        /*0bcc*/ 	.short	0x0101
        /*0bce*/ 	.byte	0x29
	.zero		1


	//   ....[44]....
        /*0bd0*/ 	.word	0x0000cbf0
        /*0bd4*/ 	.word	0x000000ff
        /*0bd8*/ 	.word	0x00038820
        /*0bdc*/ 	.short	0x010a
        /*0bde*/ 	.byte	0x29
	.zero		1


	//   ....[45]....
        /*0be0*/ 	.word	0x0000cf20
        /*0be4*/ 	.word	0x00000000
        /*0be8*/ 	.word	0x00038880
        /*0bec*/ 	.short	0x010a
        /*0bee*/ 	.byte	0x3f
	.zero		1


	//   ....[46]....
        /*0bf0*/ 	.word	0x0000d410
        /*0bf4*/ 	.word	0x00000000
        /*0bf8*/ 	.word	0x00038870
        /*0bfc*/ 	.short	0x0107
        /*0bfe*/ 	.byte	0x3f
	.zero		1


	//   ....[47]....
        /*0c00*/ 	.word	0x0000d4d0
        /*0c04*/ 	.word	0x00000000
        /*0c08*/ 	.word	0x00038870
        /*0c0c*/ 	.short	0x0101
        /*0c0e*/ 	.byte	0x3f
	.zero		1


	//   ....[48]....
        /*0c10*/ 	.word	0x0000d500
        /*0c14*/ 	.word	0x00000000
        /*0c18*/ 	.word	0x00038840
        /*0c1c*/ 	.short	0x010a
        /*0c1e*/ 	.byte	0x3f
	.zero		1


	//   ....[49]....
        /*0c20*/ 	.word	0x0000d9d0
        /*0c24*/ 	.word	0x00000000
        /*0c28*/ 	.word	0x00038830
        /*0c2c*/ 	.short	0x0107
        /*0c2e*/ 	.byte	0x3f
	.zero		1


	//   ....[50]....
        /*0c30*/ 	.word	0x0000da90
        /*0c34*/ 	.word	0x00000000
        /*0c38*/ 	.word	0x00038830
        /*0c3c*/ 	.short	0x0101
        /*0c3e*/ 	.byte	0x3f
	.zero		1


	//   ....[51]....
        /*0c40*/ 	.word	0x0000db20
        /*0c44*/ 	.word	0x00000011
        /*0c48*/ 	.word	0x00038870
        /*0c4c*/ 	.short	0x010a
        /*0c4e*/ 	.byte	0x3f
	.zero		1


	//   ....[52]....
        /*0c50*/ 	.word	0x0000dbb0
        /*0c54*/ 	.word	0x00000011
        /*0c58*/ 	.word	0x00038860
        /*0c5c*/ 	.short	0x010a
        /*0c5e*/ 	.byte	0x3f
	.zero		1


	//   ....[53]....
        /*0c60*/ 	.word	0x0000e310
        /*0c64*/ 	.word	0x00000011
        /*0c68*/ 	.word	0x00038850
        /*0c6c*/ 	.short	0x0101
        /*0c6e*/ 	.byte	0x3f
	.zero		1


	//   ....[54]....
        /*0c70*/ 	.word	0x0000e3a0
        /*0c74*/ 	.word	0x00000011
        /*0c78*/ 	.word	0x00000000
        /*0c7c*/ 	.short	0x0101
        /*0c7e*/ 	.byte	0x3f
	.zero		1


	//   ....[55]....
        /*0c80*/ 	.word	0x0000e440
        /*0c84*/ 	.word	0x00000012
        /*0c88*/ 	.word	0x00038870
        /*0c8c*/ 	.short	0x010a
        /*0c8e*/ 	.byte	0x3f
	.zero		1


	//   ....[56]....
        /*0c90*/ 	.word	0x0000e4e0
        /*0c94*/ 	.word	0x00000012
        /*0c98*/ 	.word	0x00038860
        /*0c9c*/ 	.short	0x010a
        /*0c9e*/ 	.byte	0x3f
	.zero		1


	//   ....[57]....
        /*0ca0*/ 	.word	0x0000ec30
        /*0ca4*/ 	.word	0x00000012
        /*0ca8*/ 	.word	0x00038850
        /*0cac*/ 	.short	0x0101
        /*0cae*/ 	.byte	0x3f
	.zero		1


	//   ....[58]....
        /*0cb0*/ 	.word	0x0000ed20
        /*0cb4*/ 	.word	0x00000012
        /*0cb8*/ 	.word	0x00000000
        /*0cbc*/ 	.short	0x0101
        /*0cbe*/ 	.byte	0x3f
	.zero		1


	//   ....[59]....
        /*0cc0*/ 	.word	0x0000edb0
        /*0cc4*/ 	.word	0x00000004
        /*0cc8*/ 	.word	0x00038820
        /*0ccc*/ 	.short	0x010a
        /*0cce*/ 	.byte	0x3f
	.zero		1


	//   ....[60]....
        /*0cd0*/ 	.word	0x0000eee0
        /*0cd4*/ 	.word	0x00000003
        /*0cd8*/ 	.word	0x00038840
        /*0cdc*/ 	.short	0x010a
        /*0cde*/ 	.byte	0x3f
	.zero		1


	//   ....[61]....
        /*0ce0*/ 	.word	0x0000ef80
        /*0ce4*/ 	.word	0x0000001d
        /*0ce8*/ 	.word	0x00038840
        /*0cec*/ 	.short	0x010a
        /*0cee*/ 	.byte	0x3f
	.zero		1


	//   ....[62]....
        /*0cf0*/ 	.word	0x0000efc0
        /*0cf4*/ 	.word	0x00000003
        /*0cf8*/ 	.word	0x00038860
        /*0cfc*/ 	.short	0x010a
        /*0cfe*/ 	.byte	0x3f
	.zero		1


	//   ....[63]....
        /*0d00*/ 	.word	0x0000f000
        /*0d04*/ 	.word	0x0000001d
        /*0d08*/ 	.word	0x00038860
        /*0d0c*/ 	.short	0x010a
        /*0d0e*/ 	.byte	0x3f
	.zero		1


	//   ....[64]....
        /*0d10*/ 	.word	0x0000f040
        /*0d14*/ 	.word	0x00000003
        /*0d18*/ 	.word	0x00038880
        /*0d1c*/ 	.short	0x010a
        /*0d1e*/ 	.byte	0x3f
	.zero		1


	//   ....[65]....
        /*0d20*/ 	.word	0x0000f080
        /*0d24*/ 	.word	0x0000001d
        /*0d28*/ 	.word	0x00038880
        /*0d2c*/ 	.short	0x010a
        /*0d2e*/ 	.byte	0x3f
	.zero		1


	//   ....[66]....
        /*0d30*/ 	.word	0x0000f0f0
        /*0d34*/ 	.word	0x00000003
        /*0d38*/ 	.word	0x00038800
        /*0d3c*/ 	.short	0x010a
        /*0d3e*/ 	.byte	0x3f
	.zero		1


	//   ....[67]....
        /*0d40*/ 	.word	0x0000f150
        /*0d44*/ 	.word	0x00000003
        /*0d48*/ 	.word	0x00038830
        /*0d4c*/ 	.short	0x010a
        /*0d4e*/ 	.byte	0x3f
	.zero		1


	//   ....[68]....
        /*0d50*/ 	.word	0x0000f1b0
        /*0d54*/ 	.word	0x00000007
        /*0d58*/ 	.word	0x00038850
        /*0d5c*/ 	.short	0x010a
        /*0d5e*/ 	.byte	0x3f
	.zero		1


	//   ....[69]....
        /*0d60*/ 	.word	0x0000f220
        /*0d64*/ 	.word	0x00000002
        /*0d68*/ 	.word	0x00038830
        /*0d6c*/ 	.short	0x010a
        /*0d6e*/ 	.byte	0x3f
	.zero		1


	//   ....[70]....
        /*0d70*/ 	.word	0x0000f290
        /*0d74*/ 	.word	0x00000006
        /*0d78*/ 	.word	0x00038850
        /*0d7c*/ 	.short	0x010a
        /*0d7e*/ 	.byte	0x3f
	.zero		1


	//   ....[71]....
        /*0d80*/ 	.word	0x0000f390
        /*0d84*/ 	.word	0x00000006
        /*0d88*/ 	.word	0x00038880
        /*0d8c*/ 	.short	0x010a
        /*0d8e*/ 	.byte	0x3f
	.zero		1


	//   ....[72]....
        /*0d90*/ 	.word	0x0000fda0
        /*0d94*/ 	.word	0x00000006
        /*0d98*/ 	.word	0x00038840
        /*0d9c*/ 	.short	0x010a
        /*0d9e*/ 	.byte	0x3f
	.zero		1


	//   ....[73]....
        /*0da0*/ 	.word	0x00011250
        /*0da4*/ 	.word	0x00000003
        /*0da8*/ 	.word	0x00038820
        /*0dac*/ 	.short	0x010a
        /*0dae*/ 	.byte	0x3f
	.zero		1


	//   ....[74]....
        /*0db0*/ 	.word	0x000112a0
        /*0db4*/ 	.word	0x00000000
        /*0db8*/ 	.word	0x00038880
        /*0dbc*/ 	.short	0x010a
        /*0dbe*/ 	.byte	0x3f
	.zero		1


	//   ....[75]....
        /*0dc0*/ 	.word	0x00011bf0
        /*0dc4*/ 	.word	0x00000000
        /*0dc8*/ 	.word	0x00038840
        /*0dcc*/ 	.short	0x010a
        /*0dce*/ 	.byte	0x3f
	.zero		1


	//   ....[76]....
        /*0dd0*/ 	.word	0x000124d0
        /*0dd4*/ 	.word	0x00000011
        /*0dd8*/ 	.word	0x00038870
        /*0ddc*/ 	.short	0x010a
        /*0dde*/ 	.byte	0x3f
	.zero		1


	//   ....[77]....
        /*0de0*/ 	.word	0x00012520
        /*0de4*/ 	.word	0x00000011
        /*0de8*/ 	.word	0x00038860
        /*0dec*/ 	.short	0x010a
        /*0dee*/ 	.byte	0x3f
	.zero		1


	//   ....[78]....
        /*0df0*/ 	.word	0x00012570
        /*0df4*/ 	.word	0x00000012
        /*0df8*/ 	.word	0x00038870
        /*0dfc*/ 	.short	0x010a
        /*0dfe*/ 	.byte	0x3f
	.zero		1


	//   ....[79]....
        /*0e00*/ 	.word	0x000125c0
        /*0e04*/ 	.word	0x00000012
        /*0e08*/ 	.word	0x00038860
        /*0e0c*/ 	.short	0x010a
        /*0e0e*/ 	.byte	0x3f
	.zero		1


	//   ....[80]....
        /*0e10*/ 	.word	0x00012610
        /*0e14*/ 	.word	0x00000004
        /*0e18*/ 	.word	0x00038820
        /*0e1c*/ 	.short	0x010a
        /*0e1e*/ 	.byte	0x3f
	.zero		1


	//   ....[81]....
        /*0e20*/ 	.word	0x00012660
        /*0e24*/ 	.word	0x00000003
        /*0e28*/ 	.word	0x00038840
        /*0e2c*/ 	.short	0x010a
        /*0e2e*/ 	.byte	0x3f
	.zero		1


	//   ....[82]....
        /*0e30*/ 	.word	0x000126b0
        /*0e34*/ 	.word	0x0000001d
        /*0e38*/ 	.word	0x00038840
        /*0e3c*/ 	.short	0x010a
        /*0e3e*/ 	.byte	0x3f
	.zero		1


	//   ....[83]....
        /*0e40*/ 	.word	0x00012700
        /*0e44*/ 	.word	0x00000003
        /*0e48*/ 	.word	0x00038860
        /*0e4c*/ 	.short	0x010a
        /*0e4e*/ 	.byte	0x3f
	.zero		1


	//   ....[84]....
        /*0e50*/ 	.word	0x00012750
        /*0e54*/ 	.word	0x0000001d
        /*0e58*/ 	.word	0x00038860
        /*0e5c*/ 	.short	0x010a
        /*0e5e*/ 	.byte	0x3f
	.zero		1


	//   ....[85]....
        /*0e60*/ 	.word	0x000127a0
        /*0e64*/ 	.word	0x00000003
        /*0e68*/ 	.word	0x00038880
        /*0e6c*/ 	.short	0x010a
        /*0e6e*/ 	.byte	0x3f
	.zero		1


	//----- nvinfo : EIATTR_NUM_MBARRIERS
	.align		4
.L_96:
        /*0e70*/ 	.byte	0x03, 0x38
        /*0e72*/ 	.short	0x0016


	//----- nvinfo : EIATTR_EXIT_INSTR_OFFSETS
	.align		4
        /*0e74*/ 	.byte	0x04, 0x1c
        /*0e76*/ 	.short	(.L_98 - .L_97)


	//   ....[0]....
.L_97:
        /*0e78*/ 	.word	0x00000970


	//   ....[1]....
        /*0e7c*/ 	.word	0x00009ec0


	//   ....[2]....
        /*0e80*/ 	.word	0x0000ee20


	//   ....[3]....
        /*0e84*/ 	.word	0x0000f0d0


	//----- nvinfo : EIATTR_MAX_THREADS
	.align		4
.L_98:
        /*0e88*/ 	.byte	0x04, 0x05
        /*0e8a*/ 	.short	(.L_100 - .L_99)
.L_99:
        /*0e8c*/ 	.word	0x00000180
        /*0e90*/ 	.word	0x00000001
        /*0e94*/ 	.word	0x00000001


	//----- nvinfo : EIATTR_CRS_STACK_SIZE
	.align		4
.L_100:
        /*0e98*/ 	.byte	0x04, 0x1e
        /*0e9a*/ 	.short	(.L_102 - .L_101)
.L_101:
        /*0e9c*/ 	.word	0x00000000


	//----- nvinfo : EIATTR_CBANK_PARAM_SIZE
	.align		4
.L_102:
        /*0ea0*/ 	.byte	0x03, 0x19
        /*0ea2*/ 	.short	0x0a70


	//----- nvinfo : EIATTR_PARAM_CBANK
	.align		4
        /*0ea4*/ 	.byte	0x04, 0x0a
        /*0ea6*/ 	.short	(.L_104 - .L_103)
	.align		4
.L_103:
        /*0ea8*/ 	.word	index@(.nv.constant0._ZN7cutlass13device_kernelIN5flash11enable_sm90INS1_16FlashAttnFwdSm90INS1_25CollectiveMainloopFwdSm90ILi2EN4cute5tupleIJNS5_1CILi1EEES8_S8_EEENS6_IJNS7_ILi128EEESA_NS7_ILi256EEEEEELi256ENS_12float_e4m3_tEfNS_4arch4Sm90ELb0ELb0ELb1ELb0ELb1ELb0ELb0ELb1ELb0ELb1ELb0ELb0EEENS1_21CollectiveEpilogueFwdINS6_IJSA_SB_SA_EEES9_NS_10bfloat16_tESF_Li256ELb0ELb1ELb0ELb1EEENS1_29StaticPersistentTileSchedulerILb0EEEEEEEEEvNT_6ParamsE)
        /*0eac*/ 	.short	0x0210
        /*0eae*/ 	.short	0x0a70


	//----- nvinfo : EIATTR_SW_WAR
	.align		4
.L_104:
        /*0eb0*/ 	.byte	0x04, 0x36
        /*0eb2*/ 	.short	(.L_106 - .L_105)
.L_105:
        /*0eb4*/ 	.word	0x00000008
.L_106:


//--------------------- .nv.info._ZN7cutlass13device_kernelIN5flash11enable_sm90INS1_16FlashAttnFwdSm90INS1_25CollectiveMainloopFwdSm90ILi2EN4cute5tupleIJNS5_1CILi1EEES8_S8_EEENS6_IJNS7_ILi128EEESA_NS7_ILi256EEEEEELi256ENS_12float_e4m3_tEfNS_4arch4Sm90ELb0ELb0ELb1ELb1ELb1ELb0ELb0ELb1ELb0ELb1ELb0ELb0EEENS1_21CollectiveEpilogueFwdINS6_IJSA_SB_SA_EEES9_NS_10bfloat16_tESF_Li256ELb1ELb1ELb0ELb1EEENS1_36VarlenDynamicPersistentTileSchedulerILi128ELi128ELi256ELi128ELb0ELb1ELb1ELb0ELb1ELb1EEEEEEEEEvNT_6ParamsE --------------------------
	.section	.nv.info._ZN7cutlass13device_kernelIN5flash11enable_sm90INS1_16FlashAttnFwdSm90INS1_25CollectiveMainloopFwdSm90ILi2EN4cute5tupleIJNS5_1CILi1EEES8_S8_EEENS6_IJNS7_ILi128EEESA_NS7_ILi256EEEEEELi256ENS_12float_e4m3_tEfNS_4arch4Sm90ELb0ELb0ELb1ELb1ELb1ELb0ELb0ELb1ELb0ELb1ELb0ELb0EEENS1_21CollectiveEpilogueFwdINS6_IJSA_SB_SA_EEES9_NS_10bfloat16_tESF_Li256ELb1ELb1ELb0ELb1EEENS1_36VarlenDynamicPersistentTileSchedulerILi128ELi128ELi256ELi128ELb0ELb1ELb1ELb0ELb1ELb1EEEEEEEEEvNT_6ParamsE,"",@"SHT_CUDA_INFO"
	.sectionflags	@""
	.align	4


	//----- nvinfo : EIATTR_CUDA_API_VERSION
	.align		4
        /*0000*/ 	.byte	0x04, 0x37
        /*0002*/ 	.short	(.L_108 - .L_107)
.L_107:
        /*0004*/ 	.word	0x00000082


	//----- nvinfo : EIATTR_KPARAM_INFO
	.align		4
.L_108:
        /*0008*/ 	.byte	0x04, 0x17
        /*000a*/ 	.short	(.L_110 - .L_109)
.L_109:
        /*000c*/ 	.word	0x00000000
        /*0010*/ 	.short	0x0000
        /*0012*/ 	.short	0x0070
        /*0014*/ 	.byte	0x00, 0xf0, 0x01, 0x2a


	//----- nvinfo : EIATTR_SPARSE_MMA_MASK
	.align		4
.L_110:
        /*0018*/ 	.byte	0x03, 0x50
        /*001a*/ 	.short	0x0000


	//----- nvinfo : EIATTR_MAXREG_COUNT
	.align		4
        /*001c*/ 	.byte	0x03, 0x1b
        /*001e*/ 	.short	0x00a8


	//----- nvinfo : EIATTR_NUM_BARRIERS
	.align		4
        /*0020*/ 	.byte	0x02, 0x4c
        /*0022*/ 	.byte	0x10
	.zero		1


	//----- nvinfo : EIATTR_EXTERNS
	.align		4
        /*0024*/ 	.byte	0x04, 0x0f
        /*0026*/ 	.short	(.L_112 - .L_111)


	//   ....[0]....
	.align		4
.L_111:
        /*0028*/ 	.word	index@(__assertfail)


	//----- nvinfo : EIATTR_ANNOTATIONS
	.align		4
.L_112:
        /*002c*/ 	.byte	0x04, 0x55
        /*002e*/ 	.short	(.L_114 - .L_113)


	//   ....[0]....
.L_113:
        /*0030*/ 	.word	0x00000001
        /*0034*/ 	.byte	0x30, 0xbf, 0x00, 0x00, 0x01, 0x00, 0x00, 0x00, 0x70, 0xc1, 0x00, 0x00, 0x01, 0x00, 0x00, 0x00
        /*0044*/ 	.byte	0xa0, 0xc1, 0x00, 0x00, 0x01, 0x00, 0x00, 0x00, 0xc0, 0xc1, 0x00, 0x00, 0x01, 0x00, 0x00, 0x00
        /*0054*/ 	.byte	0x10, 0xc2, 0x00, 0x00, 0x01, 0x00, 0x00, 0x00, 0xe0, 0xe3, 0x00, 0x00, 0x01, 0x00, 0x00, 0x00
        /*0064*/ 	.byte	0x20, 0xed, 0x00, 0x00, 0x01, 0x00, 0x00, 0x00, 0x40, 0xed, 0x00, 0x00, 0x01, 0x00, 0x00, 0x00
        /*0074*/ 	.byte	0x00, 0xfe, 0x00, 0x00, 0x01, 0x00, 0x00, 0x00, 0x10, 0xfe, 0x00, 0x00, 0x01, 0x00, 0x00, 0x00
        /*0084*/ 	.byte	0x20, 0x08, 0x01, 0x00, 0x01, 0x00, 0x00, 0x00, 0x30, 0x08, 0x01, 0x00, 0x01, 0x00, 0x00, 0x00
        /*0094*/ 	.byte	0x90, 0x19, 0x01, 0x00


	//----- nvinfo : EIATTR_MERCURY_ISA_VERSION
	.align		4
.L_114:
        /*0098*/ 	.byte	0x03, 0x5f
        /*009a*/ 	.short	0x0101


	//----- nvinfo : EIATTR_UNUSED_LOAD_BYTE_OFFSET
	.align		4
        /*009c*/ 	.byte	0x04, 0x44
        /*009e*/ 	.short	(.L_116 - .L_115)


	//   ....[0]....
.L_115:
        /*00a0*/ 	.word	0x00000980
        /*00a4*/ 	.word	0x0000fff0


	//   ....[1]....
        /*00a8*/ 	.word	0x00007b60
        /*00ac*/ 	.word	0x0000fff0


	//----- nvinfo : EIATTR_INT_WARP_WIDE_INSTR_OFFSETS
	.align		4
.L_116:
        /*00b0*/ 	.byte	0x04, 0x31
        /*00b2*/ 	.short	(.L_118 - .L_117)


	//   ....[0]....
.L_117:
        /*00b4*/ 	.word	0x000000c0


	//   ....[1]....
        /*00b8*/ 	.word	0x000000d0


	//   ....[2]....
        /*00bc*/ 	.word	0x00000170


	//   ....[3]....
        /*00c0*/ 	.word	0x0000c800


	//   ....[4]....
        /*00c4*/ 	.word	0x0000c890


	//   ....[5]....
        /*00c8*/ 	.word	0x00010660


	//   ....[6]....
        /*00cc*/ 	.word	0x000106f0


	//----- nvinfo : EIATTR_COOP_GROUP_MASK_REGIDS
	.align		4
.L_118:
        /*00d0*/ 	.byte	0x04, 0x29
        /*00d2*/ 	.short	(.L_120 - .L_119)


	//   ....[0]....
.L_119:
        /*00d4*/ 	.word	0xffffffff


	//   ....[1]....
        /*00d8*/ 	.word	0xffffffff


	//   ....[2]....
        /*00dc*/ 	.word	0xffffffff


	//   ....[3]....
        /*00e0*/ 	.word	0xffffffff


	//   ....[4]....
        /*00e4*/ 	.word	0xffffffff


	//   ....[5]....
        /*00e8*/ 	.word	0xffffffff


	//   ....[6]....
        /*00ec*/ 	.word	0xffffffff


	//   ....[7]....
        /*00f0*/ 	.word	0xffffffff


	//   ....[8]....
        /*00f4*/ 	.word	0xffffffff


	//   ....[9]....
        /*00f8*/ 	.word	0xffffffff


	//   ....[10]....
        /*00fc*/ 	.word	0xffffffff


	//   ....[11]....
        /*0100*/ 	.word	0xffffffff


	//   ....[12]....
        /*0104*/ 	.word	0xffffffff


	//   ....[13]....
        /*0108*/ 	.word	0xffffffff


	//   ....[14]....
        /*010c*/ 	.word	0xffffffff


	//   ....[15]....
        /*0110*/ 	.word	0xffffffff


	//   ....[16]....
        /*0114*/ 	.word	0xffffffff


	//   ....[17]....
        /*0118*/ 	.word	0xffffffff


	//   ....[18]....
        /*011c*/ 	.word	0xffffffff


	//   ....[19]....
        /*0120*/ 	.word	0xffffffff


	//   ....[20]....
        /*0124*/ 	.word	0xffffffff


	//   ....[21]....
        /*0128*/ 	.word	0xffffffff


	//   ....[22]....
        /*012c*/ 	.word	0xffffffff


	//   ....[23]....
        /*0130*/ 	.word	0xffffffff


	//   ....[24]....
        /*0134*/ 	.word	0xffffffff


	//   ....[25]....
        /*0138*/ 	.word	0xffffffff


	//   ....[26]....
        /*013c*/ 	.word	0xffffffff


	//   ....[27]....
        /*0140*/ 	.word	0xffffffff


	//   ....[28]....
        /*0144*/ 	.word	0xffffffff


	//   ....[29]....
        /*0148*/ 	.word	0xffffffff


	//   ....[30]....
        /*014c*/ 	.word	0xffffffff


	//   ....[31]....
        /*0150*/ 	.word	0xffffffff


	//   ....[32]....
        /*0154*/ 	.word	0xffffffff


	//   ....[33]....
        /*0158*/ 	.word	0xffffffff


	//   ....[34]....
        /*015c*/ 	.word	0xffffffff


	//   ....[35]....
        /*0160*/ 	.word	0xffffffff


	//   ....[36]....
        /*0164*/ 	.word	0xffffffff


	//   ....[37]....
        /*0168*/ 	.word	0xffffffff


	//   ....[38]....
        /*016c*/ 	.word	0xffffffff


	//   ....[39]....
        /*0170*/ 	.word	0xffffffff


	//   ....[40]....
        /*0174*/ 	.word	0xffffffff


	//   ....[41]....
        /*0178*/ 	.word	0xffffffff


	//   ....[42]....
        /*017c*/ 	.word	0xffffffff


	//   ....[43]....
        /*0180*/ 	.word	0xffffffff


	//   ....[44]....
        /*0184*/ 	.word	0xffffffff


	//   ....[45]....
        /*0188*/ 	.word	0xffffffff


	//   ....[46]....
        /*018c*/ 	.word	0xffffffff


	//   ....[47]....
        /*0190*/ 	.word	0xffffffff


	//   ....[48]....
        /*0194*/ 	.word	0xffffffff


	//   ....[49]....
        /*0198*/ 	.word	0xffffffff


	//   ....[50]....
        /*019c*/ 	.word	0xffffffff


	//   ....[51]....
        /*01a0*/ 	.word	0xffffffff


	//   ....[52]....
        /*01a4*/ 	.word	0xffffffff


	//   ....[53]....
        /*01a8*/ 	.word	0xffffffff


	//   ....[54]....
        /*01ac*/ 	.word	0xffffffff


	//   ....[55]....
        /*01b0*/ 	.word	0xffffffff


	//   ....[56]....
        /*01b4*/ 	.word	0xffffffff


	//   ....[57]....
        /*01b8*/ 	.word	0xffffffff


	//   ....[58]....
        /*01bc*/ 	.word	0xffffffff


	//   ....[59]....
        /*01c0*/ 	.word	0xffffffff


	//   ....[60]....
        /*01c4*/ 	.word	0xffffffff


	//   ....[61]....
        /*01c8*/ 	.word	0xffffffff


	//   ....[62]....
        /*01cc*/ 	.word	0xffffffff


	//   ....[63]....
        /*01d0*/ 	.word	0xffffffff


	//   ....[64]....
        /*01d4*/ 	.word	0xffffffff


	//   ....[65]....
        /*01d8*/ 	.word	0xffffffff


	//   ....[66]....
        /*01dc*/ 	.word	0xffffffff


	//   ....[67]....
        /*01e0*/ 	.word	0xffffffff


	//   ....[68]....
        /*01e4*/ 	.word	0xffffffff


	//   ....[69]....
        /*01e8*/ 	.word	0xffffffff


	//   ....[70]....
        /*01ec*/ 	.word	0xffffffff


	//   ....[71]....
        /*01f0*/ 	.word	0xffffffff


	//   ....[72]....
        /*01f4*/ 	.word	0xffffffff


	//   ....[73]....
        /*01f8*/ 	.word	0xffffffff


	//   ....[74]....
        /*01fc*/ 	.word	0xffffffff


	//   ....[75]....
        /*0200*/ 	.word	0xffffffff


	//   ....[76]....
        /*0204*/ 	.word	0xffffffff


	//   ....[77]....
        /*0208*/ 	.word	0xffffffff


	//   ....[78]....
        /*020c*/ 	.word	0xffffffff


	//   ....[79]....
        /*0210*/ 	.word	0xffffffff


	//   ....[80]....
        /*0214*/ 	.word	0xffffffff


	//   ....[81]....
        /*0218*/ 	.word	0xffffffff


	//   ....[82]....
        /*021c*/ 	.word	0xffffffff


	//   ....[83]....
        /*0220*/ 	.word	0xffffffff


	//   ....[84]....
        /*0224*/ 	.word	0xffffffff


	//   ....[85]....
        /*0228*/ 	.word	0xffffffff


	//   ....[86]....
        /*022c*/ 	.word	0xffffffff


	//   ....[87]....
        /*0230*/ 	.word	0xffffffff


	//   ....[88]....
        /*0234*/ 	.word	0xffffffff


	//   ....[89]....
        /*0238*/ 	.word	0xffffffff


	//   ....[90]....
        /*023c*/ 	.word	0xffffffff


	//   ....[91]....
        /*0240*/ 	.word	0xffffffff


	//   ....[92]....
        /*0244*/ 	.word	0xffffffff


	//   ....[93]....
        /*0248*/ 	.word	0xffffffff


	//   ....[94]....
        /*024c*/ 	.word	0xffffffff


	//   ....[95]....
        /*0250*/ 	.word	0xffffffff


	//   ....[96]....
        /*0254*/ 	.word	0xffffffff


	//   ....[97]....
        /*0258*/ 	.word	0xffffffff


	//   ....[98]....
        /*025c*/ 	.word	0xffffffff


	//   ....[99]....
        /*0260*/ 	.word	0xffffffff


	//   ....[100]....
        /*0264*/ 	.word	0xffffffff


	//   ....[101]....
        /*0268*/ 	.word	0xffffffff


	//   ....[102]....
        /*026c*/ 	.word	0xffffffff


	//   ....[103]....
        /*0270*/ 	.word	0xffffffff


	//   ....[104]....
        /*0274*/ 	.word	0xffffffff


	//   ....[105]....
        /*0278*/ 	.word	0xffffffff


	//   ....[106]....
        /*027c*/ 	.word	0xffffffff


	//   ....[107]....
        /*0280*/ 	.word	0xffffffff


	//   ....[108]....
        /*0284*/ 	.word	0xffffffff


	//   ....[109]....
        /*0288*/ 	.word	0xffffffff


	//   ....[110]....
        /*028c*/ 	.word	0xffffffff


	//   ....[111]....
        /*0290*/ 	.word	0xffffffff


	//   ....[112]....
        /*0294*/ 	.word	0xffffffff


	//   ....[113]....
        /*0298*/ 	.word	0xffffffff


	//   ....[114]....
        /*029c*/ 	.word	0xffffffff


	//   ....[115]....
        /*02a0*/ 	.word	0xffffffff


	//   ....[116]....
        /*02a4*/ 	.word	0xffffffff


	//   ....[117]....
        /*02a8*/ 	.word	0xffffffff


	//   ....[118]....
        /*02ac*/ 	.word	0xffffffff


	//   ....[119]....
        /*02b0*/ 	.word	0xffffffff


	//   ....[120]....
        /*02b4*/ 	.word	0xffffffff


	//   ....[121]....
        /*02b8*/ 	.word	0xffffffff


	//   ....[122]....
        /*02bc*/ 	.word	0xffffffff


	//   ....[123]....
        /*02c0*/ 	.word	0xffffffff


	//   ....[124]....
        /*02c4*/ 	.word	0xffffffff


	//   ....[125]....
        /*02c8*/ 	.word	0xffffffff


	//   ....[126]....
        /*02cc*/ 	.word	0xffffffff


	//   ....[127]....
        /*02d0*/ 	.word	0xffffffff


	//   ....[128]....
        /*02d4*/ 	.word	0xffffffff


	//   ....[129]....
        /*02d8*/ 	.word	0xffffffff


	//   ....[130]....
        /*02dc*/ 	.word	0xffffffff


	//   ....[131]....
        /*02e0*/ 	.word	0xffffffff


	//   ....[132]....
        /*02e4*/ 	.word	0xffffffff


	//   ....[133]....
        /*02e8*/ 	.word	0xffffffff


	//   ....[134]....
        /*02ec*/ 	.word	0xffffffff


	//   ....[135]....
        /*02f0*/ 	.word	0xffffffff


	//   ....[136]....
        /*02f4*/ 	.word	0xffffffff


	//   ....[137]....
        /*02f8*/ 	.word	0xffffffff


	//   ....[138]....
        /*02fc*/ 	.word	0xffffffff


	//   ....[139]....
        /*0300*/ 	.word	0xffffffff


	//   ....[140]....
        /*0304*/ 	.word	0xffffffff


	//   ....[141]....
        /*0308*/ 	.word	0xffffffff


	//   ....[142]....
        /*030c*/ 	.word	0xffffffff


	//   ....[143]....
        /*0310*/ 	.word	0xffffffff


	//   ....[144]....
        /*0314*/ 	.word	0xffffffff


	//   ....[145]....
        /*0318*/ 	.word	0xffffffff


	//   ....[146]....
        /*031c*/ 	.word	0xffffffff


	//   ....[147]....
        /*0320*/ 	.word	0xffffffff


	//   ....[148]....
        /*0324*/ 	.word	0xffffffff


	//   ....[149]....
        /*0328*/ 	.word	0xffffffff


	//   ....[150]....
        /*032c*/ 	.word	0xffffffff


	//   ....[151]....
        /*0330*/ 	.word	0xffffffff


	//   ....[152]....
        /*0334*/ 	.word	0xffffffff


	//   ....[153]....
        /*0338*/ 	.word	0xffffffff


	//   ....[154]....
        /*033c*/ 	.word	0xffffffff


	//   ....[155]....
        /*0340*/ 	.word	0xffffffff


	//   ....[156]....
        /*0344*/ 	.word	0xffffffff


	//   ....[157]....
        /*0348*/ 	.word	0xffffffff


	//   ....[158]....
        /*034c*/ 	.word	0xffffffff


	//   ....[159]....
        /*0350*/ 	.word	0xffffffff


	//   ....[160]....
        /*0354*/ 	.word	0xffffffff


	//   ....[161]....
        /*0358*/ 	.word	0xffffffff


	//   ....[162]....
        /*035c*/ 	.word	0xffffffff


	//   ....[163]....
        /*0360*/ 	.word	0xffffffff


	//   ....[164]....
        /*0364*/ 	.word	0xffffffff


	//   ....[165]....
        /*0368*/ 	.word	0xffffffff


	//   ....[166]....
        /*036c*/ 	.word	0xffffffff


	//   ....[167]....
        /*0370*/ 	.word	0xffffffff


	//   ....[168]....
        /*0374*/ 	.word	0xffffffff


	//   ....[169]....
        /*0378*/ 	.word	0xffffffff


	//   ....[170]....
        /*037c*/ 	.word	0xffffffff


	//   ....[171]....
        /*0380*/ 	.word	0xffffffff


	//   ....[172]....
        /*0384*/ 	.word	0xffffffff


	//   ....[173]....
        /*0388*/ 	.word	0xffffffff


	//   ....[174]....
        /*038c*/ 	.word	0xffffffff


	//   ....[175]....
        /*0390*/ 	.word	0xffffffff


	//   ....[176]....
        /*0394*/ 	.word	0xffffffff


	//   ....[177]....
        /*0398*/ 	.word	0xffffffff


	//   ....[178]....
        /*039c*/ 	.word	0xffffffff


	//   ....[179]....
        /*03a0*/ 	.word	0xffffffff


	//   ....[180]....
        /*03a4*/ 	.word	0xffffffff


	//   ....[181]....
        /*03a8*/ 	.word	0xffffffff


	//   ....[182]....
        /*03ac*/ 	.word	0xffffffff


	//   ....[183]....
        /*03b0*/ 	.word	0xffffffff


	//   ....[184]....
        /*03b4*/ 	.word	0xffffffff


	//   ....[185]....
        /*03b8*/ 	.word	0xffffffff


	//   ....[186]....
        /*03bc*/ 	.word	0xffffffff


	//   ....[187]....
        /*03c0*/ 	.word	0xffffffff


	//   ....[188]....
        /*03c4*/ 	.word	0xffffffff


	//   ....[189]....
        /*03c8*/ 	.word	0xffffffff


	//   ....[190]....
        /*03cc*/ 	.word	0xffffffff


	//   ....[191]....
        /*03d0*/ 	.word	0xffffffff


	//   ....[192]....
        /*03d4*/ 	.word	0xffffffff


	//   ....[193]....
        /*03d8*/ 	.word	0xffffffff


	//   ....[194]....
        /*03dc*/ 	.word	0xffffffff


	//   ....[195]....
        /*03e0*/ 	.word	0xffffffff


	//   ....[196]....
        /*03e4*/ 	.word	0xffffffff


	//   ....[197]....
        /*03e8*/ 	.word	0xffffffff


	//   ....[198]....
        /*03ec*/ 	.word	0xffffffff


	//   ....[199]....
        /*03f0*/ 	.word	0xffffffff


	//   ....[200]....
        /*03f4*/ 	.word	0xffffffff


	//   ....[201]....
        /*03f8*/ 	.word	0xffffffff


	//   ....[202]....
        /*03fc*/ 	.word	0xffffffff


	//   ....[203]....
        /*0400*/ 	.word	0xffffffff


	//   ....[204]....
        /*0404*/ 	.word	0xffffffff


	//   ....[205]....
        /*0408*/ 	.word	0xffffffff


	//   ....[206]....
        /*040c*/ 	.word	0xffffffff


	//   ....[207]....
        /*0410*/ 	.word	0xffffffff


	//   ....[208]....
        /*0414*/ 	.word	0xffffffff


	//   ....[209]....
        /*0418*/ 	.word	0xffffffff


	//   ....[210]....
        /*041c*/ 	.word	0xffffffff


	//   ....[211]....
        /*0420*/ 	.word	0xffffffff


	//   ....[212]....
        /*0424*/ 	.word	0xffffffff


	//   ....[213]....
        /*0428*/ 	.word	0xffffffff


	//   ....[214]....
        /*042c*/ 	.word	0xffffffff


	//   ....[215]....
        /*0430*/ 	.word	0xffffffff


	//   ....[216]....
        /*0434*/ 	.word	0xffffffff


	//   ....[217]....
        /*0438*/ 	.word	0x0500000f


	//   ....[218]....
        /*043c*/ 	.word	0x0500000f


	//   ....[219]....
        /*0440*/ 	.word	0x0500000f


	//   ....[220]....
        /*0444*/ 	.word	0x0500000f


	//   ....[221]....
        /*0448*/ 	.word	0x0500000f


	//   ....[222]....
        /*044c*/ 	.word	0x0500000f


	//   ....[223]....
        /*0450*/ 	.word	0x0500000f


	//   ....[224]....
        /*0454*/ 	.word	0x0500000f


	//   ....[225]....
        /*0458*/ 	.word	0x0500000f


	//   ....[226]....
        /*045c*/ 	.word	0x0500000f


	//   ....[227]....
        /*0460*/ 	.word	0x0500000f


	//   ....[228]....
        /*0464*/ 	.word	0x0500000f


	//   ....[229]....
        /*0468*/ 	.word	0x0500000f


	//   ....[230]....
        /*046c*/ 	.word	0x0500000f


	//   ....[231]....
        /*0470*/ 	.word	0x0500000f


	//   ....[232]....
        /*0474*/ 	.word	0x0500000f


	//   ....[233]....
        /*0478*/ 	.word	0x0500000f


	//   ....[234]....
        /*047c*/ 	.word	0x0500000f


	//   ....[235]....
        /*0480*/ 	.word	0x0500000f


	//   ....[236]....
        /*0484*/ 	.word	0x0500000f


	//   ....[237]....
        /*0488*/ 	.word	0x0500000f


	//   ....[238]....
        /*048c*/ 	.word	0x0500000f


	//   ....[239]....
        /*0490*/ 	.word	0x0500000f


	//   ....[240]....
        /*0494*/ 	.word	0x0500000f


	//   ....[241]....
        /*0498*/ 	.word	0x0500000f


	//   ....[242]....
        /*049c*/ 	.word	0x0500000f


	//   ....[243]....
        /*04a0*/ 	.word	0x0500000f


	//   ....[244]....
        /*04a4*/ 	.word	0x0500000f


	//   ....[245]....
        /*04a8*/ 	.word	0x0500000f


	//   ....[246]....
        /*04ac*/ 	.word	0x0500000f


	//   ....[247]....
        /*04b0*/ 	.word	0x0500000f


	//   ....[248]....
        /*04b4*/ 	.word	0x0500000f


	//   ....[249]....
        /*04b8*/ 	.word	0x0500000f


	//   ....[250]....
        /*04bc*/ 	.word	0x0500000f


	//   ....[251]....
        /*04c0*/ 	.word	0x0500000f


	//   ....[252]....
        /*04c4*/ 	.word	0x0500000f


	//   ....[253]....
        /*04c8*/ 	.word	0x0500000f


	//   ....[254]....
        /*04cc*/ 	.word	0x0500000f


	//   ....[255]....
        /*04d0*/ 	.word	0x0500000f


	//   ....[0]....
        /*04d4*/ 	.word	0x0500000f


	//   ....[1]....
        /*04d8*/ 	.word	0x0500000f


	//   ....[2]....
        /*04dc*/ 	.word	0x0500000f


	//   ....[3]....
        /*04e0*/ 	.word	0x0500000f


	//   ....[4]....
        /*04e4*/ 	.word	0x0500000f


	//   ....[5]....
        /*04e8*/ 	.word	0x0500000f


	//   ....[6]....
        /*04ec*/ 	.word	0x0500000f


	//   ....[7]....
        /*04f0*/ 	.word	0x0500000f


	//   ....[8]....
        /*04f4*/ 	.word	0x0500000f


	//   ....[9]....
        /*04f8*/ 	.word	0x0500000f


	//   ....[10]....
        /*04fc*/ 	.word	0x0500000f


	//   ....[11]....
        /*0500*/ 	.word	0x0500000f


	//   ....[12]....
        /*0504*/ 	.word	0x0500000f


	//   ....[13]....
        /*0508*/ 	.word	0x0500000f


	//   ....[14]....
        /*050c*/ 	.word	0x0500000f


	//   ....[15]....
        /*0510*/ 	.word	0x0500000f


	//   ....[16]....
        /*0514*/ 	.word	0x0500000f


	//   ....[17]....
        /*0518*/ 	.word	0x0500000f


	//   ....[18]....
        /*051c*/ 	.word	0x0500000f


	//   ....[19]....
        /*0520*/ 	.word	0x0500000f


	//   ....[20]....
        /*0524*/ 	.word	0x0500000f


	//   ....[21]....
        /*0528*/ 	.word	0x0500000f


	//   ....[22]....
        /*052c*/ 	.word	0x0500000f


	//   ....[23]....
        /*0530*/ 	.word	0x0500000f


	//   ....[24]....
        /*0534*/ 	.word	0x0500000f


	//   ....[25]....
        /*0538*/ 	.word	0x0500000f


	//   ....[26]....
        /*053c*/ 	.word	0x0500000f


	//   ....[27]....
        /*0540*/ 	.word	0x0500000f


	//   ....[28]....
        /*0544*/ 	.word	0x0500000f


	//   ....[29]....
        /*0548*/ 	.word	0x0500000f


	//   ....[30]....
        /*054c*/ 	.word	0x0500000f


	//   ....[31]....
        /*0550*/ 	.word	0x0500000f


	//   ....[32]....
        /*0554*/ 	.word	0x0500000f


	//   ....[33]....
        /*0558*/ 	.word	0x0500000f


	//   ....[34]....
        /*055c*/ 	.word	0x0500000f


	//   ....[35]....
        /*0560*/ 	.word	0x0500000f


	//   ....[36]....
        /*0564*/ 	.word	0x0500000f


	//   ....[37]....
        /*0568*/ 	.word	0x0500000f


	//   ....[38]....
        /*056c*/ 	.word	0x0500000f


	//   ....[39]....
        /*0570*/ 	.word	0x0500000f


	//   ....[40]....
        /*0574*/ 	.word	0x0500000f


	//   ....[41]....
        /*0578*/ 	.word	0x0500000f


	//   ....[42]....
        /*057c*/ 	.word	0x0500000f


	//----- nvinfo : EIATTR_COOP_GROUP_INSTR_OFFSETS
	.align		4
.L_120:
        /*0580*/ 	.byte	0x04, 0x28
        /*0582*/ 	.short	(.L_122 - .L_121)


	//   ....[0]....
.L_121:
        /*0584*/ 	.word	0x00000080


	//   ....[1]....
        /*0588*/ 	.word	0x00000090


	//   ....[2]....
        /*058c*/ 	.word	0x000002d0


	//   ....[3]....
        /*0590*/ 	.word	0x00000430


	//   ....[4]....
        /*0594*/ 	.word	0x00000550


	//   ....[5]....
        /*0598*/ 	.word	0x000006b0


	//   ....[6]....
        /*059c*/ 	.word	0x000015b0


	//   ....[7]....
        /*05a0*/ 	.word	0x00003040


	//   ....[8]....
        /*05a4*/ 	.word	0x000030c0


	//   ....[9]....
        /*05a8*/ 	.word	0x000035e0


	//   ....[10]....
        /*05ac*/ 	.word	0x00003650


	//   ....[11]....
        /*05b0*/ 	.word	0x00005150


	//   ....[12]....
        /*05b4*/ 	.word	0x000051d0


	//   ....[13]....
        /*05b8*/ 	.word	0x000057a0


	//   ....[14]....
        /*05bc*/ 	.word	0x00005870


	//   ....[15]....
        /*05c0*/ 	.word	0x000070d0


	//   ....[16]....
        /*05c4*/ 	.word	0x00007100


	//   ....[17]....
        /*05c8*/ 	.word	0x00007170


	//   ....[18]....
        /*05cc*/ 	.word	0x00007190


	//   ....[19]....
        /*05d0*/ 	.word	0x00008aa0


	//   ....[20]....
        /*05d4*/ 	.word	0x00008ad0


	//   ....[21]....
        /*05d8*/ 	.word	0x00008b00


	//   ....[22]....
        /*05dc*/ 	.word	0x00008b30


	//   ....[23]....
        /*05e0*/ 	.word	0x00008b50


	//   ....[24]....
        /*05e4*/ 	.word	0x00008b60


	//   ....[25]....
        /*05e8*/ 	.word	0x00008b70


	//   ....[26]....
        /*05ec*/ 	.word	0x00008b80


	//   ....[27]....
        /*05f0*/ 	.word	0x00008b90


	//   ....[28]....
        /*05f4*/ 	.word	0x00008bc0


	//   ....[29]....
        /*05f8*/ 	.word	0x00008bd0


	//   ....[30]....
        /*05fc*/ 	.word	0x00008be0


	//   ....[31]....
        /*0600*/ 	.word	0x00008bf0


	//   ....[32]....
        /*0604*/ 	.word	0x00008c00


	//   ....[33]....
        /*0608*/ 	.word	0x00008c10


	//   ....[34]....
        /*060c*/ 	.word	0x00008c20


	//   ....[35]....
        /*0610*/ 	.word	0x00008c30


	//   ....[36]....
        /*0614*/ 	.word	0x00008c40


	//   ....[37]....
        /*0618*/ 	.word	0x00008c50


	//   ....[38]....
        /*061c*/ 	.word	0x00008c60


	//   ....[39]....
        /*0620*/ 	.word	0x00008c70


	//   ....[40]....
        /*0624*/ 	.word	0x00008c80


	//   ....[41]....
        /*0628*/ 	.word	0x00008c90


	//   ....[42]....
        /*062c*/ 	.word	0x00008ca0


	//   ....[43]....
        /*0630*/ 	.word	0x00008cb0


	//   ....[44]....
        /*0634*/ 	.word	0x00008cc0


	//   ....[45]....
        /*0638*/ 	.word	0x00008cd0


	//   ....[46]....
        /*063c*/ 	.word	0x00008ce0


	//   ....[47]....
        /*0640*/ 	.word	0x00008cf0


	//   ....[48]....
        /*0644*/ 	.word	0x00008d00


	//   ....[49]....
        /*0648*/ 	.word	0x00008d10


	//   ....[50]....
        /*064c*/ 	.word	0x00008d20


	//   ....[51]....
        /*0650*/ 	.word	0x00008d30


	//   ....[52]....
        /*0654*/ 	.word	0x00008d40


	//   ....[53]....
        /*0658*/ 	.word	0x00008d50


	//   ....[54]....
        /*065c*/ 	.word	0x00008d60


	//   ....[55]....
        /*0660*/ 	.word	0x00008d70


	//   ....[56]....
        /*0664*/ 	.word	0x00008d80


	//   ....[57]....
        /*0668*/ 	.word	0x00008d90


	//   ....[58]....
        /*066c*/ 	.word	0x00008da0


	//   ....[59]....
        /*0670*/ 	.word	0x00008dd0


	//   ....[60]....
        /*0674*/ 	.word	0x00008e10


	//   ....[61]....
        /*0678*/ 	.word	0x00008e40


	//   ....[62]....
        /*067c*/ 	.word	0x00008e70


	//   ....[63]....
        /*0680*/ 	.word	0x00008eb0


	//   ....[64]....
        /*0684*/ 	.word	0x00008ee0


	//   ....[65]....
        /*0688*/ 	.word	0x00008ef0


	//   ....[66]....
        /*068c*/ 	.word	0x00008f20


	//   ....[67]....
        /*0690*/ 	.word	0x00008f50


	//   ....[68]....
        /*0694*/ 	.word	0x00008f80


	//   ....[69]....
        /*0698*/ 	.word	0x00008f90


	//   ....[70]....
        /*069c*/ 	.word	0x00008fa0


	//   ....[71]....
        /*06a0*/ 	.word	0x00008fb0


	//   ....[72]....
        /*06a4*/ 	.word	0x00008fc0


	//   ....[73]....
        /*06a8*/ 	.word	0x00008fd0


	//   ....[74]....
        /*06ac*/ 	.word	0x00008fe0


	//   ....[75]....
        /*06b0*/ 	.word	0x00008ff0


	//   ....[76]....
        /*06b4*/ 	.word	0x00009000


	//   ....[77]....
        /*06b8*/ 	.word	0x00009010


	//   ....[78]....
        /*06bc*/ 	.word	0x00009020


	//   ....[79]....
        /*06c0*/ 	.word	0x00009040


	//   ....[80]....
        /*06c4*/ 	.word	0x00009050


	//   ....[81]....
        /*06c8*/ 	.word	0x00009060


	//   ....[82]....
        /*06cc*/ 	.word	0x00009070


	//   ....[83]....
        /*06d0*/ 	.word	0x00009930


	//   ....[84]....
        /*06d4*/ 	.word	0x00009990


	//   ....[85]....
        /*06d8*/ 	.word	0x000099c0


	//   ....[86]....
        /*06dc*/ 	.word	0x00009a10


	//   ....[87]....
        /*06e0*/ 	.word	0x0000a250


	//   ....[88]....
        /*06e4*/ 	.word	0x0000a280


	//   ....[89]....
        /*06e8*/ 	.word	0x0000a3d0


	//   ....[90]....
        /*06ec*/ 	.word	0x0000a3f0


	//   ....[91]....
        /*06f0*/ 	.word	0x0000a530


	//   ....[92]....
        /*06f4*/ 	.word	0x0000a550


	//   ....[93]....
        /*06f8*/ 	.word	0x0000a6a0


	//   ....[94]....
        /*06fc*/ 	.word	0x0000a6c0


	//   ....[95]....
        /*0700*/ 	.word	0x0000b010


	//   ....[96]....
        /*0704*/ 	.word	0x0000b040


	//   ....[97]....
        /*0708*/ 	.word	0x0000b190


	//   ....[98]....
        /*070c*/ 	.word	0x0000b1b0


	//   ....[99]....
        /*0710*/ 	.word	0x0000b2f0


	//   ....[100]....
        /*0714*/ 	.word	0x0000b310


	//   ....[101]....
        /*0718*/ 	.word	0x0000b460


	//   ....[102]....
        /*071c*/ 	.word	0x0000b480


	//   ....[103]....
        /*0720*/ 	.word	0x0000b650


	//   ....[104]....
        /*0724*/ 	.word	0x0000b800


	//   ....[105]....
        /*0728*/ 	.word	0x0000b830


	//   ....[106]....
        /*072c*/ 	.word	0x0000b860


	//   ....[107]....
        /*0730*/ 	.word	0x0000b890


	//   ....[108]....
        /*0734*/ 	.word	0x0000b8c0


	//   ....[109]....
        /*0738*/ 	.word	0x0000b900


	//   ....[110]....
        /*073c*/ 	.word	0x0000ba50


	//   ....[111]....
        /*0740*/ 	.word	0x0000ba80


	//   ....[112]....
        /*0744*/ 	.word	0x0000bab0


	//   ....[113]....
        /*0748*/ 	.word	0x0000bae0


	//   ....[114]....
        /*074c*/ 	.word	0x0000bb10


	//   ....[115]....
        /*0750*/ 	.word	0x0000bb50


	//   ....[116]....
        /*0754*/ 	.word	0x0000bbd0


	//   ....[117]....
        /*0758*/ 	.word	0x0000bc10


	//   ....[118]....
        /*075c*/ 	.word	0x0000bca0


	//   ....[119]....
        /*0760*/ 	.word	0x0000d410


	//   ....[120]....
        /*0764*/ 	.word	0x0000d440


	//   ....[121]....
        /*0768*/ 	.word	0x0000d560


	//   ....[122]....
        /*076c*/ 	.word	0x0000d570


	//   ....[123]....
        /*0770*/ 	.word	0x0000d5e0


	//   ....[124]....
        /*0774*/ 	.word	0x0000d5f0


	//   ....[125]....
        /*0778*/ 	.word	0x0000d660


	//   ....[126]....
        /*077c*/ 	.word	0x0000d670


	//   ....[127]....
        /*0780*/ 	.word	0x0000d6e0


	//   ....[128]....
        /*0784*/ 	.word	0x0000d6f0


	//   ....[129]....
        /*0788*/ 	.word	0x0000d760


	//   ....[130]....
        /*078c*/ 	.word	0x0000d770


	//   ....[131]....
        /*0790*/ 	.word	0x0000d7e0


	//   ....[132]....
        /*0794*/ 	.word	0x0000d7f0


	//   ....[133]....
        /*0798*/ 	.word	0x0000d800


	//   ....[134]....
        /*079c*/ 	.word	0x0000d880


	//   ....[135]....
        /*07a0*/ 	.word	0x0000dc00


	//   ....[136]....
        /*07a4*/ 	.word	0x0000dc30


	//   ....[137]....
        /*07a8*/ 	.word	0x0000dc60


	//   ....[138]....
        /*07ac*/ 	.word	0x0000dd30


	//   ....[139]....
        /*07b0*/ 	.word	0x0000dd40


	//   ....[140]....
        /*07b4*/ 	.word	0x0000ddc0


	//   ....[141]....
        /*07b8*/ 	.word	0x0000de00


	//   ....[142]....
        /*07bc*/ 	.word	0x0000de40


	//   ....[143]....
        /*07c0*/ 	.word	0x0000de90


	//   ....[144]....
        /*07c4*/ 	.word	0x0000dec0


	//   ....[145]....
        /*07c8*/ 	.word	0x0000df10


	//   ....[146]....
        /*07cc*/ 	.word	0x0000df40


	//   ....[147]....
        /*07d0*/ 	.word	0x0000df90


	//   ....[148]....
        /*07d4*/ 	.word	0x0000dfc0


	//   ....[149]....
        /*07d8*/ 	.word	0x0000dfe0


	//   ....[150]....
        /*07dc*/ 	.word	0x0000e020


	//   ....[151]....
        /*07e0*/ 	.word	0x0000e760


	//   ....[152]....
        /*07e4*/ 	.word	0x0000e790


	//   ....[153]....
        /*07e8*/ 	.word	0x0000e7c0


	//   ....[154]....
        /*07ec*/ 	.word	0x0000e800


	//   ....[155]....
        /*07f0*/ 	.word	0x0000e880


	//   ....[156]....
        /*07f4*/ 	.word	0x0000e8a0


	//   ....[157]....
        /*07f8*/ 	.word	0x0000e920


	//   ....[158]....
        /*07fc*/ 	.word	0x0000e940


	//   ....[159]....
        /*0800*/ 	.word	0x0000e9c0


	//   ....[160]....
        /*0804*/ 	.word	0x0000e9e0


	//   ....[161]....
        /*0808*/ 	.word	0x0000ea60


	//   ....[162]....
        /*080c*/ 	.word	0x0000ea80


	//   ....[163]....
        /*0810*/ 	.word	0x0000eb00


	//   ....[164]....
        /*0814*/ 	.word	0x0000eb20


	//   ....[165]....
        /*0818*/ 	.word	0x0000eb60


	//   ....[166]....
        /*081c*/ 	.word	0x0000ebb0


	//   ....[167]....
        /*0820*/ 	.word	0x0000f2c0


	//   ....[168]....
        /*0824*/ 	.word	0x0000f2e0


	//   ....[169]....
        /*0828*/ 	.word	0x0000f340


	//   ....[170]....
        /*082c*/ 	.word	0x0000f350


	//   ....[171]....
        /*0830*/ 	.word	0x0000f3a0


	//   ....[172]....
        /*0834*/ 	.word	0x0000f3b0


	//   ....[173]....
        /*0838*/ 	.word	0x0000f400


	//   ....[174]....
        /*083c*/ 	.word	0x0000f410


	//   ....[175]....
        /*0840*/ 	.word	0x0000f460


	//   ....[176]....
        /*0844*/ 	.word	0x0000f470


	//   ....[177]....
        /*0848*/ 	.word	0x0000f4c0


	//   ....[178]....
        /*084c*/ 	.word	0x0000f4d0


	//   ....[179]....
        /*0850*/ 	.word	0x0000f520


	//   ....[180]....
        /*0854*/ 	.word	0x0000f530


	//   ....[181]....
        /*0858*/ 	.word	0x0000f540


	//   ....[182]....
        /*085c*/ 	.word	0x0000f590


	//   ....[183]....
        /*0860*/ 	.word	0x0000f8c0


	//   ....[184]....
        /*0864*/ 	.word	0x0000f8d0


	//   ....[185]....
        /*0868*/ 	.word	0x0000f8e0


	//   ....[186]....
        /*086c*/ 	.word	0x0000f8f0


	//   ....[187]....
        /*0870*/ 	.word	0x0000f900


	//   ....[188]....
        /*0874*/ 	.word	0x0000f920


	//   ....[189]....
        /*0878*/ 	.word	0x0000f940


	//   ....[190]....
        /*087c*/ 	.word	0x0000f980


	//   ....[191]....
        /*0880*/ 	.word	0x0000f990


	//   ....[192]....
        /*0884*/ 	.word	0x0000f9e0


	//   ....[193]....
        /*0888*/ 	.word	0x0000fa00


	//   ....[194]....
        /*088c*/ 	.word	0x0000fab0


	//   ....[195]....
        /*0890*/ 	.word	0x0000fac0


	//   ....[196]....
        /*0894*/ 	.word	0x0000fad0


	//   ....[197]....
        /*0898*/ 	.word	0x0000fae0


	//   ....[198]....
        /*089c*/ 	.word	0x0000faf0


	//   ....[199]....
        /*08a0*/ 	.word	0x000111f0


	//   ....[200]....
        /*08a4*/ 	.word	0x00011220


	//   ....[201]....
        /*08a8*/ 	.word	0x00011250


	//   ....[202]....
        /*08ac*/ 	.word	0x00011260


	//   ....[203]....
        /*08b0*/ 	.word	0x00011290


	//   ....[204]....
        /*08b4*/ 	.word	0x000112a0


	//   ....[205]....
        /*08b8*/ 	.word	0x000112d0


	//   ....[206]....
        /*08bc*/ 	.word	0x00011310


	//   ....[207]....
        /*08c0*/ 	.word	0x00011450


	//   ....[208]....
        /*08c4*/ 	.word	0x00011480


	//   ....[209]....
        /*08c8*/ 	.word	0x000114b0


	//   ....[210]....
        /*08cc*/ 	.word	0x000114e0


	//   ....[211]....
        /*08d0*/ 	.word	0x00011510


	//   ....[212]....
        /*08d4*/ 	.word	0x00011550


	//   ....[213]....
        /*08d8*/ 	.word	0x000115e0


	//   ....[214]....
        /*08dc*/ 	.word	0x00011620


	//   ....[215]....
        /*08e0*/ 	.word	0x000116b0


	//   ....[216]....
        /*08e4*/ 	.word	0x00011ab0


	//   ....[217]....
        /*08e8*/ 	.word	0x00012030


	//   ....[218]....
        /*08ec*/ 	.word	0x00012110


	//   ....[219]....
        /*08f0*/ 	.word	0x000121f0


	//   ....[220]....
        /*08f4*/ 	.word	0x000122b0


	//   ....[221]....
        /*08f8*/ 	.word	0x000123a0


	//   ....[222]....
        /*08fc*/ 	.word	0x00012400


	//   ....[223]....
        /*0900*/ 	.word	0x000124e0


	//   ....[224]....
        /*0904*/ 	.word	0x00012540


	//   ....[225]....
        /*0908*/ 	.word	0x00012620


	//   ....[226]....
        /*090c*/ 	.word	0x00012680


	//   ....[227]....
        /*0910*/ 	.word	0x00012760


	//   ....[228]....
        /*0914*/ 	.word	0x000127c0


	//   ....[229]....
        /*0918*/ 	.word	0x000128a0


	//   ....[230]....
        /*091c*/ 	.word	0x00012900


	//   ....[231]....
        /*0920*/ 	.word	0x000129e0


	//   ....[232]....
        /*0924*/ 	.word	0x00012a40


	//   ....[233]....
        /*0928*/ 	.word	0x00012b10


	//   ....[234]....
        /*092c*/ 	.word	0x00012ca0


	//   ....[235]....
        /*0930*/ 	.word	0x00012d30


	//   ....[236]....
        /*0934*/ 	.word	0x00012e50


	//   ....[237]....
        /*0938*/ 	.word	0x00012ea0


	//   ....[238]....
        /*093c*/ 	.word	0x00012fa0


	//   ....[239]....
        /*0940*/ 	.word	0x00012ff0


	//   ....[240]....
        /*0944*/ 	.word	0x000130f0


	//   ....[241]....
        /*0948*/ 	.word	0x00013140


	//   ....[242]....
        /*094c*/ 	.word	0x00013220


	//   ....[243]....
        /*0950*/ 	.word	0x000132c0


	//   ....[244]....
        /*0954*/ 	.word	0x00013340


	//   ....[245]....
        /*0958*/ 	.word	0x000133f0


	//   ....[246]....
        /*095c*/ 	.word	0x00013470


	//   ....[247]....
        /*0960*/ 	.word	0x00013520


	//   ....[248]....
        /*0964*/ 	.word	0x000135a0


	//   ....[249]....
        /*0968*/ 	.word	0x00013650


	//   ....[250]....
        /*096c*/ 	.word	0x000136f0


	//   ....[251]....
        /*0970*/ 	.word	0x00013760


	//   ....[252]....
        /*0974*/ 	.word	0x000137e0


	//   ....[253]....
        /*0978*/ 	.word	0x000138a0


	//   ....[254]....
        /*097c*/ 	.word	0x00013910


	//   ....[255]....
        /*0980*/ 	.word	0x000139f0


	//   ....[0]....
        /*0984*/ 	.word	0x00013a60


	//   ....[1]....
        /*0988*/ 	.word	0x00013b40


	//   ....[2]....
        /*098c*/ 	.word	0x00013bb0


	//   ....[3]....
        /*0990*/ 	.word	0x00013c90


	//   ....[4]....
        /*0994*/ 	.word	0x00013d00


	//   ....[5]....
        /*0998*/ 	.word	0x00013de0


	//   ....[6]....
        /*099c*/ 	.word	0x00013e50


	//   ....[7]....
        /*09a0*/ 	.word	0x00013f20


	//   ....[8]....
        /*09a4*/ 	.word	0x00013f90


	//   ....[9]....
        /*09a8*/ 	.word	0x00014050


	//   ....[10]....
        /*09ac*/ 	.word	0x00014180


	//   ....[11]....
        /*09b0*/ 	.word	0x00014220


	//   ....[12]....
        /*09b4*/ 	.word	0x00014280


	//   ....[13]....
        /*09b8*/ 	.word	0x00014340


	//   ....[14]....
        /*09bc*/ 	.word	0x000143a0


	//   ....[15]....
        /*09c0*/ 	.word	0x00014460


	//   ....[16]....
        /*09c4*/ 	.word	0x000144c0


	//   ....[17]....
        /*09c8*/ 	.word	0x00014580


	//   ....[18]....
        /*09cc*/ 	.word	0x000145e0


	//   ....[19]....
        /*09d0*/ 	.word	0x000146a0


	//   ....[20]....
        /*09d4*/ 	.word	0x00014700


	//   ....[21]....
        /*09d8*/ 	.word	0x000147c0


	//   ....[22]....
        /*09dc*/ 	.word	0x00014820


	//   ....[23]....
        /*09e0*/ 	.word	0x000148e0


	//   ....[24]....
        /*09e4*/ 	.word	0x00014940


	//   ....[25]....
        /*09e8*/ 	.word	0x00014a00


	//   ....[26]....
        /*09ec*/ 	.word	0x00014af0


	//   ....[27]....
        /*09f0*/ 	.word	0x00014b80


	//   ....[28]....
        /*09f4*/ 	.word	0x00014be0


	//   ....[29]....
        /*09f8*/ 	.word	0x00014c90


	//   ....[30]....
        /*09fc*/ 	.word	0x00014cf0


	//   ....[31]....
        /*0a00*/ 	.word	0x00014db0


	//   ....[32]....
        /*0a04*/ 	.word	0x00014e10


	//   ....[33]....
        /*0a08*/ 	.word	0x00014ed0


	//   ....[34]....
        /*0a0c*/ 	.word	0x00014f60


	//   ....[35]....
        /*0a10*/ 	.word	0x00015000


	//   ....[36]....
        /*0a14*/ 	.word	0x00015080


	//   ....[37]....
        /*0a18*/ 	.word	0x00015120


	//   ....[38]....
        /*0a1c*/ 	.word	0x00015180


	//   ....[39]....
        /*0a20*/ 	.word	0x00015240


	//   ....[40]....
        /*0a24*/ 	.word	0x000152a0


	//   ....[41]....
        /*0a28*/ 	.word	0x00015360


	//   ....[42]....
        /*0a2c*/ 	.word	0x000155b0


	//----- nvinfo : EIATTR_REG_RECONFIG
	.align		4
.L_122:
        /*0a30*/ 	.byte	0x01, 0x54
	.zero		2


	//----- nvinfo : EIATTR_SYSCALL_OFFSETS
	.align		4
        /*0a34*/ 	.byte	0x04, 0x46
        /*0a36*/ 	.short	(.L_124 - .L_123)


	//   ....[0]....
.L_123:
        /*0a38*/ 	.word	0x000017a0


	//   ....[1]....
        /*0a3c*/ 	.word	0x0000c9f0


	//   ....[2]....
        /*0a40*/ 	.word	0x0000cb60


	//   ....[3]....
        /*0a44*/ 	.word	0x0000ccb0


	//   ....[4]....
        /*0a48*/ 	.word	0x0000cdf0


	//   ....[5]....
        /*0a4c*/ 	.word	0x0000e3c0


	//----- nvinfo : EIATTR_MBARRIER_INSTR_OFFSETS
	.align		4
.L_124:
        /*0a50*/ 	.byte	0x04, 0x39
        /*0a52*/ 	.short	(.L_126 - .L_125)


	//   ....[0]....
.L_125:
        /*0a54*/ 	.word	0x00000180
        /*0a58*/ 	.word	0x000000ff
        /*0a5c*/ 	.word	0x00038800
        /*0a60*/ 	.short	0x0100
        /*0a62*/ 	.byte	0x08
	.zero		1


	//   ....[1]....
        /*0a64*/ 	.word	0x00000190
        /*0a68*/ 	.word	0x000000ff
        /*0a6c*/ 	.word	0x00038820
        /*0a70*/ 	.short	0x0100
        /*0a72*/ 	.byte	0x08
	.zero		1


	//   ....[2]....
        /*0a74*/ 	.word	0x00000280
        /*0a78*/ 	.word	0x000000ff
        /*0a7c*/ 	.word	0x00038830
        /*0a80*/ 	.short	0x0100
        /*0a82*/ 	.byte	0x08
	.zero		1


	//   ....[3]....
        /*0a84*/ 	.word	0x00000290
        /*0a88*/ 	.word	0x000000ff
        /*0a8c*/ 	.word	0x00038840
        /*0a90*/ 	.short	0x0100
        /*0a92*/ 	.byte	0x08
	.zero		1


	//   ....[4]....
        /*0a94*/ 	.word	0x000002a0
        /*0a98*/ 	.word	0x000000ff
        /*0a9c*/ 	.word	0x00038838
        /*0aa0*/ 	.short	0x0100
        /*0aa2*/ 	.byte	0x08
	.zero		1


	//   ....[5]....
        /*0aa4*/ 	.word	0x000002b0
        /*0aa8*/ 	.word	0x000000ff
        /*0aac*/ 	.word	0x00038848
        /*0ab0*/ 	.short	0x0100
        /*0ab2*/ 	.byte	0x08
	.zero		1


	//   ....[6]....
        /*0ab4*/ 	.word	0x000003e0
        /*0ab8*/ 	.word	0x000000ff
        /*0abc*/ 	.word	0x00038850
        /*0ac0*/ 	.short	0x0100
        /*0ac2*/ 	.byte	0x08
	.zero		1


	//   ....[7]....
        /*0ac4*/ 	.word	0x000003f0
        /*0ac8*/ 	.word	0x000000ff
        /*0acc*/ 	.word	0x00038860
        /*0ad0*/ 	.short	0x0100
        /*0ad2*/ 	.byte	0x08
	.zero		1


	//   ....[8]....
        /*0ad4*/ 	.word	0x00000400
        /*0ad8*/ 	.word	0x000000ff
        /*0adc*/ 	.word	0x00038858
        /*0ae0*/ 	.short	0x0100
        /*0ae2*/ 	.byte	0x08
	.zero		1


	//   ....[9]....
        /*0ae4*/ 	.word	0x00000410
        /*0ae8*/ 	.word	0x000000ff
        /*0aec*/ 	.word	0x00038868
        /*0af0*/ 	.short	0x0100
        /*0af2*/ 	.byte	0x08
	.zero		1


	//   ....[10]....
        /*0af4*/ 	.word	0x00000500
        /*0af8*/ 	.word	0x000000ff
        /*0afc*/ 	.word	0x00038870
        /*0b00*/ 	.short	0x0100
        /*0b02*/ 	.byte	0x06
	.zero		1


	//   ....[11]....
        /*0b04*/ 	.word	0x00000510
        /*0b08*/ 	.word	0x000000ff
        /*0b0c*/ 	.word	0x00038880
        /*0b10*/ 	.short	0x0100
        /*0b12*/ 	.byte	0x06
	.zero		1


	//   ....[12]....
        /*0b14*/ 	.word	0x00000520
        /*0b18*/ 	.word	0x000000ff
        /*0b1c*/ 	.word	0x00038878
        /*0b20*/ 	.short	0x0100
        /*0b22*/ 	.byte	0x06
	.zero		1


	//   ....[13]....
        /*0b24*/ 	.word	0x00000530
        /*0b28*/ 	.word	0x000000ff
        /*0b2c*/ 	.word	0x00038888
        /*0b30*/ 	.short	0x0100
        /*0b32*/ 	.byte	0x06
	.zero		1


	//   ....[14]....
        /*0b34*/ 	.word	0x00000660
        /*0b38*/ 	.word	0x000000ff
        /*0b3c*/ 	.word	0x00038890
        /*0b40*/ 	.short	0x0100
        /*0b42*/ 	.byte	0x08
	.zero		1


	//   ....[15]....
        /*0b44*/ 	.word	0x00000670
        /*0b48*/ 	.word	0x000000ff
        /*0b4c*/ 	.word	0x000388a0
        /*0b50*/ 	.short	0x0100
        /*0b52*/ 	.byte	0x08
	.zero		1


	//   ....[16]....
        /*0b54*/ 	.word	0x00000680
        /*0b58*/ 	.word	0x000000ff
        /*0b5c*/ 	.word	0x00038898
        /*0b60*/ 	.short	0x0100
        /*0b62*/ 	.byte	0x08
	.zero		1


	//   ....[17]....
        /*0b64*/ 	.word	0x00000690
        /*0b68*/ 	.word	0x000000ff
        /*0b6c*/ 	.word	0x000388a8
        /*0b70*/ 	.short	0x0100
        /*0b72*/ 	.byte	0x08
	.zero		1


	//   ....[18]....
        /*0b74*/ 	.word	0x000007e0
        /*0b78*/ 	.word	0x000000ff
        /*0b7c*/ 	.word	0x000388b0
        /*0b80*/ 	.short	0x0100
        /*0b82*/ 	.byte	0x08
	.zero		1


	//   ....[19]....
        /*0b84*/ 	.word	0x000007f0
        /*0b88*/ 	.word	0x000000ff
        /*0b8c*/ 	.word	0x000388c0
        /*0b90*/ 	.short	0x0100
        /*0b92*/ 	.byte	0x08
	.zero		1


	//   ....[20]....
        /*0b94*/ 	.word	0x00000800
        /*0b98*/ 	.word	0x000000ff
        /*0b9c*/ 	.word	0x000388b8
        /*0ba0*/ 	.short	0x0100
        /*0ba2*/ 	.byte	0x08
	.zero		1


	//   ....[21]....
        /*0ba4*/ 	.word	0x00000810
        /*0ba8*/ 	.word	0x000000ff
        /*0bac*/ 	.word	0x000388c8
        /*0bb0*/ 	.short	0x0100
        /*0bb2*/ 	.byte	0x08
	.zero		1


	//   ....[22]....
        /*0bb4*/ 	.word	0x00001ac0
        /*0bb8*/ 	.word	0x000000ff
        /*0bbc*/ 	.word	0x00038800
        /*0bc0*/ 	.short	0x010a
        /*0bc2*/ 	.byte	0x34
	.zero		1


	//   ....[23]....
        /*0bc4*/ 	.word	0x00001bb0
        /*0bc8*/ 	.word	0x000000ff
        /*0bcc*/ 	.word	0x00038830
        /*0bd0*/ 	.short	0x010a
        /*0bd2*/ 	.byte	0x35
	.zero		1


	//   ....[24]....
        /*0bd4*/ 	.word	0x00001bf0
        /*0bd8*/ 	.word	0x000000ff
        /*0bdc*/ 	.word	0x00038830
        /*0be0*/ 	.short	0x010a
        /*0be2*/ 	.byte	0x35
	.zero		1


	//   ....[25]....
        /*0be4*/ 	.word	0x00002660
        /*0be8*/ 	.word	0x000000ff
        /*0bec*/ 	.word	0x00000000
        /*0bf0*/ 	.short	0x0101
        /*0bf2*/ 	.byte	0x06
	.zero		1


	//   ....[26]....
        /*0bf4*/ 	.word	0x000041b0
        /*0bf8*/ 	.word	0x000000ff
        /*0bfc*/ 	.word	0x00038850
        /*0c00*/ 	.short	0x010a
        /*0c02*/ 	.byte	0x35
	.zero		1


	//   ....[27]....
        /*0c04*/ 	.word	0x000041f0
        /*0c08*/ 	.word	0x000000ff
        /*0c0c*/ 	.word	0x00038850
        /*0c10*/ 	.short	0x010a
        /*0c12*/ 	.byte	0x35
	.zero		1


	//   ....[28]....
        /*0c14*/ 	.word	0x00004440
        /*0c18*/ 	.word	0x000000ff
        /*0c1c*/ 	.word	0x00000000
        /*0c20*/ 	.short	0x0101
        /*0c22*/ 	.byte	0x35
	.zero		1


	//   ....[29]....
        /*0c24*/ 	.word	0x000045c0
        /*0c28*/ 	.word	0x000000ff
        /*0c2c*/ 	.word	0x00038830
        /*0c30*/ 	.short	0x010a
        /*0c32*/ 	.byte	0x2f
	.zero		1


	//   ....[30]....
        /*0c34*/ 	.word	0x00004610
        /*0c38*/ 	.word	0x000000ff
        /*0c3c*/ 	.word	0x00038830
        /*0c40*/ 	.short	0x010a
        /*0c42*/ 	.byte	0x2f
	.zero		1


	//   ....[31]....
        /*0c44*/ 	.word	0x00004db0
        /*0c48*/ 	.word	0x000000ff
        /*0c4c*/ 	.word	0x00000000
        /*0c50*/ 	.short	0x0101
        /*0c52*/ 	.byte	0x06
	.zero		1


	//   ....[32]....
        /*0c54*/ 	.word	0x00006ca0
        /*0c58*/ 	.word	0x000000ff
        /*0c5c*/ 	.word	0x00038850
        /*0c60*/ 	.short	0x010a
        /*0c62*/ 	.byte	0x2f
	.zero		1


	//   ....[33]....
        /*0c64*/ 	.word	0x00006d00
        /*0c68*/ 	.word	0x000000ff
        /*0c6c*/ 	.word	0x00038850
        /*0c70*/ 	.short	0x010a
        /*0c72*/ 	.byte	0x2f
	.zero		1


	//   ....[34]....
        /*0c74*/ 	.word	0x00006f10
        /*0c78*/ 	.word	0x000000ff
        /*0c7c*/ 	.word	0x00000000
        /*0c80*/ 	.short	0x0101
        /*0c82*/ 	.byte	0x2f
	.zero		1


	//   ....[35]....
        /*0c84*/ 	.word	0x0000a270
        /*0c88*/ 	.word	0x000000ff
        /*0c8c*/ 	.word	0x00000000
        /*0c90*/ 	.short	0x0101
        /*0c92*/ 	.byte	0x07
	.zero		1


	//   ....[36]....
        /*0c94*/ 	.word	0x0000d210
        /*0c98*/ 	.word	0x00000006
        /*0c9c*/ 	.word	0x00038880
        /*0ca0*/ 	.short	0x010a
        /*0ca2*/ 	.byte	0x3f
	.zero		1


	//   ....[37]....
        /*0ca4*/ 	.word	0x0000d970
        /*0ca8*/ 	.word	0x00000006
        /*0cac*/ 	.word	0x00038870
        /*0cb0*/ 	.short	0x0107
        /*0cb2*/ 	.byte	0x3f
	.zero		1


	//   ....[38]....
        /*0cb4*/ 	.word	0x0000da30
        /*0cb8*/ 	.word	0x00000006
        /*0cbc*/ 	.word	0x00038870
        /*0cc0*/ 	.short	0x0101
        /*0cc2*/ 	.byte	0x3f
	.zero		1


	//   ....[39]....
        /*0cc4*/ 	.word	0x0000da60
        /*0cc8*/ 	.word	0x00000006
        /*0ccc*/ 	.word	0x00038840
        /*0cd0*/ 	.short	0x010a
        /*0cd2*/ 	.byte	0x3f
	.zero		1


	//   ....[40]....
        /*0cd4*/ 	.word	0x0000e0f0
        /*0cd8*/ 	.word	0x00000006
        /*0cdc*/ 	.word	0x00038830
        /*0ce0*/ 	.short	0x0107
        /*0ce2*/ 	.byte	0x3f
	.zero		1


	//   ....[41]....
        /*0ce4*/ 	.word	0x0000e1b0
        /*0ce8*/ 	.word	0x00000006
        /*0cec*/ 	.word	0x00038830
        /*0cf0*/ 	.short	0x0101
        /*0cf2*/ 	.byte	0x3f
	.zero		1


	//   ....[42]....
        /*0cf4*/ 	.word	0x0000eca0
        /*0cf8*/ 	.word	0x00000016
        /*0cfc*/ 	.word	0x00038800
        /*0d00*/ 	.short	0x0107
        /*0d02*/ 	.byte	0x3f
	.zero		1


	//   ....[43]....
        /*0d04*/ 	.word	0x0000eda0
        /*0d08*/ 	.word	0x00000016
        /*0d0c*/ 	.word	0x00038800
        /*0d10*/ 	.short	0x0101
        /*0d12*/ 	.byte	0x3f
	.zero		1


	//   ....[44]....
        /*0d14*/ 	.word	0x0000edc0
        /*0d18*/ 	.word	0x00000016
        /*0d1c*/ 	.word	0x00038820
        /*0d20*/ 	.short	0x010a
        /*0d22*/ 	.byte	0x3f
	.zero		1


	//   ....[45]....
        /*0d24*/ 	.word	0x0000f110
        /*0d28*/ 	.word	0x00000000
        /*0d2c*/ 	.word	0x00038880
        /*0d30*/ 	.short	0x010a
        /*0d32*/ 	.byte	0x3f
	.zero		1


	//   ....[46]....
        /*0d34*/ 	.word	0x0000f620
        /*0d38*/ 	.word	0x00000000
        /*0d3c*/ 	.word	0x00038870
        /*0d40*/ 	.short	0x0107
        /*0d42*/ 	.byte	0x3f
	.zero		1


	//   ....[47]....
        /*0d44*/ 	.word	0x0000f6e0
        /*0d48*/ 	.word	0x00000000
        /*0d4c*/ 	.word	0x00038870
        /*0d50*/ 	.short	0x0101
        /*0d52*/ 	.byte	0x3f
	.zero		1


	//   ....[48]....
        /*0d54*/ 	.word	0x0000f710
        /*0d58*/ 	.word	0x00000000
        /*0d5c*/ 	.word	0x00038840
        /*0d60*/ 	.short	0x010a
        /*0d62*/ 	.byte	0x3f
	.zero		1


	//   ....[49]....
        /*0d64*/ 	.word	0x0000fc00
        /*0d68*/ 	.word	0x00000000
        /*0d6c*/ 	.word	0x00038830
        /*0d70*/ 	.short	0x0107
        /*0d72*/ 	.byte	0x3f
	.zero		1


	//   ....[50]....
        /*0d74*/ 	.word	0x0000fcc0
        /*0d78*/ 	.word	0x00000000
        /*0d7c*/ 	.word	0x00038830
        /*0d80*/ 	.short	0x0101
        /*0d82*/ 	.byte	0x3f
	.zero		1


	//   ....[51]....
        /*0d84*/ 	.word	0x0000fd50
        /*0d88*/ 	.word	0x00000011
        /*0d8c*/ 	.word	0x00038870
        /*0d90*/ 	.short	0x010a
        /*0d92*/ 	.byte	0x3f
	.zero		1


	//   ....[52]....
        /*0d94*/ 	.word	0x0000fde0
        /*0d98*/ 	.word	0x00000011
        /*0d9c*/ 	.word	0x00038860
        /*0da0*/ 	.short	0x010a
        /*0da2*/ 	.byte	0x3f
	.zero		1


	//   ....[53]....
        /*0da4*/ 	.word	0x00010540
        /*0da8*/ 	.word	0x00000011
        /*0dac*/ 	.word	0x00038850
        /*0db0*/ 	.short	0x0101
        /*0db2*/ 	.byte	0x3f
	.zero		1


	//   ....[54]....
        /*0db4*/ 	.word	0x000105c0
        /*0db8*/ 	.word	0x00000011
        /*0dbc*/ 	.word	0x00000000
        /*0dc0*/ 	.short	0x0101
        /*0dc2*/ 	.byte	0x3f
	.zero		1


	//   ....[55]....
        /*0dc4*/ 	.word	0x00010780
        /*0dc8*/ 	.word	0x00000012
        /*0dcc*/ 	.word	0x00038870
        /*0dd0*/ 	.short	0x010a
        /*0dd2*/ 	.byte	0x3f
	.zero		1


	//   ....[56]....
        /*0dd4*/ 	.word	0x00010800
        /*0dd8*/ 	.word	0x00000012
        /*0ddc*/ 	.word	0x00038860
        /*0de0*/ 	.short	0x010a
        /*0de2*/ 	.byte	0x3f
	.zero		1


	//   ....[57]....
        /*0de4*/ 	.word	0x00010f70
        /*0de8*/ 	.word	0x00000012
        /*0dec*/ 	.word	0x00038850
        /*0df0*/ 	.short	0x0101
        /*0df2*/ 	.byte	0x3f
	.zero		1


	//   ....[58]....
        /*0df4*/ 	.word	0x00010ff0
        /*0df8*/ 	.word	0x00000003
        /*0dfc*/ 	.word	0x00000000
        /*0e00*/ 	.short	0x0101
        /*0e02*/ 	.byte	0x3f
	.zero		1


	//   ....[59]....
        /*0e04*/ 	.word	0x00011a30
        /*0e08*/ 	.word	0x00000004
        /*0e0c*/ 	.word	0x00038820
        /*0e10*/ 	.short	0x010a
        /*0e12*/ 	.byte	0x3f
	.zero		1


	//   ....[60]....
        /*0e14*/ 	.word	0x00011bb0
        /*0e18*/ 	.word	0x00000005
        /*0e1c*/ 	.word	0x00038840
        /*0e20*/ 	.short	0x010a
        /*0e22*/ 	.byte	0x3f
	.zero		1


	//   ....[61]....
        /*0e24*/ 	.word	0x00011c50
        /*0e28*/ 	.word	0x00000017
        /*0e2c*/ 	.word	0x00038840
        /*0e30*/ 	.short	0x010a
        /*0e32*/ 	.byte	0x3f
	.zero		1


	//   ....[62]....
        /*0e34*/ 	.word	0x00011c90
        /*0e38*/ 	.word	0x00000005
        /*0e3c*/ 	.word	0x00038860
        /*0e40*/ 	.short	0x010a
        /*0e42*/ 	.byte	0x3f
	.zero		1


	//   ....[63]....
        /*0e44*/ 	.word	0x00011cd0
        /*0e48*/ 	.word	0x00000017
        /*0e4c*/ 	.word	0x00038860
        /*0e50*/ 	.short	0x010a
        /*0e52*/ 	.byte	0x3f
	.zero		1


	//   ....[64]....
        /*0e54*/ 	.word	0x00011d10
        /*0e58*/ 	.word	0x00000005
        /*0e5c*/ 	.word	0x00038880
        /*0e60*/ 	.short	0x010a
        /*0e62*/ 	.byte	0x3f
	.zero		1


	//   ....[65]....
        /*0e64*/ 	.word	0x00011d50
        /*0e68*/ 	.word	0x00000017
        /*0e6c*/ 	.word	0x00038880
        /*0e70*/ 	.short	0x010a
        /*0e72*/ 	.byte	0x3f
	.zero		1


	//   ....[66]....
        /*0e74*/ 	.word	0x00011dc0
        /*0e78*/ 	.word	0x00000004
        /*0e7c*/ 	.word	0x00038800
        /*0e80*/ 	.short	0x010a
        /*0e82*/ 	.byte	0x3f
	.zero		1


	//   ....[67]....
        /*0e84*/ 	.word	0x00011e20
        /*0e88*/ 	.word	0x00000004
        /*0e8c*/ 	.word	0x00038830
        /*0e90*/ 	.short	0x010a
        /*0e92*/ 	.byte	0x3f
	.zero		1


	//   ....[68]....
        /*0e94*/ 	.word	0x00011e80
        /*0e98*/ 	.word	0x00000008
        /*0e9c*/ 	.word	0x00038850
        /*0ea0*/ 	.short	0x010a
        /*0ea2*/ 	.byte	0x3f
	.zero		1


	//   ....[69]....
        /*0ea4*/ 	.word	0x00011ef0
        /*0ea8*/ 	.word	0x00000003
        /*0eac*/ 	.word	0x00038830
        /*0eb0*/ 	.short	0x010a
        /*0eb2*/ 	.byte	0x3f
	.zero		1


	//   ....[70]....
        /*0eb4*/ 	.word	0x00011f60
        /*0eb8*/ 	.word	0x00000007
        /*0ebc*/ 	.word	0x00038850
        /*0ec0*/ 	.short	0x010a
        /*0ec2*/ 	.byte	0x3f
	.zero		1


	//   ....[71]....
        /*0ec4*/ 	.word	0x00012060
        /*0ec8*/ 	.word	0x00000006
        /*0ecc*/ 	.word	0x00038880
        /*0ed0*/ 	.short	0x010a
        /*0ed2*/ 	.byte	0x3f
	.zero		1


	//   ....[72]....
        /*0ed4*/ 	.word	0x00012bf0
        /*0ed8*/ 	.word	0x00000006
        /*0edc*/ 	.word	0x00038840
        /*0ee0*/ 	.short	0x010a
        /*0ee2*/ 	.byte	0x3f
	.zero		1


	//   ....[73]....
        /*0ee4*/ 	.word	0x00014080
        /*0ee8*/ 	.word	0x00000016
        /*0eec*/ 	.word	0x00038820
        /*0ef0*/ 	.short	0x010a
        /*0ef2*/ 	.byte	0x3f
	.zero		1


	//   ....[74]....
        /*0ef4*/ 	.word	0x000140d0
        /*0ef8*/ 	.word	0x00000000
        /*0efc*/ 	.word	0x00038880
        /*0f00*/ 	.short	0x010a
        /*0f02*/ 	.byte	0x3f
	.zero		1


	//   ....[75]....
        /*0f04*/ 	.word	0x00014a40
        /*0f08*/ 	.word	0x00000000
        /*0f0c*/ 	.word	0x00038840
        /*0f10*/ 	.short	0x010a
        /*0f12*/ 	.byte	0x3f
	.zero		1


	//   ....[76]....
        /*0f14*/ 	.word	0x00015390
        /*0f18*/ 	.word	0x00000011
        /*0f1c*/ 	.word	0x00038870
        /*0f20*/ 	.short	0x010a
        /*0f22*/ 	.byte	0x3f
	.zero		1


	//   ....[77]....
        /*0f24*/ 	.word	0x000153e0
        /*0f28*/ 	.word	0x00000011
        /*0f2c*/ 	.word	0x00038860
        /*0f30*/ 	.short	0x010a
        /*0f32*/ 	.byte	0x3f
	.zero		1


	//   ....[78]....
        /*0f34*/ 	.word	0x00015430
        /*0f38*/ 	.word	0x00000012
        /*0f3c*/ 	.word	0x00038870
        /*0f40*/ 	.short	0x010a
        /*0f42*/ 	.byte	0x3f
	.zero		1


	//   ....[79]....
        /*0f44*/ 	.word	0x00015480
        /*0f48*/ 	.word	0x00000012
        /*0f4c*/ 	.word	0x00038860
        /*0f50*/ 	.short	0x010a
        /*0f52*/ 	.byte	0x3f
	.zero		1


	//   ....[80]....
        /*0f54*/ 	.word	0x000154d0
        /*0f58*/ 	.word	0x00000004
        /*0f5c*/ 	.word	0x00038820
        /*0f60*/ 	.short	0x010a
        /*0f62*/ 	.byte	0x3f
	.zero		1


	//   ....[81]....
        /*0f64*/ 	.word	0x00015670
        /*0f68*/ 	.word	0x00000005
        /*0f6c*/ 	.word	0x00038840
        /*0f70*/ 	.short	0x010a
        /*0f72*/ 	.byte	0x3f
	.zero		1


	//   ....[82]....
        /*0f74*/ 	.word	0x000156c0
        /*0f78*/ 	.word	0x00000017
        /*0f7c*/ 	.word	0x00038840
        /*0f80*/ 	.short	0x010a
        /*0f82*/ 	.byte	0x3f
	.zero		1


	//   ....[83]....
        /*0f84*/ 	.word	0x00015710
        /*0f88*/ 	.word	0x00000005
        /*0f8c*/ 	.word	0x00038860
        /*0f90*/ 	.short	0x010a
        /*0f92*/ 	.byte	0x3f
	.zero		1


	//   ....[84]....
        /*0f94*/ 	.word	0x00015760
        /*0f98*/ 	.word	0x00000017
        /*0f9c*/ 	.word	0x00038860
        /*0fa0*/ 	.short	0x010a
        /*0fa2*/ 	.byte	0x3f
	.zero		1


	//   ....[85]....
        /*0fa4*/ 	.word	0x000157b0
        /*0fa8*/ 	.word	0x00000005
        /*0fac*/ 	.word	0x00038880
        /*0fb0*/ 	.short	0x010a
        /*0fb2*/ 	.byte	0x3f
	.zero		1


	//----- nvinfo : EIATTR_NUM_MBARRIERS
	.align		4
.L_126:
        /*0fb4*/ 	.byte	0x03, 0x38
        /*0fb6*/ 	.short	0x0016


	//----- nvinfo : EIATTR_EXIT_INSTR_OFFSETS
	.align		4
        /*0fb8*/ 	.byte	0x04, 0x1c
        /*0fba*/ 	.short	(.L_128 - .L_127)


	//   ....[0]....
.L_127:
        /*0fbc*/ 	.word	0x000009c0


	//   ....[1]....
        /*0fc0*/ 	.word	0x0000b600


	//   ....[2]....
        /*0fc4*/ 	.word	0x00011da0


	//----- nvinfo : EIATTR_MAX_THREADS
	.align		4
.L_128:
        /*0fc8*/ 	.byte	0x04, 0x05
        /*0fca*/ 	.short	(.L_130 - .L_129)
.L_129:
        /*0fcc*/ 	.word	0x00000180
        /*0fd0*/ 	.word	0x00000001
        /*0fd4*/ 	.word	0x00000001


	//----- nvinfo : EIATTR_CRS_STACK_SIZE
	.align		4
.L_130:
        /*0fd8*/ 	.byte	0x04, 0x1e
        /*0fda*/ 	.short	(.L_132 - .L_131)
.L_131:
        /*0fdc*/ 	.word	0x00000000


	//----- nvinfo : EIATTR_CBANK_PARAM_SIZE
	.align		4
.L_132:
        /*0fe0*/ 	.byte	0x03, 0x19
        /*0fe2*/ 	.short	0x0af0


	//----- nvinfo : EIATTR_PARAM_CBANK
	.align		4
        /*0fe4*/ 	.byte	0x04, 0x0a
        /*0fe6*/ 	.short	(.L_134 - .L_133)
	.align		4
.L_133:
        /*0fe8*/ 	.word	index@(.nv.constant0._ZN7cutlass13device_kernelIN5flash11enable_sm90INS1_16FlashAttnFwdSm90INS1_25CollectiveMainloopFwdSm90ILi2EN4cute5tupleIJNS5_1CILi1EEES8_S8_EEENS6_IJNS7_ILi128EEESA_NS7_ILi256EEEEEELi256ENS_12float_e4m3_tEfNS_4arch4Sm90ELb0ELb0ELb1ELb1ELb1ELb0ELb0ELb1ELb0ELb1ELb0ELb0EEENS1_21CollectiveEpilogueFwdINS6_IJSA_SB_SA_EEES9_NS_10bfloat16_tESF_Li256ELb1ELb1ELb0ELb1EEENS1_36VarlenDynamicPersistentTileSchedulerILi128ELi128ELi256ELi128ELb0ELb1ELb1ELb0ELb1ELb1EEEEEEEEEvNT_6ParamsE)
        /*0fec*/ 	.short	0x0210
        /*0fee*/ 	.short	0x0af0


	//----- nvinfo : EIATTR_SW_WAR
	.align		4
.L_134:
        /*0ff0*/ 	.byte	0x04, 0x36
        /*0ff2*/ 	.short	(.L_136 - .L_135)
.L_135:
        /*0ff4*/ 	.word	0x00000008
.L_136:


//--------------------- .nv.info._ZN7cutlass13device_kernelIN5flash11enable_sm90INS1_16FlashAttnFwdSm90INS1_25CollectiveMainloopFwdSm90ILi2EN4cute5tupleIJNS5_1CILi1EEES8_S8_EEENS6_IJNS7_ILi128EEESA_NS7_ILi256EEEEEELi256ENS_12float_e4m3_tEfNS_4arch4Sm90ELb0ELb0ELb1ELb1ELb1ELb1ELb0ELb1ELb0ELb1ELb0ELb0EEENS1_21CollectiveEpilogueFwdINS6_IJSA_SB_SA_EEES9_NS_10bfloat16_tESF_Li256ELb1ELb1ELb0ELb1EEENS1_36VarlenDynamicPersistentTileSchedulerILi128ELi128ELi256ELi128ELb0ELb1ELb1ELb0ELb1ELb1EEEEEEEEEvNT_6ParamsE --------------------------
	.section	.nv.info._ZN7cutlass13device_kernelIN5flash11enable_sm90INS1_16FlashAttnFwdSm90INS1_25CollectiveMainloopFwdSm90ILi2EN4cute5tupleIJNS5_1CILi1EEES8_S8_EEENS6_IJNS7_ILi128EEESA_NS7_ILi256EEEEEELi256ENS_12float_e4m3_tEfNS_4arch4Sm90ELb0ELb0ELb1ELb1ELb1ELb1ELb0ELb1ELb0ELb1ELb0ELb0EEENS1_21CollectiveEpilogueFwdINS6_IJSA_SB_SA_EEES9_NS_10bfloat16_tESF_Li256ELb1ELb1ELb0ELb1EEENS1_36VarlenDynamicPersistentTileSchedulerILi128ELi128ELi256ELi128ELb0ELb1ELb1ELb0ELb1ELb1EEEEEEEEEvNT_6ParamsE,"",@"SHT_CUDA_INFO"
	.sectionflags	@""
	.align	4


	//----- nvinfo : EIATTR_CUDA_API_VERSION
	.align		4
        /*0000*/ 	.byte	0x04, 0x37
        /*0002*/ 	.short	(.L_138 - .L_137)
.L_137:
        /*0004*/ 	.word	0x00000082


	//----- nvinfo : EIATTR_KPARAM_INFO
	.align		4
.L_138:
        /*0008*/ 	.byte	0x04, 0x17
        /*000a*/ 	.short	(.L_140 - .L_139)
.L_139:
        /*000c*/ 	.word	0x00000000
        /*0010*/ 	.short	0x0000
        /*0012*/ 	.short	0x0070
        /*0014*/ 	.byte	0x00, 0xf0, 0x01, 0x2a


	//----- nvinfo : EIATTR_SPARSE_MMA_MASK
	.align		4
.L_140:
        /*0018*/ 	.byte	0x03, 0x50
        /*001a*/ 	.short	0x0000


	//----- nvinfo : EIATTR_MAXREG_COUNT
	.align		4
        /*001c*/ 	.byte	0x03, 0x1b
        /*001e*/ 	.short	0x00a8


	//----- nvinfo : EIATTR_NUM_BARRIERS
	.align		4
        /*0020*/ 	.byte	0x02, 0x4c
        /*0022*/ 	.byte	0x10
	.zero		1


	//----- nvinfo : EIATTR_EXTERNS
	.align		4
        /*0024*/ 	.byte	0x04, 0x0f
        /*0026*/ 	.short	(.L_142 - .L_141)


	//   ....[0]....
	.align		4
.L_141:
        /*0028*/ 	.word	index@(__assertfail)


	//----- nvinfo : EIATTR_ANNOTATIONS
	.align		4
.L_142:
        /*002c*/ 	.byte	0x04, 0x55
        /*002e*/ 	.short	(.L_144 - .L_143)


	//   ....[0]....
.L_143:
        /* <DEDUP_REMOVED lines=50> */


	//----- nvinfo : EIATTR_MERCURY_ISA_VERSION
	.align		4
.L_144:
        /*0338*/ 	.byte	0x03, 0x5f
        /*033a*/ 	.short	0x0101


	//----- nvinfo : EIATTR_UNUSED_LOAD_BYTE_OFFSET
	.align		4
        /*033c*/ 	.byte	0x04, 0x44
        /*033e*/ 	.short	(.L_146 - .L_145)


	//   ....[0]....
.L_145:
        /*0340*/ 	.word	0x00000aa0
        /*0344*/ 	.word	0x0000fff0


	//   ....[1]....
        /*0348*/ 	.word	0x00019ee0
        /*034c*/ 	.word	0x0000fff0


	//----- nvinfo : EIATTR_INT_WARP_WIDE_INSTR_OFFSETS
	.align		4
.L_146:
        /*0350*/ 	.byte	0x04, 0x31
        /*0352*/ 	.short	(.L_148 - .L_147)


	//   ....[0]....
.L_147:
        /*0354*/ 	.word	0x00000130


	//   ....[1]....
        /*0358*/ 	.word	0x00000170


	//   ....[2]....
        /*035c*/ 	.word	0x000001e0


	//   ....[3]....
        /*0360*/ 	.word	0x0001fef0


	//   ....[4]....
        /*0364*/ 	.word	0x0001ff80


	//   ....[5]....
        /*0368*/ 	.word	0x00023e00


	//   ....[6]....
        /*036c*/ 	.word	0x00023e90


	//----- nvinfo : EIATTR_COOP_GROUP_MASK_REGIDS
	.align		4
.L_148:
        /*0370*/ 	.byte	0x04, 0x29
        /*0372*/ 	.short	(.L_150 - .L_149)


	//   ....[0]....
.L_149:
        /*0374*/ 	.word	0xffffffff


	//   ....[1]....
        /*0378*/ 	.word	0xffffffff


	//   ....[2]....
        /*037c*/ 	.word	0xffffffff


	//   ....[3]....
        /*0380*/ 	.word	0xffffffff


	//   ....[4]....
        /*0384*/ 	.word	0xffffffff


	//   ....[5]....
        /*0388*/ 	.word	0xffffffff


	//   ....[6]....
        /*038c*/ 	.word	0xffffffff


	//   ....[7]....
        /*0390*/ 	.word	0xffffffff


	//   ....[8]....
        /*0394*/ 	.word	0xffffffff


	//   ....[9]....
        /*0398*/ 	.word	0xffffffff


	//   ....[10]....
        /*039c*/ 	.word	0xffffffff


	//   ....[11]....
        /*03a0*/ 	.word	0xffffffff


	//   ....[12]....
        /*03a4*/ 	.word	0xffffffff


	//   ....[13]....
        /*03a8*/ 	.word	0xffffffff


	//   ....[14]....
        /*03ac*/ 	.word	0xffffffff


	//   ....[15]....
        /*03b0*/ 	.word	0xffffffff


	//   ....[16]....
        /*03b4*/ 	.word	0xffffffff


	//   ....[17]....
        /*03b8*/ 	.word	0xffffffff


	//   ....[18]....
        /*03bc*/ 	.word	0xffffffff


	//   ....[19]....
        /*03c0*/ 	.word	0xffffffff


	//   ....[20]....
        /*03c4*/ 	.word	0xffffffff


	//   ....[21]....
        /*03c8*/ 	.word	0xffffffff


	//   ....[22]....
        /*03cc*/ 	.word	0xffffffff


	//   ....[23]....
        /*03d0*/ 	.word	0xffffffff


	//   ....[24]....
        /*03d4*/ 	.word	0xffffffff


	//   ....[25]....
        /*03d8*/ 	.word	0xffffffff


	//   ....[26]....
        /*03dc*/ 	.word	0xffffffff


	//   ....[27]....
        /*03e0*/ 	.word	0xffffffff


	//   ....[28]....
        /*03e4*/ 	.word	0xffffffff


	//   ....[29]....
        /*03e8*/ 	.word	0xffffffff


	//   ....[30]....
        /*03ec*/ 	.word	0xffffffff


	//   ....[31]....
        /*03f0*/ 	.word	0xffffffff


	//   ....[32]....
        /*03f4*/ 	.word	0xffffffff


	//   ....[33]....
        /*03f8*/ 	.word	0xffffffff


	//   ....[34]....
        /*03fc*/ 	.word	0xffffffff


	//   ....[35]....
        /*0400*/ 	.word	0xffffffff


	//   ....[36]....
        /*0404*/ 	.word	0xffffffff


	//   ....[37]....
        /*0408*/ 	.word	0xffffffff


	//   ....[38]....
        /*040c*/ 	.word	0xffffffff


	//   ....[39]....
        /*0410*/ 	.word	0xffffffff


	//   ....[40]....
        /*0414*/ 	.word	0xffffffff


	//   ....[41]....
        /*0418*/ 	.word	0xffffffff


	//   ....[42]....
        /*041c*/ 	.word	0xffffffff


	//   ....[43]....
        /*0420*/ 	.word	0xffffffff


	//   ....[44]....
        /*0424*/ 	.word	0xffffffff


	//   ....[45]....
        /*0428*/ 	.word	0xffffffff


	//   ....[46]....
        /*042c*/ 	.word	0xffffffff


	//   ....[47]....
        /*0430*/ 	.word	0xffffffff


	//   ....[48]....
        /*0434*/ 	.word	0xffffffff


	//   ....[49]....
        /*0438*/ 	.word	0xffffffff


	//   ....[50]....
        /*043c*/ 	.word	0xffffffff


	//   ....[51]....
        /*0440*/ 	.word	0xffffffff


	//   ....[52]....
        /*0444*/ 	.word	0xffffffff


	//   ....[53]....
        /*0448*/ 	.word	0xffffffff


	//   ....[54]....
        /*044c*/ 	.word	0xffffffff


	//   ....[55]....
        /*0450*/ 	.word	0xffffffff


	//   ....[56]....
        /*0454*/ 	.word	0xffffffff


	//   ....[57]....
        /*0458*/ 	.word	0xffffffff


	//   ....[58]....
        /*045c*/ 	.word	0xffffffff


	//   ....[59]....
        /*0460*/ 	.word	0xffffffff


	//   ....[60]....
        /*0464*/ 	.word	0xffffffff


	//   ....[61]....
        /*0468*/ 	.word	0xffffffff


	//   ....[62]....
        /*046c*/ 	.word	0xffffffff


	//   ....[63]....
        /*0470*/ 	.word	0xffffffff


	//   ....[64]....
        /*0474*/ 	.word	0xffffffff


	//   ....[65]....
        /*0478*/ 	.word	0xffffffff


	//   ....[66]....
        /*047c*/ 	.word	0xffffffff


	//   ....[67]....
        /*0480*/ 	.word	0xffffffff


	//   ....[68]....
        /*0484*/ 	.word	0xffffffff


	//   ....[69]....
        /*0488*/ 	.word	0xffffffff


	//   ....[70]....
        /*048c*/ 	.word	0xffffffff


	//   ....[71]....
        /*0490*/ 	.word	0xffffffff


	//   ....[72]....
        /*0494*/ 	.word	0xffffffff


	//   ....[73]....
        /*0498*/ 	.word	0xffffffff


	//   ....[74]....
        /*049c*/ 	.word	0xffffffff


	//   ....[75]....
        /*04a0*/ 	.word	0xffffffff


	//   ....[76]....
        /*04a4*/ 	.word	0xffffffff


	//   ....[77]....
        /*04a8*/ 	.word	0xffffffff


	//   ....[78]....
        /*04ac*/ 	.word	0xffffffff


	//   ....[79]....
        /*04b0*/ 	.word	0xffffffff


	//   ....[80]....
        /*04b4*/ 	.word	0xffffffff


	//   ....[81]....
        /*04b8*/ 	.word	0xffffffff


	//   ....[82]....
        /*04bc*/ 	.word	0xffffffff


	//   ....[83]....
        /*04c0*/ 	.word	0xffffffff


	//   ....[84]....
        /*04c4*/ 	.word	0xffffffff


	//   ....[85]....
        /*04c8*/ 	.word	0xffffffff


	//   ....[86]....
        /*04cc*/ 	.word	0xffffffff


	//   ....[87]....
        /*04d0*/ 	.word	0xffffffff


	//   ....[88]....
        /*04d4*/ 	.word	0xffffffff


	//   ....[89]....
        /*04d8*/ 	.word	0xffffffff


	//   ....[90]....
        /*04dc*/ 	.word	0xffffffff


	//   ....[91]....
        /*04e0*/ 	.word	0xffffffff


	//   ....[92]....
        /*04e4*/ 	.word	0xffffffff


	//   ....[93]....
        /*04e8*/ 	.word	0xffffffff


	//   ....[94]....
        /*04ec*/ 	.word	0xffffffff


	//   ....[95]....
        /*04f0*/ 	.word	0xffffffff


	//   ....[96]....
        /*04f4*/ 	.word	0xffffffff


	//   ....[97]....
        /*04f8*/ 	.word	0xffffffff


	//   ....[98]....
        /*04fc*/ 	.word	0xffffffff


	//   ....[99]....
        /*0500*/ 	.word	0xffffffff


	//   ....[100]....
        /*0504*/ 	.word	0xffffffff


	//   ....[101]....
        /*0508*/ 	.word	0xffffffff


	//   ....[102]....
        /*050c*/ 	.word	0xffffffff


	//   ....[103]....
        /*0510*/ 	.word	0xffffffff


	//   ....[104]....
        /*0514*/ 	.word	0xffffffff


	//   ....[105]....
        /*0518*/ 	.word	0xffffffff


	//   ....[106]....
        /*051c*/ 	.word	0xffffffff


	//   ....[107]....
        /*0520*/ 	.word	0xffffffff


	//   ....[108]....
        /*0524*/ 	.word	0xffffffff


	//   ....[109]....
        /*0528*/ 	.word	0xffffffff


	//   ....[110]....
        /*052c*/ 	.word	0xffffffff


	//   ....[111]....
        /*0530*/ 	.word	0xffffffff


	//   ....[112]....
        /*0534*/ 	.word	0xffffffff


	//   ....[113]....
        /*0538*/ 	.word	0xffffffff


	//   ....[114]....
        /*053c*/ 	.word	0xffffffff


	//   ....[115]....
        /*0540*/ 	.word	0xffffffff


	//   ....[116]....
        /*0544*/ 	.word	0xffffffff


	//   ....[117]....
        /*0548*/ 	.word	0xffffffff


	//   ....[118]....
        /*054c*/ 	.word	0xffffffff


	//   ....[119]....
        /*0550*/ 	.word	0xffffffff


	//   ....[120]....
        /*0554*/ 	.word	0xffffffff


	//   ....[121]....
        /*0558*/ 	.word	0xffffffff


	//   ....[122]....
        /*055c*/ 	.word	0xffffffff


	//   ....[123]....
        /*0560*/ 	.word	0xffffffff


	//   ....[124]....
        /*0564*/ 	.word	0xffffffff


	//   ....[125]....
        /*0568*/ 	.word	0xffffffff


	//   ....[126]....
        /*056c*/ 	.word	0xffffffff


	//   ....[127]....
        /*0570*/ 	.word	0xffffffff


	//   ....[128]....
        /*0574*/ 	.word	0xffffffff


	//   ....[129]....
        /*0578*/ 	.word	0xffffffff


	//   ....[130]....
        /*057c*/ 	.word	0xffffffff


	//   ....[131]....
        /*0580*/ 	.word	0xffffffff


	//   ....[132]....
        /*0584*/ 	.word	0xffffffff


	//   ....[133]....
        /*0588*/ 	.word	0xffffffff


	//   ....[134]....
        /*058c*/ 	.word	0xffffffff


	//   ....[135]....
        /*0590*/ 	.word	0xffffffff


	//   ....[136]....
        /*0594*/ 	.word	0xffffffff


	//   ....[137]....
        /*0598*/ 	.word	0xffffffff


	//   ....[138]....
        /*059c*/ 	.word	0xffffffff


	//   ....[139]....
        /*05a0*/ 	.word	0xffffffff


	//   ....[140]....
        /*05a4*/ 	.word	0xffffffff


	//   ....[141]....
        /*05a8*/ 	.word	0xffffffff


	//   ....[142]....
        /*05ac*/ 	.word	0xffffffff


	//   ....[143]....
        /*05b0*/ 	.word	0xffffffff


	//   ....[144]....
        /*05b4*/ 	.word	0xffffffff


	//   ....[145]....
        /*05b8*/ 	.word	0xffffffff


	//   ....[146]....
        /*05bc*/ 	.word	0xffffffff


	//   ....[147]....
        /*05c0*/ 	.word	0xffffffff


	//   ....[148]....
        /*05c4*/ 	.word	0xffffffff


	//   ....[149]....
        /*05c8*/ 	.word	0xffffffff


	//   ....[150]....
        /*05cc*/ 	.word	0xffffffff


	//   ....[151]....
        /*05d0*/ 	.word	0xffffffff


	//   ....[152]....
        /*05d4*/ 	.word	0xffffffff


	//   ....[153]....
        /*05d8*/ 	.word	0xffffffff


	//   ....[154]....
        /*05dc*/ 	.word	0xffffffff


	//   ....[155]....
        /*05e0*/ 	.word	0xffffffff


	//   ....[156]....
        /*05e4*/ 	.word	0xffffffff


	//   ....[157]....
        /*05e8*/ 	.word	0xffffffff


	//   ....[158]....
        /*05ec*/ 	.word	0xffffffff


	//   ....[159]....
        /*05f0*/ 	.word	0xffffffff


	//   ....[160]....
        /*05f4*/ 	.word	0xffffffff


	//   ....[161]....
        /*05f8*/ 	.word	0xffffffff


	//   ....[162]....
        /*05fc*/ 	.word	0xffffffff


	//   ....[163]....
        /*0600*/ 	.word	0xffffffff


	//   ....[164]....
        /*0604*/ 	.word	0xffffffff


	//   ....[165]....
        /*0608*/ 	.word	0xffffffff


	//   ....[166]....
        /*060c*/ 	.word	0xffffffff


	//   ....[167]....
        /*0610*/ 	.word	0xffffffff


	//   ....[168]....
        /*0614*/ 	.word	0xffffffff


	//   ....[169]....
        /*0618*/ 	.word	0xffffffff


	//   ....[170]....
        /*061c*/ 	.word	0xffffffff


	//   ....[171]....
        /*0620*/ 	.word	0xffffffff


	//   ....[172]....
        /*0624*/ 	.word	0xffffffff


	//   ....[173]....
        /*0628*/ 	.word	0xffffffff


	//   ....[174]....
        /*062c*/ 	.word	0xffffffff


	//   ....[175]....
        /*0630*/ 	.word	0xffffffff


	//   ....[176]....
        /*0634*/ 	.word	0xffffffff


	//   ....[177]....
        /*0638*/ 	.word	0xffffffff


	//   ....[178]....
        /*063c*/ 	.word	0xffffffff


	//   ....[179]....
        /*0640*/ 	.word	0xffffffff


	//   ....[180]....
        /*0644*/ 	.word	0xffffffff


	//   ....[181]....
        /*0648*/ 	.word	0xffffffff


	//   ....[182]....
        /*064c*/ 	.word	0xffffffff


	//   ....[183]....
        /*0650*/ 	.word	0xffffffff


	//   ....[184]....
        /*0654*/ 	.word	0xffffffff


	//   ....[185]....
        /*0658*/ 	.word	0xffffffff


	//   ....[186]....
        /*065c*/ 	.word	0xffffffff


	//   ....[187]....
        /*0660*/ 	.word	0xffffffff


	//   ....[188]....
        /*0664*/ 	.word	0xffffffff


	//   ....[189]....
        /*0668*/ 	.word	0xffffffff


	//   ....[190]....
        /*066c*/ 	.word	0xffffffff


	//   ....[191]....
        /*0670*/ 	.word	0xffffffff


	//   ....[192]....
        /*0674*/ 	.word	0xffffffff


	//   ....[193]....
        /*0678*/ 	.word	0xffffffff


	//   ....[194]....
        /*067c*/ 	.word	0xffffffff


	//   ....[195]....
        /*0680*/ 	.word	0xffffffff


	//   ....[196]....
        /*0684*/ 	.word	0xffffffff


	//   ....[197]....
        /*0688*/ 	.word	0xffffffff


	//   ....[198]....
        /*068c*/ 	.word	0xffffffff


	//   ....[199]....
        /*0690*/ 	.word	0xffffffff


	//   ....[200]....
        /*0694*/ 	.word	0xffffffff


	//   ....[201]....
        /*0698*/ 	.word	0xffffffff


	//   ....[202]....
        /*069c*/ 	.word	0xffffffff


	//   ....[203]....
        /*06a0*/ 	.word	0xffffffff


	//   ....[204]....
        /*06a4*/ 	.word	0xffffffff


	//   ....[205]....
        /*06a8*/ 	.word	0xffffffff


	//   ....[206]....
        /*06ac*/ 	.word	0xffffffff


	//   ....[207]....
        /*06b0*/ 	.word	0xffffffff


	//   ....[208]....
        /*06b4*/ 	.word	0xffffffff


	//   ....[209]....
        /*06b8*/ 	.word	0xffffffff


	//   ....[210]....
        /*06bc*/ 	.word	0xffffffff


	//   ....[211]....
        /*06c0*/ 	.word	0xffffffff


	//   ....[212]....
        /*06c4*/ 	.word	0xffffffff


	//   ....[213]....
        /*06c8*/ 	.word	0xffffffff


	//   ....[214]....
        /*06cc*/ 	.word	0xffffffff


	//   ....[215]....
        /*06d0*/ 	.word	0xffffffff


	//   ....[216]....
        /*06d4*/ 	.word	0xffffffff


	//   ....[217]....
        /*06d8*/ 	.word	0xffffffff


	//   ....[218]....
        /*06dc*/ 	.word	0xffffffff


	//   ....[219]....
        /*06e0*/ 	.word	0xffffffff


	//   ....[220]....
        /*06e4*/ 	.word	0xffffffff


	//   ....[221]....
        /*06e8*/ 	.word	0xffffffff


	//   ....[222]....
        /*06ec*/ 	.word	0xffffffff


	//   ....[223]....
        /*06f0*/ 	.word	0xffffffff


	//   ....[224]....
        /*06f4*/ 	.word	0xffffffff


	//   ....[225]....
        /*06f8*/ 	.word	0xffffffff


	//   ....[226]....
        /*06fc*/ 	.word	0xffffffff


	//   ....[227]....
        /*0700*/ 	.word	0xffffffff


	//   ....[228]....
        /*0704*/ 	.word	0xffffffff


	//   ....[229]....
        /*0708*/ 	.word	0xffffffff


	//   ....[230]....
        /*070c*/ 	.word	0xffffffff


	//   ....[231]....
        /*0710*/ 	.word	0xffffffff


	//   ....[232]....
        /*0714*/ 	.word	0xffffffff


	//   ....[233]....
        /*0718*/ 	.word	0xffffffff


	//   ....[234]....
        /*071c*/ 	.word	0xffffffff


	//   ....[235]....
        /*0720*/ 	.word	0xffffffff


	//   ....[236]....
        /*0724*/ 	.word	0xffffffff


	//   ....[237]....
        /*0728*/ 	.word	0xffffffff


	//   ....[238]....
        /*072c*/ 	.word	0xffffffff


	//   ....[239]....
        /*0730*/ 	.word	0xffffffff


	//   ....[240]....
        /*0734*/ 	.word	0xffffffff


	//   ....[241]....
        /*0738*/ 	.word	0xffffffff


	//   ....[242]....
        /*073c*/ 	.word	0xffffffff


	//   ....[243]....
        /*0740*/ 	.word	0xffffffff


	//   ....[244]....
        /*0744*/ 	.word	0xffffffff


	//   ....[245]....
        /*0748*/ 	.word	0xffffffff


	//   ....[246]....
        /*074c*/ 	.word	0xffffffff


	//   ....[247]....
        /*0750*/ 	.word	0xffffffff


	//   ....[248]....
        /*0754*/ 	.word	0xffffffff


	//   ....[249]....
        /*0758*/ 	.word	0xffffffff


	//   ....[250]....
        /*075c*/ 	.word	0xffffffff


	//   ....[251]....
        /*0760*/ 	.word	0xffffffff


	//   ....[252]....
        /*0764*/ 	.word	0xffffffff


	//   ....[253]....
        /*0768*/ 	.word	0xffffffff


	//   ....[254]....
        /*076c*/ 	.word	0xffffffff


	//   ....[255]....
        /*0770*/ 	.word	0xffffffff


	//   ....[0]....
        /*0774*/ 	.word	0xffffffff


	//   ....[1]....
        /*0778*/ 	.word	0xffffffff


	//   ....[2]....
        /*077c*/ 	.word	0xffffffff


	//   ....[3]....
        /*0780*/ 	.word	0x0500000f


	//   ....[4]....
        /*0784*/ 	.word	0x0500000f


	//   ....[5]....
        /*0788*/ 	.word	0x0500000f


	//   ....[6]....
        /*078c*/ 	.word	0x0500000f


	//   ....[7]....
        /*0790*/ 	.word	0x0500000f


	//   ....[8]....
        /*0794*/ 	.word	0x0500000f


	//   ....[9]....
        /*0798*/ 	.word	0x0500000f


	//   ....[10]....
        /*079c*/ 	.word	0x0500000f


	//   ....[11]....
        /*07a0*/ 	.word	0x0500000f


	//   ....[12]....
        /*07a4*/ 	.word	0x0500000f


	//   ....[13]....
        /*07a8*/ 	.word	0x0500000f


	//   ....[14]....
        /*07ac*/ 	.word	0x0500000f


	//   ....[15]....
        /*07b0*/ 	.word	0x0500000f


	//   ....[16]....
        /*07b4*/ 	.word	0x0500000f


	//   ....[17]....
        /*07b8*/ 	.word	0x0500000f


	//   ....[18]....
        /*07bc*/ 	.word	0x0500000f


	//   ....[19]....
        /*07c0*/ 	.word	0x0500000f


	//   ....[20]....
        /*07c4*/ 	.word	0x0500000f


	//   ....[21]....
        /*07c8*/ 	.word	0x0500000f


	//   ....[22]....
        /*07cc*/ 	.word	0x0500000f


	//   ....[23]....
        /*07d0*/ 	.word	0x0500000f


	//   ....[24]....
        /*07d4*/ 	.word	0x0500000f


	//   ....[25]....
        /*07d8*/ 	.word	0x0500000f


	//   ....[26]....
        /*07dc*/ 	.word	0x0500000f


	//   ....[27]....
        /*07e0*/ 	.word	0x0500000f


	//   ....[28]....
        /*07e4*/ 	.word	0x0500000f


	//   ....[29]....
        /*07e8*/ 	.word	0x0500000f


	//   ....[30]....
        /*07ec*/ 	.word	0x0500000f


	//   ....[31]....
        /*07f0*/ 	.word	0x0500000f


	//   ....[32]....
        /*07f4*/ 	.word	0x0500000f


	//   ....[33]....
        /*07f8*/ 	.word	0x0500000f


	//   ....[34]....
        /*07fc*/ 	.word	0x0500000f


	//   ....[35]....
        /*0800*/ 	.word	0x0500000f


	//   ....[36]....
        /*0804*/ 	.word	0x0500000f


	//   ....[37]....
        /*0808*/ 	.word	0x0500000f


	//   ....[38]....
        /*080c*/ 	.word	0x0500000f


	//   ....[39]....
        /*0810*/ 	.word	0x0500000f


	//   ....[40]....
        /*0814*/ 	.word	0x0500000f


	//   ....[41]....
        /*0818*/ 	.word	0x0500000f


	//   ....[42]....
        /*081c*/ 	.word	0x0500000f


	//   ....[43]....
        /*0820*/ 	.word	0x0500000f


	//   ....[44]....
        /*0824*/ 	.word	0x0500000f


	//   ....[45]....
        /*0828*/ 	.word	0x0500000f


	//   ....[46]....
        /*082c*/ 	.word	0x0500000f


	//   ....[47]....
        /*0830*/ 	.word	0x0500000f


	//   ....[48]....
        /*0834*/ 	.word	0x0500000f


	//   ....[49]....
        /*0838*/ 	.word	0x0500000f


	//   ....[50]....
        /*083c*/ 	.word	0x0500000f


	//   ....[51]....
        /*0840*/ 	.word	0x0500000f


	//   ....[52]....
        /*0844*/ 	.word	0x0500000f


	//   ....[53]....
        /*0848*/ 	.word	0x0500000f


	//   ....[54]....
        /*084c*/ 	.word	0x0500000f


	//   ....[55]....
        /*0850*/ 	.word	0x0500000f


	//   ....[56]....
        /*0854*/ 	.word	0x0500000f


	//   ....[57]....
        /*0858*/ 	.word	0x0500000f


	//   ....[58]....
        /*085c*/ 	.word	0x0500000f


	//   ....[59]....
        /*0860*/ 	.word	0x0500000f


	//   ....[60]....
        /*0864*/ 	.word	0x0500000f


	//   ....[61]....
        /*0868*/ 	.word	0x0500000f


	//   ....[62]....
        /*086c*/ 	.word	0x0500000f


	//   ....[63]....
        /*0870*/ 	.word	0x0500000f


	//   ....[64]....
        /*0874*/ 	.word	0x0500000f


	//   ....[65]....
        /*0878*/ 	.word	0x0500000f


	//   ....[66]....
        /*087c*/ 	.word	0x0500000f


	//   ....[67]....
        /*0880*/ 	.word	0x0500000f


	//   ....[68]....
        /*0884*/ 	.word	0x0500000f


	//   ....[69]....
        /*0888*/ 	.word	0x0500000f


	//   ....[70]....
        /*088c*/ 	.word	0x0500000f


	//   ....[71]....
        /*0890*/ 	.word	0x0500000f


	//   ....[72]....
        /*0894*/ 	.word	0x0500000f


	//   ....[73]....
        /*0898*/ 	.word	0x0500000f


	//   ....[74]....
        /*089c*/ 	.word	0x0500000f


	//   ....[75]....
        /*08a0*/ 	.word	0x0500000f


	//   ....[76]....
        /*08a4*/ 	.word	0x0500000f


	//   ....[77]....
        /*08a8*/ 	.word	0x0500000f


	//   ....[78]....
        /*08ac*/ 	.word	0x0500000f


	//   ....[79]....
        /*08b0*/ 	.word	0x0500000f


	//   ....[80]....
        /*08b4*/ 	.word	0x0500000f


	//   ....[81]....
        /*08b8*/ 	.word	0x0500000f


	//   ....[82]....
        /*08bc*/ 	.word	0x0500000f


	//   ....[83]....
        /*08c0*/ 	.word	0x0500000f


	//   ....[84]....
        /*08c4*/ 	.word	0x0500000f


	//   ....[85]....
        /*08c8*/ 	.word	0x0500000f


	//   ....[86]....
        /*08cc*/ 	.word	0x0500000f


	//   ....[87]....
        /*08d0*/ 	.word	0x0500000f


	//   ....[88]....
        /*08d4*/ 	.word	0x0500000f


	//   ....[89]....
        /*08d8*/ 	.word	0x0500000f


	//   ....[90]....
        /*08dc*/ 	.word	0x0500000f


	//   ....[91]....
        /*08e0*/ 	.word	0x0500000f


	//   ....[92]....
        /*08e4*/ 	.word	0x0500000f


	//   ....[93]....
        /*08e8*/ 	.word	0x0500000f


	//   ....[94]....
        /*08ec*/ 	.word	0x0500000f


	//   ....[95]....
        /*08f0*/ 	.word	0x0500000f


	//   ....[96]....
        /*08f4*/ 	.word	0x0500000f


	//   ....[97]....
        /*08f8*/ 	.word	0x0500000f


	//   ....[98]....
        /*08fc*/ 	.word	0x0500000f


	//   ....[99]....
        /*0900*/ 	.word	0x0500000f


	//   ....[100]....
        /*0904*/ 	.word	0x0500000f


	//   ....[101]....
        /*0908*/ 	.word	0x0500000f


	//   ....[102]....
        /*090c*/ 	.word	0x0500000f


	//   ....[103]....
        /*0910*/ 	.word	0x0500000f


	//   ....[104]....
        /*0914*/ 	.word	0x0500000f


	//   ....[105]....
        /*0918*/ 	.word	0x0500000f


	//   ....[106]....
        /*091c*/ 	.word	0x0500000f


	//   ....[107]....
        /*0920*/ 	.word	0x0500000f


	//   ....[108]....
        /*0924*/ 	.word	0x0500000f


	//   ....[109]....
        /*0928*/ 	.word	0x0500000f


	//   ....[110]....
        /*092c*/ 	.word	0x0500000f


	//   ....[111]....
        /*0930*/ 	.word	0x0500000f


	//   ....[112]....
        /*0934*/ 	.word	0x0500000f


	//   ....[113]....
        /*0938*/ 	.word	0x0500000f


	//   ....[114]....
        /*093c*/ 	.word	0x0500000f


	//   ....[115]....
        /*0940*/ 	.word	0x0500000f


	//   ....[116]....
        /*0944*/ 	.word	0x0500000f


	//   ....[117]....
        /*0948*/ 	.word	0x0500000f


	//   ....[118]....
        /*094c*/ 	.word	0x0500000f


	//   ....[119]....
        /*0950*/ 	.word	0x0500000f


	//   ....[120]....
        /*0954*/ 	.word	0x0500000f


	//   ....[121]....
        /*0958*/ 	.word	0x0500000f


	//   ....[122]....
        /*095c*/ 	.word	0x0500000f


	//   ....[123]....
        /*0960*/ 	.word	0x0500000f


	//   ....[124]....
        /*0964*/ 	.word	0x0500000f


	//   ....[125]....
        /*0968*/ 	.word	0x0500000f


	//   ....[126]....
        /*096c*/ 	.word	0x0500000f


	//   ....[127]....
        /*0970*/ 	.word	0x0500000f


	//   ....[128]....
        /*0974*/ 	.word	0x0500000f


	//   ....[129]....
        /*0978*/ 	.word	0x0500000f


	//   ....[130]....
        /*097c*/ 	.word	0x0500000f


	//   ....[131]....
        /*0980*/ 	.word	0x0500000f


	//   ....[132]....
        /*0984*/ 	.word	0x0500000f


	//   ....[133]....
        /*0988*/ 	.word	0x0500000f


	//   ....[134]....
        /*098c*/ 	.word	0x0500000f


	//   ....[135]....
        /*0990*/ 	.word	0x0500000f


	//   ....[136]....
        /*0994*/ 	.word	0x0500000f


	//   ....[137]....
        /*0998*/ 	.word	0x0500000f


	//   ....[138]....
        /*099c*/ 	.word	0x0500000f


	//   ....[139]....
        /*09a0*/ 	.word	0x0500000f


	//   ....[140]....
        /*09a4*/ 	.word	0x0500000f


	//   ....[141]....
        /*09a8*/ 	.word	0x0500000f


	//   ....[142]....
        /*09ac*/ 	.word	0x0500000f


	//   ....[143]....
        /*09b0*/ 	.word	0x0500000f


	//   ....[144]....
        /*09b4*/ 	.word	0x0500000f


	//   ....[145]....
        /*09b8*/ 	.word	0x0500000f


	//   ....[146]....
        /*09bc*/ 	.word	0x0500000f


	//   ....[147]....
        /*09c0*/ 	.word	0x0500000f


	//   ....[148]....
        /*09c4*/ 	.word	0x0500000f


	//   ....[149]....
        /*09c8*/ 	.word	0x0500000f


	//   ....[150]....
        /*09cc*/ 	.word	0x0500000f


	//   ....[151]....
        /*09d0*/ 	.word	0x0500000f


	//   ....[152]....
        /*09d4*/ 	.word	0x0500000f


	//   ....[153]....
        /*09d8*/ 	.word	0x0500000f


	//   ....[154]....
        /*09dc*/ 	.word	0x0500000f


	//   ....[155]....
        /*09e0*/ 	.word	0x0500000f


	//   ....[156]....
        /*09e4*/ 	.word	0x0500000f


	//   ....[157]....
        /*09e8*/ 	.word	0x0500000f


	//   ....[158]....
        /*09ec*/ 	.word	0x0500000f


	//   ....[159]....
        /*09f0*/ 	.word	0x0500000f


	//   ....[160]....
        /*09f4*/ 	.word	0x0500000f


	//   ....[161]....
        /*09f8*/ 	.word	0x0500000f


	//   ....[162]....
        /*09fc*/ 	.word	0x0500000f


	//   ....[163]....
        /*0a00*/ 	.word	0x0500000f


	//   ....[164]....
        /*0a04*/ 	.word	0x0500000f


	//   ....[165]....
        /*0a08*/ 	.word	0x0500000f


	//   ....[166]....
        /*0a0c*/ 	.word	0x0500000f


	//   ....[167]....
        /*0a10*/ 	.word	0x0500000f


	//   ....[168]....
        /*0a14*/ 	.word	0x0500000f


	//   ....[169]....
        /*0a18*/ 	.word	0x0500000f


	//   ....[170]....
        /*0a1c*/ 	.word	0x0500000f


	//   ....[171]....
        /*0a20*/ 	.word	0x0500000f


	//   ....[172]....
        /*0a24*/ 	.word	0x0500000f


	//   ....[173]....
        /*0a28*/ 	.word	0x0500000f


	//   ....[174]....
        /*0a2c*/ 	.word	0x0500000f


	//   ....[175]....
        /*0a30*/ 	.word	0x0500000f


	//   ....[176]....
        /*0a34*/ 	.word	0x0500000f


	//   ....[177]....
        /*0a38*/ 	.word	0x0500000f


	//   ....[178]....
        /*0a3c*/ 	.word	0x0500000f


	//   ....[179]....
        /*0a40*/ 	.word	0x0500000f


	//   ....[180]....
        /*0a44*/ 	.word	0x0500000f


	//   ....[181]....
        /*0a48*/ 	.word	0x0500000f


	//   ....[182]....
        /*0a4c*/ 	.word	0x0500000f


	//   ....[183]....
        /*0a50*/ 	.word	0x0500000f


	//   ....[184]....
        /*0a54*/ 	.word	0x0500000f


	//   ....[185]....
        /*0a58*/ 	.word	0x0500000f


	//   ....[186]....
        /*0a5c*/ 	.word	0x0500000f


	//   ....[187]....
        /*0a60*/ 	.word	0x0500000f


	//   ....[188]....
        /*0a64*/ 	.word	0x0500000f


	//   ....[189]....
        /*0a68*/ 	.word	0x0500000f


	//   ....[190]....
        /*0a6c*/ 	.word	0x0500000f


	//   ....[191]....
        /*0a70*/ 	.word	0x0500000f


	//   ....[192]....
        /*0a74*/ 	.word	0x0500000f


	//   ....[193]....
        /*0a78*/ 	.word	0x0500000f


	//   ....[194]....
        /*0a7c*/ 	.word	0x0500000f


	//   ....[195]....
        /*0a80*/ 	.word	0x0500000f


	//   ....[196]....
        /*0a84*/ 	.word	0x0500000f


	//   ....[197]....
        /*0a88*/ 	.word	0x0500000f


	//   ....[198]....
        /*0a8c*/ 	.word	0x0500000f


	//   ....[199]....
        /*0a90*/ 	.word	0x0500000f


	//   ....[200]....
        /*0a94*/ 	.word	0x0500000f


	//   ....[201]....
        /*0a98*/ 	.word	0x0500000f


	//   ....[202]....
        /*0a9c*/ 	.word	0x0500000f


	//   ....[203]....
        /*0aa0*/ 	.word	0x0500000f


	//   ....[204]....
        /*0aa4*/ 	.word	0x0500000f


	//   ....[205]....
        /*0aa8*/ 	.word	0x0500000f


	//   ....[206]....
        /*0aac*/ 	.word	0x0500000f


	//   ....[207]....
        /*0ab0*/ 	.word	0x0500000f


	//----- nvinfo : EIATTR_COOP_GROUP_INSTR_OFFSETS
	.align		4
.L_150:
        /*0ab4*/ 	.byte	0x04, 0x28
        /*0ab6*/ 	.short	(.L_152 - .L_151)


	//   ....[0]....
.L_151:
        /*0ab8*/ 	.word	0x00000070


	//   ....[1]....
        /*0abc*/ 	.word	0x00000140


	//   ....[2]....
        /*0ac0*/ 	.word	0x00000190


	//   ....[3]....
        /*0ac4*/ 	.word	0x000003c0


	//   ....[4]....
        /*0ac8*/ 	.word	0x00000520


	//   ....[5]....
        /*0acc*/ 	.word	0x00000640


	//   ....[6]....
        /*0ad0*/ 	.word	0x000007a0


	//   ....[7]....
        /*0ad4*/ 	.word	0x00002d80


	//   ....[8]....
        /*0ad8*/ 	.word	0x00002d90


	//   ....[9]....
        /*0adc*/ 	.word	0x00003c20


	//   ....[10]....
        /*0ae0*/ 	.word	0x00003c30


	//   ....[11]....
        /*0ae4*/ 	.word	0x00004ae0


	//   ....[12]....
        /*0ae8*/ 	.word	0x00004af0


	//   ....[13]....
        /*0aec*/ 	.word	0x000059c0


	//   ....[14]....
        /*0af0*/ 	.word	0x000059d0


	//   ....[15]....
        /*0af4*/ 	.word	0x00006f50


	//   ....[16]....
        /*0af8*/ 	.word	0x00006f60


	//   ....[17]....
        /*0afc*/ 	.word	0x00007ea0


	//   ....[18]....
        /*0b00*/ 	.word	0x00007eb0


	//   ....[19]....
        /*0b04*/ 	.word	0x00008e50


	//   ....[20]....
        /*0b08*/ 	.word	0x00008e60


	//   ....[21]....
        /*0b0c*/ 	.word	0x00009df0


	//   ....[22]....
        /*0b10*/ 	.word	0x00009e00


	//   ....[23]....
        /*0b14*/ 	.word	0x0000afd0


	//   ....[24]....
        /*0b18*/ 	.word	0x0000afe0


	//   ....[25]....
        /*0b1c*/ 	.word	0x0000b0f0


	//   ....[26]....
        /*0b20*/ 	.word	0x0000b100


	//   ....[27]....
        /*0b24*/ 	.word	0x0000b220


	//   ....[28]....
        /*0b28*/ 	.word	0x0000b230


	//   ....[29]....
        /*0b2c*/ 	.word	0x0000b350


	//   ....[30]....
        /*0b30*/ 	.word	0x0000b360


	//   ....[31]....
        /*0b34*/ 	.word	0x0000b6e0


	//   ....[32]....
        /*0b38*/ 	.word	0x0000b700


	//   ....[33]....
        /*0b3c*/ 	.word	0x0000b7e0


	//   ....[34]....
        /*0b40*/ 	.word	0x0000b800


	//   ....[35]....
        /*0b44*/ 	.word	0x0000b8e0


	//   ....[36]....
        /*0b48*/ 	.word	0x0000b900


	//   ....[37]....
        /*0b4c*/ 	.word	0x0000b9e0


	//   ....[38]....
        /*0b50*/ 	.word	0x0000ba00


	//   ....[39]....
        /*0b54*/ 	.word	0x0000c1a0


	//   ....[40]....
        /*0b58*/ 	.word	0x0000c990


	//   ....[41]....
        /*0b5c*/ 	.word	0x0000c9a0


	//   ....[42]....
        /*0b60*/ 	.word	0x0000c9b0


	//   ....[43]....
        /*0b64*/ 	.word	0x0000c9c0


	//   ....[44]....
        /*0b68*/ 	.word	0x00010010


	//   ....[45]....
        /*0b6c*/ 	.word	0x00010020


	//   ....[46]....
        /*0b70*/ 	.word	0x00010030


	//   ....[47]....
        /*0b74*/ 	.word	0x00010040


	//   ....[48]....
        /*0b78*/ 	.word	0x00015040


	//   ....[49]....
        /*0b7c*/ 	.word	0x00015090


	//   ....[50]....
        /*0b80*/ 	.word	0x000155c0


	//   ....[51]....
        /*0b84*/ 	.word	0x00015620


	//   ....[52]....
        /*0b88*/ 	.word	0x00017270


	//   ....[53]....
        /*0b8c*/ 	.word	0x00017290


	//   ....[54]....
        /*0b90*/ 	.word	0x00017f30


	//   ....[55]....
        /*0b94*/ 	.word	0x00017fd0


	//   ....[56]....
        /*0b98*/ 	.word	0x000193f0


	//   ....[57]....
        /*0b9c*/ 	.word	0x00019400


	//   ....[58]....
        /*0ba0*/ 	.word	0x00019430


	//   ....[59]....
        /*0ba4*/ 	.word	0x00019440


	//   ....[60]....
        /*0ba8*/ 	.word	0x0001aa90


	//   ....[61]....
        /*0bac*/ 	.word	0x0001aac0


	//   ....[62]....
        /*0bb0*/ 	.word	0x0001aaf0


	//   ....[63]....
        /*0bb4*/ 	.word	0x0001ab20


	//   ....[64]....
        /*0bb8*/ 	.word	0x0001ab50


	//   ....[65]....
        /*0bbc*/ 	.word	0x0001ab80


	//   ....[66]....
        /*0bc0*/ 	.word	0x0001abb0


	//   ....[67]....
        /*0bc4*/ 	.word	0x0001abe0


	//   ....[68]....
        /*0bc8*/ 	.word	0x0001ac10


	//   ....[69]....
        /*0bcc*/ 	.word	0x0001ac40


	//   ....[70]....
        /*0bd0*/ 	.word	0x0001ac70


	//   ....[71]....
        /*0bd4*/ 	.word	0x0001aca0


	//   ....[72]....
        /*0bd8*/ 	.word	0x0001acd0


	//   ....[73]....
        /*0bdc*/ 	.word	0x0001ad00


	//   ....[74]....
        /*0be0*/ 	.word	0x0001ad30


	//   ....[75]....
        /*0be4*/ 	.word	0x0001ad60


	//   ....[76]....
        /*0be8*/ 	.word	0x0001ad90


	//   ....[77]....
        /*0bec*/ 	.word	0x0001adc0


	//   ....[78]....
        /*0bf0*/ 	.word	0x0001adf0


	//   ....[79]....
        /*0bf4*/ 	.word	0x0001ae20


	//   ....[80]....
        /*0bf8*/ 	.word	0x0001ae50


	//   ....[81]....
        /*0bfc*/ 	.word	0x0001ae80


	//   ....[82]....
        /*0c00*/ 	.word	0x0001aeb0


	//   ....[83]....
        /*0c04*/ 	.word	0x0001aee0


	//   ....[84]....
        /*0c08*/ 	.word	0x0001af10


	//   ....[85]....
        /*0c0c*/ 	.word	0x0001af40


	//   ....[86]....
        /*0c10*/ 	.word	0x0001af70


	//   ....[87]....
        /*0c14*/ 	.word	0x0001afa0


	//   ....[88]....
        /*0c18*/ 	.word	0x0001afd0


	//   ....[89]....
        /*0c1c*/ 	.word	0x0001b000


	//   ....[90]....
        /*0c20*/ 	.word	0x0001b030


	//   ....[91]....
        /*0c24*/ 	.word	0x0001b060


	//   ....[92]....
        /*0c28*/ 	.word	0x0001b090


	//   ....[93]....
        /*0c2c*/ 	.word	0x0001b0c0


	//   ....[94]....
        /*0c30*/ 	.word	0x0001b0f0


	//   ....[95]....
        /*0c34*/ 	.word	0x0001b120


	//   ....[96]....
        /*0c38*/ 	.word	0x0001b150


	//   ....[97]....
        /*0c3c*/ 	.word	0x0001b180


	//   ....[98]....
        /*0c40*/ 	.word	0x0001b1b0


	//   ....[99]....
        /*0c44*/ 	.word	0x0001b1d0


	//   ....[100]....
        /*0c48*/ 	.word	0x0001b1e0


	//   ....[101]....
        /*0c4c*/ 	.word	0x0001b200


	//   ....[102]....
        /*0c50*/ 	.word	0x0001b210


	//   ....[103]....
        /*0c54*/ 	.word	0x0001b230


	//   ....[104]....
        /*0c58*/ 	.word	0x0001b260


	//   ....[105]....
        /*0c5c*/ 	.word	0x0001b290


	//   ....[106]....
        /*0c60*/ 	.word	0x0001b2b0


	//   ....[107]....
        /*0c64*/ 	.word	0x0001b2c0


	//   ....[108]....
        /*0c68*/ 	.word	0x0001b2d0


	//   ....[109]....
        /*0c6c*/ 	.word	0x0001b2e0


	//   ....[110]....
        /*0c70*/ 	.word	0x0001b2f0


	//   ....[111]....
        /*0c74*/ 	.word	0x0001b300


	//   ....[112]....
        /*0c78*/ 	.word	0x0001b310


	//   ....[113]....
        /*0c7c*/ 	.word	0x0001b330


	//   ....[114]....
        /*0c80*/ 	.word	0x0001b340


	//   ....[115]....
        /*0c84*/ 	.word	0x0001b350


	//   ....[116]....
        /*0c88*/ 	.word	0x0001b380


	//   ....[117]....
        /*0c8c*/ 	.word	0x0001b3b0


	//   ....[118]....
        /*0c90*/ 	.word	0x0001b3c0


	//   ....[119]....
        /*0c94*/ 	.word	0x0001b3d0


	//   ....[120]....
        /*0c98*/ 	.word	0x0001b3e0


	//   ....[121]....
        /*0c9c*/ 	.word	0x0001b3f0


	//   ....[122]....
        /*0ca0*/ 	.word	0x0001b400


	//   ....[123]....
        /*0ca4*/ 	.word	0x0001b410


	//   ....[124]....
        /*0ca8*/ 	.word	0x0001bf10


	//   ....[125]....
        /*0cac*/ 	.word	0x0001bf50


	//   ....[126]....
        /*0cb0*/ 	.word	0x0001bf90


	//   ....[127]....
        /*0cb4*/ 	.word	0x0001bfc0


	//   ....[128]....
        /*0cb8*/ 	.word	0x0001c740


	//   ....[129]....
        /*0cbc*/ 	.word	0x0001c760


	//   ....[130]....
        /*0cc0*/ 	.word	0x0001c8d0


	//   ....[131]....
        /*0cc4*/ 	.word	0x0001c8f0


	//   ....[132]....
        /*0cc8*/ 	.word	0x0001ca30


	//   ....[133]....
        /*0ccc*/ 	.word	0x0001ca50


	//   ....[134]....
        /*0cd0*/ 	.word	0x0001cba0


	//   ....[135]....
        /*0cd4*/ 	.word	0x0001cbc0


	//   ....[136]....
        /*0cd8*/ 	.word	0x0001d520


	//   ....[137]....
        /*0cdc*/ 	.word	0x0001d530


	//   ....[138]....
        /*0ce0*/ 	.word	0x0001d6c0


	//   ....[139]....
        /*0ce4*/ 	.word	0x0001d6d0


	//   ....[140]....
        /*0ce8*/ 	.word	0x0001d860


	//   ....[141]....
        /*0cec*/ 	.word	0x0001d870


	//   ....[142]....
        /*0cf0*/ 	.word	0x0001da00


	//   ....[143]....
        /*0cf4*/ 	.word	0x0001da10


	//   ....[144]....
        /*0cf8*/ 	.word	0x0001dbf0


	//   ....[145]....
        /*0cfc*/ 	.word	0x0001dda0


	//   ....[146]....
        /*0d00*/ 	.word	0x0001ddd0


	//   ....[147]....
        /*0d04*/ 	.word	0x0001de00


	//   ....[148]....
        /*0d08*/ 	.word	0x0001de30


	//   ....[149]....
        /*0d0c*/ 	.word	0x0001de60


	//   ....[150]....
        /*0d10*/ 	.word	0x0001de90


	//   ....[151]....
        /*0d14*/ 	.word	0x0001e000


	//   ....[152]....
        /*0d18*/ 	.word	0x0001e030


	//   ....[153]....
        /*0d1c*/ 	.word	0x0001e060


	//   ....[154]....
        /*0d20*/ 	.word	0x0001e090


	//   ....[155]....
        /*0d24*/ 	.word	0x0001e0c0


	//   ....[156]....
        /*0d28*/ 	.word	0x0001e0f0


	//   ....[157]....
        /*0d2c*/ 	.word	0x0001e180


	//   ....[158]....
        /*0d30*/ 	.word	0x0001e1b0


	//   ....[159]....
        /*0d34*/ 	.word	0x0001e230


	//   ....[160]....
        /*0d38*/ 	.word	0x0001ee90


	//   ....[161]....
        /*0d3c*/ 	.word	0x00020ac0


	//   ....[162]....
        /*0d40*/ 	.word	0x00020af0


	//   ....[163]....
        /*0d44*/ 	.word	0x00020c10


	//   ....[164]....
        /*0d48*/ 	.word	0x00020c20


	//   ....[165]....
        /*0d4c*/ 	.word	0x00020c90


	//   ....[166]....
        /*0d50*/ 	.word	0x00020ca0


	//   ....[167]....
        /*0d54*/ 	.word	0x00020d10


	//   ....[168]....
        /*0d58*/ 	.word	0x00020d20


	//   ....[169]....
        /*0d5c*/ 	.word	0x00020d90


	//   ....[170]....
        /*0d60*/ 	.word	0x00020da0


	//   ....[171]....
        /*0d64*/ 	.word	0x00020e10


	//   ....[172]....
        /*0d68*/ 	.word	0x00020e20


	//   ....[173]....
        /*0d6c*/ 	.word	0x00020e90


	//   ....[174]....
        /*0d70*/ 	.word	0x00020ea0


	//   ....[175]....
        /*0d74*/ 	.word	0x00020eb0


	//   ....[176]....
        /*0d78*/ 	.word	0x00020ec0


	//   ....[177]....
        /*0d7c*/ 	.word	0x000212a0


	//   ....[178]....
        /*0d80*/ 	.word	0x000212d0


	//   ....[179]....
        /*0d84*/ 	.word	0x000213f0


	//   ....[180]....
        /*0d88*/ 	.word	0x00021400


	//   ....[181]....
        /*0d8c*/ 	.word	0x00021490


	//   ....[182]....
        /*0d90*/ 	.word	0x000214a0


	//   ....[183]....
        /*0d94*/ 	.word	0x00021530


	//   ....[184]....
        /*0d98*/ 	.word	0x00021540


	//   ....[185]....
        /*0d9c*/ 	.word	0x000215c0


	//   ....[186]....
        /*0da0*/ 	.word	0x000215d0


	//   ....[187]....
        /*0da4*/ 	.word	0x00021650


	//   ....[188]....
        /*0da8*/ 	.word	0x00021660


	//   ....[189]....
        /*0dac*/ 	.word	0x000216e0


	//   ....[190]....
        /*0db0*/ 	.word	0x000216f0


	//   ....[191]....
        /*0db4*/ 	.word	0x00021700


	//   ....[192]....
        /*0db8*/ 	.word	0x00021710


	//   ....[193]....
        /*0dbc*/ 	.word	0x00021ea0


	//   ....[194]....
        /*0dc0*/ 	.word	0x00021ed0


	//   ....[195]....
        /*0dc4*/ 	.word	0x00021f00


	//   ....[196]....
        /*0dc8*/ 	.word	0x00021fa0


	//   ....[197]....
        /*0dcc*/ 	.word	0x00021fb0


	//   ....[198]....
        /*0dd0*/ 	.word	0x00022050


	//   ....[199]....
        /*0dd4*/ 	.word	0x00022060


	//   ....[200]....
        /*0dd8*/ 	.word	0x00022100


	//   ....[201]....
        /*0ddc*/ 	.word	0x00022110


	//   ....[202]....
        /*0de0*/ 	.word	0x000221b0


	//   ....[203]....
        /*0de4*/ 	.word	0x000221c0


	//   ....[204]....
        /*0de8*/ 	.word	0x00022260


	//   ....[205]....
        /*0dec*/ 	.word	0x00022270


	//   ....[206]....
        /*0df0*/ 	.word	0x00022300


	//   ....[207]....
        /*0df4*/ 	.word	0x00022310


	//   ....[208]....
        /*0df8*/ 	.word	0x00022320


	//   ....[209]....
        /*0dfc*/ 	.word	0x00022a70


	//   ....[210]....
        /*0e00*/ 	.word	0x00022a90


	//   ....[211]....
        /*0e04*/ 	.word	0x00022af0


	//   ....[212]....
        /*0e08*/ 	.word	0x00022b00


	//   ....[213]....
        /*0e0c*/ 	.word	0x00022b50


	//   ....[214]....
        /*0e10*/ 	.word	0x00022b60


	//   ....[215]....
        /*0e14*/ 	.word	0x00022bb0


	//   ....[216]....
        /*0e18*/ 	.word	0x00022bc0


	//   ....[217]....
        /*0e1c*/ 	.word	0x00022c10


	//   ....[218]....
        /*0e20*/ 	.word	0x00022c20


	//   ....[219]....
        /*0e24*/ 	.word	0x00022c70


	//   ....[220]....
        /*0e28*/ 	.word	0x00022c80


	//   ....[221]....
        /*0e2c*/ 	.word	0x00022cd0


	//   ....[222]....
        /*0e30*/ 	.word	0x00022ce0


	//   ....[223]....
        /*0e34*/ 	.word	0x00022cf0


	//   ....[224]....
        /*0e38*/ 	.word	0x00022d40


	//   ....[225]....
        /*0e3c*/ 	.word	0x00023060


	//   ....[226]....
        /*0e40*/ 	.word	0x00023070


	//   ....[227]....
        /*0e44*/ 	.word	0x000230d0


	//   ....[228]....
        /*0e48*/ 	.word	0x000230e0


	//   ....[229]....
        /*0e4c*/ 	.word	0x00023130


	//   ....[230]....
        /*0e50*/ 	.word	0x00023140


	//   ....[231]....
        /*0e54*/ 	.word	0x00023190


	//   ....[232]....
        /*0e58*/ 	.word	0x000231a0


	//   ....[233]....
        /*0e5c*/ 	.word	0x000231f0


	//   ....[234]....
        /*0e60*/ 	.word	0x00023200


	//   ....[235]....
        /*0e64*/ 	.word	0x00023250


	//   ....[236]....
        /*0e68*/ 	.word	0x00023260


	//   ....[237]....
        /*0e6c*/ 	.word	0x000232b0


	//   ....[238]....
        /*0e70*/ 	.word	0x000232c0


	//   ....[239]....
        /*0e74*/ 	.word	0x000232d0


	//   ....[240]....
        /*0e78*/ 	.word	0x00023320


	//   ....[241]....
        /*0e7c*/ 	.word	0x00024960


	//   ....[242]....
        /*0e80*/ 	.word	0x00024990


	//   ....[243]....
        /*0e84*/ 	.word	0x000249d0


	//   ....[244]....
        /*0e88*/ 	.word	0x00024a00


	//   ....[245]....
        /*0e8c*/ 	.word	0x00024a30


	//   ....[246]....
        /*0e90*/ 	.word	0x00024a60


	//   ....[247]....
        /*0e94*/ 	.word	0x00024a90


	//   ....[248]....
        /*0e98*/ 	.word	0x00024ac0


	//   ....[249]....
        /*0e9c*/ 	.word	0x00024c40


	//   ....[250]....
        /*0ea0*/ 	.word	0x00024c70


	//   ....[251]....
        /*0ea4*/ 	.word	0x00024ca0


	//   ....[252]....
        /*0ea8*/ 	.word	0x00024cd0


	//   ....[253]....
        /*0eac*/ 	.word	0x00024d00


	//   ....[254]....
        /*0eb0*/ 	.word	0x00024d30


	//   ....[255]....
        /*0eb4*/ 	.word	0x00024df0


	//   ....[0]....
        /*0eb8*/ 	.word	0x00024e10


	//   ....[1]....
        /*0ebc*/ 	.word	0x00024e80


	//   ....[2]....
        /*0ec0*/ 	.word	0x00025310


	//   ....[3]....
        /*0ec4*/ 	.word	0x000256d0


	//   ....[4]....
        /*0ec8*/ 	.word	0x00025760


	//   ....[5]....
        /*0ecc*/ 	.word	0x00025800


	//   ....[6]....
        /*0ed0*/ 	.word	0x00025890


	//   ....[7]....
        /*0ed4*/ 	.word	0x00025930


	//   ....[8]....
        /*0ed8*/ 	.word	0x000259c0


	//   ....[9]....
        /*0edc*/ 	.word	0x00025a60


	//   ....[10]....
        /*0ee0*/ 	.word	0x00025af0


	//   ....[11]....
        /*0ee4*/ 	.word	0x00025be0


	//   ....[12]....
        /*0ee8*/ 	.word	0x00025c70


	//   ....[13]....
        /*0eec*/ 	.word	0x00025d10


	//   ....[14]....
        /*0ef0*/ 	.word	0x00025da0


	//   ....[15]....
        /*0ef4*/ 	.word	0x00025e40


	//   ....[16]....
        /*0ef8*/ 	.word	0x00025ed0


	//   ....[17]....
        /*0efc*/ 	.word	0x00025f70


	//   ....[18]....
        /*0f00*/ 	.word	0x00026000


	//   ....[19]....
        /*0f04*/ 	.word	0x000260f0


	//   ....[20]....
        /*0f08*/ 	.word	0x00026180


	//   ....[21]....
        /*0f0c*/ 	.word	0x00026210


	//   ....[22]....
        /*0f10*/ 	.word	0x000262a0


	//   ....[23]....
        /*0f14*/ 	.word	0x00026330


	//   ....[24]....
        /*0f18*/ 	.word	0x000263c0


	//   ....[25]....
        /*0f1c*/ 	.word	0x00026450


	//   ....[26]....
        /*0f20*/ 	.word	0x000264e0


	//   ....[27]....
        /*0f24*/ 	.word	0x000265b0


	//   ....[28]....
        /*0f28*/ 	.word	0x00026650


	//   ....[29]....
        /*0f2c*/ 	.word	0x000266e0


	//   ....[30]....
        /*0f30*/ 	.word	0x00026730


	//   ....[31]....
        /*0f34*/ 	.word	0x00026780


	//   ....[32]....
        /*0f38*/ 	.word	0x00026860


	//   ....[33]....
        /*0f3c*/ 	.word	0x000268f0


	//   ....[34]....
        /*0f40*/ 	.word	0x00026940


	//   ....[35]....
        /*0f44*/ 	.word	0x00026990


	//   ....[36]....
        /*0f48*/ 	.word	0x00026c10


	//   ....[37]....
        /*0f4c*/ 	.word	0x00026d30


	//   ....[38]....
        /*0f50*/ 	.word	0x00026e50


	//   ....[39]....
        /*0f54*/ 	.word	0x00026f70


	//   ....[40]....
        /*0f58*/ 	.word	0x00027090


	//   ....[41]....
        /*0f5c*/ 	.word	0x00027190


	//   ....[42]....
        /*0f60*/ 	.word	0x000271f0


	//   ....[43]....
        /*0f64*/ 	.word	0x00027250


	//   ....[44]....
        /*0f68*/ 	.word	0x000272b0


	//   ....[45]....
        /*0f6c*/ 	.word	0x00027320


	//   ....[46]....
        /*0f70*/ 	.word	0x00027380


	//   ....[47]....
        /*0f74*/ 	.word	0x00027400


	//   ....[48]....
        /*0f78*/ 	.word	0x00027460


	//   ....[49]....
        /*0f7c*/ 	.word	0x000274d0


	//   ....[50]....
        /*0f80*/ 	.word	0x00027530


	//   ....[51]....
        /*0f84*/ 	.word	0x00027590


	//   ....[52]....
        /*0f88*/ 	.word	0x000275f0


	//   ....[53]....
        /*0f8c*/ 	.word	0x00027660


	//   ....[54]....
        /*0f90*/ 	.word	0x000276c0


	//   ....[55]....
        /*0f94*/ 	.word	0x00027730


	//   ....[56]....
        /*0f98*/ 	.word	0x00027790


	//   ....[57]....
        /*0f9c*/ 	.word	0x00027800


	//   ....[58]....
        /*0fa0*/ 	.word	0x00027860


	//   ....[59]....
        /*0fa4*/ 	.word	0x000278d0


	//   ....[60]....
        /*0fa8*/ 	.word	0x00027930


	//   ....[61]....
        /*0fac*/ 	.word	0x000279a0


	//   ....[62]....
        /*0fb0*/ 	.word	0x00027a00


	//   ....[63]....
        /*0fb4*/ 	.word	0x00027a70


	//   ....[64]....
        /*0fb8*/ 	.word	0x00027ad0


	//   ....[65]....
        /*0fbc*/ 	.word	0x00027b40


	//   ....[66]....
        /*0fc0*/ 	.word	0x00027ba0


	//   ....[67]....
        /*0fc4*/ 	.word	0x00027c10


	//   ....[68]....
        /*0fc8*/ 	.word	0x00027c70


	//   ....[69]....
        /*0fcc*/ 	.word	0x00027ce0


	//   ....[70]....
        /*0fd0*/ 	.word	0x00027d40


	//   ....[71]....
        /*0fd4*/ 	.word	0x00027da0


	//   ....[72]....
        /*0fd8*/ 	.word	0x00027e00


	//   ....[73]....
        /*0fdc*/ 	.word	0x00027e60


	//   ....[74]....
        /*0fe0*/ 	.word	0x00027ec0


	//   ....[75]....
        /*0fe4*/ 	.word	0x00027f20


	//   ....[76]....
        /*0fe8*/ 	.word	0x00027f80


	//   ....[77]....
        /*0fec*/ 	.word	0x00027ff0


	//   ....[78]....
        /*0ff0*/ 	.word	0x00028050


	//   ....[79]....
        /*0ff4*/ 	.word	0x000280b0


	//   ....[80]....
        /*0ff8*/ 	.word	0x00028110


	//   ....[81]....
        /*0ffc*/ 	.word	0x00028170


	//   ....[82]....
        /*1000*/ 	.word	0x000281d0


	//   ....[83]....
        /*1004*/ 	.word	0x00028230


	//   ....[84]....
        /*1008*/ 	.word	0x00028290


	//   ....[85]....
        /*100c*/ 	.word	0x000282f0


	//   ....[86]....
        /*1010*/ 	.word	0x00028350


	//   ....[87]....
        /*1014*/ 	.word	0x000283b0


	//   ....[88]....
        /*1018*/ 	.word	0x00028410


	//   ....[89]....
        /*101c*/ 	.word	0x00028470


	//   ....[90]....
        /*1020*/ 	.word	0x000284d0


	//   ....[91]....
        /*1024*/ 	.word	0x00028530


	//   ....[92]....
        /*1028*/ 	.word	0x00028590


	//   ....[93]....
        /*102c*/ 	.word	0x000285f0


	//   ....[94]....
        /*1030*/ 	.word	0x00028650


	//   ....[95]....
        /*1034*/ 	.word	0x000286b0


	//   ....[96]....
        /*1038*/ 	.word	0x00028710


	//   ....[97]....
        /*103c*/ 	.word	0x00028770


	//   ....[98]....
        /*1040*/ 	.word	0x00028820


	//   ....[99]....
        /*1044*/ 	.word	0x000288c0


	//   ....[100]....
        /*1048*/ 	.word	0x00028ba0


	//   ....[101]....
        /*104c*/ 	.word	0x00028bf0


	//   ....[102]....
        /*1050*/ 	.word	0x00028c80


	//   ....[103]....
        /*1054*/ 	.word	0x00028d10


	//   ....[104]....
        /*1058*/ 	.word	0x00028da0


	//   ....[105]....
        /*105c*/ 	.word	0x00028e30


	//   ....[106]....
        /*1060*/ 	.word	0x00028ec0


	//   ....[107]....
        /*1064*/ 	.word	0x00028f50


	//   ....[108]....
        /*1068*/ 	.word	0x00029010


	//   ....[109]....
        /*106c*/ 	.word	0x000292f0


	//   ....[110]....
        /*1070*/ 	.word	0x000293e0


	//   ....[111]....
        /*1074*/ 	.word	0x00029490


	//   ....[112]....
        /*1078*/ 	.word	0x000295d0


	//   ....[113]....
        /*107c*/ 	.word	0x00029680


	//   ....[114]....
        /*1080*/ 	.word	0x000296e0


	//   ....[115]....
        /*1084*/ 	.word	0x000297c0


	//   ....[116]....
        /*1088*/ 	.word	0x00029820


	//   ....[117]....
        /*108c*/ 	.word	0x00029900


	//   ....[118]....
        /*1090*/ 	.word	0x00029960


	//   ....[119]....
        /*1094*/ 	.word	0x00029a40


	//   ....[120]....
        /*1098*/ 	.word	0x00029aa0


	//   ....[121]....
        /*109c*/ 	.word	0x00029b80


	//   ....[122]....
        /*10a0*/ 	.word	0x00029be0


	//   ....[123]....
        /*10a4*/ 	.word	0x00029cc0


	//   ....[124]....
        /*10a8*/ 	.word	0x00029d20


	//   ....[125]....
        /*10ac*/ 	.word	0x00029df0


	//   ....[126]....
        /*10b0*/ 	.word	0x00029f80


	//   ....[127]....
        /*10b4*/ 	.word	0x0002a010


	//   ....[128]....
        /*10b8*/ 	.word	0x0002a130


	//   ....[129]....
        /*10bc*/ 	.word	0x0002a180


	//   ....[130]....
        /*10c0*/ 	.word	0x0002a2a0


	//   ....[131]....
        /*10c4*/ 	.word	0x0002a2f0


	//   ....[132]....
        /*10c8*/ 	.word	0x0002a410


	//   ....[133]....
        /*10cc*/ 	.word	0x0002a460


	//   ....[134]....
        /*10d0*/ 	.word	0x0002a560


	//   ....[135]....
        /*10d4*/ 	.word	0x0002a600


	//   ....[136]....
        /*10d8*/ 	.word	0x0002a660


	//   ....[137]....
        /*10dc*/ 	.word	0x0002a750


	//   ....[138]....
        /*10e0*/ 	.word	0x0002a7b0


	//   ....[139]....
        /*10e4*/ 	.word	0x0002a8a0


	//   ....[140]....
        /*10e8*/ 	.word	0x0002a900


	//   ....[141]....
        /*10ec*/ 	.word	0x0002a9e0


	//   ....[142]....
        /*10f0*/ 	.word	0x0002aad0


	//   ....[143]....
        /*10f4*/ 	.word	0x0002ab40


	//   ....[144]....
        /*10f8*/ 	.word	0x0002aba0


	//   ....[145]....
        /*10fc*/ 	.word	0x0002acb0


	//   ....[146]....
        /*1100*/ 	.word	0x0002ad10


	//   ....[147]....
        /*1104*/ 	.word	0x0002ae20


	//   ....[148]....
        /*1108*/ 	.word	0x0002ae80


	//   ....[149]....
        /*110c*/ 	.word	0x0002af90


	//   ....[150]....
        /*1110*/ 	.word	0x0002aff0


	//   ....[151]....
        /*1114*/ 	.word	0x0002b100


	//   ....[152]....
        /*1118*/ 	.word	0x0002b160


	//   ....[153]....
        /*111c*/ 	.word	0x0002b270


	//   ....[154]....
        /*1120*/ 	.word	0x0002b2d0


	//   ....[155]....
        /*1124*/ 	.word	0x0002b3d0


	//   ....[156]....
        /*1128*/ 	.word	0x0002b430


	//   ....[157]....
        /*112c*/ 	.word	0x0002b520


	//   ....[158]....
        /*1130*/ 	.word	0x0002b650


	//   ....[159]....
        /*1134*/ 	.word	0x0002b6f0


	//   ....[160]....
        /*1138*/ 	.word	0x0002b750


	//   ....[161]....
        /*113c*/ 	.word	0x0002b810


	//   ....[162]....
        /*1140*/ 	.word	0x0002b870


	//   ....[163]....
        /*1144*/ 	.word	0x0002b930


	//   ....[164]....
        /*1148*/ 	.word	0x0002b990


	//   ....[165]....
        /*114c*/ 	.word	0x0002ba50


	//   ....[166]....
        /*1150*/ 	.word	0x0002bab0


	//   ....[167]....
        /*1154*/ 	.word	0x0002bb70


	//   ....[168]....
        /*1158*/ 	.word	0x0002bbd0


	//   ....[169]....
        /*115c*/ 	.word	0x0002bc90


	//   ....[170]....
        /*1160*/ 	.word	0x0002bcf0


	//   ....[171]....
        /*1164*/ 	.word	0x0002bdb0


	//   ....[172]....
        /*1168*/ 	.word	0x0002be10


	//   ....[173]....
        /*116c*/ 	.word	0x0002bed0


	//   ....[174]....
        /*1170*/ 	.word	0x0002bfc0


	//   ....[175]....
        /*1174*/ 	.word	0x0002c050


	//   ....[176]....
        /*1178*/ 	.word	0x0002c0b0


	//   ....[177]....
        /*117c*/ 	.word	0x0002c170


	//   ....[178]....
        /*1180*/ 	.word	0x0002c1d0


	//   ....[179]....
        /*1184*/ 	.word	0x0002c290


	//   ....[180]....
        /*1188*/ 	.word	0x0002c2f0


	//   ....[181]....
        /*118c*/ 	.word	0x0002c3b0


	//   ....[182]....
        /*1190*/ 	.word	0x0002c410


	//   ....[183]....
        /*1194*/ 	.word	0x0002c4d0


	//   ....[184]....
        /*1198*/ 	.word	0x0002c530


	//   ....[185]....
        /*119c*/ 	.word	0x0002c5f0


	//   ....[186]....
        /*11a0*/ 	.word	0x0002c650


	//   ....[187]....
        /*11a4*/ 	.word	0x0002c710


	//   ....[188]....
        /*11a8*/ 	.word	0x0002c770


	//   ....[189]....
        /*11ac*/ 	.word	0x0002c830


	//   ....[190]....
        /*11b0*/ 	.word	0x0002ca10


	//   ....[191]....
        /*11b4*/ 	.word	0x0002cab0


	//   ....[192]....
        /*11b8*/ 	.word	0x0002cbd0


	//   ....[193]....
        /*11bc*/ 	.word	0x0002cc40


	//   ....[194]....
        /*11c0*/ 	.word	0x0002ccb0


	//   ....[195]....
        /*11c4*/ 	.word	0x0002cd20


	//   ....[196]....
        /*11c8*/ 	.word	0x0002cd90


	//   ....[197]....
        /*11cc*/ 	.word	0x0002ce10


	//   ....[198]....
        /*11d0*/ 	.word	0x0002cea0


	//   ....[199]....
        /*11d4*/ 	.word	0x0002cf30


	//   ....[200]....
        /*11d8*/ 	.word	0x0002cfa0


	//   ....[201]....
        /*11dc*/ 	.word	0x0002d010


	//   ....[202]....
        /*11e0*/ 	.word	0x0002d080


	//   ....[203]....
        /*11e4*/ 	.word	0x0002d100


	//   ....[204]....
        /*11e8*/ 	.word	0x0002d170


	//   ....[205]....
        /*11ec*/ 	.word	0x0002d210


	//   ....[206]....
        /*11f0*/ 	.word	0x0002d2a0


	//   ....[207]....
        /*11f4*/ 	.word	0x0002d3c0


	//----- nvinfo : EIATTR_REG_RECONFIG
	.align		4
.L_152:
        /*11f8*/ 	.byte	0x01, 0x54
	.zero		2


	//----- nvinfo : EIATTR_SYSCALL_OFFSETS
	.align		4
        /*11fc*/ 	.byte	0x04, 0x46
        /*11fe*/ 	.short	(.L_154 - .L_153)


	//   ....[0]....
.L_153:
        /*1200*/ 	.word	0x000017c0


	//   ....[1]....
        /*1204*/ 	.word	0x00001910


	//   ....[2]....
        /*1208*/ 	.word	0x0000c360


	//   ....[3]....
        /*120c*/ 	.word	0x0000c910


	//   ....[4]....
        /*1210*/ 	.word	0x000200e0


	//   ....[5]....
        /*1214*/ 	.word	0x00020250


	//   ....[6]....
        /*1218*/ 	.word	0x000203a0


	//   ....[7]....
        /*121c*/ 	.word	0x000204e0


	//   ....[8]....
        /*1220*/ 	.word	0x00021b20


	//----- nvinfo : EIATTR_MBARRIER_INSTR_OFFSETS
	.align		4
.L_154:
        /*1224*/ 	.byte	0x04, 0x39
        /*1226*/ 	.short	(.L_156 - .L_155)


	//   ....[0]....
.L_155:
        /*1228*/ 	.word	0x00000270
        /*122c*/ 	.word	0x000000ff
        /*1230*/ 	.word	0x00038800
        /*1234*/ 	.short	0x0100
        /*1236*/ 	.byte	0x08
	.zero		1


	//   ....[1]....
        /*1238*/ 	.word	0x00000280
        /*123c*/ 	.word	0x000000ff
        /*1240*/ 	.word	0x00038820
        /*1244*/ 	.short	0x0100
        /*1246*/ 	.byte	0x08
	.zero		1


	//   ....[2]....
        /*1248*/ 	.word	0x00000370
        /*124c*/ 	.word	0x000000ff
        /*1250*/ 	.word	0x00038830
        /*1254*/ 	.short	0x0100
        /*1256*/ 	.byte	0x08
	.zero		1


	//   ....[3]....
        /*1258*/ 	.word	0x00000380
        /*125c*/ 	.word	0x000000ff
        /*1260*/ 	.word	0x00038840
        /*1264*/ 	.short	0x0100
        /*1266*/ 	.byte	0x08
	.zero		1


	//   ....[4]....
        /*1268*/ 	.word	0x00000390
        /*126c*/ 	.word	0x000000ff
        /*1270*/ 	.word	0x00038838
        /*1274*/ 	.short	0x0100
        /*1276*/ 	.byte	0x08
	.zero		1


	//   ....[5]....
        /*1278*/ 	.word	0x000003a0
        /*127c*/ 	.word	0x000000ff
        /*1280*/ 	.word	0x00038848
        /*1284*/ 	.short	0x0100
        /*1286*/ 	.byte	0x08
	.zero		1


	//   ....[6]....
        /*1288*/ 	.word	0x000004d0
        /*128c*/ 	.word	0x000000ff
        /*1290*/ 	.word	0x00038850
        /*1294*/ 	.short	0x0100
        /*1296*/ 	.byte	0x08
	.zero		1


	//   ....[7]....
        /*1298*/ 	.word	0x000004e0
        /*129c*/ 	.word	0x000000ff
        /*12a0*/ 	.word	0x00038860
        /*12a4*/ 	.short	0x0100
        /*12a6*/ 	.byte	0x08
	.zero		1


	//   ....[8]....
        /*12a8*/ 	.word	0x000004f0
        /*12ac*/ 	.word	0x000000ff
        /*12b0*/ 	.word	0x00038858
        /*12b4*/ 	.short	0x0100
        /*12b6*/ 	.byte	0x08
	.zero		1


	//   ....[9]....
        /*12b8*/ 	.word	0x00000500
        /*12bc*/ 	.word	0x000000ff
        /*12c0*/ 	.word	0x00038868
        /*12c4*/ 	.short	0x0100
        /*12c6*/ 	.byte	0x08
	.zero		1


	//   ....[10]....
        /*12c8*/ 	.word	0x000005f0
        /*12cc*/ 	.word	0x000000ff
        /*12d0*/ 	.word	0x00038870
        /*12d4*/ 	.short	0x0100
        /*12d6*/ 	.byte	0x06
	.zero		1


	//   ....[11]....
        /*12d8*/ 	.word	0x00000600
        /*12dc*/ 	.word	0x000000ff
        /*12e0*/ 	.word	0x00038880
        /*12e4*/ 	.short	0x0100
        /*12e6*/ 	.byte	0x06
	.zero		1


	//   ....[12]....
        /*12e8*/ 	.word	0x00000610
        /*12ec*/ 	.word	0x000000ff
        /*12f0*/ 	.word	0x00038878
        /*12f4*/ 	.short	0x0100
        /*12f6*/ 	.byte	0x06
	.zero		1


	//   ....[13]....
        /*12f8*/ 	.word	0x00000620
        /*12fc*/ 	.word	0x000000ff
        /*1300*/ 	.word	0x00038888
        /*1304*/ 	.short	0x0100
        /*1306*/ 	.byte	0x06
	.zero		1


	//   ....[14]....
        /*1308*/ 	.word	0x00000750
        /*130c*/ 	.word	0x000000ff
        /*1310*/ 	.word	0x00038890
        /*1314*/ 	.short	0x0100
        /*1316*/ 	.byte	0x08
	.zero		1


	//   ....[15]....
        /*1318*/ 	.word	0x00000760
        /*131c*/ 	.word	0x000000ff
        /*1320*/ 	.word	0x000388a0
        /*1324*/ 	.short	0x0100
        /*1326*/ 	.byte	0x08
	.zero		1


	//   ....[16]....
        /*1328*/ 	.word	0x00000770
        /*132c*/ 	.word	0x000000ff
        /*1330*/ 	.word	0x00038898
        /*1334*/ 	.short	0x0100
        /*1336*/ 	.byte	0x08
	.zero		1


	//   ....[17]....
        /*1338*/ 	.word	0x00000780
        /*133c*/ 	.word	0x000000ff
        /*1340*/ 	.word	0x000388a8
        /*1344*/ 	.short	0x0100
        /*1346*/ 	.byte	0x08
	.zero		1


	//   ....[18]....
        /*1348*/ 	.word	0x000008c0
        /*134c*/ 	.word	0x000000ff
        /*1350*/ 	.word	0x000388b0
        /*1354*/ 	.short	0x0100
        /*1356*/ 	.byte	0x08
	.zero		1


	//   ....[19]....
        /*1358*/ 	.word	0x000008d0
        /*135c*/ 	.word	0x000000ff
        /*1360*/ 	.word	0x000388c0
        /*1364*/ 	.short	0x0100
        /*1366*/ 	.byte	0x08
	.zero		1


	//   ....[20]....
        /*1368*/ 	.word	0x000008e0
        /*136c*/ 	.word	0x000000ff
        /*1370*/ 	.word	0x000388b8
        /*1374*/ 	.short	0x0100
        /*1376*/ 	.byte	0x08
	.zero		1


	//   ....[21]....
        /*1378*/ 	.word	0x000008f0
        /*137c*/ 	.word	0x000000ff
        /*1380*/ 	.word	0x000388c8
        /*1384*/ 	.short	0x0100
        /*1386*/ 	.byte	0x08
	.zero		1


	//   ....[22]....
        /*1388*/ 	.word	0x00002d30
        /*138c*/ 	.word	0x00000004
        /*1390*/ 	.word	0x00038890
        /*1394*/ 	.short	0x010a
        /*1396*/ 	.byte	0x3f
	.zero		1


	//   ....[23]....
        /*1398*/ 	.word	0x00006ef0
        /*139c*/ 	.word	0x00000004
        /*13a0*/ 	.word	0x00038890
        /*13a4*/ 	.short	0x010a
        /*13a6*/ 	.byte	0x3f
	.zero		1


	//   ....[24]....
        /*13a8*/ 	.word	0x0000ae20
        /*13ac*/ 	.word	0x00000004
        /*13b0*/ 	.word	0x00038890
        /*13b4*/ 	.short	0x010a
        /*13b6*/ 	.byte	0x3f
	.zero		1


	//   ....[25]....
        /*13b8*/ 	.word	0x0000b520
        /*13bc*/ 	.word	0x0000000b
        /*13c0*/ 	.word	0x00000000
        /*13c4*/ 	.short	0x0101
        /*13c6*/ 	.byte	0x3f
	.zero		1


	//   ....[26]....
        /*13c8*/ 	.word	0x0000b560
        /*13cc*/ 	.word	0x00000004
        /*13d0*/ 	.word	0x000388b0
        /*13d4*/ 	.short	0x010a
        /*13d6*/ 	.byte	0x3f
	.zero		1


	//   ....[27]....
        /*13d8*/ 	.word	0x0000bb80
        /*13dc*/ 	.word	0x00000004
        /*13e0*/ 	.word	0x00000000
        /*13e4*/ 	.short	0x0101
        /*13e6*/ 	.byte	0x3f
	.zero		1


	//   ....[28]....
        /*13e8*/ 	.word	0x0000c680
        /*13ec*/ 	.word	0x00000017
        /*13f0*/ 	.word	0x00038800
        /*13f4*/ 	.short	0x010a
        /*13f6*/ 	.byte	0x3f
	.zero		1


	//   ....[29]....
        /*13f8*/ 	.word	0x0000c6d0
        /*13fc*/ 	.word	0x00000017
        /*1400*/ 	.word	0x00038800
        /*1404*/ 	.short	0x010a
        /*1406*/ 	.byte	0x3f
	.zero		1


	//   ....[30]....
        /*1408*/ 	.word	0x0000cc00
        /*140c*/ 	.word	0x00000017
        /*1410*/ 	.word	0x00038800
        /*1414*/ 	.short	0x010a
        /*1416*/ 	.byte	0x3f
	.zero		1


	//   ....[31]....
        /*1418*/ 	.word	0x00010250
        /*141c*/ 	.word	0x00000017
        /*1420*/ 	.word	0x00038800
        /*1424*/ 	.short	0x010a
        /*1426*/ 	.byte	0x3f
	.zero		1


	//   ....[32]....
        /*1428*/ 	.word	0x00013950
        /*142c*/ 	.word	0x00000003
        /*1430*/ 	.word	0x00038830
        /*1434*/ 	.short	0x010a
        /*1436*/ 	.byte	0x3f
	.zero		1


	//   ....[33]....
        /*1438*/ 	.word	0x00013990
        /*143c*/ 	.word	0x00000003
        /*1440*/ 	.word	0x00038830
        /*1444*/ 	.short	0x010a
        /*1446*/ 	.byte	0x3f
	.zero		1


	//   ....[34]....
        /*1448*/ 	.word	0x00015d40
        /*144c*/ 	.word	0x00000004
        /*1450*/ 	.word	0x00000000
        /*1454*/ 	.short	0x0101
        /*1456*/ 	.byte	0x3f
	.zero		1


	//   ....[35]....
        /*1458*/ 	.word	0x000161b0
        /*145c*/ 	.word	0x00000003
        /*1460*/ 	.word	0x00038850
        /*1464*/ 	.short	0x010a
        /*1466*/ 	.byte	0x3f
	.zero		1


	//   ....[36]....
        /*1468*/ 	.word	0x00016200
        /*146c*/ 	.word	0x00000003
        /*1470*/ 	.word	0x00038850
        /*1474*/ 	.short	0x010a
        /*1476*/ 	.byte	0x3f
	.zero		1


	//   ....[37]....
        /*1478*/ 	.word	0x00016500
        /*147c*/ 	.word	0x00000003
        /*1480*/ 	.word	0x00000000
        /*1484*/ 	.short	0x0101
        /*1486*/ 	.byte	0x3f
	.zero		1


	//   ....[38]....
        /*1488*/ 	.word	0x00016620
        /*148c*/ 	.word	0x00000006
        /*1490*/ 	.word	0x00038830
        /*1494*/ 	.short	0x010a
        /*1496*/ 	.byte	0x3f
	.zero		1


	//   ....[39]....
        /*1498*/ 	.word	0x000166c0
        /*149c*/ 	.word	0x00000006
        /*14a0*/ 	.word	0x00038830
        /*14a4*/ 	.short	0x010a
        /*14a6*/ 	.byte	0x3f
	.zero		1


	//   ....[40]....
        /*14a8*/ 	.word	0x000184b0
        /*14ac*/ 	.word	0x0000000e
        /*14b0*/ 	.word	0x00000000
        /*14b4*/ 	.short	0x0101
        /*14b6*/ 	.byte	0x3f
	.zero		1


	//   ....[41]....
        /*14b8*/ 	.word	0x00018f20
        /*14bc*/ 	.word	0x00000006
        /*14c0*/ 	.word	0x00038850
        /*14c4*/ 	.short	0x010a
        /*14c6*/ 	.byte	0x3f
	.zero		1


	//   ....[42]....
        /*14c8*/ 	.word	0x00018f90
        /*14cc*/ 	.word	0x00000006
        /*14d0*/ 	.word	0x00038850
        /*14d4*/ 	.short	0x010a
        /*14d6*/ 	.byte	0x3f
	.zero		1


	//   ....[43]....
        /*14d8*/ 	.word	0x00019250
        /*14dc*/ 	.word	0x00000006
        /*14e0*/ 	.word	0x00000000
        /*14e4*/ 	.short	0x0101
        /*14e6*/ 	.byte	0x3f
	.zero		1


	//   ....[44]....
        /*14e8*/ 	.word	0x0001c750
        /*14ec*/ 	.word	0x00000000
        /*14f0*/ 	.word	0x00000000
        /*14f4*/ 	.short	0x0101
        /*14f6*/ 	.byte	0x3f
	.zero		1


	//   ....[45]....
        /*14f8*/ 	.word	0x0001ef70
        /*14fc*/ 	.word	0x00000017
        /*1500*/ 	.word	0x00038820
        /*1504*/ 	.short	0x010a
        /*1506*/ 	.byte	0x3f
	.zero		1


	//   ....[46]....
        /*1508*/ 	.word	0x0001f000
        /*150c*/ 	.word	0x00000009
        /*1510*/ 	.word	0x000388a0
        /*1514*/ 	.short	0x010a
        /*1516*/ 	.byte	0x3f
	.zero		1


	//   ....[47]....
        /*1518*/ 	.word	0x0001f350
        /*151c*/ 	.word	0x00000009
        /*1520*/ 	.word	0x000388c0
        /*1524*/ 	.short	0x010a
        /*1526*/ 	.byte	0x3f
	.zero		1


	//   ....[48]....
        /*1528*/ 	.word	0x0001f770
        /*152c*/ 	.word	0x00000008
        /*1530*/ 	.word	0x000388a0
        /*1534*/ 	.short	0x010a
        /*1536*/ 	.byte	0x3f
	.zero		1


	//   ....[49]....
        /*1538*/ 	.word	0x0001fab0
        /*153c*/ 	.word	0x00000008
        /*1540*/ 	.word	0x000388c0
        /*1544*/ 	.short	0x010a
        /*1546*/ 	.byte	0x3f
	.zero		1


	//   ....[50]....
        /*1548*/ 	.word	0x000208b0
        /*154c*/ 	.word	0x00000006
        /*1550*/ 	.word	0x00038880
        /*1554*/ 	.short	0x010a
        /*1556*/ 	.byte	0x3f
	.zero		1


	//   ....[51]....
        /*1558*/ 	.word	0x00021020
        /*155c*/ 	.word	0x00000006
        /*1560*/ 	.word	0x00038870
        /*1564*/ 	.short	0x0107
        /*1566*/ 	.byte	0x3f
	.zero		1


	//   ....[52]....
        /*1568*/ 	.word	0x000210d0
        /*156c*/ 	.word	0x00000006
        /*1570*/ 	.word	0x00038870
        /*1574*/ 	.short	0x0101
        /*1576*/ 	.byte	0x3f
	.zero		1


	//   ....[53]....
        /*1578*/ 	.word	0x00021100
        /*157c*/ 	.word	0x00000006
        /*1580*/ 	.word	0x00038840
        /*1584*/ 	.short	0x010a
        /*1586*/ 	.byte	0x3f
	.zero		1


	//   ....[54]....
        /*1588*/ 	.word	0x00021840
        /*158c*/ 	.word	0x00000006
        /*1590*/ 	.word	0x00038830
        /*1594*/ 	.short	0x0107
        /*1596*/ 	.byte	0x3f
	.zero		1


	//   ....[55]....
        /*1598*/ 	.word	0x00021900
        /*159c*/ 	.word	0x00000006
        /*15a0*/ 	.word	0x00038830
        /*15a4*/ 	.short	0x0101
        /*15a6*/ 	.byte	0x3f
	.zero		1


	//   ....[56]....
        /*15a8*/ 	.word	0x00022460
        /*15ac*/ 	.word	0x00000017
        /*15b0*/ 	.word	0x00038800
        /*15b4*/ 	.short	0x0107
        /*15b6*/ 	.byte	0x3f
	.zero		1


	//   ....[57]....
        /*15b8*/ 	.word	0x00022560
        /*15bc*/ 	.word	0x00000017
        /*15c0*/ 	.word	0x00038800
        /*15c4*/ 	.short	0x0101
        /*15c6*/ 	.byte	0x3f
	.zero		1


	//   ....[58]....
        /*15c8*/ 	.word	0x00022590
        /*15cc*/ 	.word	0x00000017
        /*15d0*/ 	.word	0x00038820
        /*15d4*/ 	.short	0x010a
        /*15d6*/ 	.byte	0x3f
	.zero		1


	//   ....[59]....
        /*15d8*/ 	.word	0x000228b0
        /*15dc*/ 	.word	0x00000000
        /*15e0*/ 	.word	0x00038880
        /*15e4*/ 	.short	0x010a
        /*15e6*/ 	.byte	0x3f
	.zero		1


	//   ....[60]....
        /*15e8*/ 	.word	0x00022dd0
        /*15ec*/ 	.word	0x00000000
        /*15f0*/ 	.word	0x00038870
        /*15f4*/ 	.short	0x0107
        /*15f6*/ 	.byte	0x3f
	.zero		1


	//   ....[61]....
        /*15f8*/ 	.word	0x00022e80
        /*15fc*/ 	.word	0x00000000
        /*1600*/ 	.word	0x00038870
        /*1604*/ 	.short	0x0101
        /*1606*/ 	.byte	0x3f
	.zero		1


	//   ....[62]....
        /*1608*/ 	.word	0x00022eb0
        /*160c*/ 	.word	0x00000000
        /*1610*/ 	.word	0x00038840
        /*1614*/ 	.short	0x010a
        /*1616*/ 	.byte	0x3f
	.zero		1


	//   ....[63]....
        /*1618*/ 	.word	0x000233b0
        /*161c*/ 	.word	0x00000000
        /*1620*/ 	.word	0x00038830
        /*1624*/ 	.short	0x0107
        /*1626*/ 	.byte	0x3f
	.zero		1


	//   ....[64]....
        /*1628*/ 	.word	0x00023460
        /*162c*/ 	.word	0x00000000
        /*1630*/ 	.word	0x00038830
        /*1634*/ 	.short	0x0101
        /*1636*/ 	.byte	0x3f
	.zero		1


	//   ....[65]....
        /*1638*/ 	.word	0x000234f0
        /*163c*/ 	.word	0x00000011
        /*1640*/ 	.word	0x00038870
        /*1644*/ 	.short	0x010a
        /*1646*/ 	.byte	0x3f
	.zero		1


	//   ....[66]....
        /*1648*/ 	.word	0x00023570
        /*164c*/ 	.word	0x00000011
        /*1650*/ 	.word	0x00038860
        /*1654*/ 	.short	0x010a
        /*1656*/ 	.byte	0x3f
	.zero		1


	//   ....[67]....
        /*1658*/ 	.word	0x00023cd0
        /*165c*/ 	.word	0x00000011
        /*1660*/ 	.word	0x00038850
        /*1664*/ 	.short	0x0101
        /*1666*/ 	.byte	0x3f
	.zero		1


	//   ....[68]....
        /*1668*/ 	.word	0x00023d60
        /*166c*/ 	.word	0x00000011
        /*1670*/ 	.word	0x00000000
        /*1674*/ 	.short	0x0101
        /*1676*/ 	.byte	0x3f
	.zero		1


	//   ....[69]....
        /*1678*/ 	.word	0x00023f20
        /*167c*/ 	.word	0x00000012
        /*1680*/ 	.word	0x00038870
        /*1684*/ 	.short	0x010a
        /*1686*/ 	.byte	0x3f
	.zero		1


	//   ....[70]....
        /*1688*/ 	.word	0x00023f90
        /*168c*/ 	.word	0x00000012
        /*1690*/ 	.word	0x00038860
        /*1694*/ 	.short	0x010a
        /*1696*/ 	.byte	0x3f
	.zero		1


	//   ....[71]....
        /*1698*/ 	.word	0x00024700
        /*169c*/ 	.word	0x00000012
        /*16a0*/ 	.word	0x00038850
        /*16a4*/ 	.short	0x0101
        /*16a6*/ 	.byte	0x3f
	.zero		1


	//   ....[72]....
        /*16a8*/ 	.word	0x000247c0
        /*16ac*/ 	.word	0x00000012
        /*16b0*/ 	.word	0x00000000
        /*16b4*/ 	.short	0x0101
        /*16b6*/ 	.byte	0x3f
	.zero		1


	//   ....[73]....
        /*16b8*/ 	.word	0x00025290
        /*16bc*/ 	.word	0x00000007
        /*16c0*/ 	.word	0x00038820
        /*16c4*/ 	.short	0x010a
        /*16c6*/ 	.byte	0x3f
	.zero		1


	//   ....[74]....
        /*16c8*/ 	.word	0x00025420
        /*16cc*/ 	.word	0x00000005
        /*16d0*/ 	.word	0x00038840
        /*16d4*/ 	.short	0x010a
        /*16d6*/ 	.byte	0x3f
	.zero		1


	//   ....[75]....
        /*16d8*/ 	.word	0x000254c0
        /*16dc*/ 	.word	0x00000003
        /*16e0*/ 	.word	0x00038840
        /*16e4*/ 	.short	0x010a
        /*16e6*/ 	.byte	0x3f
	.zero		1


	//   ....[76]....
        /*16e8*/ 	.word	0x00025500
        /*16ec*/ 	.word	0x00000005
        /*16f0*/ 	.word	0x00038860
        /*16f4*/ 	.short	0x010a
        /*16f6*/ 	.byte	0x3f
	.zero		1


	//   ....[77]....
        /*16f8*/ 	.word	0x00025540
        /*16fc*/ 	.word	0x00000003
        /*1700*/ 	.word	0x00038860
        /*1704*/ 	.short	0x010a
        /*1706*/ 	.byte	0x3f
	.zero		1


	//   ....[78]....
        /*1708*/ 	.word	0x00025580
        /*170c*/ 	.word	0x00000005
        /*1710*/ 	.word	0x00038880
        /*1714*/ 	.short	0x010a
        /*1716*/ 	.byte	0x3f
	.zero		1


	//   ....[79]....
        /*1718*/ 	.word	0x000255c0
        /*171c*/ 	.word	0x00000003
        /*1720*/ 	.word	0x00038880
        /*1724*/ 	.short	0x010a
        /*1726*/ 	.byte	0x3f
	.zero		1


	//   ....[80]....
        /*1728*/ 	.word	0x00025620
        /*172c*/ 	.word	0x00000004
        /*1730*/ 	.word	0x00038890
        /*1734*/ 	.short	0x010a
        /*1736*/ 	.byte	0x3f
	.zero		1


	//   ....[81]....
        /*1738*/ 	.word	0x00025b30
        /*173c*/ 	.word	0x00000004
        /*1740*/ 	.word	0x00038890
        /*1744*/ 	.short	0x010a
        /*1746*/ 	.byte	0x3f
	.zero		1


	//   ....[82]....
        /*1748*/ 	.word	0x00026040
        /*174c*/ 	.word	0x00000004
        /*1750*/ 	.word	0x00038890
        /*1754*/ 	.short	0x010a
        /*1756*/ 	.byte	0x3f
	.zero		1


	//   ....[83]....
        /*1758*/ 	.word	0x00026510
        /*175c*/ 	.word	0x00000004
        /*1760*/ 	.word	0x000388b0
        /*1764*/ 	.short	0x010a
        /*1766*/ 	.byte	0x3f
	.zero		1


	//   ....[84]....
        /*1768*/ 	.word	0x000267b0
        /*176c*/ 	.word	0x00000017
        /*1770*/ 	.word	0x00038800
        /*1774*/ 	.short	0x010a
        /*1776*/ 	.byte	0x3f
	.zero		1


	//   ....[85]....
        /*1778*/ 	.word	0x000269c0
        /*177c*/ 	.word	0x00000017
        /*1780*/ 	.word	0x00038800
        /*1784*/ 	.short	0x010a
        /*1786*/ 	.byte	0x3f
	.zero		1


	//   ....[86]....
        /*1788*/ 	.word	0x00026a10
        /*178c*/ 	.word	0x00000003
        /*1790*/ 	.word	0x00038830
        /*1794*/ 	.short	0x010a
        /*1796*/ 	.byte	0x3f
	.zero		1


	//   ....[87]....
        /*1798*/ 	.word	0x00026a60
        /*179c*/ 	.word	0x00000003
        /*17a0*/ 	.word	0x00038850
        /*17a4*/ 	.short	0x010a
        /*17a6*/ 	.byte	0x3f
	.zero		1


	//   ....[88]....
        /*17a8*/ 	.word	0x00026ab0
        /*17ac*/ 	.word	0x00000006
        /*17b0*/ 	.word	0x00038830
        /*17b4*/ 	.short	0x010a
        /*17b6*/ 	.byte	0x3f
	.zero		1


	//   ....[89]....
        /*17b8*/ 	.word	0x00026b00
        /*17bc*/ 	.word	0x00000006
        /*17c0*/ 	.word	0x00038850
        /*17c4*/ 	.short	0x010a
        /*17c6*/ 	.byte	0x3f
	.zero		1


	//   ....[90]....
        /*17c8*/ 	.word	0x000290d0
        /*17cc*/ 	.word	0x00000017
        /*17d0*/ 	.word	0x00038820
        /*17d4*/ 	.short	0x010a
        /*17d6*/ 	.byte	0x3f
	.zero		1


	//   ....[91]....
        /*17d8*/ 	.word	0x00029120
        /*17dc*/ 	.word	0x00000009
        /*17e0*/ 	.word	0x000388a0
        /*17e4*/ 	.short	0x010a
        /*17e6*/ 	.byte	0x3f
	.zero		1


	//   ....[92]....
        /*17e8*/ 	.word	0x00029170
        /*17ec*/ 	.word	0x00000009
        /*17f0*/ 	.word	0x000388c0
        /*17f4*/ 	.short	0x010a
        /*17f6*/ 	.byte	0x3f
	.zero		1


	//   ....[93]....
        /*17f8*/ 	.word	0x000291c0
        /*17fc*/ 	.word	0x00000008
        /*1800*/ 	.word	0x000388a0
        /*1804*/ 	.short	0x010a
        /*1806*/ 	.byte	0x3f
	.zero		1


	//   ....[94]....
        /*1808*/ 	.word	0x00029210
        /*180c*/ 	.word	0x00000008
        /*1810*/ 	.word	0x000388c0
        /*1814*/ 	.short	0x010a
        /*1816*/ 	.byte	0x3f
	.zero		1


	//   ....[95]....
        /*1818*/ 	.word	0x00029330
        /*181c*/ 	.word	0x00000006
        /*1820*/ 	.word	0x00038880
        /*1824*/ 	.short	0x010a
        /*1826*/ 	.byte	0x3f
	.zero		1


	//   ....[96]....
        /*1828*/ 	.word	0x00029ed0
        /*182c*/ 	.word	0x00000006
        /*1830*/ 	.word	0x00038840
        /*1834*/ 	.short	0x010a
        /*1836*/ 	.byte	0x3f
	.zero		1


	//   ....[97]....
        /*1838*/ 	.word	0x0002b550
        /*183c*/ 	.word	0x00000017
        /*1840*/ 	.word	0x00038820
        /*1844*/ 	.short	0x010a
        /*1846*/ 	.byte	0x3f
	.zero		1


	//   ....[98]....
        /*1848*/ 	.word	0x0002b5a0
        /*184c*/ 	.word	0x00000000
        /*1850*/ 	.word	0x00038880
        /*1854*/ 	.short	0x010a
        /*1856*/ 	.byte	0x3f
	.zero		1


	//   ....[99]....
        /*1858*/ 	.word	0x0002bf10
        /*185c*/ 	.word	0x00000000
        /*1860*/ 	.word	0x00038840
        /*1864*/ 	.short	0x010a
        /*1866*/ 	.byte	0x3f
	.zero		1


	//   ....[100]....
        /*1868*/ 	.word	0x0002c870
        /*186c*/ 	.word	0x00000011
        /*1870*/ 	.word	0x00038870
        /*1874*/ 	.short	0x010a
        /*1876*/ 	.byte	0x3f
	.zero		1


	//   ....[101]....
        /*1878*/ 	.word	0x0002c8c0
        /*187c*/ 	.word	0x00000011
        /*1880*/ 	.word	0x00038860
        /*1884*/ 	.short	0x010a
        /*1886*/ 	.byte	0x3f
	.zero		1


	//   ....[102]....
        /*1888*/ 	.word	0x0002c910
        /*188c*/ 	.word	0x00000012
        /*1890*/ 	.word	0x00038870
        /*1894*/ 	.short	0x010a
        /*1896*/ 	.byte	0x3f
	.zero		1


	//   ....[103]....
        /*1898*/ 	.word	0x0002c960
        /*189c*/ 	.word	0x00000012
        /*18a0*/ 	.word	0x00038860
        /*18a4*/ 	.short	0x010a
        /*18a6*/ 	.byte	0x3f
	.zero		1


	//   ....[104]....
        /*18a8*/ 	.word	0x0002d2e0
        /*18ac*/ 	.word	0x00000007
        /*18b0*/ 	.word	0x00038820
        /*18b4*/ 	.short	0x010a
        /*18b6*/ 	.byte	0x3f
	.zero		1


	//   ....[105]....
        /*18b8*/ 	.word	0x0002d480
        /*18bc*/ 	.word	0x00000005
        /*18c0*/ 	.word	0x00038840
        /*18c4*/ 	.short	0x010a
        /*18c6*/ 	.byte	0x3f
	.zero		1


	//   ....[106]....
        /*18c8*/ 	.word	0x0002d4d0
        /*18cc*/ 	.word	0x00000003
        /*18d0*/ 	.word	0x00038840
        /*18d4*/ 	.short	0x010a
        /*18d6*/ 	.byte	0x3f
	.zero		1


	//   ....[107]....
        /*18d8*/ 	.word	0x0002d520
        /*18dc*/ 	.word	0x00000005
        /*18e0*/ 	.word	0x00038860
        /*18e4*/ 	.short	0x010a
        /*18e6*/ 	.byte	0x3f
	.zero		1


	//   ....[108]....
        /*18e8*/ 	.word	0x0002d570
        /*18ec*/ 	.word	0x00000003
        /*18f0*/ 	.word	0x00038860
        /*18f4*/ 	.short	0x010a
        /*18f6*/ 	.byte	0x3f
	.zero		1


	//   ....[109]....
        /*18f8*/ 	.word	0x0002d5c0
        /*18fc*/ 	.word	0x00000005
        /*1900*/ 	.word	0x00038880
        /*1904*/ 	.short	0x010a
        /*1906*/ 	.byte	0x3f
	.zero		1


	//----- nvinfo : EIATTR_NUM_MBARRIERS
	.align		4
.L_156:
        /*1908*/ 	.byte	0x03, 0x38
        /*190a*/ 	.short	0x0016


	//----- nvinfo : EIATTR_EXIT_INSTR_OFFSETS
	.align		4
        /*190c*/ 	.byte	0x04, 0x1c
        /*190e*/ 	.short	(.L_158 - .L_157)


	//   ....[0]....
.L_157:
        /*1910*/ 	.word	0x00025610


	//----- nvinfo : EIATTR_MAX_THREADS
	.align		4
.L_158:
        /*1914*/ 	.byte	0x04, 0x05
        /*1916*/ 	.short	(.L_160 - .L_159)
.L_159:
        /*1918*/ 	.word	0x00000180
        /*191c*/ 	.word	0x00000001
        /*1920*/ 	.word	0x00000001


	//----- nvinfo : EIATTR_CRS_STACK_SIZE
	.align		4
.L_160:
        /*1924*/ 	.byte	0x04, 0x1e
        /*1926*/ 	.short	(.L_162 - .L_161)
.L_161:
        /*1928*/ 	.word	0x00000000


	//----- nvinfo : EIATTR_CBANK_PARAM_SIZE
	.align		4
.L_162:
        /*192c*/ 	.byte	0x03, 0x19
        /*192e*/ 	.short	0x0af0


	//----- nvinfo : EIATTR_PARAM_CBANK
	.align		4
        /*1930*/ 	.byte	0x04, 0x0a
        /*1932*/ 	.short	(.L_164 - .L_163)
	.align		4
.L_163:
        /*1934*/ 	.word	index@(.nv.constant0._ZN7cutlass13device_kernelIN5flash11enable_sm90INS1_16FlashAttnFwdSm90INS1_25CollectiveMainloopFwdSm90ILi2EN4cute5tupleIJNS5_1CILi1EEES8_S8_EEENS6_IJNS7_ILi128EEESA_NS7_ILi256EEEEEELi256ENS_12float_e4m3_tEfNS_4arch4Sm90ELb0ELb0ELb1ELb1ELb1ELb1ELb0ELb1ELb0ELb1ELb0ELb0EEENS1_21CollectiveEpilogueFwdINS6_IJSA_SB_SA_EEES9_NS_10bfloat16_tESF_Li256ELb1ELb1ELb0ELb1EEENS1_36VarlenDynamicPersistentTileSchedulerILi128ELi128ELi256ELi128ELb0ELb1ELb1ELb0ELb1ELb1EEEEEEEEEvNT_6ParamsE)
        /*1938*/ 	.short	0x0210
        /*193a*/ 	.short	0x0af0


	//----- nvinfo : EIATTR_SW_WAR
	.align		4
.L_164:
        /*193c*/ 	.byte	0x04, 0x36
        /*193e*/ 	.short	(.L_166 - .L_165)
.L_165:
        /*1940*/ 	.word	0x00000008
.L_166:


//--------------------- .nv.info._ZN7cutlass13device_kernelIN5flash11enable_sm90INS1_16FlashAttnFwdSm90INS1_25CollectiveMainloopFwdSm90ILi2EN4cute5tupleIJNS5_1CILi1EEES8_S8_EEENS6_IJNS7_ILi128EEENS7_ILi64EEENS7_ILi256EEEEEELi256ENS_12float_e4m3_tEfNS_4arch4Sm90ELb0ELb1ELb1ELb0ELb1ELb0ELb0ELb1ELb0ELb1ELb0ELb0EEENS1_21CollectiveEpilogueFwdINS6_IJSA_SC_SB_EEES9_NS_10bfloat16_tESG_Li256ELb0ELb1ELb0ELb1EEENS1_30DynamicPersistentTileSchedulerILi256ELi128ELb0ELb1ELb1EEEEEEEEEvNT_6ParamsE --------------------------
	.section	.nv.info._ZN7cutlass13device_kernelIN5flash11enable_sm90INS1_16FlashAttnFwdSm90INS1_25CollectiveMainloopFwdSm90ILi2EN4cute5tupleIJNS5_1CILi1EEES8_S8_EEENS6_IJNS7_ILi128EEENS7_ILi64EEENS7_ILi256EEEEEELi256ENS_12float_e4m3_tEfNS_4arch4Sm90ELb0ELb1ELb1ELb0ELb1ELb0ELb0ELb1ELb0ELb1ELb0ELb0EEENS1_21CollectiveEpilogueFwdINS6_IJSA_SC_SB_EEES9_NS_10bfloat16_tESG_Li256ELb0ELb1ELb0ELb1EEENS1_30DynamicPersistentTileSchedulerILi256ELi128ELb0ELb1ELb1EEEEEEEEEvNT_6ParamsE,"",@"SHT_CUDA_INFO"
	.sectionflags	@""
	.align	4


	//----- nvinfo : EIATTR_CUDA_API_VERSION
	.align		4
        /*0000*/ 	.byte	0x04, 0x37
        /*0002*/ 	.short	(.L_168 - .L_167)
.L_167:
        /*0004*/ 	.word	0x00000082


	//----- nvinfo : EIATTR_KPARAM_INFO
	.align		4
.L_168:
        /*0008*/ 	.byte	0x04, 0x17
        /*000a*/ 	.short	(.L_170 - .L_169)
.L_169:
        /*000c*/ 	.word	0x00000000
        /*0010*/ 	.short	0x0000
        /*0012*/ 	.short	0x0070
        /*0014*/ 	.byte	0x00, 0xf0, 0x01, 0x2a


	//----- nvinfo : EIATTR_SPARSE_MMA_MASK
	.align		4
.L_170:
        /*0018*/ 	.byte	0x03, 0x50
        /*001a*/ 	.short	0x0000


	//----- nvinfo : EIATTR_MAXREG_COUNT
	.align		4
        /*001c*/ 	.byte	0x03, 0x1b
        /*001e*/ 	.short	0x00a8


	//----- nvinfo : EIATTR_NUM_BARRIERS
	.align		4
        /*0020*/ 	.byte	0x02, 0x4c
        /*0022*/ 	.byte	0x10
	.zero		1


	//----- nvinfo : EIATTR_EXTERNS
	.align		4
        /*0024*/ 	.byte	0x04, 0x0f
        /*0026*/ 	.short	(.L_172 - .L_171)


	//   ....[0]....
	.align		4
.L_171:
        /*0028*/ 	.word	index@(__assertfail)


	//----- nvinfo : EIATTR_ANNOTATIONS
	.align		4
.L_172:
        /*002c*/ 	.byte	0x04, 0x55
        /*002e*/ 	.short	(.L_174 - .L_173)


	//   ....[0]....
.L_173:
        /* <DEDUP_REMOVED lines=9> */
        /*00b4*/ 	.byte	0x40, 0x3f, 0x01, 0x00, 0x01, 0x00, 0x00, 0x00, 0x80, 0x3f, 0x01, 0x00


	//----- nvinfo : EIATTR_MERCURY_ISA_VERSION
	.align		4
.L_174:
        /*00c0*/ 	.byte	0x03, 0x5f
        /*00c2*/ 	.short	0x0101


	//----- nvinfo : EIATTR_INT_WARP_WIDE_INSTR_OFFSETS
	.align		4
        /*00c4*/ 	.byte	0x04, 0x31
        /*00c6*/ 	.short	(.L_176 - .L_175)


	//   ....[0]....
.L_175:
        /*00c8*/ 	.word	0x000000c0


	//   ....[1]....
        /*00cc*/ 	.word	0x000000d0


	//   ....[2]....
        /*00d0*/ 	.word	0x00000170


	//   ....[3]....
        /*00d4*/ 	.word	0x000104a0


	//   ....[4]....
        /*00d8*/ 	.word	0x00010530


	//   ....[5]....
        /*00dc*/ 	.word	0x000136b0


	//   ....[6]....
        /*00e0*/ 	.word	0x00013740


	//----- nvinfo : EIATTR_COOP_GROUP_MASK_REGIDS
	.align		4
.L_176:
        /*00e4*/ 	.byte	0x04, 0x29
        /*00e6*/ 	.short	(.L_178 - .L_177)


	//   ....[0]....
.L_177:
        /*00e8*/ 	.word	0xffffffff


	//   ....[1]....
        /*00ec*/ 	.word	0xffffffff


	//   ....[2]....
        /*00f0*/ 	.word	0xffffffff


	//   ....[3]....
        /*00f4*/ 	.word	0xffffffff


	//   ....[4]....
        /*00f8*/ 	.word	0xffffffff


	//   ....[5]....
        /*00fc*/ 	.word	0xffffffff


	//   ....[6]....
        /*0100*/ 	.word	0xffffffff


	//   ....[7]....
        /*0104*/ 	.word	0xffffffff


	//   ....[8]....
        /*0108*/ 	.word	0xffffffff


	//   ....[9]....
        /*010c*/ 	.word	0xffffffff


	//   ....[10]....
        /*0110*/ 	.word	0xffffffff


	//   ....[11]....
        /*0114*/ 	.word	0xffffffff


	//   ....[12]....
        /*0118*/ 	.word	0xffffffff


	//   ....[13]....
        /*011c*/ 	.word	0xffffffff


	//   ....[14]....
        /*0120*/ 	.word	0xffffffff


	//   ....[15]....
        /*0124*/ 	.word	0xffffffff


	//   ....[16]....
        /*0128*/ 	.word	0xffffffff


	//   ....[17]....
        /*012c*/ 	.word	0xffffffff


	//   ....[18]....
        /*0130*/ 	.word	0xffffffff


	//   ....[19]....
        /*0134*/ 	.word	0xffffffff


	//   ....[20]....
        /*0138*/ 	.word	0xffffffff


	//   ....[21]....
        /*013c*/ 	.word	0xffffffff


	//   ....[22]....
        /*0140*/ 	.word	0xffffffff


	//   ....[23]....
        /*0144*/ 	.word	0xffffffff


	//   ....[24]....
        /*0148*/ 	.word	0xffffffff


	//   ....[25]....
        /*014c*/ 	.word	0xffffffff


	//   ....[26]....
        /*0150*/ 	.word	0xffffffff


	//   ....[27]....
        /*0154*/ 	.word	0xffffffff


	//   ....[28]....
        /*0158*/ 	.word	0xffffffff


	//   ....[29]....
        /*015c*/ 	.word	0xffffffff


	//   ....[30]....
        /*0160*/ 	.word	0xffffffff


	//   ....[31]....
        /*0164*/ 	.word	0xffffffff


	//   ....[32]....
        /*0168*/ 	.word	0xffffffff


	//   ....[33]....
        /*016c*/ 	.word	0xffffffff


	//   ....[34]....
        /*0170*/ 	.word	0xffffffff


	//   ....[35]....
        /*0174*/ 	.word	0xffffffff


	//   ....[36]....
        /*0178*/ 	.word	0xffffffff


	//   ....[37]....
        /*017c*/ 	.word	0xffffffff


	//   ....[38]....
        /*0180*/ 	.word	0xffffffff


	//   ....[39]....
        /*0184*/ 	.word	0xffffffff


	//   ....[40]....
        /*0188*/ 	.word	0xffffffff


	//   ....[41]....
        /*018c*/ 	.word	0xffffffff


	//   ....[42]....
        /*0190*/ 	.word	0xffffffff


	//   ....[43]....
        /*0194*/ 	.word	0xffffffff


	//   ....[44]....
        /*0198*/ 	.word	0xffffffff


	//   ....[45]....
        /*019c*/ 	.word	0xffffffff


	//   ....[46]....
        /*01a0*/ 	.word	0xffffffff


	//   ....[47]....
        /*01a4*/ 	.word	0xffffffff


	//   ....[48]....
        /*01a8*/ 	.word	0xffffffff


	//   ....[49]....
        /*01ac*/ 	.word	0xffffffff


	//   ....[50]....
        /*01b0*/ 	.word	0xffffffff


	//   ....[51]....
        /*01b4*/ 	.word	0xffffffff


	//   ....[52]....
        /*01b8*/ 	.word	0xffffffff


	//   ....[53]....
        /*01bc*/ 	.word	0xffffffff


	//   ....[54]....
        /*01c0*/ 	.word	0xffffffff


	//   ....[55]....
        /*01c4*/ 	.word	0xffffffff


	//   ....[56]....
        /*01c8*/ 	.word	0xffffffff


	//   ....[57]....
        /*01cc*/ 	.word	0xffffffff


	//   ....[58]....
        /*01d0*/ 	.word	0xffffffff


	//   ....[59]....
        /*01d4*/ 	.word	0xffffffff


	//   ....[60]....
        /*01d8*/ 	.word	0xffffffff


	//   ....[61]....
        /*01dc*/ 	.word	0xffffffff


	//   ....[62]....
        /*01e0*/ 	.word	0xffffffff


	//   ....[63]....
        /*01e4*/ 	.word	0xffffffff


	//   ....[64]....
        /*01e8*/ 	.word	0xffffffff


	//   ....[65]....
        /*01ec*/ 	.word	0xffffffff


	//   ....[66]....
        /*01f0*/ 	.word	0xffffffff


	//   ....[67]....
        /*01f4*/ 	.word	0xffffffff


	//   ....[68]....
        /*01f8*/ 	.word	0xffffffff


	//   ....[69]....
        /*01fc*/ 	.word	0xffffffff


	//   ....[70]....
        /*0200*/ 	.word	0xffffffff


	//   ....[71]....
        /*0204*/ 	.word	0xffffffff


	//   ....[72]....
        /*0208*/ 	.word	0xffffffff


	//   ....[73]....
        /*020c*/ 	.word	0xffffffff


	//   ....[74]....
        /*0210*/ 	.word	0xffffffff


	//   ....[75]....
        /*0214*/ 	.word	0xffffffff


	//   ....[76]....
        /*0218*/ 	.word	0xffffffff


	//   ....[77]....
        /*021c*/ 	.word	0xffffffff


	//   ....[78]....
        /*0220*/ 	.word	0xffffffff


	//   ....[79]....
        /*0224*/ 	.word	0xffffffff


	//   ....[80]....
        /*0228*/ 	.word	0xffffffff


	//   ....[81]....
        /*022c*/ 	.word	0xffffffff


	//   ....[82]....
        /*0230*/ 	.word	0xffffffff


	//   ....[83]....
        /*0234*/ 	.word	0xffffffff


	//   ....[84]....
        /*0238*/ 	.word	0xffffffff


	//   ....[85]....
        /*023c*/ 	.word	0xffffffff


	//   ....[86]....
        /*0240*/ 	.word	0xffffffff


	//   ....[87]....
        /*0244*/ 	.word	0xffffffff


	//   ....[88]....
        /*0248*/ 	.word	0xffffffff


	//   ....[89]....
        /*024c*/ 	.word	0xffffffff


	//   ....[90]....
        /*0250*/ 	.word	0xffffffff


	//   ....[91]....
        /*0254*/ 	.word	0xffffffff


	//   ....[92]....
        /*0258*/ 	.word	0xffffffff


	//   ....[93]....
        /*025c*/ 	.word	0xffffffff


	//   ....[94]....
        /*0260*/ 	.word	0xffffffff


	//   ....[95]....
        /*0264*/ 	.word	0xffffffff


	//   ....[96]....
        /*0268*/ 	.word	0xffffffff


	//   ....[97]....
        /*026c*/ 	.word	0xffffffff


	//   ....[98]....
        /*0270*/ 	.word	0xffffffff


	//   ....[99]....
        /*0274*/ 	.word	0xffffffff


	//   ....[100]....
        /*0278*/ 	.word	0xffffffff


	//   ....[101]....
        /*027c*/ 	.word	0xffffffff


	//   ....[102]....
        /*0280*/ 	.word	0xffffffff


	//   ....[103]....
        /*0284*/ 	.word	0xffffffff


	//   ....[104]....
        /*0288*/ 	.word	0xffffffff


	//   ....[105]....
        /*028c*/ 	.word	0xffffffff


	//   ....[106]....
        /*0290*/ 	.word	0xffffffff


	//   ....[107]....
        /*0294*/ 	.word	0xffffffff


	//   ....[108]....
        /*0298*/ 	.word	0xffffffff


	//   ....[109]....
        /*029c*/ 	.word	0xffffffff


	//   ....[110]....
        /*02a0*/ 	.word	0xffffffff


	//   ....[111]....
        /*02a4*/ 	.word	0xffffffff


	//   ....[112]....
        /*02a8*/ 	.word	0xffffffff


	//   ....[113]....
        /*02ac*/ 	.word	0xffffffff


	//   ....[114]....
        /*02b0*/ 	.word	0xffffffff


	//   ....[115]....
        /*02b4*/ 	.word	0xffffffff


	//   ....[116]....
        /*02b8*/ 	.word	0xffffffff


	//   ....[117]....
        /*02bc*/ 	.word	0xffffffff


	//   ....[118]....
        /*02c0*/ 	.word	0xffffffff


	//   ....[119]....
        /*02c4*/ 	.word	0xffffffff


	//   ....[120]....
        /*02c8*/ 	.word	0xffffffff


	//   ....[121]....
        /*02cc*/ 	.word	0xffffffff


	//   ....[122]....
        /*02d0*/ 	.word	0xffffffff


	//   ....[123]....
        /*02d4*/ 	.word	0xffffffff


	//   ....[124]....
        /*02d8*/ 	.word	0xffffffff


	//   ....[125]....
        /*02dc*/ 	.word	0xffffffff


	//   ....[126]....
        /*02e0*/ 	.word	0xffffffff


	//   ....[127]....
        /*02e4*/ 	.word	0xffffffff


	//   ....[128]....
        /*02e8*/ 	.word	0xffffffff


	//   ....[129]....
        /*02ec*/ 	.word	0xffffffff


	//   ....[130]....
        /*02f0*/ 	.word	0xffffffff


	//   ....[131]....
        /*02f4*/ 	.word	0xffffffff


	//   ....[132]....
        /*02f8*/ 	.word	0xffffffff


	//   ....[133]....
        /*02fc*/ 	.word	0xffffffff


	//   ....[134]....
        /*0300*/ 	.word	0xffffffff


	//   ....[135]....
        /*0304*/ 	.word	0xffffffff


	//   ....[136]....
        /*0308*/ 	.word	0xffffffff


	//   ....[137]....
        /*030c*/ 	.word	0xffffffff


	//   ....[138]....
        /*0310*/ 	.word	0xffffffff


	//   ....[139]....
        /*0314*/ 	.word	0xffffffff


	//   ....[140]....
        /*0318*/ 	.word	0xffffffff


	//   ....[141]....
        /*031c*/ 	.word	0xffffffff


	//   ....[142]....
        /*0320*/ 	.word	0xffffffff


	//   ....[143]....
        /*0324*/ 	.word	0xffffffff


	//   ....[144]....
        /*0328*/ 	.word	0xffffffff


	//   ....[145]....
        /*032c*/ 	.word	0xffffffff


	//   ....[146]....
        /*0330*/ 	.word	0xffffffff


	//   ....[147]....
        /*0334*/ 	.word	0xffffffff


	//   ....[148]....
        /*0338*/ 	.word	0xffffffff


	//   ....[149]....
        /*033c*/ 	.word	0xffffffff


	//   ....[150]....
        /*0340*/ 	.word	0xffffffff


	//   ....[151]....
        /*0344*/ 	.word	0xffffffff


	//   ....[152]....
        /*0348*/ 	.word	0xffffffff


	//   ....[153]....
        /*034c*/ 	.word	0xffffffff


	//   ....[154]....
        /*0350*/ 	.word	0xffffffff


	//   ....[155]....
        /*0354*/ 	.word	0xffffffff


	//   ....[156]....
        /*0358*/ 	.word	0xffffffff


	//   ....[157]....
        /*035c*/ 	.word	0xffffffff


	//   ....[158]....
        /*0360*/ 	.word	0xffffffff


	//   ....[159]....
        /*0364*/ 	.word	0xffffffff


	//   ....[160]....
        /*0368*/ 	.word	0xffffffff


	//   ....[161]....
        /*036c*/ 	.word	0xffffffff


	//   ....[162]....
        /*0370*/ 	.word	0xffffffff


	//   ....[163]....
        /*0374*/ 	.word	0xffffffff


	//   ....[164]....
        /*0378*/ 	.word	0xffffffff


	//   ....[165]....
        /*037c*/ 	.word	0xffffffff


	//   ....[166]....
        /*0380*/ 	.word	0xffffffff


	//   ....[167]....
        /*0384*/ 	.word	0xffffffff


	//   ....[168]....
        /*0388*/ 	.word	0x0500000f


	//   ....[169]....
        /*038c*/ 	.word	0x0500000f


	//   ....[170]....
        /*0390*/ 	.word	0x0500000f


	//   ....[171]....
        /*0394*/ 	.word	0x0500000f


	//   ....[172]....
        /*0398*/ 	.word	0x0500000f


	//   ....[173]....
        /*039c*/ 	.word	0x0500000f


	//   ....[174]....
        /*03a0*/ 	.word	0x0500000f


	//   ....[175]....
        /*03a4*/ 	.word	0x0500000f


	//   ....[176]....
        /*03a8*/ 	.word	0x0500000f


	//   ....[177]....
        /*03ac*/ 	.word	0x0500000f


	//   ....[178]....
        /*03b0*/ 	.word	0x0500000f


	//   ....[179]....
        /*03b4*/ 	.word	0x0500000f


	//   ....[180]....
        /*03b8*/ 	.word	0x0500000f


	//   ....[181]....
        /*03bc*/ 	.word	0x0500000f


	//   ....[182]....
        /*03c0*/ 	.word	0x0500000f


	//   ....[183]....
        /*03c4*/ 	.word	0x0500000f


	//   ....[184]....
        /*03c8*/ 	.word	0x0500000f


	//   ....[185]....
        /*03cc*/ 	.word	0x0500000f


	//   ....[186]....
        /*03d0*/ 	.word	0x0500000f


	//   ....[187]....
        /*03d4*/ 	.word	0x0500000f


	//   ....[188]....
        /*03d8*/ 	.word	0x0500000f


	//   ....[189]....
        /*03dc*/ 	.word	0x0500000f


	//   ....[190]....
        /*03e0*/ 	.word	0x0500000f


	//   ....[191]....
        /*03e4*/ 	.word	0x0500000f


	//   ....[192]....
        /*03e8*/ 	.word	0x0500000f


	//   ....[193]....
        /*03ec*/ 	.word	0x0500000f


	//   ....[194]....
        /*03f0*/ 	.word	0x0500000f


	//   ....[195]....
        /*03f4*/ 	.word	0x0500000f


	//   ....[196]....
        /*03f8*/ 	.word	0x0500000f


	//   ....[197]....
        /*03fc*/ 	.word	0x0500000f


	//   ....[198]....
        /*0400*/ 	.word	0x0500000f


	//   ....[199]....
        /*0404*/ 	.word	0x0500000f


	//   ....[200]....
        /*0408*/ 	.word	0x0500000f


	//   ....[201]....
        /*040c*/ 	.word	0x0500000f


	//   ....[202]....
        /*0410*/ 	.word	0x0500000f


	//   ....[203]....
        /*0414*/ 	.word	0x0500000f


	//   ....[204]....
        /*0418*/ 	.word	0x0500000f


	//   ....[205]....
        /*041c*/ 	.word	0x0500000f


	//   ....[206]....
        /*0420*/ 	.word	0x0500000f


	//   ....[207]....
        /*0424*/ 	.word	0x0500000f


	//   ....[208]....
        /*0428*/ 	.word	0x0500000f


	//   ....[209]....
        /*042c*/ 	.word	0x0500000f


	//   ....[210]....
        /*0430*/ 	.word	0x0500000f


	//   ....[211]....
        /*0434*/ 	.word	0x0500000f


	//   ....[212]....
        /*0438*/ 	.word	0x0500000f


	//   ....[213]....
        /*043c*/ 	.word	0x0500000f


	//   ....[214]....
        /*0440*/ 	.word	0x0500000f


	//   ....[215]....
        /*0444*/ 	.word	0x0500000f


	//   ....[216]....
        /*0448*/ 	.word	0x0500000f


	//   ....[217]....
        /*044c*/ 	.word	0x0500000f


	//----- nvinfo : EIATTR_COOP_GROUP_INSTR_OFFSETS
	.align		4
.L_178:
        /*0450*/ 	.byte	0x04, 0x28
        /*0452*/ 	.short	(.L_180 - .L_179)


	//   ....[0]....
.L_179:
        /*0454*/ 	.word	0x00000080


	//   ....[1]....
        /*0458*/ 	.word	0x00000090


	//   ....[2]....
        /*045c*/ 	.word	0x000002d0


	//   ....[3]....
        /*0460*/ 	.word	0x00000430


	//   ....[4]....
        /*0464*/ 	.word	0x00000550


	//   ....[5]....
        /*0468*/ 	.word	0x000006b0


	//   ....[6]....
        /*046c*/ 	.word	0x000019b0


	//   ....[7]....
        /*0470*/ 	.word	0x00002630


	//   ....[8]....
        /*0474*/ 	.word	0x00002c10


	//   ....[9]....
        /*0478*/ 	.word	0x00003660


	//   ....[10]....
        /*047c*/ 	.word	0x00003730


	//   ....[11]....
        /*0480*/ 	.word	0x000039a0


	//   ....[12]....
        /*0484*/ 	.word	0x00003a20


	//   ....[13]....
        /*0488*/ 	.word	0x00004ad0


	//   ....[14]....
        /*048c*/ 	.word	0x00005040


	//   ....[15]....
        /*0490*/ 	.word	0x00005730


	//   ....[16]....
        /*0494*/ 	.word	0x00005830


	//   ....[17]....
        /*0498*/ 	.word	0x00005bd0


	//   ....[18]....
        /*049c*/ 	.word	0x00005cc0


	//   ....[19]....
        /*04a0*/ 	.word	0x00007800


	//   ....[20]....
        /*04a4*/ 	.word	0x00007870


	//   ....[21]....
        /*04a8*/ 	.word	0x00007b70


	//   ....[22]....
        /*04ac*/ 	.word	0x00007ce0


	//   ....[23]....
        /*04b0*/ 	.word	0x000092a0


	//   ....[24]....
        /*04b4*/ 	.word	0x000097f0


	//   ....[25]....
        /*04b8*/ 	.word	0x00009ee0


	//   ....[26]....
        /*04bc*/ 	.word	0x00009fe0


	//   ....[27]....
        /*04c0*/ 	.word	0x0000a3b0


	//   ....[28]....
        /*04c4*/ 	.word	0x0000a460


	//   ....[29]....
        /*04c8*/ 	.word	0x0000b620


	//   ....[30]....
        /*04cc*/ 	.word	0x0000b650


	//   ....[31]....
        /*04d0*/ 	.word	0x0000b6c0


	//   ....[32]....
        /*04d4*/ 	.word	0x0000b6e0


	//   ....[33]....
        /*04d8*/ 	.word	0x0000d140


	//   ....[34]....
        /*04dc*/ 	.word	0x0000d180


	//   ....[35]....
        /*04e0*/ 	.word	0x0000d1b0


	//   ....[36]....
        /*04e4*/ 	.word	0x0000d1e0


	//   ....[37]....
        /*04e8*/ 	.word	0x0000d210


	//   ....[38]....
        /*04ec*/ 	.word	0x0000d240


	//   ....[39]....
        /*04f0*/ 	.word	0x0000d270


	//   ....[40]....
        /*04f4*/ 	.word	0x0000d2a0


	//   ....[41]....
        /*04f8*/ 	.word	0x0000d2d0


	//   ....[42]....
        /*04fc*/ 	.word	0x0000d300


	//   ....[43]....
        /*0500*/ 	.word	0x0000d330


	//   ....[44]....
        /*0504*/ 	.word	0x0000d360


	//   ....[45]....
        /*0508*/ 	.word	0x0000d390


	//   ....[46]....
        /*050c*/ 	.word	0x0000d3c0


	//   ....[47]....
        /*0510*/ 	.word	0x0000d3f0


	//   ....[48]....
        /*0514*/ 	.word	0x0000d420


	//   ....[49]....
        /*0518*/ 	.word	0x0000d450


	//   ....[50]....
        /*051c*/ 	.word	0x0000d480


	//   ....[51]....
        /*0520*/ 	.word	0x0000d4b0


	//   ....[52]....
        /*0524*/ 	.word	0x0000d4e0


	//   ....[53]....
        /*0528*/ 	.word	0x0000d520


	//   ....[54]....
        /*052c*/ 	.word	0x0000d550


	//   ....[55]....
        /*0530*/ 	.word	0x0000d580


	//   ....[56]....
        /*0534*/ 	.word	0x0000d5b0


	//   ....[57]....
        /*0538*/ 	.word	0x0000d5e0


	//   ....[58]....
        /*053c*/ 	.word	0x0000d610


	//   ....[59]....
        /*0540*/ 	.word	0x0000d640


	//   ....[60]....
        /*0544*/ 	.word	0x0000d670


	//   ....[61]....
        /*0548*/ 	.word	0x0000d6a0


	//   ....[62]....
        /*054c*/ 	.word	0x0000d6d0


	//   ....[63]....
        /*0550*/ 	.word	0x0000d710


	//   ....[64]....
        /*0554*/ 	.word	0x0000d740


	//   ....[65]....
        /*0558*/ 	.word	0x0000d780


	//   ....[66]....
        /*055c*/ 	.word	0x0000d7b0


	//   ....[67]....
        /*0560*/ 	.word	0x0000d7e0


	//   ....[68]....
        /*0564*/ 	.word	0x0000d810


	//   ....[69]....
        /*0568*/ 	.word	0x0000d840


	//   ....[70]....
        /*056c*/ 	.word	0x0000d870


	//   ....[71]....
        /*0570*/ 	.word	0x0000d8b0


	//   ....[72]....
        /*0574*/ 	.word	0x0000d8e0


	//   ....[73]....
        /*0578*/ 	.word	0x0000d920


	//   ....[74]....
        /*057c*/ 	.word	0x0000d950


	//   ....[75]....
        /*0580*/ 	.word	0x0000d980


	//   ....[76]....
        /*0584*/ 	.word	0x0000d9c0


	//   ....[77]....
        /*0588*/ 	.word	0x0000d9d0


	//   ....[78]....
        /*058c*/ 	.word	0x0000d9e0


	//   ....[79]....
        /*0590*/ 	.word	0x0000d9f0


	//   ....[80]....
        /*0594*/ 	.word	0x0000da00


	//   ....[81]....
        /*0598*/ 	.word	0x0000da10


	//   ....[82]....
        /*059c*/ 	.word	0x0000da20


	//   ....[83]....
        /*05a0*/ 	.word	0x0000da30


	//   ....[84]....
        /*05a4*/ 	.word	0x0000da40


	//   ....[85]....
        /*05a8*/ 	.word	0x0000da50


	//   ....[86]....
        /*05ac*/ 	.word	0x0000da60


	//   ....[87]....
        /*05b0*/ 	.word	0x0000da70


	//   ....[88]....
        /*05b4*/ 	.word	0x0000da80


	//   ....[89]....
        /*05b8*/ 	.word	0x0000da90


	//   ....[90]....
        /*05bc*/ 	.word	0x0000daa0


	//   ....[91]....
        /*05c0*/ 	.word	0x0000dab0


	//   ....[92]....
        /*05c4*/ 	.word	0x0000dac0


	//   ....[93]....
        /*05c8*/ 	.word	0x0000dad0


	//   ....[94]....
        /*05cc*/ 	.word	0x0000dae0


	//   ....[95]....
        /*05d0*/ 	.word	0x0000daf0


	//   ....[96]....
        /*05d4*/ 	.word	0x0000db00


	//   ....[97]....
        /*05d8*/ 	.word	0x0000df00


	//   ....[98]....
        /*05dc*/ 	.word	0x0000df30


	//   ....[99]....
        /*05e0*/ 	.word	0x0000df60


	//   ....[100]....
        /*05e4*/ 	.word	0x0000e000


	//   ....[101]....
        /*05e8*/ 	.word	0x0000e500


	//   ....[102]....
        /*05ec*/ 	.word	0x0000e530


	//   ....[103]....
        /*05f0*/ 	.word	0x0000e680


	//   ....[104]....
        /*05f4*/ 	.word	0x0000e6a0


	//   ....[105]....
        /*05f8*/ 	.word	0x0000e7e0


	//   ....[106]....
        /*05fc*/ 	.word	0x0000e800


	//   ....[107]....
        /*0600*/ 	.word	0x0000e950


	//   ....[108]....
        /*0604*/ 	.word	0x0000e970


	//   ....[109]....
        /*0608*/ 	.word	0x0000f090


	//   ....[110]....
        /*060c*/ 	.word	0x0000f0b0


	//   ....[111]....
        /*0610*/ 	.word	0x0000f1f0


	//   ....[112]....
        /*0614*/ 	.word	0x0000f210


	//   ....[113]....
        /*0618*/ 	.word	0x0000f350


	//   ....[114]....
        /*061c*/ 	.word	0x0000f370


	//   ....[115]....
        /*0620*/ 	.word	0x0000f4c0


	//   ....[116]....
        /*0624*/ 	.word	0x0000f4e0


	//   ....[117]....
        /*0628*/ 	.word	0x0000f6f0


	//   ....[118]....
        /*062c*/ 	.word	0x000110c0


	//   ....[119]....
        /*0630*/ 	.word	0x00011100


	//   ....[120]....
        /*0634*/ 	.word	0x00011140


	//   ....[121]....
        /*0638*/ 	.word	0x000111a0


	//   ....[122]....
        /*063c*/ 	.word	0x000111c0


	//   ....[123]....
        /*0640*/ 	.word	0x00011220


	//   ....[124]....
        /*0644*/ 	.word	0x00011240


	//   ....[125]....
        /*0648*/ 	.word	0x00011250


	//   ....[126]....
        /*064c*/ 	.word	0x000115d0


	//   ....[127]....
        /*0650*/ 	.word	0x000115f0


	//   ....[128]....
        /*0654*/ 	.word	0x00011600


	//   ....[129]....
        /*0658*/ 	.word	0x00011640


	//   ....[130]....
        /*065c*/ 	.word	0x000116a0


	//   ....[131]....
        /*0660*/ 	.word	0x000116c0


	//   ....[132]....
        /*0664*/ 	.word	0x00011730


	//   ....[133]....
        /*0668*/ 	.word	0x00011760


	//   ....[134]....
        /*066c*/ 	.word	0x00011da0


	//   ....[135]....
        /*0670*/ 	.word	0x00011dc0


	//   ....[136]....
        /*0674*/ 	.word	0x00011df0


	//   ....[137]....
        /*0678*/ 	.word	0x00011e30


	//   ....[138]....
        /*067c*/ 	.word	0x00011ea0


	//   ....[139]....
        /*0680*/ 	.word	0x00011ec0


	//   ....[140]....
        /*0684*/ 	.word	0x00011f40


	//   ....[141]....
        /*0688*/ 	.word	0x00011f60


	//   ....[142]....
        /*068c*/ 	.word	0x00011fe0


	//   ....[143]....
        /*0690*/ 	.word	0x00012000


	//   ....[144]....
        /*0694*/ 	.word	0x00012080


	//   ....[145]....
        /*0698*/ 	.word	0x000120a0


	//   ....[146]....
        /*069c*/ 	.word	0x00012120


	//   ....[147]....
        /*06a0*/ 	.word	0x00012140


	//   ....[148]....
        /*06a4*/ 	.word	0x000121c0


	//   ....[149]....
        /*06a8*/ 	.word	0x000121e0


	//   ....[150]....
        /*06ac*/ 	.word	0x000128f0


	//   ....[151]....
        /*06b0*/ 	.word	0x00012910


	//   ....[152]....
        /*06b4*/ 	.word	0x00012970


	//   ....[153]....
        /*06b8*/ 	.word	0x00012980


	//   ....[154]....
        /*06bc*/ 	.word	0x000129d0


	//   ....[155]....
        /*06c0*/ 	.word	0x000129e0


	//   ....[156]....
        /*06c4*/ 	.word	0x000129f0


	//   ....[157]....
        /*06c8*/ 	.word	0x00012a40


	//   ....[158]....
        /*06cc*/ 	.word	0x00012d50


	//   ....[159]....
        /*06d0*/ 	.word	0x00012d60


	//   ....[160]....
        /*06d4*/ 	.word	0x00012d70


	//   ....[161]....
        /*06d8*/ 	.word	0x00012d90


	//   ....[162]....
        /*06dc*/ 	.word	0x00012de0


	//   ....[163]....
        /*06e0*/ 	.word	0x00012df0


	//   ....[164]....
        /*06e4*/ 	.word	0x00012e10


	//   ....[165]....
        /*06e8*/ 	.word	0x00012e50


	//   ....[166]....
        /*06ec*/ 	.word	0x00013f00


	//   ....[167]....
        /*06f0*/ 	.word	0x000140a0


	//   ....[168]....
        /*06f4*/ 	.word	0x00014780


	//   ....[169]....
        /*06f8*/ 	.word	0x00014860


	//   ....[170]....
        /*06fc*/ 	.word	0x00014930


	//   ....[171]....
        /*0700*/ 	.word	0x00014990


	//   ....[172]....
        /*0704*/ 	.word	0x00014a60


	//   ....[173]....
        /*0708*/ 	.word	0x00014ac0


	//   ....[174]....
        /*070c*/ 	.word	0x00014b90


	//   ....[175]....
        /*0710*/ 	.word	0x00014bf0


	//   ....[176]....
        /*0714*/ 	.word	0x00014cc0


	//   ....[177]....
        /*0718*/ 	.word	0x00014de0


	//   ....[178]....
        /*071c*/ 	.word	0x00014e70


	//   ....[179]....
        /*0720*/ 	.word	0x00014f40


	//   ....[180]....
        /*0724*/ 	.word	0x00014fe0


	//   ....[181]....
        /*0728*/ 	.word	0x00015050


	//   ....[182]....
        /*072c*/ 	.word	0x00015110


	//   ....[183]....
        /*0730*/ 	.word	0x00015180


	//   ....[184]....
        /*0734*/ 	.word	0x00015240


	//   ....[185]....
        /*0738*/ 	.word	0x000152d0


	//   ....[186]....
        /*073c*/ 	.word	0x00015340


	//   ....[187]....
        /*0740*/ 	.word	0x000153c0


	//   ....[188]....
        /*0744*/ 	.word	0x00015470


	//   ....[189]....
        /*0748*/ 	.word	0x000154e0


	//   ....[190]....
        /*074c*/ 	.word	0x000155c0


	//   ....[191]....
        /*0750*/ 	.word	0x00015630


	//   ....[192]....
        /*0754*/ 	.word	0x00015710


	//   ....[193]....
        /*0758*/ 	.word	0x00015780


	//   ....[194]....
        /*075c*/ 	.word	0x00015860


	//   ....[195]....
        /*0760*/ 	.word	0x000158d0


	//   ....[196]....
        /*0764*/ 	.word	0x000159b0


	//   ....[197]....
        /*0768*/ 	.word	0x00015a20


	//   ....[198]....
        /*076c*/ 	.word	0x00015b00


	//   ....[199]....
        /*0770*/ 	.word	0x00015b70


	//   ....[200]....
        /*0774*/ 	.word	0x00015c30


	//   ....[201]....
        /*0778*/ 	.word	0x00015d60


	//   ....[202]....
        /*077c*/ 	.word	0x00015e00


	//   ....[203]....
        /*0780*/ 	.word	0x00015e60


	//   ....[204]....
        /*0784*/ 	.word	0x00015f20


	//   ....[205]....
        /*0788*/ 	.word	0x00015f80


	//   ....[206]....
        /*078c*/ 	.word	0x00016040


	//   ....[207]....
        /*0790*/ 	.word	0x000160a0


	//   ....[208]....
        /*0794*/ 	.word	0x00016160


	//   ....[209]....
        /*0798*/ 	.word	0x00016250


	//   ....[210]....
        /*079c*/ 	.word	0x000162e0


	//   ....[211]....
        /*07a0*/ 	.word	0x00016340


	//   ....[212]....
        /*07a4*/ 	.word	0x000163f0


	//   ....[213]....
        /*07a8*/ 	.word	0x00016450


	//   ....[214]....
        /*07ac*/ 	.word	0x00016500


	//   ....[215]....
        /*07b0*/ 	.word	0x00016560


	//   ....[216]....
        /*07b4*/ 	.word	0x00016610


	//   ....[217]....
        /*07b8*/ 	.word	0x00016860


	//----- nvinfo : EIATTR_REG_RECONFIG
	.align		4
.L_180:
        /*07bc*/ 	.byte	0x01, 0x54
	.zero		2


	//----- nvinfo : EIATTR_SYSCALL_OFFSETS
	.align		4
        /*07c0*/ 	.byte	0x04, 0x46
        /*07c2*/ 	.short	(.L_182 - .L_181)


	//   ....[0]....
.L_181:
        /*07c4*/ 	.word	0x00001b90


	//   ....[1]....
        /*07c8*/ 	.word	0x000106a0


	//   ....[2]....
        /*07cc*/ 	.word	0x00010810


	//   ....[3]....
        /*07d0*/ 	.word	0x00010960


	//   ....[4]....
        /*07d4*/ 	.word	0x00010aa0


	//   ....[5]....
        /*07d8*/ 	.word	0x00011a20


	//----- nvinfo : EIATTR_MBARRIER_INSTR_OFFSETS
	.align		4
.L_182:
        /*07dc*/ 	.byte	0x04, 0x39
        /*07de*/ 	.short	(.L_184 - .L_183)


	//   ....[0]....
.L_183:
        /*07e0*/ 	.word	0x00000180
        /*07e4*/ 	.word	0x000000ff
        /*07e8*/ 	.word	0x00028400
        /*07ec*/ 	.short	0x0100
        /*07ee*/ 	.byte	0x08
	.zero		1


	//   ....[1]....
        /*07f0*/ 	.word	0x00000190
        /*07f4*/ 	.word	0x000000ff
        /*07f8*/ 	.word	0x00028420
        /*07fc*/ 	.short	0x0100
        /*07fe*/ 	.byte	0x08
	.zero		1


	//   ....[2]....
        /*0800*/ 	.word	0x00000280
        /*0804*/ 	.word	0x000000ff
        /*0808*/ 	.word	0x00028430
        /*080c*/ 	.short	0x0100
        /*080e*/ 	.byte	0x08
	.zero		1


	//   ....[3]....
        /*0810*/ 	.word	0x00000290
        /*0814*/ 	.word	0x000000ff
        /*0818*/ 	.word	0x00028440
        /*081c*/ 	.short	0x0100
        /*081e*/ 	.byte	0x08
	.zero		1


	//   ....[4]....
        /*0820*/ 	.word	0x000002a0
        /*0824*/ 	.word	0x000000ff
        /*0828*/ 	.word	0x00028438
        /*082c*/ 	.short	0x0100
        /*082e*/ 	.byte	0x08
	.zero		1


	//   ....[5]....
        /*0830*/ 	.word	0x000002b0
        /*0834*/ 	.word	0x000000ff
        /*0838*/ 	.word	0x00028448
        /*083c*/ 	.short	0x0100
        /*083e*/ 	.byte	0x08
	.zero		1


	//   ....[6]....
        /*0840*/ 	.word	0x000003e0
        /*0844*/ 	.word	0x000000ff
        /*0848*/ 	.word	0x00028450
        /*084c*/ 	.short	0x0100
        /*084e*/ 	.byte	0x08
	.zero		1


	//   ....[7]....
        /*0850*/ 	.word	0x000003f0
        /*0854*/ 	.word	0x000000ff
        /*0858*/ 	.word	0x00028460
        /*085c*/ 	.short	0x0100
        /*085e*/ 	.byte	0x08
	.zero		1


	//   ....[8]....
        /*0860*/ 	.word	0x00000400
        /*0864*/ 	.word	0x000000ff
        /*0868*/ 	.word	0x00028458
        /*086c*/ 	.short	0x0100
        /*086e*/ 	.byte	0x08
	.zero		1


	//   ....[9]....
        /*0870*/ 	.word	0x00000410
        /*0874*/ 	.word	0x000000ff
        /*0878*/ 	.word	0x00028468
        /*087c*/ 	.short	0x0100
        /*087e*/ 	.byte	0x08
	.zero		1


	//   ....[10]....
        /*0880*/ 	.word	0x00000500
        /*0884*/ 	.word	0x000000ff
        /*0888*/ 	.word	0x00028470
        /*088c*/ 	.short	0x0100
        /*088e*/ 	.byte	0x06
	.zero		1


	//   ....[11]....
        /*0890*/ 	.word	0x00000510
        /*0894*/ 	.word	0x000000ff
        /*0898*/ 	.word	0x00028480
        /*089c*/ 	.short	0x0100
        /*089e*/ 	.byte	0x06
	.zero		1


	//   ....[12]....
        /*08a0*/ 	.word	0x00000520
        /*08a4*/ 	.word	0x000000ff
        /*08a8*/ 	.word	0x00028478
        /*08ac*/ 	.short	0x0100
        /*08ae*/ 	.byte	0x06
	.zero		1


	//   ....[13]....
        /*08b0*/ 	.word	0x00000530
        /*08b4*/ 	.word	0x000000ff
        /*08b8*/ 	.word	0x00028488
        /*08bc*/ 	.short	0x0100
        /*08be*/ 	.byte	0x06
	.zero		1


	//   ....[14]....
        /*08c0*/ 	.word	0x00000660
        /*08c4*/ 	.word	0x000000ff
        /*08c8*/ 	.word	0x00028490
        /*08cc*/ 	.short	0x0100
        /*08ce*/ 	.byte	0x08
	.zero		1


	//   ....[15]....
        /*08d0*/ 	.word	0x00000670
        /*08d4*/ 	.word	0x000000ff
        /*08d8*/ 	.word	0x000284a0
        /*08dc*/ 	.short	0x0100
        /*08de*/ 	.byte	0x08
	.zero		1


	//   ....[16]....
        /*08e0*/ 	.word	0x00000680
        /*08e4*/ 	.word	0x000000ff
        /*08e8*/ 	.word	0x00028498
        /*08ec*/ 	.short	0x0100
        /*08ee*/ 	.byte	0x08
	.zero		1


	//   ....[17]....
        /*08f0*/ 	.word	0x00000690
        /*08f4*/ 	.word	0x000000ff
        /*08f8*/ 	.word	0x000284a8
        /*08fc*/ 	.short	0x0100
        /*08fe*/ 	.byte	0x08
	.zero		1


	//   ....[18]....
        /*0900*/ 	.word	0x000007e0
        /*0904*/ 	.word	0x000000ff
        /*0908*/ 	.word	0x000284b0
        /*090c*/ 	.short	0x0100
        /*090e*/ 	.byte	0x08
	.zero		1


	//   ....[19]....
        /*0910*/ 	.word	0x000007f0
        /*0914*/ 	.word	0x000000ff
        /*0918*/ 	.word	0x000284c0
        /*091c*/ 	.short	0x0100
        /*091e*/ 	.byte	0x08
	.zero		1


	//   ....[20]....
        /*0920*/ 	.word	0x00000800
        /*0924*/ 	.word	0x000000ff
        /*0928*/ 	.word	0x000284b8
        /*092c*/ 	.short	0x0100
        /*092e*/ 	.byte	0x08
	.zero		1


	//   ....[21]....
        /*0930*/ 	.word	0x00000810
        /*0934*/ 	.word	0x000000ff
        /*0938*/ 	.word	0x000284c8
        /*093c*/ 	.short	0x0100
        /*093e*/ 	.byte	0x08
	.zero		1


	//   ....[22]....
        /*0940*/ 	.word	0x00001ed0
        /*0944*/ 	.word	0x000000ff
        /*0948*/ 	.word	0x00028400
        /*094c*/ 	.short	0x010a
        /*094e*/ 	.byte	0x31
	.zero		1


	//   ....[23]....
        /*0950*/ 	.word	0x00001fd0
        /*0954*/ 	.word	0x000000ff
        /*0958*/ 	.word	0x00028430
        /*095c*/ 	.short	0x010a
        /*095e*/ 	.byte	0x36
	.zero		1


	//   ....[24]....
        /*0960*/ 	.word	0x00002010
        /*0964*/ 	.word	0x000000ff
        /*0968*/ 	.word	0x00028430
        /*096c*/ 	.short	0x010a
        /*096e*/ 	.byte	0x36
	.zero		1


	//   ....[25]....
        /*0970*/ 	.word	0x00002770
        /*0974*/ 	.word	0x000000ff
        /*0978*/ 	.word	0x00000000
        /*097c*/ 	.short	0x0101
        /*097e*/ 	.byte	0x06
	.zero		1


	//   ....[26]....
        /*0980*/ 	.word	0x00004040
        /*0984*/ 	.word	0x000000ff
        /*0988*/ 	.word	0x00028450
        /*098c*/ 	.short	0x010a
        /*098e*/ 	.byte	0x36
	.zero		1


	//   ....[27]....
        /*0990*/ 	.word	0x00004080
        /*0994*/ 	.word	0x000000ff
        /*0998*/ 	.word	0x00028450
        /*099c*/ 	.short	0x010a
        /*099e*/ 	.byte	0x36
	.zero		1


	//   ....[28]....
        /*09a0*/ 	.word	0x00004280
        /*09a4*/ 	.word	0x000000ff
        /*09a8*/ 	.word	0x00000000
        /*09ac*/ 	.short	0x0101
        /*09ae*/ 	.byte	0x36
	.zero		1


	//   ....[29]....
        /*09b0*/ 	.word	0x000045b0
        /*09b4*/ 	.word	0x000000ff
        /*09b8*/ 	.word	0x00028430
        /*09bc*/ 	.short	0x010a
        /*09be*/ 	.byte	0x38
	.zero		1


	//   ....[30]....
        /*09c0*/ 	.word	0x000045f0
        /*09c4*/ 	.word	0x000000ff
        /*09c8*/ 	.word	0x00028430
        /*09cc*/ 	.short	0x010a
        /*09ce*/ 	.byte	0x38
	.zero		1


	//   ....[31]....
        /*09d0*/ 	.word	0x00004c50
        /*09d4*/ 	.word	0x000000ff
        /*09d8*/ 	.word	0x00000000
        /*09dc*/ 	.short	0x0101
        /*09de*/ 	.byte	0x06
	.zero		1


	//   ....[32]....
        /*09e0*/ 	.word	0x00006ae0
        /*09e4*/ 	.word	0x000000ff
        /*09e8*/ 	.word	0x00028450
        /*09ec*/ 	.short	0x010a
        /*09ee*/ 	.byte	0x38
	.zero		1


	//   ....[33]....
        /*09f0*/ 	.word	0x00006b30
        /*09f4*/ 	.word	0x000000ff
        /*09f8*/ 	.word	0x00028450
        /*09fc*/ 	.short	0x010a
        /*09fe*/ 	.byte	0x38
	.zero		1


	//   ....[34]....
        /*0a00*/ 	.word	0x00006ca0
        /*0a04*/ 	.word	0x000000ff
        /*0a08*/ 	.word	0x00000000
        /*0a0c*/ 	.short	0x0101
        /*0a0e*/ 	.byte	0x38
	.zero		1


	//   ....[35]....
        /*0a10*/ 	.word	0x00007050
        /*0a14*/ 	.word	0x000000ff
        /*0a18*/ 	.word	0x00028430
        /*0a1c*/ 	.short	0x010a
        /*0a1e*/ 	.byte	0x35
	.zero		1


	//   ....[36]....
        /*0a20*/ 	.word	0x00007090
        /*0a24*/ 	.word	0x000000ff
        /*0a28*/ 	.word	0x00028430
        /*0a2c*/ 	.short	0x010a
        /*0a2e*/ 	.byte	0x35
	.zero		1


	//   ....[37]....
        /*0a30*/ 	.word	0x000075f0
        /*0a34*/ 	.word	0x000000ff
        /*0a38*/ 	.word	0x00000000
        /*0a3c*/ 	.short	0x0101
        /*0a3e*/ 	.byte	0x06
	.zero		1


	//   ....[38]....
        /*0a40*/ 	.word	0x00008a40
        /*0a44*/ 	.word	0x000000ff
        /*0a48*/ 	.word	0x00028450
        /*0a4c*/ 	.short	0x010a
        /*0a4e*/ 	.byte	0x35
	.zero		1


	//   ....[39]....
        /*0a50*/ 	.word	0x00008a90
        /*0a54*/ 	.word	0x000000ff
        /*0a58*/ 	.word	0x00028450
        /*0a5c*/ 	.short	0x010a
        /*0a5e*/ 	.byte	0x35
	.zero		1


	//   ....[40]....
        /*0a60*/ 	.word	0x00008be0
        /*0a64*/ 	.word	0x000000ff
        /*0a68*/ 	.word	0x00000000
        /*0a6c*/ 	.short	0x0101
        /*0a6e*/ 	.byte	0x35
	.zero		1


	//   ....[41]....
        /*0a70*/ 	.word	0x00008d80
        /*0a74*/ 	.word	0x000000ff
        /*0a78*/ 	.word	0x00028430
        /*0a7c*/ 	.short	0x010a
        /*0a7e*/ 	.byte	0x39
	.zero		1


	//   ....[42]....
        /*0a80*/ 	.word	0x00008dc0
        /*0a84*/ 	.word	0x000000ff
        /*0a88*/ 	.word	0x00028430
        /*0a8c*/ 	.short	0x010a
        /*0a8e*/ 	.byte	0x39
	.zero		1


	//   ....[43]....
        /*0a90*/ 	.word	0x000093f0
        /*0a94*/ 	.word	0x000000ff
        /*0a98*/ 	.word	0x00000000
        /*0a9c*/ 	.short	0x0101
        /*0a9e*/ 	.byte	0x06
	.zero		1


	//   ....[44]....
        /*0aa0*/ 	.word	0x0000b290
        /*0aa4*/ 	.word	0x000000ff
        /*0aa8*/ 	.word	0x00028450
        /*0aac*/ 	.short	0x010a
        /*0aae*/ 	.byte	0x39
	.zero		1


	//   ....[45]....
        /*0ab0*/ 	.word	0x0000b2e0
        /*0ab4*/ 	.word	0x000000ff
        /*0ab8*/ 	.word	0x00028450
        /*0abc*/ 	.short	0x010a
        /*0abe*/ 	.byte	0x39
	.zero		1


	//   ....[46]....
        /*0ac0*/ 	.word	0x0000b450
        /*0ac4*/ 	.word	0x000000ff
        /*0ac8*/ 	.word	0x00000000
        /*0acc*/ 	.short	0x0101
        /*0ace*/ 	.byte	0x39
	.zero		1


	//   ....[47]....
        /*0ad0*/ 	.word	0x0000e510
        /*0ad4*/ 	.word	0x000000ff
        /*0ad8*/ 	.word	0x00000000
        /*0adc*/ 	.short	0x0101
        /*0ade*/ 	.byte	0x05
	.zero		1


	//   ....[48]....
        /*0ae0*/ 	.word	0x00010ee0
        /*0ae4*/ 	.word	0x00000000
        /*0ae8*/ 	.word	0x00028480
        /*0aec*/ 	.short	0x010a
        /*0aee*/ 	.byte	0x3f
	.zero		1


	//   ....[49]....
        /*0af0*/ 	.word	0x00011360
        /*0af4*/ 	.word	0x00000000
        /*0af8*/ 	.word	0x00028470
        /*0afc*/ 	.short	0x0107
        /*0afe*/ 	.byte	0x3f
	.zero		1


	//   ....[50]....
        /*0b00*/ 	.word	0x00011420
        /*0b04*/ 	.word	0x00000000
        /*0b08*/ 	.word	0x00028470
        /*0b0c*/ 	.short	0x0101
        /*0b0e*/ 	.byte	0x3f
	.zero		1


	//   ....[51]....
        /*0b10*/ 	.word	0x00011450
        /*0b14*/ 	.word	0x00000000
        /*0b18*/ 	.word	0x00028440
        /*0b1c*/ 	.short	0x010a
        /*0b1e*/ 	.byte	0x3f
	.zero		1


	//   ....[52]....
        /*0b20*/ 	.word	0x00011800
        /*0b24*/ 	.word	0x00000000
        /*0b28*/ 	.word	0x00028430
        /*0b2c*/ 	.short	0x0107
        /*0b2e*/ 	.byte	0x3f
	.zero		1


	//   ....[53]....
        /*0b30*/ 	.word	0x000118c0
        /*0b34*/ 	.word	0x00000000
        /*0b38*/ 	.word	0x00028430
        /*0b3c*/ 	.short	0x0101
        /*0b3e*/ 	.byte	0x3f
	.zero		1


	//   ....[54]....
        /*0b40*/ 	.word	0x000122b0
        /*0b44*/ 	.word	0x00000010
        /*0b48*/ 	.word	0x00028400
        /*0b4c*/ 	.short	0x0107
        /*0b4e*/ 	.byte	0x3f
	.zero		1


	//   ....[55]....
        /*0b50*/ 	.word	0x000123a0
        /*0b54*/ 	.word	0x00000010
        /*0b58*/ 	.word	0x00028400
        /*0b5c*/ 	.short	0x0101
        /*0b5e*/ 	.byte	0x3f
	.zero		1


	//   ....[56]....
        /*0b60*/ 	.word	0x000123c0
        /*0b64*/ 	.word	0x00000010
        /*0b68*/ 	.word	0x00028420
        /*0b6c*/ 	.short	0x010a
        /*0b6e*/ 	.byte	0x3f
	.zero		1


	//   ....[57]....
        /*0b70*/ 	.word	0x00012750
        /*0b74*/ 	.word	0x00000000
        /*0b78*/ 	.word	0x00028480
        /*0b7c*/ 	.short	0x010a
        /*0b7e*/ 	.byte	0x3f
	.zero		1


	//   ....[58]....
        /*0b80*/ 	.word	0x00012ad0
        /*0b84*/ 	.word	0x00000000
        /*0b88*/ 	.word	0x00028470
        /*0b8c*/ 	.short	0x0107
        /*0b8e*/ 	.byte	0x3f
	.zero		1


	//   ....[59]....
        /*0b90*/ 	.word	0x00012b90
        /*0b94*/ 	.word	0x00000000
        /*0b98*/ 	.word	0x00028470
        /*0b9c*/ 	.short	0x0101
        /*0b9e*/ 	.byte	0x3f
	.zero		1


	//   ....[60]....
        /*0ba0*/ 	.word	0x00012bc0
        /*0ba4*/ 	.word	0x00000000
        /*0ba8*/ 	.word	0x00028440
        /*0bac*/ 	.short	0x010a
        /*0bae*/ 	.byte	0x3f
	.zero		1


	//   ....[61]....
        /*0bb0*/ 	.word	0x00012f10
        /*0bb4*/ 	.word	0x00000000
        /*0bb8*/ 	.word	0x00028430
        /*0bbc*/ 	.short	0x0107
        /*0bbe*/ 	.byte	0x3f
	.zero		1


	//   ....[62]....
        /*0bc0*/ 	.word	0x00012fd0
        /*0bc4*/ 	.word	0x00000000
        /*0bc8*/ 	.word	0x00028430
        /*0bcc*/ 	.short	0x0101
        /*0bce*/ 	.byte	0x3f
	.zero		1


	//   ....[63]....
        /*0bd0*/ 	.word	0x00013060
        /*0bd4*/ 	.word	0x00000000
        /*0bd8*/ 	.word	0x00028470
        /*0bdc*/ 	.short	0x010a
        /*0bde*/ 	.byte	0x3f
	.zero		1


	//   ....[64]....
        /*0be0*/ 	.word	0x000130f0
        /*0be4*/ 	.word	0x00000000
        /*0be8*/ 	.word	0x00028460
        /*0bec*/ 	.short	0x010a
        /*0bee*/ 	.byte	0x3f
	.zero		1


	//   ....[65]....
        /*0bf0*/ 	.word	0x000135a0
        /*0bf4*/ 	.word	0x00000000
        /*0bf8*/ 	.word	0x00028450
        /*0bfc*/ 	.short	0x0101
        /*0bfe*/ 	.byte	0x3f
	.zero		1


	//   ....[66]....
        /*0c00*/ 	.word	0x00013620
        /*0c04*/ 	.word	0x00000000
        /*0c08*/ 	.word	0x00000000
        /*0c0c*/ 	.short	0x0101
        /*0c0e*/ 	.byte	0x3f
	.zero		1


	//   ....[67]....
        /*0c10*/ 	.word	0x000137f0
        /*0c14*/ 	.word	0x00000012
        /*0c18*/ 	.word	0x00028470
        /*0c1c*/ 	.short	0x010a
        /*0c1e*/ 	.byte	0x3f
	.zero		1


	//   ....[68]....
        /*0c20*/ 	.word	0x00013880
        /*0c24*/ 	.word	0x00000012
        /*0c28*/ 	.word	0x00028460
        /*0c2c*/ 	.short	0x010a
        /*0c2e*/ 	.byte	0x3f
	.zero		1


	//   ....[69]....
        /*0c30*/ 	.word	0x00013d30
        /*0c34*/ 	.word	0x00000012
        /*0c38*/ 	.word	0x00028450
        /*0c3c*/ 	.short	0x0101
        /*0c3e*/ 	.byte	0x3f
	.zero		1


	//   ....[70]....
        /*0c40*/ 	.word	0x00013db0
        /*0c44*/ 	.word	0x00000012
        /*0c48*/ 	.word	0x00000000
        /*0c4c*/ 	.short	0x0101
        /*0c4e*/ 	.byte	0x3f
	.zero		1


	//   ....[71]....
        /*0c50*/ 	.word	0x00014020
        /*0c54*/ 	.word	0x00000005
        /*0c58*/ 	.word	0x00028420
        /*0c5c*/ 	.short	0x010a
        /*0c5e*/ 	.byte	0x3f
	.zero		1


	//   ....[72]....
        /*0c60*/ 	.word	0x000141a0
        /*0c64*/ 	.word	0x00000003
        /*0c68*/ 	.word	0x00028440
        /*0c6c*/ 	.short	0x010a
        /*0c6e*/ 	.byte	0x3f
	.zero		1


	//   ....[73]....
        /*0c70*/ 	.word	0x00014240
        /*0c74*/ 	.word	0x00000013
        /*0c78*/ 	.word	0x00028440
        /*0c7c*/ 	.short	0x010a
        /*0c7e*/ 	.byte	0x3f
	.zero		1


	//   ....[74]....
        /*0c80*/ 	.word	0x00014280
        /*0c84*/ 	.word	0x00000003
        /*0c88*/ 	.word	0x00028460
        /*0c8c*/ 	.short	0x010a
        /*0c8e*/ 	.byte	0x3f
	.zero		1


	//   ....[75]....
        /*0c90*/ 	.word	0x000142c0
        /*0c94*/ 	.word	0x00000013
        /*0c98*/ 	.word	0x00028460
        /*0c9c*/ 	.short	0x010a
        /*0c9e*/ 	.byte	0x3f
	.zero		1


	//   ....[76]....
        /*0ca0*/ 	.word	0x00014300
        /*0ca4*/ 	.word	0x00000003
        /*0ca8*/ 	.word	0x00028480
        /*0cac*/ 	.short	0x010a
        /*0cae*/ 	.byte	0x3f
	.zero		1


	//   ....[77]....
        /*0cb0*/ 	.word	0x00014340
        /*0cb4*/ 	.word	0x00000013
        /*0cb8*/ 	.word	0x00028480
        /*0cbc*/ 	.short	0x010a
        /*0cbe*/ 	.byte	0x3f
	.zero		1


	//   ....[78]....
        /*0cc0*/ 	.word	0x000143b0
        /*0cc4*/ 	.word	0x00000003
        /*0cc8*/ 	.word	0x00028400
        /*0ccc*/ 	.short	0x010a
        /*0cce*/ 	.byte	0x3f
	.zero		1


	//   ....[79]....
        /*0cd0*/ 	.word	0x00014410
        /*0cd4*/ 	.word	0x00000003
        /*0cd8*/ 	.word	0x00028430
        /*0cdc*/ 	.short	0x010a
        /*0cde*/ 	.byte	0x3f
	.zero		1


	//   ....[80]....
        /*0ce0*/ 	.word	0x00014470
        /*0ce4*/ 	.word	0x00000009
        /*0ce8*/ 	.word	0x00028450
        /*0cec*/ 	.short	0x010a
        /*0cee*/ 	.byte	0x3f
	.zero		1


	//   ....[81]....
        /*0cf0*/ 	.word	0x000144d0
        /*0cf4*/ 	.word	0x00000005
        /*0cf8*/ 	.word	0x00028430
        /*0cfc*/ 	.short	0x010a
        /*0cfe*/ 	.byte	0x3f
	.zero		1


	//   ....[82]....
        /*0d00*/ 	.word	0x00014530
        /*0d04*/ 	.word	0x0000000b
        /*0d08*/ 	.word	0x00028450
        /*0d0c*/ 	.short	0x010a
        /*0d0e*/ 	.byte	0x3f
	.zero		1


	//   ....[83]....
        /*0d10*/ 	.word	0x00014590
        /*0d14*/ 	.word	0x00000005
        /*0d18*/ 	.word	0x00028430
        /*0d1c*/ 	.short	0x010a
        /*0d1e*/ 	.byte	0x3f
	.zero		1


	//   ....[84]....
        /*0d20*/ 	.word	0x000145f0
        /*0d24*/ 	.word	0x0000000b
        /*0d28*/ 	.word	0x00028450
        /*0d2c*/ 	.short	0x010a
        /*0d2e*/ 	.byte	0x3f
	.zero		1


	//   ....[85]....
        /*0d30*/ 	.word	0x00014650
        /*0d34*/ 	.word	0x00000005
        /*0d38*/ 	.word	0x00028430
        /*0d3c*/ 	.short	0x010a
        /*0d3e*/ 	.byte	0x3f
	.zero		1


	//   ....[86]....
        /*0d40*/ 	.word	0x000146b0
        /*0d44*/ 	.word	0x0000000b
        /*0d48*/ 	.word	0x00028450
        /*0d4c*/ 	.short	0x010a
        /*0d4e*/ 	.byte	0x3f
	.zero		1


	//   ....[87]....
        /*0d50*/ 	.word	0x000147b0
        /*0d54*/ 	.word	0x00000000
        /*0d58*/ 	.word	0x00028480
        /*0d5c*/ 	.short	0x010a
        /*0d5e*/ 	.byte	0x3f
	.zero		1


	//   ....[88]....
        /*0d60*/ 	.word	0x00014d30
        /*0d64*/ 	.word	0x00000000
        /*0d68*/ 	.word	0x00028440
        /*0d6c*/ 	.short	0x010a
        /*0d6e*/ 	.byte	0x3f
	.zero		1


	//   ....[89]....
        /*0d70*/ 	.word	0x00015c60
        /*0d74*/ 	.word	0x00000010
        /*0d78*/ 	.word	0x00028420
        /*0d7c*/ 	.short	0x010a
        /*0d7e*/ 	.byte	0x3f
	.zero		1


	//   ....[90]....
        /*0d80*/ 	.word	0x00015cb0
        /*0d84*/ 	.word	0x00000000
        /*0d88*/ 	.word	0x00028480
        /*0d8c*/ 	.short	0x010a
        /*0d8e*/ 	.byte	0x3f
	.zero		1


	//   ....[91]....
        /*0d90*/ 	.word	0x000161a0
        /*0d94*/ 	.word	0x00000000
        /*0d98*/ 	.word	0x00028440
        /*0d9c*/ 	.short	0x010a
        /*0d9e*/ 	.byte	0x3f
	.zero		1


	//   ....[92]....
        /*0da0*/ 	.word	0x00016640
        /*0da4*/ 	.word	0x00000000
        /*0da8*/ 	.word	0x00028470
        /*0dac*/ 	.short	0x010a
        /*0dae*/ 	.byte	0x3f
	.zero		1


	//   ....[93]....
        /*0db0*/ 	.word	0x00016690
        /*0db4*/ 	.word	0x00000000
        /*0db8*/ 	.word	0x00028460
        /*0dbc*/ 	.short	0x010a
        /*0dbe*/ 	.byte	0x3f
	.zero		1


	//   ....[94]....
        /*0dc0*/ 	.word	0x000166e0
        /*0dc4*/ 	.word	0x00000012
        /*0dc8*/ 	.word	0x00028470
        /*0dcc*/ 	.short	0x010a
        /*0dce*/ 	.byte	0x3f
	.zero		1


	//   ....[95]....
        /*0dd0*/ 	.word	0x00016730
        /*0dd4*/ 	.word	0x00000012
        /*0dd8*/ 	.word	0x00028460
        /*0ddc*/ 	.short	0x010a
        /*0dde*/ 	.byte	0x3f
	.zero		1


	//   ....[96]....
        /*0de0*/ 	.word	0x00016780
        /*0de4*/ 	.word	0x00000005
        /*0de8*/ 	.word	0x00028420
        /*0dec*/ 	.short	0x010a
        /*0dee*/ 	.byte	0x3f
	.zero		1


	//   ....[97]....
        /*0df0*/ 	.word	0x00016920
        /*0df4*/ 	.word	0x00000003
        /*0df8*/ 	.word	0x00028440
        /*0dfc*/ 	.short	0x010a
        /*0dfe*/ 	.byte	0x3f
	.zero		1


	//   ....[98]....
        /*0e00*/ 	.word	0x00016970
        /*0e04*/ 	.word	0x00000013
        /*0e08*/ 	.word	0x00028440
        /*0e0c*/ 	.short	0x010a
        /*0e0e*/ 	.byte	0x3f
	.zero		1


	//   ....[99]....
        /*0e10*/ 	.word	0x000169c0
        /*0e14*/ 	.word	0x00000003
        /*0e18*/ 	.word	0x00028460
        /*0e1c*/ 	.short	0x010a
        /*0e1e*/ 	.byte	0x3f
	.zero		1


	//   ....[100]....
        /*0e20*/ 	.word	0x00016a10
        /*0e24*/ 	.word	0x00000013
        /*0e28*/ 	.word	0x00028460
        /*0e2c*/ 	.short	0x010a
        /*0e2e*/ 	.byte	0x3f
	.zero		1


	//   ....[101]....
        /*0e30*/ 	.word	0x00016a60
        /*0e34*/ 	.word	0x00000003
        /*0e38*/ 	.word	0x00028480
        /*0e3c*/ 	.short	0x010a
        /*0e3e*/ 	.byte	0x3f
	.zero		1


	//----- nvinfo : EIATTR_NUM_MBARRIERS
	.align		4
.L_184:
        /*0e40*/ 	.byte	0x03, 0x38
        /*0e42*/ 	.short	0x0016


	//----- nvinfo : EIATTR_EXIT_INSTR_OFFSETS
	.align		4
        /*0e44*/ 	.byte	0x04, 0x1c
        /*0e46*/ 	.short	(.L_186 - .L_185)


	//   ....[0]....
.L_185:
        /*0e48*/ 	.word	0x00000990


	//   ....[1]....
        /*0e4c*/ 	.word	0x0000f660


	//   ....[2]....
        /*0e50*/ 	.word	0x00014390


	//----- nvinfo : EIATTR_MAX_THREADS
	.align		4
.L_186:
        /*0e54*/ 	.byte	0x04, 0x05
        /*0e56*/ 	.short	(.L_188 - .L_187)
.L_187:
        /*0e58*/ 	.word	0x00000180
        /*0e5c*/ 	.word	0x00000001
        /*0e60*/ 	.word	0x00000001


	//----- nvinfo : EIATTR_CRS_STACK_SIZE
	.align		4
.L_188:
        /*0e64*/ 	.byte	0x04, 0x1e
        /*0e66*/ 	.short	(.L_190 - .L_189)
.L_189:
        /*0e68*/ 	.word	0x00000000


	//----- nvinfo : EIATTR_CBANK_PARAM_SIZE
	.align		4
.L_190:
        /*0e6c*/ 	.byte	0x03, 0x19
        /*0e6e*/ 	.short	0x0af0


	//----- nvinfo : EIATTR_PARAM_CBANK
	.align		4
        /*0e70*/ 	.byte	0x04, 0x0a
        /*0e72*/ 	.short	(.L_192 - .L_191)
	.align		4
.L_191:
        /*0e74*/ 	.word	index@(.nv.constant0._ZN7cutlass13device_kernelIN5flash11enable_sm90INS1_16FlashAttnFwdSm90INS1_25CollectiveMainloopFwdSm90ILi2EN4cute5tupleIJNS5_1CILi1EEES8_S8_EEENS6_IJNS7_ILi128EEENS7_ILi64EEENS7_ILi256EEEEEELi256ENS_12float_e4m3_tEfNS_4arch4Sm90ELb0ELb1ELb1ELb0ELb1ELb0ELb0ELb1ELb0ELb1ELb0ELb0EEENS1_21CollectiveEpilogueFwdINS6_IJSA_SC_SB_EEES9_NS_10bfloat16_tESG_Li256ELb0ELb1ELb0ELb1EEENS1_30DynamicPersistentTileSchedulerILi256ELi128ELb0ELb1ELb1EEEEEEEEEvNT_6ParamsE)
        /*0e78*/ 	.short	0x0210
        /*0e7a*/ 	.short	0x0af0


	//----- nvinfo : EIATTR_SW_WAR
	.align		4
.L_192:
        /*0e7c*/ 	.byte	0x04, 0x36
        /*0e7e*/ 	.short	(.L_194 - .L_193)
.L_193:
        /*0e80*/ 	.word	0x00000008
.L_194:


//--------------------- .nv.info._ZN7cutlass13device_kernelIN5flash11enable_sm90INS1_16FlashAttnFwdSm90INS1_25CollectiveMainloopFwdSm90ILi2EN4cute5tupleIJNS5_1CILi1EEES8_S8_EEENS6_IJNS7_ILi128EEENS7_ILi64EEENS7_ILi256EEEEEELi256ENS_12float_e4m3_tEfNS_4arch4Sm90ELb0ELb1ELb1ELb1ELb1ELb0ELb0ELb1ELb0ELb1ELb0ELb0EEENS1_21CollectiveEpilogueFwdINS6_IJSA_SC_SB_EEES9_NS_10bfloat16_tESG_Li256ELb1ELb1ELb0ELb1EEENS1_36VarlenDynamicPersistentTileSchedulerILi128ELi64ELi256ELi128ELb0ELb1ELb1ELb1ELb0ELb1EEEEEEEEEvNT_6ParamsE --------------------------
	.section	.nv.info._ZN7cutlass13device_kernelIN5flash11enable_sm90INS1_16FlashAttnFwdSm90INS1_25CollectiveMainloopFwdSm90ILi2EN4cute5tupleIJNS5_1CILi1EEES8_S8_EEENS6_IJNS7_ILi128EEENS7_ILi64EEENS7_ILi256EEEEEELi256ENS_12float_e4m3_tEfNS_4arch4Sm90ELb0ELb1ELb1ELb1ELb1ELb0ELb0ELb1ELb0ELb1ELb0ELb0EEENS1_21CollectiveEpilogueFwdINS6_IJSA_SC_SB_EEES9_NS_10bfloat16_tESG_Li256ELb1ELb1ELb0ELb1EEENS1_36VarlenDynamicPersistentTileSchedulerILi128ELi64ELi256ELi128ELb0ELb1ELb1ELb1ELb0ELb1EEEEEEEEEvNT_6ParamsE,"",@"SHT_CUDA_INFO"
	.sectionflags	@""
	.align	4


	//----- nvinfo : EIATTR_CUDA_API_VERSION
	.align		4
        /*0000*/ 	.byte	0x04, 0x37
        /*0002*/ 	.short	(.L_196 - .L_195)
.L_195:
        /*0004*/ 	.word	0x00000082


	//----- nvinfo : EIATTR_KPARAM_INFO
	.align		4
.L_196:
        /*0008*/ 	.byte	0x04, 0x17
        /*000a*/ 	.short	(.L_198 - .L_197)
.L_197:
        /*000c*/ 	.word	0x00000000
        /*0010*/ 	.short	0x0000
        /*0012*/ 	.short	0x0070
        /*0014*/ 	.byte	0x00, 0xf0, 0x01, 0x2a


	//----- nvinfo : EIATTR_SPARSE_MMA_MASK
	.align		4
.L_198:
        /*0018*/ 	.byte	0x03, 0x50
        /*001a*/ 	.short	0x0000


	//----- nvinfo : EIATTR_MAXREG_COUNT
	.align		4
        /*001c*/ 	.byte	0x03, 0x1b
        /*001e*/ 	.short	0x00a8


	//----- nvinfo : EIATTR_NUM_BARRIERS
	.align		4
        /*0020*/ 	.byte	0x02, 0x4c
        /*0022*/ 	.byte	0x10
	.zero		1


	//----- nvinfo : EIATTR_EXTERNS
	.align		4
        /*0024*/ 	.byte	0x04, 0x0f
        /*0026*/ 	.short	(.L_200 - .L_199)


	//   ....[0]....
	.align		4
.L_199:
        /*0028*/ 	.word	index@(__assertfail)


	//----- nvinfo : EIATTR_ANNOTATIONS
	.align		4
.L_200:
        /*002c*/ 	.byte	0x04, 0x55
        /*002e*/ 	.short	(.L_202 - .L_201)


	//   ....[0]....
.L_201:
        /*0030*/ 	.word	0x00000001
        /*0034*/ 	.byte	0x20, 0x08, 0x01, 0x00, 0x01, 0x00, 0x00, 0x00, 0xc0, 0x08, 0x01, 0x00, 0x01, 0x00, 0x00, 0x00
        /*0044*/ 	.byte	0x40, 0x29, 0x01, 0x00, 0x01, 0x00, 0x00, 0x00, 0x80, 0x2a, 0x01, 0x00, 0x01, 0x00, 0x00, 0x00
        /*0054*/ 	.byte	0xc0, 0x33, 0x01, 0x00, 0x01, 0x00, 0x00, 0x00, 0xe0, 0x33, 0x01, 0x00, 0x01, 0x00, 0x00, 0x00
        /*0064*/ 	.byte	0xb0, 0x59, 0x01, 0x00


	//----- nvinfo : EIATTR_MERCURY_ISA_VERSION
	.align		4
.L_202:
        /*0068*/ 	.byte	0x03, 0x5f
        /*006a*/ 	.short	0x0101


	//----- nvinfo : EIATTR_UNUSED_LOAD_BYTE_OFFSET
	.align		4
        /*006c*/ 	.byte	0x04, 0x44
        /*006e*/ 	.short	(.L_204 - .L_203)


	//   ....[0]....
.L_203:
        /*0070*/ 	.word	0x00000980
        /*0074*/ 	.word	0x0000fff0


	//   ....[1]....
        /*0078*/ 	.word	0x0000c230
        /*007c*/ 	.word	0x0000fff0


	//----- nvinfo : EIATTR_INT_WARP_WIDE_INSTR_OFFSETS
	.align		4
.L_204:
        /*0080*/ 	.byte	0x04, 0x31
        /*0082*/ 	.short	(.L_206 - .L_205)


	//   ....[0]....
.L_205:
        /*0084*/ 	.word	0x000000c0


	//   ....[1]....
        /*0088*/ 	.word	0x000000d0


	//   ....[2]....
        /*008c*/ 	.word	0x00000170


	//   ....[3]....
        /*0090*/ 	.word	0x00011430


	//   ....[4]....
        /*0094*/ 	.word	0x000114c0


	//   ....[5]....
        /*0098*/ 	.word	0x00014710


	//   ....[6]....
        /*009c*/ 	.word	0x000147a0


	//----- nvinfo : EIATTR_COOP_GROUP_MASK_REGIDS
	.align		4
.L_206:
        /*00a0*/ 	.byte	0x04, 0x29
        /*00a2*/ 	.short	(.L_208 - .L_207)


	//   ....[0]....
.L_207:
        /*00a4*/ 	.word	0xffffffff


	//   ....[1]....
        /*00a8*/ 	.word	0xffffffff


	//   ....[2]....
        /*00ac*/ 	.word	0xffffffff


	//   ....[3]....
        /*00b0*/ 	.word	0xffffffff


	//   ....[4]....
        /*00b4*/ 	.word	0xffffffff


	//   ....[5]....
        /*00b8*/ 	.word	0xffffffff


	//   ....[6]....
        /*00bc*/ 	.word	0xffffffff


	//   ....[7]....
        /*00c0*/ 	.word	0xffffffff


	//   ....[8]....
        /*00c4*/ 	.word	0xffffffff


	//   ....[9]....
        /*00c8*/ 	.word	0xffffffff


	//   ....[10]....
        /*00cc*/ 	.word	0xffffffff


	//   ....[11]....
        /*00d0*/ 	.word	0xffffffff


	//   ....[12]....
        /*00d4*/ 	.word	0xffffffff


	//   ....[13]....
        /*00d8*/ 	.word	0xffffffff


	//   ....[14]....
        /*00dc*/ 	.word	0xffffffff


	//   ....[15]....
        /*00e0*/ 	.word	0xffffffff


	//   ....[16]....
        /*00e4*/ 	.word	0xffffffff


	//   ....[17]....
        /*00e8*/ 	.word	0xffffffff


	//   ....[18]....
        /*00ec*/ 	.word	0xffffffff


	//   ....[19]....
        /*00f0*/ 	.word	0xffffffff


	//   ....[20]....
        /*00f4*/ 	.word	0xffffffff


	//   ....[21]....
        /*00f8*/ 	.word	0xffffffff


	//   ....[22]....
        /*00fc*/ 	.word	0xffffffff


	//   ....[23]....
        /*0100*/ 	.word	0xffffffff


	//   ....[24]....
        /*0104*/ 	.word	0xffffffff


	//   ....[25]....
        /*0108*/ 	.word	0xffffffff


	//   ....[26]....
        /*010c*/ 	.word	0xffffffff


	//   ....[27]....
        /*0110*/ 	.word	0xffffffff


	//   ....[28]....
        /*0114*/ 	.word	0xffffffff


	//   ....[29]....
        /*0118*/ 	.word	0xffffffff


	//   ....[30]....
        /*011c*/ 	.word	0xffffffff


	//   ....[31]....
        /*0120*/ 	.word	0xffffffff


	//   ....[32]....
        /*0124*/ 	.word	0xffffffff


	//   ....[33]....
        /*0128*/ 	.word	0xffffffff


	//   ....[34]....
        /*012c*/ 	.word	0xffffffff


	//   ....[35]....
        /*0130*/ 	.word	0xffffffff


	//   ....[36]....
        /*0134*/ 	.word	0xffffffff


	//   ....[37]....
        /*0138*/ 	.word	0xffffffff


	//   ....[38]....
        /*013c*/ 	.word	0xffffffff


	//   ....[39]....
        /*0140*/ 	.word	0xffffffff


	//   ....[40]....
        /*0144*/ 	.word	0xffffffff


	//   ....[41]....
        /*0148*/ 	.word	0xffffffff


	//   ....[42]....
        /*014c*/ 	.word	0xffffffff


	//   ....[43]....
        /*0150*/ 	.word	0xffffffff


	//   ....[44]....
        /*0154*/ 	.word	0xffffffff


	//   ....[45]....
        /*0158*/ 	.word	0xffffffff


	//   ....[46]....
        /*015c*/ 	.word	0xffffffff


	//   ....[47]....
        /*0160*/ 	.word	0xffffffff


	//   ....[48]....
        /*0164*/ 	.word	0xffffffff


	//   ....[49]....
        /*0168*/ 	.word	0xffffffff


	//   ....[50]....
        /*016c*/ 	.word	0xffffffff


	//   ....[51]....
        /*0170*/ 	.word	0xffffffff


	//   ....[52]....
        /*0174*/ 	.word	0xffffffff


	//   ....[53]....
        /*0178*/ 	.word	0xffffffff


	//   ....[54]....
        /*017c*/ 	.word	0xffffffff


	//   ....[55]....
        /*0180*/ 	.word	0xffffffff


	//   ....[56]....
        /*0184*/ 	.word	0xffffffff


	//   ....[57]....
        /*0188*/ 	.word	0xffffffff


	//   ....[58]....
        /*018c*/ 	.word	0xffffffff


	//   ....[59]....
        /*0190*/ 	.word	0xffffffff


	//   ....[60]....
        /*0194*/ 	.word	0xffffffff


	//   ....[61]....
        /*0198*/ 	.word	0xffffffff


	//   ....[62]....
        /*019c*/ 	.word	0xffffffff


	//   ....[63]....
        /*01a0*/ 	.word	0xffffffff


	//   ....[64]....
        /*01a4*/ 	.word	0xffffffff


	//   ....[65]....
        /*01a8*/ 	.word	0xffffffff


	//   ....[66]....
        /*01ac*/ 	.word	0xffffffff


	//   ....[67]....
        /*01b0*/ 	.word	0xffffffff


	//   ....[68]....
        /*01b4*/ 	.word	0xffffffff


	//   ....[69]....
        /*01b8*/ 	.word	0xffffffff


	//   ....[70]....
        /*01bc*/ 	.word	0xffffffff


	//   ....[71]....
        /*01c0*/ 	.word	0xffffffff


	//   ....[72]....
        /*01c4*/ 	.word	0xffffffff


	//   ....[73]....
        /*01c8*/ 	.word	0xffffffff


	//   ....[74]....
        /*01cc*/ 	.word	0xffffffff


	//   ....[75]....
        /*01d0*/ 	.word	0xffffffff


	//   ....[76]....
        /*01d4*/ 	.word	0xffffffff


	//   ....[77]....
        /*01d8*/ 	.word	0xffffffff


	//   ....[78]....
        /*01dc*/ 	.word	0xffffffff


	//   ....[79]....
        /*01e0*/ 	.word	0xffffffff


	//   ....[80]....
        /*01e4*/ 	.word	0xffffffff


	//   ....[81]....
        /*01e8*/ 	.word	0xffffffff


	//   ....[82]....
        /*01ec*/ 	.word	0xffffffff


	//   ....[83]....
        /*01f0*/ 	.word	0xffffffff


	//   ....[84]....
        /*01f4*/ 	.word	0xffffffff


	//   ....[85]....
        /*01f8*/ 	.word	0xffffffff


	//   ....[86]....
        /*01fc*/ 	.word	0xffffffff


	//   ....[87]....
        /*0200*/ 	.word	0xffffffff


	//   ....[88]....
        /*0204*/ 	.word	0xffffffff


	//   ....[89]....
        /*0208*/ 	.word	0xffffffff


	//   ....[90]....
        /*020c*/ 	.word	0xffffffff


	//   ....[91]....
        /*0210*/ 	.word	0xffffffff


	//   ....[92]....
        /*0214*/ 	.word	0xffffffff


	//   ....[93]....
        /*0218*/ 	.word	0xffffffff


	//   ....[94]....
        /*021c*/ 	.word	0xffffffff


	//   ....[95]....
        /*0220*/ 	.word	0xffffffff


	//   ....[96]....
        /*0224*/ 	.word	0xffffffff


	//   ....[97]....
        /*0228*/ 	.word	0xffffffff


	//   ....[98]....
        /*022c*/ 	.word	0xffffffff


	//   ....[99]....
        /*0230*/ 	.word	0xffffffff


	//   ....[100]....
        /*0234*/ 	.word	0xffffffff


	//   ....[101]....
        /*0238*/ 	.word	0xffffffff


	//   ....[102]....
        /*023c*/ 	.word	0xffffffff


	//   ....[103]....
        /*0240*/ 	.word	0xffffffff


	//   ....[104]....
        /*0244*/ 	.word	0xffffffff


	//   ....[105]....
        /*0248*/ 	.word	0xffffffff


	//   ....[106]....
        /*024c*/ 	.word	0xffffffff


	//   ....[107]....
        /*0250*/ 	.word	0xffffffff


	//   ....[108]....
        /*0254*/ 	.word	0xffffffff


	//   ....[109]....
        /*0258*/ 	.word	0xffffffff


	//   ....[110]....
        /*025c*/ 	.word	0xffffffff


	//   ....[111]....
        /*0260*/ 	.word	0xffffffff


	//   ....[112]....
        /*0264*/ 	.word	0xffffffff


	//   ....[113]....
        /*0268*/ 	.word	0xffffffff


	//   ....[114]....
        /*026c*/ 	.word	0xffffffff


	//   ....[115]....
        /*0270*/ 	.word	0xffffffff


	//   ....[116]....
        /*0274*/ 	.word	0xffffffff


	//   ....[117]....
        /*0278*/ 	.word	0xffffffff


	//   ....[118]....
        /*027c*/ 	.word	0xffffffff


	//   ....[119]....
        /*0280*/ 	.word	0xffffffff


	//   ....[120]....
        /*0284*/ 	.word	0xffffffff


	//   ....[121]....
        /*0288*/ 	.word	0xffffffff


	//   ....[122]....
        /*028c*/ 	.word	0xffffffff


	//   ....[123]....
        /*0290*/ 	.word	0xffffffff


	//   ....[124]....
        /*0294*/ 	.word	0xffffffff


	//   ....[125]....
        /*0298*/ 	.word	0xffffffff


	//   ....[126]....
        /*029c*/ 	.word	0xffffffff


	//   ....[127]....
        /*02a0*/ 	.word	0xffffffff


	//   ....[128]....
        /*02a4*/ 	.word	0xffffffff


	//   ....[129]....
        /*02a8*/ 	.word	0xffffffff


	//   ....[130]....
        /*02ac*/ 	.word	0xffffffff


	//   ....[131]....
        /*02b0*/ 	.word	0xffffffff


	//   ....[132]....
        /*02b4*/ 	.word	0xffffffff


	//   ....[133]....
        /*02b8*/ 	.word	0xffffffff


	//   ....[134]....
        /*02bc*/ 	.word	0xffffffff


	//   ....[135]....
        /*02c0*/ 	.word	0xffffffff


	//   ....[136]....
        /*02c4*/ 	.word	0xffffffff


	//   ....[137]....
        /*02c8*/ 	.word	0xffffffff


	//   ....[138]....
        /*02cc*/ 	.word	0xffffffff


	//   ....[139]....
        /*02d0*/ 	.word	0xffffffff


	//   ....[140]....
        /*02d4*/ 	.word	0xffffffff


	//   ....[141]....
        /*02d8*/ 	.word	0xffffffff


	//   ....[142]....
        /*02dc*/ 	.word	0xffffffff


	//   ....[143]....
        /*02e0*/ 	.word	0xffffffff


	//   ....[144]....
        /*02e4*/ 	.word	0xffffffff


	//   ....[145]....
        /*02e8*/ 	.word	0xffffffff


	//   ....[146]....
        /*02ec*/ 	.word	0xffffffff


	//   ....[147]....
        /*02f0*/ 	.word	0xffffffff


	//   ....[148]....
        /*02f4*/ 	.word	0xffffffff


	//   ....[149]....
        /*02f8*/ 	.word	0xffffffff


	//   ....[150]....
        /*02fc*/ 	.word	0xffffffff


	//   ....[151]....
        /*0300*/ 	.word	0xffffffff


	//   ....[152]....
        /*0304*/ 	.word	0xffffffff


	//   ....[153]....
        /*0308*/ 	.word	0xffffffff


	//   ....[154]....
        /*030c*/ 	.word	0xffffffff


	//   ....[155]....
        /*0310*/ 	.word	0xffffffff


	//   ....[156]....
        /*0314*/ 	.word	0xffffffff


	//   ....[157]....
        /*0318*/ 	.word	0xffffffff


	//   ....[158]....
        /*031c*/ 	.word	0xffffffff


	//   ....[159]....
        /*0320*/ 	.word	0xffffffff


	//   ....[160]....
        /*0324*/ 	.word	0xffffffff


	//   ....[161]....
        /*0328*/ 	.word	0xffffffff


	//   ....[162]....
        /*032c*/ 	.word	0xffffffff


	//   ....[163]....
        /*0330*/ 	.word	0xffffffff


	//   ....[164]....
        /*0334*/ 	.word	0xffffffff


	//   ....[165]....
        /*0338*/ 	.word	0xffffffff


	//   ....[166]....
        /*033c*/ 	.word	0xffffffff


	//   ....[167]....
        /*0340*/ 	.word	0xffffffff


	//   ....[168]....
        /*0344*/ 	.word	0xffffffff


	//   ....[169]....
        /*0348*/ 	.word	0xffffffff


	//   ....[170]....
        /*034c*/ 	.word	0xffffffff


	//   ....[171]....
        /*0350*/ 	.word	0xffffffff


	//   ....[172]....
        /*0354*/ 	.word	0xffffffff


	//   ....[173]....
        /*0358*/ 	.word	0xffffffff


	//   ....[174]....
        /*035c*/ 	.word	0xffffffff


	//   ....[175]....
        /*0360*/ 	.word	0xffffffff


	//   ....[176]....
        /*0364*/ 	.word	0xffffffff


	//   ....[177]....
        /*0368*/ 	.word	0xffffffff


	//   ....[178]....
        /*036c*/ 	.word	0xffffffff


	//   ....[179]....
        /*0370*/ 	.word	0xffffffff


	//   ....[180]....
        /*0374*/ 	.word	0xffffffff


	//   ....[181]....
        /*0378*/ 	.word	0xffffffff


	//   ....[182]....
        /*037c*/ 	.word	0xffffffff


	//   ....[183]....
        /*0380*/ 	.word	0xffffffff


	//   ....[184]....
        /*0384*/ 	.word	0xffffffff


	//   ....[185]....
        /*0388*/ 	.word	0xffffffff


	//   ....[186]....
        /*038c*/ 	.word	0xffffffff


	//   ....[187]....
        /*0390*/ 	.word	0xffffffff


	//   ....[188]....
        /*0394*/ 	.word	0xffffffff


	//   ....[189]....
        /*0398*/ 	.word	0xffffffff


	//   ....[190]....
        /*039c*/ 	.word	0xffffffff


	//   ....[191]....
        /*03a0*/ 	.word	0xffffffff


	//   ....[192]....
        /*03a4*/ 	.word	0xffffffff


	//   ....[193]....
        /*03a8*/ 	.word	0xffffffff


	//   ....[194]....
        /*03ac*/ 	.word	0xffffffff


	//   ....[195]....
        /*03b0*/ 	.word	0xffffffff


	//   ....[196]....
        /*03b4*/ 	.word	0xffffffff


	//   ....[197]....
        /*03b8*/ 	.word	0xffffffff


	//   ....[198]....
        /*03bc*/ 	.word	0xffffffff


	//   ....[199]....
        /*03c0*/ 	.word	0x0500000f


	//   ....[200]....
        /*03c4*/ 	.word	0x0500000f


	//   ....[201]....
        /*03c8*/ 	.word	0x0500000f


	//   ....[202]....
        /*03cc*/ 	.word	0x0500000f


	//   ....[203]....
        /*03d0*/ 	.word	0x0500000f


	//   ....[204]....
        /*03d4*/ 	.word	0x0500000f


	//   ....[205]....
        /*03d8*/ 	.word	0x0500000f


	//   ....[206]....
        /*03dc*/ 	.word	0x0500000f


	//   ....[207]....
        /*03e0*/ 	.word	0x0500000f


	//   ....[208]....
        /*03e4*/ 	.word	0x0500000f


	//   ....[209]....
        /*03e8*/ 	.word	0x0500000f


	//   ....[210]....
        /*03ec*/ 	.word	0x0500000f


	//   ....[211]....
        /*03f0*/ 	.word	0x0500000f


	//   ....[212]....
        /*03f4*/ 	.word	0x0500000f


	//   ....[213]....
        /*03f8*/ 	.word	0x0500000f


	//   ....[214]....
        /*03fc*/ 	.word	0x0500000f


	//   ....[215]....
        /*0400*/ 	.word	0x0500000f


	//   ....[216]....
        /*0404*/ 	.word	0x0500000f


	//   ....[217]....
        /*0408*/ 	.word	0x0500000f


	//   ....[218]....
        /*040c*/ 	.word	0x0500000f


	//   ....[219]....
        /*0410*/ 	.word	0x0500000f


	//   ....[220]....
        /*0414*/ 	.word	0x0500000f


	//   ....[221]....
        /*0418*/ 	.word	0x0500000f


	//   ....[222]....
        /*041c*/ 	.word	0x0500000f


	//   ....[223]....
        /*0420*/ 	.word	0x0500000f


	//   ....[224]....
        /*0424*/ 	.word	0x0500000f


	//   ....[225]....
        /*0428*/ 	.word	0x0500000f


	//   ....[226]....
        /*042c*/ 	.word	0x0500000f


	//   ....[227]....
        /*0430*/ 	.word	0x0500000f


	//   ....[228]....
        /*0434*/ 	.word	0x0500000f


	//   ....[229]....
        /*0438*/ 	.word	0x0500000f


	//   ....[230]....
        /*043c*/ 	.word	0x0500000f


	//   ....[231]....
        /*0440*/ 	.word	0x0500000f


	//   ....[232]....
        /*0444*/ 	.word	0x0500000f


	//   ....[233]....
        /*0448*/ 	.word	0x0500000f


	//   ....[234]....
        /*044c*/ 	.word	0x0500000f


	//   ....[235]....
        /*0450*/ 	.word	0x0500000f


	//   ....[236]....
        /*0454*/ 	.word	0x0500000f


	//   ....[237]....
        /*0458*/ 	.word	0x0500000f


	//   ....[238]....
        /*045c*/ 	.word	0x0500000f


	//   ....[239]....
        /*0460*/ 	.word	0x0500000f


	//   ....[240]....
        /*0464*/ 	.word	0x0500000f


	//   ....[241]....
        /*0468*/ 	.word	0x0500000f


	//   ....[242]....
        /*046c*/ 	.word	0x0500000f


	//   ....[243]....
        /*0470*/ 	.word	0x0500000f


	//   ....[244]....
        /*0474*/ 	.word	0x0500000f


	//   ....[245]....
        /*0478*/ 	.word	0x0500000f


	//   ....[246]....
        /*047c*/ 	.word	0x0500000f


	//   ....[247]....
        /*0480*/ 	.word	0x0500000f


	//   ....[248]....
        /*0484*/ 	.word	0x0500000f


	//----- nvinfo : EIATTR_COOP_GROUP_INSTR_OFFSETS
	.align		4
.L_208:
        /*0488*/ 	.byte	0x04, 0x28
        /*048a*/ 	.short	(.L_210 - .L_209)


	//   ....[0]....
.L_209:
        /*048c*/ 	.word	0x00000080


	//   ....[1]....
        /*0490*/ 	.word	0x00000090


	//   ....[2]....
        /*0494*/ 	.word	0x000002d0


	//   ....[3]....
        /*0498*/ 	.word	0x00000430


	//   ....[4]....
        /*049c*/ 	.word	0x00000550


	//   ....[5]....
        /*04a0*/ 	.word	0x000006b0


	//   ....[6]....
        /*04a4*/ 	.word	0x00001b40


	//   ....[7]....
        /*04a8*/ 	.word	0x000027c0


	//   ....[8]....
        /*04ac*/ 	.word	0x00002d80


	//   ....[9]....
        /*04b0*/ 	.word	0x00003680


	//   ....[10]....
        /*04b4*/ 	.word	0x00003800


	//   ....[11]....
        /*04b8*/ 	.word	0x00003b00


	//   ....[12]....
        /*04bc*/ 	.word	0x00003b70


	//   ....[13]....
        /*04c0*/ 	.word	0x00004c50


	//   ....[14]....
        /*04c4*/ 	.word	0x000051a0


	//   ....[15]....
        /*04c8*/ 	.word	0x00005890


	//   ....[16]....
        /*04cc*/ 	.word	0x00005990


	//   ....[17]....
        /*04d0*/ 	.word	0x00005d30


	//   ....[18]....
        /*04d4*/ 	.word	0x00005e20


	//   ....[19]....
        /*04d8*/ 	.word	0x000079b0


	//   ....[20]....
        /*04dc*/ 	.word	0x00007a40


	//   ....[21]....
        /*04e0*/ 	.word	0x00007d40


	//   ....[22]....
        /*04e4*/ 	.word	0x00007f00


	//   ....[23]....
        /*04e8*/ 	.word	0x00009430


	//   ....[24]....
        /*04ec*/ 	.word	0x00009970


	//   ....[25]....
        /*04f0*/ 	.word	0x0000a060


	//   ....[26]....
        /*04f4*/ 	.word	0x0000a160


	//   ....[27]....
        /*04f8*/ 	.word	0x0000a500


	//   ....[28]....
        /*04fc*/ 	.word	0x0000a5f0


	//   ....[29]....
        /*0500*/ 	.word	0x0000b7a0


	//   ....[30]....
        /*0504*/ 	.word	0x0000b7d0


	//   ....[31]....
        /*0508*/ 	.word	0x0000b840


	//   ....[32]....
        /*050c*/ 	.word	0x0000b860


	//   ....[33]....
        /*0510*/ 	.word	0x0000cde0


	//   ....[34]....
        /*0514*/ 	.word	0x0000ce10


	//   ....[35]....
        /*0518*/ 	.word	0x0000ce40


	//   ....[36]....
        /*051c*/ 	.word	0x0000ce70


	//   ....[37]....
        /*0520*/ 	.word	0x0000cea0


	//   ....[38]....
        /*0524*/ 	.word	0x0000ced0


	//   ....[39]....
        /*0528*/ 	.word	0x0000cf00


	//   ....[40]....
        /*052c*/ 	.word	0x0000cf30


	//   ....[41]....
        /*0530*/ 	.word	0x0000cf60


	//   ....[42]....
        /*0534*/ 	.word	0x0000cf90


	//   ....[43]....
        /*0538*/ 	.word	0x0000cfc0


	//   ....[44]....
        /*053c*/ 	.word	0x0000cff0


	//   ....[45]....
        /*0540*/ 	.word	0x0000d030


	//   ....[46]....
        /*0544*/ 	.word	0x0000d060


	//   ....[47]....
        /*0548*/ 	.word	0x0000d090


	//   ....[48]....
        /*054c*/ 	.word	0x0000d0c0


	//   ....[49]....
        /*0550*/ 	.word	0x0000d0f0


	//   ....[50]....
        /*0554*/ 	.word	0x0000d120


	//   ....[51]....
        /*0558*/ 	.word	0x0000d150


	//   ....[52]....
        /*055c*/ 	.word	0x0000d180


	//   ....[53]....
        /*0560*/ 	.word	0x0000d1b0


	//   ....[54]....
        /*0564*/ 	.word	0x0000d1e0


	//   ....[55]....
        /*0568*/ 	.word	0x0000d210


	//   ....[56]....
        /*056c*/ 	.word	0x0000d240


	//   ....[57]....
        /*0570*/ 	.word	0x0000d270


	//   ....[58]....
        /*0574*/ 	.word	0x0000d2b0


	//   ....[59]....
        /*0578*/ 	.word	0x0000d2e0


	//   ....[60]....
        /*057c*/ 	.word	0x0000d310


	//   ....[61]....
        /*0580*/ 	.word	0x0000d340


	//   ....[62]....
        /*0584*/ 	.word	0x0000d370


	//   ....[63]....
        /*0588*/ 	.word	0x0000d3a0


	//   ....[64]....
        /*058c*/ 	.word	0x0000d3d0


	//   ....[65]....
        /*0590*/ 	.word	0x0000d400


	//   ....[66]....
        /*0594*/ 	.word	0x0000d430


	//   ....[67]....
        /*0598*/ 	.word	0x0000d460


	//   ....[68]....
        /*059c*/ 	.word	0x0000d490


	//   ....[69]....
        /*05a0*/ 	.word	0x0000d4c0


	//   ....[70]....
        /*05a4*/ 	.word	0x0000d4d0


	//   ....[71]....
        /*05a8*/ 	.word	0x0000d4e0


	//   ....[72]....
        /*05ac*/ 	.word	0x0000d4f0


	//   ....[73]....
        /*05b0*/ 	.word	0x0000d500


	//   ....[74]....
        /*05b4*/ 	.word	0x0000d510


	//   ....[75]....
        /*05b8*/ 	.word	0x0000d530


	//   ....[76]....
        /*05bc*/ 	.word	0x0000d550


	//   ....[77]....
        /*05c0*/ 	.word	0x0000d560


	//   ....[78]....
        /*05c4*/ 	.word	0x0000d580


	//   ....[79]....
        /*05c8*/ 	.word	0x0000d590


	//   ....[80]....
        /*05cc*/ 	.word	0x0000d5b0


	//   ....[81]....
        /*05d0*/ 	.word	0x0000d5c0


	//   ....[82]....
        /*05d4*/ 	.word	0x0000d5e0


	//   ....[83]....
        /*05d8*/ 	.word	0x0000d5f0


	//   ....[84]....
        /*05dc*/ 	.word	0x0000d610


	//   ....[85]....
        /*05e0*/ 	.word	0x0000d620


	//   ....[86]....
        /*05e4*/ 	.word	0x0000d640


	//   ....[87]....
        /*05e8*/ 	.word	0x0000d650


	//   ....[88]....
        /*05ec*/ 	.word	0x0000d670


	//   ....[89]....
        /*05f0*/ 	.word	0x0000d680


	//   ....[90]....
        /*05f4*/ 	.word	0x0000d6b0


	//   ....[91]....
        /*05f8*/ 	.word	0x0000d6e0


	//   ....[92]....
        /*05fc*/ 	.word	0x0000d6f0


	//   ....[93]....
        /*0600*/ 	.word	0x0000d710


	//   ....[94]....
        /*0604*/ 	.word	0x0000d720


	//   ....[95]....
        /*0608*/ 	.word	0x0000d740


	//   ....[96]....
        /*060c*/ 	.word	0x0000d750


	//   ....[97]....
        /*0610*/ 	.word	0x0000dfb0


	//   ....[98]....
        /*0614*/ 	.word	0x0000dff0


	//   ....[99]....
        /*0618*/ 	.word	0x0000e020


	//   ....[100]....
        /*061c*/ 	.word	0x0000e050


	//   ....[101]....
        /*0620*/ 	.word	0x0000e8d0


	//   ....[102]....
        /*0624*/ 	.word	0x0000e910


	//   ....[103]....
        /*0628*/ 	.word	0x0000ea50


	//   ....[104]....
        /*062c*/ 	.word	0x0000ea70


	//   ....[105]....
        /*0630*/ 	.word	0x0000ebb0


	//   ....[106]....
        /*0634*/ 	.word	0x0000ebd0


	//   ....[107]....
        /*0638*/ 	.word	0x0000ed20


	//   ....[108]....
        /*063c*/ 	.word	0x0000ed40


	//   ....[109]....
        /*0640*/ 	.word	0x0000f690


	//   ....[110]....
        /*0644*/ 	.word	0x0000f6b0


	//   ....[111]....
        /*0648*/ 	.word	0x0000f7f0


	//   ....[112]....
        /*064c*/ 	.word	0x0000f810


	//   ....[113]....
        /*0650*/ 	.word	0x0000f950


	//   ....[114]....
        /*0654*/ 	.word	0x0000f970


	//   ....[115]....
        /*0658*/ 	.word	0x0000fac0


	//   ....[116]....
        /*065c*/ 	.word	0x0000fae0


	//   ....[117]....
        /*0660*/ 	.word	0x0000fcb0


	//   ....[118]....
        /*0664*/ 	.word	0x0000fe50


	//   ....[119]....
        /*0668*/ 	.word	0x0000fe80


	//   ....[120]....
        /*066c*/ 	.word	0x0000feb0


	//   ....[121]....
        /*0670*/ 	.word	0x0000fee0


	//   ....[122]....
        /*0674*/ 	.word	0x0000ff10


	//   ....[123]....
        /*0678*/ 	.word	0x0000ff50


	//   ....[124]....
        /*067c*/ 	.word	0x000100a0


	//   ....[125]....
        /*0680*/ 	.word	0x000100d0


	//   ....[126]....
        /*0684*/ 	.word	0x00010100


	//   ....[127]....
        /*0688*/ 	.word	0x00010130


	//   ....[128]....
        /*068c*/ 	.word	0x00010160


	//   ....[129]....
        /*0690*/ 	.word	0x000101a0


	//   ....[130]....
        /*0694*/ 	.word	0x00010230


	//   ....[131]....
        /*0698*/ 	.word	0x00010290


	//   ....[132]....
        /*069c*/ 	.word	0x00010330


	//   ....[133]....
        /*06a0*/ 	.word	0x00012050


	//   ....[134]....
        /*06a4*/ 	.word	0x00012090


	//   ....[135]....
        /*06a8*/ 	.word	0x00012140


	//   ....[136]....
        /*06ac*/ 	.word	0x00012150


	//   ....[137]....
        /*06b0*/ 	.word	0x000121c0


	//   ....[138]....
        /*06b4*/ 	.word	0x000121d0


	//   ....[139]....
        /*06b8*/ 	.word	0x000121e0


	//   ....[140]....
        /*06bc*/ 	.word	0x00012260


	//   ....[141]....
        /*06c0*/ 	.word	0x000125a0


	//   ....[142]....
        /*06c4*/ 	.word	0x000125c0


	//   ....[143]....
        /*06c8*/ 	.word	0x00012600


	//   ....[144]....
        /*06cc*/ 	.word	0x00012630


	//   ....[145]....
        /*06d0*/ 	.word	0x00012680


	//   ....[146]....
        /*06d4*/ 	.word	0x000126b0


	//   ....[147]....
        /*06d8*/ 	.word	0x000126d0


	//   ....[148]....
        /*06dc*/ 	.word	0x00012710


	//   ....[149]....
        /*06e0*/ 	.word	0x00012e00


	//   ....[150]....
        /*06e4*/ 	.word	0x00012e30


	//   ....[151]....
        /*06e8*/ 	.word	0x00012e90


	//   ....[152]....
        /*06ec*/ 	.word	0x00012ee0


	//   ....[153]....
        /*06f0*/ 	.word	0x00012f30


	//   ....[154]....
        /*06f4*/ 	.word	0x00012f80


	//   ....[155]....
        /*06f8*/ 	.word	0x00012fd0


	//   ....[156]....
        /*06fc*/ 	.word	0x00013020


	//   ....[157]....
        /*0700*/ 	.word	0x00013070


	//   ....[158]....
        /*0704*/ 	.word	0x000130c0


	//   ....[159]....
        /*0708*/ 	.word	0x00013110


	//   ....[160]....
        /*070c*/ 	.word	0x00013160


	//   ....[161]....
        /*0710*/ 	.word	0x000131b0


	//   ....[162]....
        /*0714*/ 	.word	0x000131f0


	//   ....[163]....
        /*0718*/ 	.word	0x00013210


	//   ....[164]....
        /*071c*/ 	.word	0x00013250


	//   ....[165]....
        /*0720*/ 	.word	0x000139b0


	//   ....[166]....
        /*0724*/ 	.word	0x000139d0


	//   ....[167]....
        /*0728*/ 	.word	0x00013a30


	//   ....[168]....
        /*072c*/ 	.word	0x00013a40


	//   ....[169]....
        /*0730*/ 	.word	0x00013a90


	//   ....[170]....
        /*0734*/ 	.word	0x00013aa0


	//   ....[171]....
        /*0738*/ 	.word	0x00013ab0


	//   ....[172]....
        /*073c*/ 	.word	0x00013b00


	//   ....[173]....
        /*0740*/ 	.word	0x00013e30


	//   ....[174]....
        /*0744*/ 	.word	0x00013e40


	//   ....[175]....
        /*0748*/ 	.word	0x00013e60


	//   ....[176]....
        /*074c*/ 	.word	0x00013ea0


	//   ....[177]....
        /*0750*/ 	.word	0x00013ec0


	//   ....[178]....
        /*0754*/ 	.word	0x00013f00


	//   ....[179]....
        /*0758*/ 	.word	0x00013f20


	//   ....[180]....
        /*075c*/ 	.word	0x00013f30


	//   ....[181]....
        /*0760*/ 	.word	0x00014f60


	//   ....[182]....
        /*0764*/ 	.word	0x00014f90


	//   ....[183]....
        /*0768*/ 	.word	0x00014fc0


	//   ....[184]....
        /*076c*/ 	.word	0x00014fe0


	//   ....[185]....
        /*0770*/ 	.word	0x00015010


	//   ....[186]....
        /*0774*/ 	.word	0x00015040


	//   ....[187]....
        /*0778*/ 	.word	0x00015070


	//   ....[188]....
        /*077c*/ 	.word	0x00015080


	//   ....[189]....
        /*0780*/ 	.word	0x000151b0


	//   ....[190]....
        /*0784*/ 	.word	0x000151e0


	//   ....[191]....
        /*0788*/ 	.word	0x00015210


	//   ....[192]....
        /*078c*/ 	.word	0x00015240


	//   ....[193]....
        /*0790*/ 	.word	0x00015270


	//   ....[194]....
        /*0794*/ 	.word	0x000152b0


	//   ....[195]....
        /*0798*/ 	.word	0x00015360


	//   ....[196]....
        /*079c*/ 	.word	0x000153d0


	//   ....[197]....
        /*07a0*/ 	.word	0x00015470


	//   ....[198]....
        /*07a4*/ 	.word	0x00015ad0


	//   ....[199]....
        /*07a8*/ 	.word	0x000161b0


	//   ....[200]....
        /*07ac*/ 	.word	0x00016290


	//   ....[201]....
        /*07b0*/ 	.word	0x00016360


	//   ....[202]....
        /*07b4*/ 	.word	0x00016430


	//   ....[203]....
        /*07b8*/ 	.word	0x000164e0


	//   ....[204]....
        /*07bc*/ 	.word	0x00016540


	//   ....[205]....
        /*07c0*/ 	.word	0x00016620


	//   ....[206]....
        /*07c4*/ 	.word	0x00016680


	//   ....[207]....
        /*07c8*/ 	.word	0x00016750


	//   ....[208]....
        /*07cc*/ 	.word	0x00016890


	//   ....[209]....
        /*07d0*/ 	.word	0x00016920


	//   ....[210]....
        /*07d4*/ 	.word	0x000169f0


	//   ....[211]....
        /*07d8*/ 	.word	0x00016a90


	//   ....[212]....
        /*07dc*/ 	.word	0x00016b10


	//   ....[213]....
        /*07e0*/ 	.word	0x00016bc0


	//   ....[214]....
        /*07e4*/ 	.word	0x00016c40


	//   ....[215]....
        /*07e8*/ 	.word	0x00016cf0


	//   ....[216]....
        /*07ec*/ 	.word	0x00016d90


	//   ....[217]....
        /*07f0*/ 	.word	0x00016e00


	//   ....[218]....
        /*07f4*/ 	.word	0x00016e80


	//   ....[219]....
        /*07f8*/ 	.word	0x00016f40


	//   ....[220]....
        /*07fc*/ 	.word	0x00016fc0


	//   ....[221]....
        /*0800*/ 	.word	0x00017090


	//   ....[222]....
        /*0804*/ 	.word	0x00017110


	//   ....[223]....
        /*0808*/ 	.word	0x000171e0


	//   ....[224]....
        /*080c*/ 	.word	0x00017260


	//   ....[225]....
        /*0810*/ 	.word	0x00017330


	//   ....[226]....
        /*0814*/ 	.word	0x000173b0


	//   ....[227]....
        /*0818*/ 	.word	0x00017480


	//   ....[228]....
        /*081c*/ 	.word	0x00017500


	//   ....[229]....
        /*0820*/ 	.word	0x000175c0


	//   ....[230]....
        /*0824*/ 	.word	0x00017640


	//   ....[231]....
        /*0828*/ 	.word	0x000176f0


	//   ....[232]....
        /*082c*/ 	.word	0x00017820


	//   ....[233]....
        /*0830*/ 	.word	0x000178c0


	//   ....[234]....
        /*0834*/ 	.word	0x00017920


	//   ....[235]....
        /*0838*/ 	.word	0x000179e0


	//   ....[236]....
        /*083c*/ 	.word	0x00017a40


	//   ....[237]....
        /*0840*/ 	.word	0x00017b00


	//   ....[238]....
        /*0844*/ 	.word	0x00017b60


	//   ....[239]....
        /*0848*/ 	.word	0x00017c20


	//   ....[240]....
        /*084c*/ 	.word	0x00017d10


	//   ....[241]....
        /*0850*/ 	.word	0x00017da0


	//   ....[242]....
        /*0854*/ 	.word	0x00017e00


	//   ....[243]....
        /*0858*/ 	.word	0x00017eb0


	//   ....[244]....
        /*085c*/ 	.word	0x00017f10


	//   ....[245]....
        /*0860*/ 	.word	0x00017fc0


	//   ....[246]....
        /*0864*/ 	.word	0x00018020


	//   ....[247]....
        /*0868*/ 	.word	0x000180d0


	//   ....[248]....
        /*086c*/ 	.word	0x00018320


	//----- nvinfo : EIATTR_REG_RECONFIG
	.align		4
.L_210:
        /*0870*/ 	.byte	0x01, 0x54
	.zero		2


	//----- nvinfo : EIATTR_SYSCALL_OFFSETS
	.align		4
        /*0874*/ 	.byte	0x04, 0x46
        /*0876*/ 	.short	(.L_212 - .L_211)


	//   ....[0]....
.L_211:
        /*0878*/ 	.word	0x00001d20


	//   ....[1]....
        /*087c*/ 	.word	0x00011620


	//   ....[2]....
        /*0880*/ 	.word	0x00011790


	//   ....[3]....
        /*0884*/ 	.word	0x000118e0


	//   ....[4]....
        /*0888*/ 	.word	0x00011a20


	//   ....[5]....
        /*088c*/ 	.word	0x00012a60


	//----- nvinfo : EIATTR_MBARRIER_INSTR_OFFSETS
	.align		4
.L_212:
        /*0890*/ 	.byte	0x04, 0x39
        /*0892*/ 	.short	(.L_214 - .L_213)


	//   ....[0]....
.L_213:
        /*0894*/ 	.word	0x00000180
        /*0898*/ 	.word	0x000000ff
        /*089c*/ 	.word	0x00028400
        /*08a0*/ 	.short	0x0100
        /*08a2*/ 	.byte	0x08
	.zero		1


	//   ....[1]....
        /*08a4*/ 	.word	0x00000190
        /*08a8*/ 	.word	0x000000ff
        /*08ac*/ 	.word	0x00028420
        /*08b0*/ 	.short	0x0100
        /*08b2*/ 	.byte	0x08
	.zero		1


	//   ....[2]....
        /*08b4*/ 	.word	0x00000280
        /*08b8*/ 	.word	0x000000ff
        /*08bc*/ 	.word	0x00028430
        /*08c0*/ 	.short	0x0100
        /*08c2*/ 	.byte	0x08
	.zero		1


	//   ....[3]....
        /*08c4*/ 	.word	0x00000290
        /*08c8*/ 	.word	0x000000ff
        /*08cc*/ 	.word	0x00028440
        /*08d0*/ 	.short	0x0100
        /*08d2*/ 	.byte	0x08
	.zero		1


	//   ....[4]....
        /*08d4*/ 	.word	0x000002a0
        /*08d8*/ 	.word	0x000000ff
        /*08dc*/ 	.word	0x00028438
        /*08e0*/ 	.short	0x0100
        /*08e2*/ 	.byte	0x08
	.zero		1


	//   ....[5]....
        /*08e4*/ 	.word	0x000002b0
        /*08e8*/ 	.word	0x000000ff
        /*08ec*/ 	.word	0x00028448
        /*08f0*/ 	.short	0x0100
        /*08f2*/ 	.byte	0x08
	.zero		1


	//   ....[6]....
        /*08f4*/ 	.word	0x000003e0
        /*08f8*/ 	.word	0x000000ff
        /*08fc*/ 	.word	0x00028450
        /*0900*/ 	.short	0x0100
        /*0902*/ 	.byte	0x08
	.zero		1


	//   ....[7]....
        /*0904*/ 	.word	0x000003f0
        /*0908*/ 	.word	0x000000ff
        /*090c*/ 	.word	0x00028460
        /*0910*/ 	.short	0x0100
        /*0912*/ 	.byte	0x08
	.zero		1


	//   ....[8]....
        /*0914*/ 	.word	0x00000400
        /*0918*/ 	.word	0x000000ff
        /*091c*/ 	.word	0x00028458
        /*0920*/ 	.short	0x0100
        /*0922*/ 	.byte	0x08
	.zero		1


	//   ....[9]....
        /*0924*/ 	.word	0x00000410
        /*0928*/ 	.word	0x000000ff
        /*092c*/ 	.word	0x00028468
        /*0930*/ 	.short	0x0100
        /*0932*/ 	.byte	0x08
	.zero		1


	//   ....[10]....
        /*0934*/ 	.word	0x00000500
        /*0938*/ 	.word	0x000000ff
        /*093c*/ 	.word	0x00028470
        /*0940*/ 	.short	0x0100
        /*0942*/ 	.byte	0x06
	.zero		1


	//   ....[11]....
        /*0944*/ 	.word	0x00000510
        /*0948*/ 	.word	0x000000ff
        /*094c*/ 	.word	0x00028480
        /*0950*/ 	.short	0x0100
        /*0952*/ 	.byte	0x06
	.zero		1


	//   ....[12]....
        /*0954*/ 	.word	0x00000520
        /*0958*/ 	.word	0x000000ff
        /*095c*/ 	.word	0x00028478
        /*0960*/ 	.short	0x0100
        /*0962*/ 	.byte	0x06
	.zero		1


	//   ....[13]....
        /*0964*/ 	.word	0x00000530
        /*0968*/ 	.word	0x000000ff
        /*096c*/ 	.word	0x00028488
        /*0970*/ 	.short	0x0100
        /*0972*/ 	.byte	0x06
	.zero		1


	//   ....[14]....
        /*0974*/ 	.word	0x00000660
        /*0978*/ 	.word	0x000000ff
        /*097c*/ 	.word	0x00028490
        /*0980*/ 	.short	0x0100
        /*0982*/ 	.byte	0x08
	.zero		1


	//   ....[15]....
        /*0984*/ 	.word	0x00000670
        /*0988*/ 	.word	0x000000ff
        /*098c*/ 	.word	0x000284a0
        /*0990*/ 	.short	0x0100
        /*0992*/ 	.byte	0x08
	.zero		1


	//   ....[16]....
        /*0994*/ 	.word	0x00000680
        /*0998*/ 	.word	0x000000ff
        /*099c*/ 	.word	0x00028498
        /*09a0*/ 	.short	0x0100
        /*09a2*/ 	.byte	0x08
	.zero		1


	//   ....[17]....
        /*09a4*/ 	.word	0x00000690
        /*09a8*/ 	.word	0x000000ff
        /*09ac*/ 	.word	0x000284a8
        /*09b0*/ 	.short	0x0100
        /*09b2*/ 	.byte	0x08
	.zero		1


	//   ....[18]....
        /*09b4*/ 	.word	0x000007e0
        /*09b8*/ 	.word	0x000000ff
        /*09bc*/ 	.word	0x000284b0
        /*09c0*/ 	.short	0x0100
        /*09c2*/ 	.byte	0x08
	.zero		1


	//   ....[19]....
        /*09c4*/ 	.word	0x000007f0
        /*09c8*/ 	.word	0x000000ff
        /*09cc*/ 	.word	0x000284c0
        /*09d0*/ 	.short	0x0100
        /*09d2*/ 	.byte	0x08
	.zero		1


	//   ....[20]....
        /*09d4*/ 	.word	0x00000800
        /*09d8*/ 	.word	0x000000ff
        /*09dc*/ 	.word	0x000284b8
        /*09e0*/ 	.short	0x0100
        /*09e2*/ 	.byte	0x08
	.zero		1


	//   ....[21]....
        /*09e4*/ 	.word	0x00000810
        /*09e8*/ 	.word	0x000000ff
        /*09ec*/ 	.word	0x000284c8
        /*09f0*/ 	.short	0x0100
        /*09f2*/ 	.byte	0x08
	.zero		1


	//   ....[22]....
        /*09f4*/ 	.word	0x00002060
        /*09f8*/ 	.word	0x000000ff
        /*09fc*/ 	.word	0x00028400
        /*0a00*/ 	.short	0x010a
        /*0a02*/ 	.byte	0x34
	.zero		1


	//   ....[23]....
        /*0a04*/ 	.word	0x00002160
        /*0a08*/ 	.word	0x000000ff
        /*0a0c*/ 	.word	0x00028430
        /*0a10*/ 	.short	0x010a
        /*0a12*/ 	.byte	0x39
	.zero		1


	//   ....[24]....
        /*0a14*/ 	.word	0x000021a0
        /*0a18*/ 	.word	0x000000ff
        /*0a1c*/ 	.word	0x00028430
        /*0a20*/ 	.short	0x010a
        /*0a22*/ 	.byte	0x39
	.zero		1


	//   ....[25]....
        /*0a24*/ 	.word	0x00002900
        /*0a28*/ 	.word	0x000000ff
        /*0a2c*/ 	.word	0x00000000
        /*0a30*/ 	.short	0x0101
        /*0a32*/ 	.byte	0x06
	.zero		1


	//   ....[26]....
        /*0a34*/ 	.word	0x000041b0
        /*0a38*/ 	.word	0x000000ff
        /*0a3c*/ 	.word	0x00028450
        /*0a40*/ 	.short	0x010a
        /*0a42*/ 	.byte	0x39
	.zero		1


	//   ....[27]....
        /*0a44*/ 	.word	0x000041f0
        /*0a48*/ 	.word	0x000000ff
        /*0a4c*/ 	.word	0x00028450
        /*0a50*/ 	.short	0x010a
        /*0a52*/ 	.byte	0x39
	.zero		1


	//   ....[28]....
        /*0a54*/ 	.word	0x000043f0
        /*0a58*/ 	.word	0x000000ff
        /*0a5c*/ 	.word	0x00000000
        /*0a60*/ 	.short	0x0101
        /*0a62*/ 	.byte	0x39
	.zero		1


	//   ....[29]....
        /*0a64*/ 	.word	0x00004730
        /*0a68*/ 	.word	0x000000ff
        /*0a6c*/ 	.word	0x00028430
        /*0a70*/ 	.short	0x010a
        /*0a72*/ 	.byte	0x3b
	.zero		1


	//   ....[30]....
        /*0a74*/ 	.word	0x00004770
        /*0a78*/ 	.word	0x000000ff
        /*0a7c*/ 	.word	0x00028430
        /*0a80*/ 	.short	0x010a
        /*0a82*/ 	.byte	0x3b
	.zero		1


	//   ....[31]....
        /*0a84*/ 	.word	0x00004db0
        /*0a88*/ 	.word	0x000000ff
        /*0a8c*/ 	.word	0x00000000
        /*0a90*/ 	.short	0x0101
        /*0a92*/ 	.byte	0x06
	.zero		1


	//   ....[32]....
        /*0a94*/ 	.word	0x00006c40
        /*0a98*/ 	.word	0x000000ff
        /*0a9c*/ 	.word	0x00028450
        /*0aa0*/ 	.short	0x010a
        /*0aa2*/ 	.byte	0x3b
	.zero		1


	//   ....[33]....
        /*0aa4*/ 	.word	0x00006c90
        /*0aa8*/ 	.word	0x000000ff
        /*0aac*/ 	.word	0x00028450
        /*0ab0*/ 	.short	0x010a
        /*0ab2*/ 	.byte	0x3b
	.zero		1


	//   ....[34]....
        /*0ab4*/ 	.word	0x00006e10
        /*0ab8*/ 	.word	0x000000ff
        /*0abc*/ 	.word	0x00000000
        /*0ac0*/ 	.short	0x0101
        /*0ac2*/ 	.byte	0x3b
	.zero		1


	//   ....[35]....
        /*0ac4*/ 	.word	0x000071f0
        /*0ac8*/ 	.word	0x000000ff
        /*0acc*/ 	.word	0x00028430
        /*0ad0*/ 	.short	0x010a
        /*0ad2*/ 	.byte	0x38
	.zero		1


	//   ....[36]....
        /*0ad4*/ 	.word	0x00007230
        /*0ad8*/ 	.word	0x000000ff
        /*0adc*/ 	.word	0x00028430
        /*0ae0*/ 	.short	0x010a
        /*0ae2*/ 	.byte	0x38
	.zero		1


	//   ....[37]....
        /*0ae4*/ 	.word	0x00007790
        /*0ae8*/ 	.word	0x000000ff
        /*0aec*/ 	.word	0x00000000
        /*0af0*/ 	.short	0x0101
        /*0af2*/ 	.byte	0x06
	.zero		1


	//   ....[38]....
        /*0af4*/ 	.word	0x00008be0
        /*0af8*/ 	.word	0x000000ff
        /*0afc*/ 	.word	0x00028450
        /*0b00*/ 	.short	0x010a
        /*0b02*/ 	.byte	0x38
	.zero		1


	//   ....[39]....
        /*0b04*/ 	.word	0x00008c30
        /*0b08*/ 	.word	0x000000ff
        /*0b0c*/ 	.word	0x00028450
        /*0b10*/ 	.short	0x010a
        /*0b12*/ 	.byte	0x38
	.zero		1


	//   ....[40]....
        /*0b14*/ 	.word	0x00008d80
        /*0b18*/ 	.word	0x000000ff
        /*0b1c*/ 	.word	0x00000000
        /*0b20*/ 	.short	0x0101
        /*0b22*/ 	.byte	0x38
	.zero		1


	//   ....[41]....
        /*0b24*/ 	.word	0x00008f10
        /*0b28*/ 	.word	0x000000ff
        /*0b2c*/ 	.word	0x00028430
        /*0b30*/ 	.short	0x010a
        /*0b32*/ 	.byte	0x3b
	.zero		1


	//   ....[42]....
        /*0b34*/ 	.word	0x00008f50
        /*0b38*/ 	.word	0x000000ff
        /*0b3c*/ 	.word	0x00028430
        /*0b40*/ 	.short	0x010a
        /*0b42*/ 	.byte	0x3b
	.zero		1


	//   ....[43]....
        /*0b44*/ 	.word	0x00009580
        /*0b48*/ 	.word	0x000000ff
        /*0b4c*/ 	.word	0x00000000
        /*0b50*/ 	.short	0x0101
        /*0b52*/ 	.byte	0x06
	.zero		1


	//   ....[44]....
        /*0b54*/ 	.word	0x0000b410
        /*0b58*/ 	.word	0x000000ff
        /*0b5c*/ 	.word	0x00028450
        /*0b60*/ 	.short	0x010a
        /*0b62*/ 	.byte	0x3b
	.zero		1


	//   ....[45]....
        /*0b64*/ 	.word	0x0000b460
        /*0b68*/ 	.word	0x000000ff
        /*0b6c*/ 	.word	0x00028450
        /*0b70*/ 	.short	0x010a
        /*0b72*/ 	.byte	0x3b
	.zero		1


	//   ....[46]....
        /*0b74*/ 	.word	0x0000b5d0
        /*0b78*/ 	.word	0x000000ff
        /*0b7c*/ 	.word	0x00000000
        /*0b80*/ 	.short	0x0101
        /*0b82*/ 	.byte	0x3b
	.zero		1


	//   ....[47]....
        /*0b84*/ 	.word	0x0000e900
        /*0b88*/ 	.word	0x000000ff
        /*0b8c*/ 	.word	0x00000000
        /*0b90*/ 	.short	0x0101
        /*0b92*/ 	.byte	0x06
	.zero		1


	//   ....[48]....
        /*0b94*/ 	.word	0x00011e70
        /*0b98*/ 	.word	0x00000000
        /*0b9c*/ 	.word	0x00028480
        /*0ba0*/ 	.short	0x010a
        /*0ba2*/ 	.byte	0x3f
	.zero		1


	//   ....[49]....
        /*0ba4*/ 	.word	0x00012310
        /*0ba8*/ 	.word	0x00000000
        /*0bac*/ 	.word	0x00028470
        /*0bb0*/ 	.short	0x0107
        /*0bb2*/ 	.byte	0x3f
	.zero		1


	//   ....[50]....
        /*0bb4*/ 	.word	0x000123d0
        /*0bb8*/ 	.word	0x00000000
        /*0bbc*/ 	.word	0x00028470
        /*0bc0*/ 	.short	0x0101
        /*0bc2*/ 	.byte	0x3f
	.zero		1


	//   ....[51]....
        /*0bc4*/ 	.word	0x00012400
        /*0bc8*/ 	.word	0x00000000
        /*0bcc*/ 	.word	0x00028440
        /*0bd0*/ 	.short	0x010a
        /*0bd2*/ 	.byte	0x3f
	.zero		1


	//   ....[52]....
        /*0bd4*/ 	.word	0x000127d0
        /*0bd8*/ 	.word	0x00000000
        /*0bdc*/ 	.word	0x00028430
        /*0be0*/ 	.short	0x0107
        /*0be2*/ 	.byte	0x3f
	.zero		1


	//   ....[53]....
        /*0be4*/ 	.word	0x00012890
        /*0be8*/ 	.word	0x00000000
        /*0bec*/ 	.word	0x00028430
        /*0bf0*/ 	.short	0x0101
        /*0bf2*/ 	.byte	0x3f
	.zero		1


	//   ....[54]....
        /*0bf4*/ 	.word	0x00013340
        /*0bf8*/ 	.word	0x00000016
        /*0bfc*/ 	.word	0x00028400
        /*0c00*/ 	.short	0x0107
        /*0c02*/ 	.byte	0x3f
	.zero		1


	//   ....[55]....
        /*0c04*/ 	.word	0x00013440
        /*0c08*/ 	.word	0x00000016
        /*0c0c*/ 	.word	0x00028400
        /*0c10*/ 	.short	0x0101
        /*0c12*/ 	.byte	0x3f
	.zero		1


	//   ....[56]....
        /*0c14*/ 	.word	0x00013460
        /*0c18*/ 	.word	0x00000016
        /*0c1c*/ 	.word	0x00028420
        /*0c20*/ 	.short	0x010a
        /*0c22*/ 	.byte	0x3f
	.zero		1


	//   ....[57]....
        /*0c24*/ 	.word	0x000137f0
        /*0c28*/ 	.word	0x00000000
        /*0c2c*/ 	.word	0x00028480
        /*0c30*/ 	.short	0x010a
        /*0c32*/ 	.byte	0x3f
	.zero		1


	//   ....[58]....
        /*0c34*/ 	.word	0x00013b90
        /*0c38*/ 	.word	0x00000000
        /*0c3c*/ 	.word	0x00028470
        /*0c40*/ 	.short	0x0107
        /*0c42*/ 	.byte	0x3f
	.zero		1


	//   ....[59]....
        /*0c44*/ 	.word	0x00013c50
        /*0c48*/ 	.word	0x00000000
        /*0c4c*/ 	.word	0x00028470
        /*0c50*/ 	.short	0x0101
        /*0c52*/ 	.byte	0x3f
	.zero		1


	//   ....[60]....
        /*0c54*/ 	.word	0x00013c80
        /*0c58*/ 	.word	0x00000000
        /*0c5c*/ 	.word	0x00028440
        /*0c60*/ 	.short	0x010a
        /*0c62*/ 	.byte	0x3f
	.zero		1


	//   ....[61]....
        /*0c64*/ 	.word	0x00013ff0
        /*0c68*/ 	.word	0x00000000
        /*0c6c*/ 	.word	0x00028430
        /*0c70*/ 	.short	0x0107
        /*0c72*/ 	.byte	0x3f
	.zero		1


	//   ....[62]....
        /*0c74*/ 	.word	0x000140b0
        /*0c78*/ 	.word	0x00000000
        /*0c7c*/ 	.word	0x00028430
        /*0c80*/ 	.short	0x0101
        /*0c82*/ 	.byte	0x3f
	.zero		1


	//   ....[63]....
        /*0c84*/ 	.word	0x00014140
        /*0c88*/ 	.word	0x00000000
        /*0c8c*/ 	.word	0x00028470
        /*0c90*/ 	.short	0x010a
        /*0c92*/ 	.byte	0x3f
	.zero		1


	//   ....[64]....
        /*0c94*/ 	.word	0x000141d0
        /*0c98*/ 	.word	0x00000000
        /*0c9c*/ 	.word	0x00028460
        /*0ca0*/ 	.short	0x010a
        /*0ca2*/ 	.byte	0x3f
	.zero		1


	//   ....[65]....
        /*0ca4*/ 	.word	0x000145f0
        /*0ca8*/ 	.word	0x00000000
        /*0cac*/ 	.word	0x00028450
        /*0cb0*/ 	.short	0x0101
        /*0cb2*/ 	.byte	0x3f
	.zero		1


	//   ....[66]....
        /*0cb4*/ 	.word	0x00014670
        /*0cb8*/ 	.word	0x00000000
        /*0cbc*/ 	.word	0x00000000
        /*0cc0*/ 	.short	0x0101
        /*0cc2*/ 	.byte	0x3f
	.zero		1


	//   ....[67]....
        /*0cc4*/ 	.word	0x00014830
        /*0cc8*/ 	.word	0x00000011
        /*0ccc*/ 	.word	0x00028470
        /*0cd0*/ 	.short	0x010a
        /*0cd2*/ 	.byte	0x3f
	.zero		1


	//   ....[68]....
        /*0cd4*/ 	.word	0x000148b0
        /*0cd8*/ 	.word	0x00000011
        /*0cdc*/ 	.word	0x00028460
        /*0ce0*/ 	.short	0x010a
        /*0ce2*/ 	.byte	0x3f
	.zero		1


	//   ....[69]....
        /*0ce4*/ 	.word	0x00014ce0
        /*0ce8*/ 	.word	0x00000011
        /*0cec*/ 	.word	0x00028450
        /*0cf0*/ 	.short	0x0101
        /*0cf2*/ 	.byte	0x3f
	.zero		1


	//   ....[70]....
        /*0cf4*/ 	.word	0x00014d60
        /*0cf8*/ 	.word	0x00000000
        /*0cfc*/ 	.word	0x00000000
        /*0d00*/ 	.short	0x0101
        /*0d02*/ 	.byte	0x3f
	.zero		1


	//   ....[71]....
        /*0d04*/ 	.word	0x00015a50
        /*0d08*/ 	.word	0x00000004
        /*0d0c*/ 	.word	0x00028420
        /*0d10*/ 	.short	0x010a
        /*0d12*/ 	.byte	0x3f
	.zero		1


	//   ....[72]....
        /*0d14*/ 	.word	0x00015bd0
        /*0d18*/ 	.word	0x00000005
        /*0d1c*/ 	.word	0x00028440
        /*0d20*/ 	.short	0x010a
        /*0d22*/ 	.byte	0x3f
	.zero		1


	//   ....[73]....
        /*0d24*/ 	.word	0x00015c70
        /*0d28*/ 	.word	0x00000017
        /*0d2c*/ 	.word	0x00028440
        /*0d30*/ 	.short	0x010a
        /*0d32*/ 	.byte	0x3f
	.zero		1


	//   ....[74]....
        /*0d34*/ 	.word	0x00015cb0
        /*0d38*/ 	.word	0x00000005
        /*0d3c*/ 	.word	0x00028460
        /*0d40*/ 	.short	0x010a
        /*0d42*/ 	.byte	0x3f
	.zero		1


	//   ....[75]....
        /*0d44*/ 	.word	0x00015cf0
        /*0d48*/ 	.word	0x00000017
        /*0d4c*/ 	.word	0x00028460
        /*0d50*/ 	.short	0x010a
        /*0d52*/ 	.byte	0x3f
	.zero		1


	//   ....[76]....
        /*0d54*/ 	.word	0x00015d30
        /*0d58*/ 	.word	0x00000005
        /*0d5c*/ 	.word	0x00028480
        /*0d60*/ 	.short	0x010a
        /*0d62*/ 	.byte	0x3f
	.zero		1


	//   ....[77]....
        /*0d64*/ 	.word	0x00015d70
        /*0d68*/ 	.word	0x00000017
        /*0d6c*/ 	.word	0x00028480
        /*0d70*/ 	.short	0x010a
        /*0d72*/ 	.byte	0x3f
	.zero		1


	//   ....[78]....
        /*0d74*/ 	.word	0x00015de0
        /*0d78*/ 	.word	0x00000003
        /*0d7c*/ 	.word	0x00028400
        /*0d80*/ 	.short	0x010a
        /*0d82*/ 	.byte	0x3f
	.zero		1


	//   ....[79]....
        /*0d84*/ 	.word	0x00015e40
        /*0d88*/ 	.word	0x00000003
        /*0d8c*/ 	.word	0x00028430
        /*0d90*/ 	.short	0x010a
        /*0d92*/ 	.byte	0x3f
	.zero		1


	//   ....[80]....
        /*0d94*/ 	.word	0x00015ea0
        /*0d98*/ 	.word	0x00000009
        /*0d9c*/ 	.word	0x00028450
        /*0da0*/ 	.short	0x010a
        /*0da2*/ 	.byte	0x3f
	.zero		1


	//   ....[81]....
        /*0da4*/ 	.word	0x00015f00
        /*0da8*/ 	.word	0x00000005
        /*0dac*/ 	.word	0x00028430
        /*0db0*/ 	.short	0x010a
        /*0db2*/ 	.byte	0x3f
	.zero		1


	//   ....[82]....
        /*0db4*/ 	.word	0x00015f60
        /*0db8*/ 	.word	0x0000000b
        /*0dbc*/ 	.word	0x00028450
        /*0dc0*/ 	.short	0x010a
        /*0dc2*/ 	.byte	0x3f
	.zero		1


	//   ....[83]....
        /*0dc4*/ 	.word	0x00015fc0
        /*0dc8*/ 	.word	0x00000002
        /*0dcc*/ 	.word	0x00028430
        /*0dd0*/ 	.short	0x010a
        /*0dd2*/ 	.byte	0x3f
	.zero		1


	//   ....[84]....
        /*0dd4*/ 	.word	0x00016020
        /*0dd8*/ 	.word	0x0000000a
        /*0ddc*/ 	.word	0x00028450
        /*0de0*/ 	.short	0x010a
        /*0de2*/ 	.byte	0x3f
	.zero		1


	//   ....[85]....
        /*0de4*/ 	.word	0x00016080
        /*0de8*/ 	.word	0x00000002
        /*0dec*/ 	.word	0x00028430
        /*0df0*/ 	.short	0x010a
        /*0df2*/ 	.byte	0x3f
	.zero		1


	//   ....[86]....
        /*0df4*/ 	.word	0x000160e0
        /*0df8*/ 	.word	0x0000000a
        /*0dfc*/ 	.word	0x00028450
        /*0e00*/ 	.short	0x010a
        /*0e02*/ 	.byte	0x3f
	.zero		1


	//   ....[87]....
        /*0e04*/ 	.word	0x000161e0
        /*0e08*/ 	.word	0x00000000
        /*0e0c*/ 	.word	0x00028480
        /*0e10*/ 	.short	0x010a
        /*0e12*/ 	.byte	0x3f
	.zero		1


	//   ....[88]....
        /*0e14*/ 	.word	0x000167e0
        /*0e18*/ 	.word	0x00000000
        /*0e1c*/ 	.word	0x00028440
        /*0e20*/ 	.short	0x010a
        /*0e22*/ 	.byte	0x3f
	.zero		1


	//   ....[89]....
        /*0e24*/ 	.word	0x00017720
        /*0e28*/ 	.word	0x00000016
        /*0e2c*/ 	.word	0x00028420
        /*0e30*/ 	.short	0x010a
        /*0e32*/ 	.byte	0x3f
	.zero		1


	//   ....[90]....
        /*0e34*/ 	.word	0x00017770
        /*0e38*/ 	.word	0x00000000
        /*0e3c*/ 	.word	0x00028480
        /*0e40*/ 	.short	0x010a
        /*0e42*/ 	.byte	0x3f
	.zero		1


	//   ....[91]....
        /*0e44*/ 	.word	0x00017c60
        /*0e48*/ 	.word	0x00000000
        /*0e4c*/ 	.word	0x00028440
        /*0e50*/ 	.short	0x010a
        /*0e52*/ 	.byte	0x3f
	.zero		1


	//   ....[92]....
        /*0e54*/ 	.word	0x00018100
        /*0e58*/ 	.word	0x00000000
        /*0e5c*/ 	.word	0x00028470
        /*0e60*/ 	.short	0x010a
        /*0e62*/ 	.byte	0x3f
	.zero		1


	//   ....[93]....
        /*0e64*/ 	.word	0x00018150
        /*0e68*/ 	.word	0x00000000
        /*0e6c*/ 	.word	0x00028460
        /*0e70*/ 	.short	0x010a
        /*0e72*/ 	.byte	0x3f
	.zero		1


	//   ....[94]....
        /*0e74*/ 	.word	0x000181a0
        /*0e78*/ 	.word	0x00000011
        /*0e7c*/ 	.word	0x00028470
        /*0e80*/ 	.short	0x010a
        /*0e82*/ 	.byte	0x3f
	.zero		1


	//   ....[95]....
        /*0e84*/ 	.word	0x000181f0
        /*0e88*/ 	.word	0x00000011
        /*0e8c*/ 	.word	0x00028460
        /*0e90*/ 	.short	0x010a
        /*0e92*/ 	.byte	0x3f
	.zero		1


	//   ....[96]....
        /*0e94*/ 	.word	0x00018240
        /*0e98*/ 	.word	0x00000004
        /*0e9c*/ 	.word	0x00028420
        /*0ea0*/ 	.short	0x010a
        /*0ea2*/ 	.byte	0x3f
	.zero		1


	//   ....[97]....
        /*0ea4*/ 	.word	0x000183e0
        /*0ea8*/ 	.word	0x00000005
        /*0eac*/ 	.word	0x00028440
        /*0eb0*/ 	.short	0x010a
        /*0eb2*/ 	.byte	0x3f
	.zero		1


	//   ....[98]....
        /*0eb4*/ 	.word	0x00018430
        /*0eb8*/ 	.word	0x00000017
        /*0ebc*/ 	.word	0x00028440
        /*0ec0*/ 	.short	0x010a
        /*0ec2*/ 	.byte	0x3f
	.zero		1


	//   ....[99]....
        /*0ec4*/ 	.word	0x00018480
        /*0ec8*/ 	.word	0x00000005
        /*0ecc*/ 	.word	0x00028460
        /*0ed0*/ 	.short	0x010a
        /*0ed2*/ 	.byte	0x3f
	.zero		1


	//   ....[100]....
        /*0ed4*/ 	.word	0x000184d0
        /*0ed8*/ 	.word	0x00000017
        /*0edc*/ 	.word	0x00028460
        /*0ee0*/ 	.short	0x010a
        /*0ee2*/ 	.byte	0x3f
	.zero		1


	//   ....[101]....
        /*0ee4*/ 	.word	0x00018520
        /*0ee8*/ 	.word	0x00000005
        /*0eec*/ 	.word	0x00028480
        /*0ef0*/ 	.short	0x010a
        /*0ef2*/ 	.byte	0x3f
	.zero		1


	//----- nvinfo : EIATTR_NUM_MBARRIERS
	.align		4
.L_214:
        /*0ef4*/ 	.byte	0x03, 0x38
        /*0ef6*/ 	.short	0x0016


	//----- nvinfo : EIATTR_EXIT_INSTR_OFFSETS
	.align		4
        /*0ef8*/ 	.byte	0x04, 0x1c
        /*0efa*/ 	.short	(.L_216 - .L_215)


	//   ....[0]....
.L_215:
        /*0efc*/ 	.word	0x000009c0


	//   ....[1]....
        /*0f00*/ 	.word	0x0000fc60


	//   ....[2]....
        /*0f04*/ 	.word	0x00015dc0


	//----- nvinfo : EIATTR_MAX_THREADS
	.align		4
.L_216:
        /*0f08*/ 	.byte	0x04, 0x05
        /*0f0a*/ 	.short	(.L_218 - .L_217)
.L_217:
        /*0f0c*/ 	.word	0x00000180
        /*0f10*/ 	.word	0x00000001
        /*0f14*/ 	.word	0x00000001


	//----- nvinfo : EIATTR_CRS_STACK_SIZE
	.align		4
.L_218:
        /*0f18*/ 	.byte	0x04, 0x1e
        /*0f1a*/ 	.short	(.L_220 - .L_219)
.L_219:
        /*0f1c*/ 	.word	0x00000000


	//----- nvinfo : EIATTR_CBANK_PARAM_SIZE
	.align		4
.L_220:
        /*0f20*/ 	.byte	0x03, 0x19
        /*0f22*/ 	.short	0x0af0


	//----- nvinfo : EIATTR_PARAM_CBANK
	.align		4
        /*0f24*/ 	.byte	0x04, 0x0a
        /*0f26*/ 	.short	(.L_222 - .L_221)
	.align		4
.L_221:
        /*0f28*/ 	.word	index@(.nv.constant0._ZN7cutlass13device_kernelIN5flash11enable_sm90INS1_16FlashAttnFwdSm90INS1_25CollectiveMainloopFwdSm90ILi2EN4cute5tupleIJNS5_1CILi1EEES8_S8_EEENS6_IJNS7_ILi128EEENS7_ILi64EEENS7_ILi256EEEEEELi256ENS_12float_e4m3_tEfNS_4arch4Sm90ELb0ELb1ELb1ELb1ELb1ELb0ELb0ELb1ELb0ELb1ELb0ELb0EEENS1_21CollectiveEpilogueFwdINS6_IJSA_SC_SB_EEES9_NS_10bfloat16_tESG_Li256ELb1ELb1ELb0ELb1EEENS1_36VarlenDynamicPersistentTileSchedulerILi128ELi64ELi256ELi128ELb0ELb1ELb1ELb1ELb0ELb1EEEEEEEEEvNT_6ParamsE)
        /*0f2c*/ 	.short	0x0210
        /*0f2e*/ 	.short	0x0af0


	//----- nvinfo : EIATTR_SW_WAR
	.align		4
.L_222:
        /*0f30*/ 	.byte	0x04, 0x36
        /*0f32*/ 	.short	(.L_224 - .L_223)
.L_223:
        /*0f34*/ 	.word	0x00000008
.L_224:


//--------------------- .nv.info._ZN7cutlass13device_kernelIN5flash11enable_sm90INS1_16FlashAttnFwdSm90INS1_25CollectiveMainloopFwdSm90ILi2EN4cute5tupleIJNS5_1CILi1EEES8_S8_EEENS6_IJNS7_ILi128EEENS7_ILi64EEENS7_ILi256EEEEEELi256ENS_12float_e4m3_tEfNS_4arch4Sm90ELb0ELb1ELb1ELb1ELb1ELb1ELb0ELb1ELb0ELb1ELb0ELb0EEENS1_21CollectiveEpilogueFwdINS6_IJSA_SC_SB_EEES9_NS_10bfloat16_tESG_Li256ELb1ELb1ELb0ELb1EEENS1_36VarlenDynamicPersistentTileSchedulerILi128ELi64ELi256ELi128ELb0ELb1ELb1ELb1ELb0ELb1EEEEEEEEEvNT_6ParamsE --------------------------
	.section	.nv.info._ZN7cutlass13device_kernelIN5flash11enable_sm90INS1_16FlashAttnFwdSm90INS1_25CollectiveMainloopFwdSm90ILi2EN4cute5tupleIJNS5_1CILi1EEES8_S8_EEENS6_IJNS7_ILi128EEENS7_ILi64EEENS7_ILi256EEEEEELi256ENS_12float_e4m3_tEfNS_4arch4Sm90ELb0ELb1ELb1ELb1ELb1ELb1ELb0ELb1ELb0ELb1ELb0ELb0EEENS1_21CollectiveEpilogueFwdINS6_IJSA_SC_SB_EEES9_NS_10bfloat16_tESG_Li256ELb1ELb1ELb0ELb1EEENS1_36VarlenDynamicPersistentTileSchedulerILi128ELi64ELi256ELi128ELb0ELb1ELb1ELb1ELb0ELb1EEEEEEEEEvNT_6ParamsE,"",@"SHT_CUDA_INFO"
	.sectionflags	@""
	.align	4


	//----- nvinfo : EIATTR_CUDA_API_VERSION
	.align		4
        /*0000*/ 	.byte	0x04, 0x37
        /*0002*/ 	.short	(.L_226 - .L_225)
.L_225:
        /*0004*/ 	.word	0x00000082


	//----- nvinfo : EIATTR_KPARAM_INFO
	.align		4
.L_226:
        /*0008*/ 	.byte	0x04, 0x17
        /*000a*/ 	.short	(.L_228 - .L_227)
.L_227:
        /*000c*/ 	.word	0x00000000
        /*0010*/ 	.short	0x0000
        /*0012*/ 	.short	0x0070
        /*0014*/ 	.byte	0x00, 0xf0, 0x01, 0x2a


	//----- nvinfo : EIATTR_SPARSE_MMA_MASK
	.align		4
.L_228:
        /*0018*/ 	.byte	0x03, 0x50
        /*001a*/ 	.short	0x0000


	//----- nvinfo : EIATTR_MAXREG_COUNT
	.align		4
        /*001c*/ 	.byte	0x03, 0x1b
        /*001e*/ 	.short	0x00a8


	//----- nvinfo : EIATTR_NUM_BARRIERS
	.align		4
        /*0020*/ 	.byte	0x02, 0x4c
        /*0022*/ 	.byte	0x10
	.zero		1


	//----- nvinfo : EIATTR_EXTERNS
	.align		4
        /*0024*/ 	.byte	0x04, 0x0f
        /*0026*/ 	.short	(.L_230 - .L_229)


	//   ....[0]....
	.align		4
.L_229:
        /*0028*/ 	.word	index@(__assertfail)


	//----- nvinfo : EIATTR_ANNOTATIONS
	.align		4
.L_230:
        /*002c*/ 	.byte	0x04, 0x55
        /*002e*/ 	.short	(.L_232 - .L_231)


	//   ....[0]....
.L_231:
        /* <DEDUP_REMOVED lines=23> */


	//----- nvinfo : EIATTR_MERCURY_ISA_VERSION
	.align		4
.L_232:
        /*0190*/ 	.byte	0x03, 0x5f
        /*0192*/ 	.short	0x0101


	//----- nvinfo : EIATTR_UNUSED_LOAD_BYTE_OFFSET
	.align		4
        /*0194*/ 	.byte	0x04, 0x44
        /*0196*/ 	.short	(.L_234 - .L_233)


	//   ....[0]....
.L_233:
        /*0198*/ 	.word	0x00000aa0
        /*019c*/ 	.word	0x0000fff0


	//   ....[1]....
        /*01a0*/ 	.word	0x0001c210
        /*01a4*/ 	.word	0x0000fff0


	//----- nvinfo : EIATTR_INT_WARP_WIDE_INSTR_OFFSETS
	.align		4
.L_234:
        /*01a8*/ 	.byte	0x04, 0x31
        /*01aa*/ 	.short	(.L_236 - .L_235)


	//   ....[0]....
.L_235:
        /*01ac*/ 	.word	0x00000130


	//   ....[1]....
        /*01b0*/ 	.word	0x00000170


	//   ....[2]....
        /*01b4*/ 	.word	0x000001e0


	//   ....[3]....
        /*01b8*/ 	.word	0x000228e0


	//   ....[4]....
        /*01bc*/ 	.word	0x00022970


	//   ....[5]....
        /*01c0*/ 	.word	0x00025cf0


	//   ....[6]....
        /*01c4*/ 	.word	0x00025d80


	//----- nvinfo : EIATTR_COOP_GROUP_MASK_REGIDS
	.align		4
.L_236:
        /*01c8*/ 	.byte	0x04, 0x29
        /*01ca*/ 	.short	(.L_238 - .L_237)


	//   ....[0]....
.L_237:
        /*01cc*/ 	.word	0xffffffff


	//   ....[1]....
        /*01d0*/ 	.word	0xffffffff


	//   ....[2]....
        /*01d4*/ 	.word	0xffffffff


	//   ....[3]....
        /*01d8*/ 	.word	0xffffffff


	//   ....[4]....
        /*01dc*/ 	.word	0xffffffff


	//   ....[5]....
        /*01e0*/ 	.word	0xffffffff


	//   ....[6]....
        /*01e4*/ 	.word	0xffffffff


	//   ....[7]....
        /*01e8*/ 	.word	0xffffffff


	//   ....[8]....
        /*01ec*/ 	.word	0xffffffff


	//   ....[9]....
        /*01f0*/ 	.word	0xffffffff


	//   ....[10]....
        /*01f4*/ 	.word	0xffffffff


	//   ....[11]....
        /*01f8*/ 	.word	0xffffffff


	//   ....[12]....
        /*01fc*/ 	.word	0xffffffff


	//   ....[13]....
        /*0200*/ 	.word	0xffffffff


	//   ....[14]....
        /*0204*/ 	.word	0xffffffff


	//   ....[15]....
        /*0208*/ 	.word	0xffffffff


	//   ....[16]....
        /*020c*/ 	.word	0xffffffff


	//   ....[17]....
        /*0210*/ 	.word	0xffffffff


	//   ....[18]....
        /*0214*/ 	.word	0xffffffff


	//   ....[19]....
        /*0218*/ 	.word	0xffffffff


	//   ....[20]....
        /*021c*/ 	.word	0xffffffff


	//   ....[21]....
        /*0220*/ 	.word	0xffffffff


	//   ....[22]....
        /*0224*/ 	.word	0xffffffff


	//   ....[23]....
        /*0228*/ 	.word	0xffffffff


	//   ....[24]....
        /*022c*/ 	.word	0xffffffff


	//   ....[25]....
        /*0230*/ 	.word	0xffffffff


	//   ....[26]....
        /*0234*/ 	.word	0xffffffff


	//   ....[27]....
        /*0238*/ 	.word	0xffffffff


	//   ....[28]....
        /*023c*/ 	.word	0xffffffff


	//   ....[29]....
        /*0240*/ 	.word	0xffffffff


	//   ....[30]....
        /*0244*/ 	.word	0xffffffff


	//   ....[31]....
        /*0248*/ 	.word	0xffffffff


	//   ....[32]....
        /*024c*/ 	.word	0xffffffff


	//   ....[33]....
        /*0250*/ 	.word	0xffffffff


	//   ....[34]....
        /*0254*/ 	.word	0xffffffff


	//   ....[35]....
        /*0258*/ 	.word	0xffffffff


	//   ....[36]....
        /*025c*/ 	.word	0xffffffff


	//   ....[37]....
        /*0260*/ 	.word	0xffffffff


	//   ....[38]....
        /*0264*/ 	.word	0xffffffff


	//   ....[39]....
        /*0268*/ 	.word	0xffffffff


	//   ....[40]....
        /*026c*/ 	.word	0xffffffff


	//   ....[41]....
        /*0270*/ 	.word	0xffffffff


	//   ....[42]....
        /*0274*/ 	.word	0xffffffff


	//   ....[43]....
        /*0278*/ 	.word	0xffffffff


	//   ....[44]....
        /*027c*/ 	.word	0xffffffff


	//   ....[45]....
        /*0280*/ 	.word	0xffffffff


	//   ....[46]....
        /*0284*/ 	.word	0xffffffff


	//   ....[47]....
        /*0288*/ 	.word	0xffffffff


	//   ....[48]....
        /*028c*/ 	.word	0xffffffff


	//   ....[49]....
        /*0290*/ 	.word	0xffffffff


	//   ....[50]....
        /*0294*/ 	.word	0xffffffff


	//   ....[51]....
        /*0298*/ 	.word	0xffffffff


	//   ....[52]....
        /*029c*/ 	.word	0xffffffff


	//   ....[53]....
        /*02a0*/ 	.word	0xffffffff


	//   ....[54]....
        /*02a4*/ 	.word	0xffffffff


	//   ....[55]....
        /*02a8*/ 	.word	0xffffffff


	//   ....[56]....
        /*02ac*/ 	.word	0xffffffff


	//   ....[57]....
        /*02b0*/ 	.word	0xffffffff


	//   ....[58]....
        /*02b4*/ 	.word	0xffffffff


	//   ....[59]....
        /*02b8*/ 	.word	0xffffffff


	//   ....[60]....
        /*02bc*/ 	.word	0xffffffff


	//   ....[61]....
        /*02c0*/ 	.word	0xffffffff


	//   ....[62]....
        /*02c4*/ 	.word	0xffffffff


	//   ....[63]....
        /*02c8*/ 	.word	0xffffffff


	//   ....[64]....
        /*02cc*/ 	.word	0xffffffff


	//   ....[65]....
        /*02d0*/ 	.word	0xffffffff


	//   ....[66]....
        /*02d4*/ 	.word	0xffffffff


	//   ....[67]....
        /*02d8*/ 	.word	0xffffffff


	//   ....[68]....
        /*02dc*/ 	.word	0xffffffff


	//   ....[69]....
        /*02e0*/ 	.word	0xffffffff


	//   ....[70]....
        /*02e4*/ 	.word	0xffffffff


	//   ....[71]....
        /*02e8*/ 	.word	0xffffffff


	//   ....[72]....
        /*02ec*/ 	.word	0xffffffff


	//   ....[73]....
        /*02f0*/ 	.word	0xffffffff


	//   ....[74]....
        /*02f4*/ 	.word	0xffffffff


	//   ....[75]....
        /*02f8*/ 	.word	0xffffffff


	//   ....[76]....
        /*02fc*/ 	.word	0xffffffff


	//   ....[77]....
        /*0300*/ 	.word	0xffffffff


	//   ....[78]....
        /*0304*/ 	.word	0xffffffff


	//   ....[79]....
        /*0308*/ 	.word	0xffffffff


	//   ....[80]....
        /*030c*/ 	.word	0xffffffff


	//   ....[81]....
        /*0310*/ 	.word	0xffffffff


	//   ....[82]....
        /*0314*/ 	.word	0xffffffff


	//   ....[83]....
        /*0318*/ 	.word	0xffffffff


	//   ....[84]....
        /*031c*/ 	.word	0xffffffff


	//   ....[85]....
        /*0320*/ 	.word	0xffffffff


	//   ....[86]....
        /*0324*/ 	.word	0xffffffff


	//   ....[87]....
        /*0328*/ 	.word	0xffffffff


	//   ....[88]....
        /*032c*/ 	.word	0xffffffff


	//   ....[89]....
        /*0330*/ 	.word	0xffffffff


	//   ....[90]....
        /*0334*/ 	.word	0xffffffff


	//   ....[91]....
        /*0338*/ 	.word	0xffffffff


	//   ....[92]....
        /*033c*/ 	.word	0xffffffff


	//   ....[93]....
        /*0340*/ 	.word	0xffffffff


	//   ....[94]....
        /*0344*/ 	.word	0xffffffff


	//   ....[95]....
        /*0348*/ 	.word	0xffffffff


	//   ....[96]....
        /*034c*/ 	.word	0xffffffff


	//   ....[97]....
        /*0350*/ 	.word	0xffffffff


	//   ....[98]....
        /*0354*/ 	.word	0xffffffff


	//   ....[99]....
        /*0358*/ 	.word	0xffffffff


	//   ....[100]....
        /*035c*/ 	.word	0xffffffff


	//   ....[101]....
        /*0360*/ 	.word	0xffffffff


	//   ....[102]....
        /*0364*/ 	.word	0xffffffff


	//   ....[103]....
        /*0368*/ 	.word	0xffffffff


	//   ....[104]....
        /*036c*/ 	.word	0xffffffff


	//   ....[105]....
        /*0370*/ 	.word	0xffffffff


	//   ....[106]....
        /*0374*/ 	.word	0xffffffff


	//   ....[107]....
        /*0378*/ 	.word	0xffffffff


	//   ....[108]....
        /*037c*/ 	.word	0xffffffff


	//   ....[109]....
        /*0380*/ 	.word	0xffffffff


	//   ....[110]....
        /*0384*/ 	.word	0xffffffff


	//   ....[111]....
        /*0388*/ 	.word	0xffffffff


	//   ....[112]....
        /*038c*/ 	.word	0xffffffff


	//   ....[113]....
        /*0390*/ 	.word	0xffffffff


	//   ....[114]....
        /*0394*/ 	.word	0xffffffff


	//   ....[115]....
        /*0398*/ 	.word	0xffffffff


	//   ....[116]....
        /*039c*/ 	.word	0xffffffff


	//   ....[117]....
        /*03a0*/ 	.word	0xffffffff


	//   ....[118]....
        /*03a4*/ 	.word	0xffffffff


	//   ....[119]....
        /*03a8*/ 	.word	0xffffffff


	//   ....[120]....
        /*03ac*/ 	.word	0xffffffff


	//   ....[121]....
        /*03b0*/ 	.word	0xffffffff


	//   ....[122]....
        /*03b4*/ 	.word	0xffffffff


	//   ....[123]....
        /*03b8*/ 	.word	0xffffffff


	//   ....[124]....
        /*03bc*/ 	.word	0xffffffff


	//   ....[125]....
        /*03c0*/ 	.word	0xffffffff


	//   ....[126]....
        /*03c4*/ 	.word	0xffffffff


	//   ....[127]....
        /*03c8*/ 	.word	0xffffffff


	//   ....[128]....
        /*03cc*/ 	.word	0xffffffff


	//   ....[129]....
        /*03d0*/ 	.word	0xffffffff


	//   ....[130]....
        /*03d4*/ 	.word	0xffffffff


	//   ....[131]....
        /*03d8*/ 	.word	0xffffffff


	//   ....[132]....
        /*03dc*/ 	.word	0xffffffff


	//   ....[133]....
        /*03e0*/ 	.word	0xffffffff


	//   ....[134]....
        /*03e4*/ 	.word	0xffffffff


	//   ....[135]....
        /*03e8*/ 	.word	0xffffffff


	//   ....[136]....
        /*03ec*/ 	.word	0xffffffff


	//   ....[137]....
        /*03f0*/ 	.word	0xffffffff


	//   ....[138]....
        /*03f4*/ 	.word	0xffffffff


	//   ....[139]....
        /*03f8*/ 	.word	0xffffffff


	//   ....[140]....
        /*03fc*/ 	.word	0xffffffff


	//   ....[141]....
        /*0400*/ 	.word	0xffffffff


	//   ....[142]....
        /*0404*/ 	.word	0xffffffff


	//   ....[143]....
        /*0408*/ 	.word	0xffffffff


	//   ....[144]....
        /*040c*/ 	.word	0xffffffff


	//   ....[145]....
        /*0410*/ 	.word	0xffffffff


	//   ....[146]....
        /*0414*/ 	.word	0xffffffff


	//   ....[147]....
        /*0418*/ 	.word	0xffffffff


	//   ....[148]....
        /*041c*/ 	.word	0xffffffff


	//   ....[149]....
        /*0420*/ 	.word	0xffffffff


	//   ....[150]....
        /*0424*/ 	.word	0xffffffff


	//   ....[151]....
        /*0428*/ 	.word	0xffffffff


	//   ....[152]....
        /*042c*/ 	.word	0xffffffff


	//   ....[153]....
        /*0430*/ 	.word	0xffffffff


	//   ....[154]....
        /*0434*/ 	.word	0xffffffff


	//   ....[155]....
        /*0438*/ 	.word	0xffffffff


	//   ....[156]....
        /*043c*/ 	.word	0xffffffff


	//   ....[157]....
        /*0440*/ 	.word	0xffffffff


	//   ....[158]....
        /*0444*/ 	.word	0xffffffff


	//   ....[159]....
        /*0448*/ 	.word	0xffffffff


	//   ....[160]....
        /*044c*/ 	.word	0xffffffff


	//   ....[161]....
        /*0450*/ 	.word	0xffffffff


	//   ....[162]....
        /*0454*/ 	.word	0xffffffff


	//   ....[163]....
        /*0458*/ 	.word	0xffffffff


	//   ....[164]....
        /*045c*/ 	.word	0xffffffff


	//   ....[165]....
        /*0460*/ 	.word	0xffffffff


	//   ....[166]....
        /*0464*/ 	.word	0xffffffff


	//   ....[167]....
        /*0468*/ 	.word	0xffffffff


	//   ....[168]....
        /*046c*/ 	.word	0xffffffff


	//   ....[169]....
        /*0470*/ 	.word	0xffffffff


	//   ....[170]....
        /*0474*/ 	.word	0xffffffff


	//   ....[171]....
        /*0478*/ 	.word	0xffffffff


	//   ....[172]....
        /*047c*/ 	.word	0xffffffff


	//   ....[173]....
        /*0480*/ 	.word	0xffffffff


	//   ....[174]....
        /*0484*/ 	.word	0xffffffff


	//   ....[175]....
        /*0488*/ 	.word	0xffffffff


	//   ....[176]....
        /*048c*/ 	.word	0xffffffff


	//   ....[177]....
        /*0490*/ 	.word	0xffffffff


	//   ....[178]....
        /*0494*/ 	.word	0xffffffff


	//   ....[179]....
        /*0498*/ 	.word	0xffffffff


	//   ....[180]....
        /*049c*/ 	.word	0xffffffff


	//   ....[181]....
        /*04a0*/ 	.word	0xffffffff


	//   ....[182]....
        /*04a4*/ 	.word	0xffffffff


	//   ....[183]....
        /*04a8*/ 	.word	0xffffffff


	//   ....[184]....
        /*04ac*/ 	.word	0xffffffff


	//   ....[185]....
        /*04b0*/ 	.word	0xffffffff


	//   ....[186]....
        /*04b4*/ 	.word	0xffffffff


	//   ....[187]....
        /*04b8*/ 	.word	0xffffffff


	//   ....[188]....
        /*04bc*/ 	.word	0xffffffff


	//   ....[189]....
        /*04c0*/ 	.word	0xffffffff


	//   ....[190]....
        /*04c4*/ 	.word	0xffffffff


	//   ....[191]....
        /*04c8*/ 	.word	0xffffffff


	//   ....[192]....
        /*04cc*/ 	.word	0xffffffff


	//   ....[193]....
        /*04d0*/ 	.word	0xffffffff


	//   ....[194]....
        /*04d4*/ 	.word	0xffffffff


	//   ....[195]....
        /*04d8*/ 	.word	0xffffffff


	//   ....[196]....
        /*04dc*/ 	.word	0xffffffff


	//   ....[197]....
        /*04e0*/ 	.word	0xffffffff


	//   ....[198]....
        /*04e4*/ 	.word	0xffffffff


	//   ....[199]....
        /*04e8*/ 	.word	0xffffffff


	//   ....[200]....
        /*04ec*/ 	.word	0xffffffff


	//   ....[201]....
        /*04f0*/ 	.word	0xffffffff


	//   ....[202]....
        /*04f4*/ 	.word	0xffffffff


	//   ....[203]....
        /*04f8*/ 	.word	0xffffffff


	//   ....[204]....
        /*04fc*/ 	.word	0xffffffff


	//   ....[205]....
        /*0500*/ 	.word	0xffffffff


	//   ....[206]....
        /*0504*/ 	.word	0xffffffff


	//   ....[207]....
        /*0508*/ 	.word	0xffffffff


	//   ....[208]....
        /*050c*/ 	.word	0xffffffff


	//   ....[209]....
        /*0510*/ 	.word	0xffffffff


	//   ....[210]....
        /*0514*/ 	.word	0xffffffff


	//   ....[211]....
        /*0518*/ 	.word	0xffffffff


	//   ....[212]....
        /*051c*/ 	.word	0xffffffff


	//   ....[213]....
        /*0520*/ 	.word	0xffffffff


	//   ....[214]....
        /*0524*/ 	.word	0xffffffff


	//   ....[215]....
        /*0528*/ 	.word	0xffffffff


	//   ....[216]....
        /*052c*/ 	.word	0xffffffff


	//   ....[217]....
        /*0530*/ 	.word	0xffffffff


	//   ....[218]....
        /*0534*/ 	.word	0xffffffff


	//   ....[219]....
        /*0538*/ 	.word	0xffffffff


	//   ....[220]....
        /*053c*/ 	.word	0xffffffff


	//   ....[221]....
        /*0540*/ 	.word	0xffffffff


	//   ....[222]....
        /*0544*/ 	.word	0xffffffff


	//   ....[223]....
        /*0548*/ 	.word	0xffffffff


	//   ....[224]....
        /*054c*/ 	.word	0xffffffff


	//   ....[225]....
        /*0550*/ 	.word	0xffffffff


	//   ....[226]....
        /*0554*/ 	.word	0xffffffff


	//   ....[227]....
        /*0558*/ 	.word	0xffffffff


	//   ....[228]....
        /*055c*/ 	.word	0xffffffff


	//   ....[229]....
        /*0560*/ 	.word	0xffffffff


	//   ....[230]....
        /*0564*/ 	.word	0xffffffff


	//   ....[231]....
        /*0568*/ 	.word	0xffffffff


	//   ....[232]....
        /*056c*/ 	.word	0xffffffff


	//   ....[233]....
        /*0570*/ 	.word	0xffffffff


	//   ....[234]....
        /*0574*/ 	.word	0xffffffff


	//   ....[235]....
        /*0578*/ 	.word	0xffffffff


	//   ....[236]....
        /*057c*/ 	.word	0xffffffff


	//   ....[237]....
        /*0580*/ 	.word	0xffffffff


	//   ....[238]....
        /*0584*/ 	.word	0xffffffff


	//   ....[239]....
        /*0588*/ 	.word	0xffffffff


	//   ....[240]....
        /*058c*/ 	.word	0xffffffff


	//   ....[241]....
        /*0590*/ 	.word	0xffffffff


	//   ....[242]....
        /*0594*/ 	.word	0xffffffff


	//   ....[243]....
        /*0598*/ 	.word	0xffffffff


	//   ....[244]....
        /*059c*/ 	.word	0xffffffff


	//   ....[245]....
        /*05a0*/ 	.word	0xffffffff


	//   ....[246]....
        /*05a4*/ 	.word	0xffffffff


	//   ....[247]....
        /*05a8*/ 	.word	0xffffffff


	//   ....[248]....
        /*05ac*/ 	.word	0xffffffff


	//   ....[249]....
        /*05b0*/ 	.word	0x0500000f


	//   ....[250]....
        /*05b4*/ 	.word	0x0500000f


	//   ....[251]....
        /*05b8*/ 	.word	0x0500000f


	//   ....[252]....
        /*05bc*/ 	.word	0x0500000f


	//   ....[253]....
        /*05c0*/ 	.word	0x0500000f


	//   ....[254]....
        /*05c4*/ 	.word	0x0500000f


	//   ....[255]....
        /*05c8*/ 	.word	0x0500000f


	//   ....[0]....
        /*05cc*/ 	.word	0x0500000f


	//   ....[1]....
        /*05d0*/ 	.word	0x0500000f


	//   ....[2]....
        /*05d4*/ 	.word	0x0500000f


	//   ....[3]....
        /*05d8*/ 	.word	0x0500000f


	//   ....[4]....
        /*05dc*/ 	.word	0x0500000f


	//   ....[5]....
        /*05e0*/ 	.word	0x0500000f


	//   ....[6]....
        /*05e4*/ 	.word	0x0500000f


	//   ....[7]....
        /*05e8*/ 	.word	0x0500000f


	//   ....[8]....
        /*05ec*/ 	.word	0x0500000f


	//   ....[9]....
        /*05f0*/ 	.word	0x0500000f


	//   ....[10]....
        /*05f4*/ 	.word	0x0500000f


	//   ....[11]....
        /*05f8*/ 	.word	0x0500000f


	//   ....[12]....
        /*05fc*/ 	.word	0x0500000f


	//   ....[13]....
        /*0600*/ 	.word	0x0500000f


	//   ....[14]....
        /*0604*/ 	.word	0x0500000f


	//   ....[15]....
        /*0608*/ 	.word	0x0500000f


	//   ....[16]....
        /*060c*/ 	.word	0x0500000f


	//   ....[17]....
        /*0610*/ 	.word	0x0500000f


	//   ....[18]....
        /*0614*/ 	.word	0x0500000f


	//   ....[19]....
        /*0618*/ 	.word	0x0500000f


	//   ....[20]....
        /*061c*/ 	.word	0x0500000f


	//   ....[21]....
        /*0620*/ 	.word	0x0500000f


	//   ....[22]....
        /*0624*/ 	.word	0x0500000f


	//   ....[23]....
        /*0628*/ 	.word	0x0500000f


	//   ....[24]....
        /*062c*/ 	.word	0x0500000f


	//   ....[25]....
        /*0630*/ 	.word	0x0500000f


	//   ....[26]....
        /*0634*/ 	.word	0x0500000f


	//   ....[27]....
        /*0638*/ 	.word	0x0500000f


	//   ....[28]....
        /*063c*/ 	.word	0x0500000f


	//   ....[29]....
        /*0640*/ 	.word	0x0500000f


	//   ....[30]....
        /*0644*/ 	.word	0x0500000f


	//   ....[31]....
        /*0648*/ 	.word	0x0500000f


	//   ....[32]....
        /*064c*/ 	.word	0x0500000f


	//   ....[33]....
        /*0650*/ 	.word	0x0500000f


	//   ....[34]....
        /*0654*/ 	.word	0x0500000f


	//   ....[35]....
        /*0658*/ 	.word	0x0500000f


	//   ....[36]....
        /*065c*/ 	.word	0x0500000f


	//   ....[37]....
        /*0660*/ 	.word	0x0500000f


	//   ....[38]....
        /*0664*/ 	.word	0x0500000f


	//   ....[39]....
        /*0668*/ 	.word	0x0500000f


	//   ....[40]....
        /*066c*/ 	.word	0x0500000f


	//   ....[41]....
        /*0670*/ 	.word	0x0500000f


	//   ....[42]....
        /*0674*/ 	.word	0x0500000f


	//   ....[43]....
        /*0678*/ 	.word	0x0500000f


	//   ....[44]....
        /*067c*/ 	.word	0x0500000f


	//   ....[45]....
        /*0680*/ 	.word	0x0500000f


	//   ....[46]....
        /*0684*/ 	.word	0x0500000f


	//   ....[47]....
        /*0688*/ 	.word	0x0500000f


	//   ....[48]....
        /*068c*/ 	.word	0x0500000f


	//   ....[49]....
        /*0690*/ 	.word	0x0500000f


	//   ....[50]....
        /*0694*/ 	.word	0x0500000f


	//   ....[51]....
        /*0698*/ 	.word	0x0500000f


	//   ....[52]....
        /*069c*/ 	.word	0x0500000f


	//   ....[53]....
        /*06a0*/ 	.word	0x0500000f


	//   ....[54]....
        /*06a4*/ 	.word	0x0500000f


	//   ....[55]....
        /*06a8*/ 	.word	0x0500000f


	//   ....[56]....
        /*06ac*/ 	.word	0x0500000f


	//   ....[57]....
        /*06b0*/ 	.word	0x0500000f


	//   ....[58]....
        /*06b4*/ 	.word	0x0500000f


	//   ....[59]....
        /*06b8*/ 	.word	0x0500000f


	//   ....[60]....
        /*06bc*/ 	.word	0x0500000f


	//   ....[61]....
        /*06c0*/ 	.word	0x0500000f


	//   ....[62]....
        /*06c4*/ 	.word	0x0500000f


	//   ....[63]....
        /*06c8*/ 	.word	0x0500000f


	//   ....[64]....
        /*06cc*/ 	.word	0x0500000f


	//   ....[65]....
        /*06d0*/ 	.word	0x0500000f


	//   ....[66]....
        /*06d4*/ 	.word	0x0500000f


	//   ....[67]....
        /*06d8*/ 	.word	0x0500000f


	//   ....[68]....
        /*06dc*/ 	.word	0x0500000f


	//   ....[69]....
        /*06e0*/ 	.word	0x0500000f


	//   ....[70]....
        /*06e4*/ 	.word	0x0500000f


	//   ....[71]....
        /*06e8*/ 	.word	0x0500000f


	//   ....[72]....
        /*06ec*/ 	.word	0x0500000f


	//   ....[73]....
        /*06f0*/ 	.word	0x0500000f


	//   ....[74]....
        /*06f4*/ 	.word	0x0500000f


	//   ....[75]....
        /*06f8*/ 	.word	0x0500000f


	//   ....[76]....
        /*06fc*/ 	.word	0x0500000f


	//   ....[77]....
        /*0700*/ 	.word	0x0500000f


	//   ....[78]....
        /*0704*/ 	.word	0x0500000f


	//   ....[79]....
        /*0708*/ 	.word	0x0500000f


	//   ....[80]....
        /*070c*/ 	.word	0x0500000f


	//   ....[81]....
        /*0710*/ 	.word	0x0500000f


	//   ....[82]....
        /*0714*/ 	.word	0x0500000f


	//   ....[83]....
        /*0718*/ 	.word	0x0500000f


	//   ....[84]....
        /*071c*/ 	.word	0x0500000f


	//   ....[85]....
        /*0720*/ 	.word	0x0500000f


	//   ....[86]....
        /*0724*/ 	.word	0x0500000f


	//   ....[87]....
        /*0728*/ 	.word	0x0500000f


	//   ....[88]....
        /*072c*/ 	.word	0x0500000f


	//   ....[89]....
        /*0730*/ 	.word	0x0500000f


	//   ....[90]....
        /*0734*/ 	.word	0x0500000f


	//   ....[91]....
        /*0738*/ 	.word	0x0500000f


	//   ....[92]....
        /*073c*/ 	.word	0x0500000f


	//   ....[93]....
        /*0740*/ 	.word	0x0500000f


	//   ....[94]....
        /*0744*/ 	.word	0x0500000f


	//   ....[95]....
        /*0748*/ 	.word	0x0500000f


	//   ....[96]....
        /*074c*/ 	.word	0x0500000f


	//   ....[97]....
        /*0750*/ 	.word	0x0500000f


	//   ....[98]....
        /*0754*/ 	.word	0x0500000f


	//   ....[99]....
        /*0758*/ 	.word	0x0500000f


	//   ....[100]....
        /*075c*/ 	.word	0x0500000f


	//   ....[101]....
        /*0760*/ 	.word	0x0500000f


	//   ....[102]....
        /*0764*/ 	.word	0x0500000f


	//   ....[103]....
        /*0768*/ 	.word	0x0500000f


	//   ....[104]....
        /*076c*/ 	.word	0x0500000f


	//   ....[105]....
        /*0770*/ 	.word	0x0500000f


	//   ....[106]....
        /*0774*/ 	.word	0x0500000f


	//   ....[107]....
        /*0778*/ 	.word	0x0500000f


	//   ....[108]....
        /*077c*/ 	.word	0x0500000f


	//   ....[109]....
        /*0780*/ 	.word	0x0500000f


	//   ....[110]....
        /*0784*/ 	.word	0x0500000f


	//   ....[111]....
        /*0788*/ 	.word	0x0500000f


	//   ....[112]....
        /*078c*/ 	.word	0x0500000f


	//   ....[113]....
        /*0790*/ 	.word	0x0500000f


	//   ....[114]....
        /*0794*/ 	.word	0x0500000f


	//   ....[115]....
        /*0798*/ 	.word	0x0500000f


	//   ....[116]....
        /*079c*/ 	.word	0x0500000f


	//   ....[117]....
        /*07a0*/ 	.word	0x0500000f


	//   ....[118]....
        /*07a4*/ 	.word	0x0500000f


	//   ....[119]....
        /*07a8*/ 	.word	0x0500000f


	//   ....[120]....
        /*07ac*/ 	.word	0x0500000f


	//   ....[121]....
        /*07b0*/ 	.word	0x0500000f


	//   ....[122]....
        /*07b4*/ 	.word	0x0500000f


	//   ....[123]....
        /*07b8*/ 	.word	0x0500000f


	//   ....[124]....
        /*07bc*/ 	.word	0x0500000f


	//   ....[125]....
        /*07c0*/ 	.word	0x0500000f


	//   ....[126]....
        /*07c4*/ 	.word	0x0500000f


	//   ....[127]....
        /*07c8*/ 	.word	0x0500000f


	//   ....[128]....
        /*07cc*/ 	.word	0x0500000f


	//   ....[129]....
        /*07d0*/ 	.word	0x0500000f


	//   ....[130]....
        /*07d4*/ 	.word	0x0500000f


	//   ....[131]....
        /*07d8*/ 	.word	0x0500000f


	//   ....[132]....
        /*07dc*/ 	.word	0x0500000f


	//   ....[133]....
        /*07e0*/ 	.word	0x0500000f


	//   ....[134]....
        /*07e4*/ 	.word	0x0500000f


	//   ....[135]....
        /*07e8*/ 	.word	0x0500000f


	//   ....[136]....
        /*07ec*/ 	.word	0x0500000f


	//   ....[137]....
        /*07f0*/ 	.word	0x0500000f


	//   ....[138]....
        /*07f4*/ 	.word	0x0500000f


	//   ....[139]....
        /*07f8*/ 	.word	0x0500000f


	//   ....[140]....
        /*07fc*/ 	.word	0x0500000f


	//   ....[141]....
        /*0800*/ 	.word	0x0500000f


	//   ....[142]....
        /*0804*/ 	.word	0x0500000f


	//   ....[143]....
        /*0808*/ 	.word	0x0500000f


	//   ....[144]....
        /*080c*/ 	.word	0x0500000f


	//   ....[145]....
        /*0810*/ 	.word	0x0500000f


	//   ....[146]....
        /*0814*/ 	.word	0x0500000f


	//   ....[147]....
        /*0818*/ 	.word	0x0500000f


	//   ....[148]....
        /*081c*/ 	.word	0x0500000f


	//   ....[149]....
        /*0820*/ 	.word	0x0500000f


	//   ....[150]....
        /*0824*/ 	.word	0x0500000f


	//   ....[151]....
        /*0828*/ 	.word	0x0500000f


	//   ....[152]....
        /*082c*/ 	.word	0x0500000f


	//   ....[153]....
        /*0830*/ 	.word	0x0500000f


	//   ....[154]....
        /*0834*/ 	.word	0x0500000f


	//   ....[155]....
        /*0838*/ 	.word	0x0500000f


	//   ....[156]....
        /*083c*/ 	.word	0x0500000f


	//   ....[157]....
        /*0840*/ 	.word	0x0500000f


	//   ....[158]....
        /*0844*/ 	.word	0x0500000f


	//   ....[159]....
        /*0848*/ 	.word	0x0500000f


	//   ....[160]....
        /*084c*/ 	.word	0x0500000f


	//   ....[161]....
        /*0850*/ 	.word	0x0500000f


	//   ....[162]....
        /*0854*/ 	.word	0x0500000f


	//   ....[163]....
        /*0858*/ 	.word	0x0500000f


	//   ....[164]....
        /*085c*/ 	.word	0x0500000f


	//   ....[165]....
        /*0860*/ 	.word	0x0500000f


	//   ....[166]....
        /*0864*/ 	.word	0x0500000f


	//   ....[167]....
        /*0868*/ 	.word	0x0500000f


	//   ....[168]....
        /*086c*/ 	.word	0x0500000f


	//   ....[169]....
        /*0870*/ 	.word	0x0500000f


	//   ....[170]....
        /*0874*/ 	.word	0x0500000f


	//   ....[171]....
        /*0878*/ 	.word	0x0500000f


	//   ....[172]....
        /*087c*/ 	.word	0x0500000f


	//   ....[173]....
        /*0880*/ 	.word	0x0500000f


	//   ....[174]....
        /*0884*/ 	.word	0x0500000f


	//   ....[175]....
        /*0888*/ 	.word	0x0500000f


	//   ....[176]....
        /*088c*/ 	.word	0x0500000f


	//   ....[177]....
        /*0890*/ 	.word	0x0500000f


	//----- nvinfo : EIATTR_COOP_GROUP_INSTR_OFFSETS
	.align		4
.L_238:
        /*0894*/ 	.byte	0x04, 0x28
        /*0896*/ 	.short	(.L_240 - .L_239)


	//   ....[0]....
.L_239:
        /*0898*/ 	.word	0x00000070


	//   ....[1]....
        /*089c*/ 	.word	0x00000140


	//   ....[2]....
        /*08a0*/ 	.word	0x00000190


	//   ....[3]....
        /*08a4*/ 	.word	0x000003c0


	//   ....[4]....
        /*08a8*/ 	.word	0x00000520


	//   ....[5]....
        /*08ac*/ 	.word	0x00000640


	//   ....[6]....
        /*08b0*/ 	.word	0x000007a0


	//   ....[7]....
        /*08b4*/ 	.word	0x00002c70


	//   ....[8]....
        /*08b8*/ 	.word	0x00002c80


	//   ....[9]....
        /*08bc*/ 	.word	0x00003b30


	//   ....[10]....
        /*08c0*/ 	.word	0x00003b40


	//   ....[11]....
        /*08c4*/ 	.word	0x00004cf0


	//   ....[12]....
        /*08c8*/ 	.word	0x00004d00


	//   ....[13]....
        /*08cc*/ 	.word	0x00005c20


	//   ....[14]....
        /*08d0*/ 	.word	0x00005c30


	//   ....[15]....
        /*08d4*/ 	.word	0x00006dd0


	//   ....[16]....
        /*08d8*/ 	.word	0x00006de0


	//   ....[17]....
        /*08dc*/ 	.word	0x00006ef0


	//   ....[18]....
        /*08e0*/ 	.word	0x00006f00


	//   ....[19]....
        /*08e4*/ 	.word	0x00007270


	//   ....[20]....
        /*08e8*/ 	.word	0x00007290


	//   ....[21]....
        /*08ec*/ 	.word	0x00007380


	//   ....[22]....
        /*08f0*/ 	.word	0x000073a0


	//   ....[23]....
        /*08f4*/ 	.word	0x00007f10


	//   ....[24]....
        /*08f8*/ 	.word	0x00008890


	//   ....[25]....
        /*08fc*/ 	.word	0x000088a0


	//   ....[26]....
        /*0900*/ 	.word	0x000088b0


	//   ....[27]....
        /*0904*/ 	.word	0x000088c0


	//   ....[28]....
        /*0908*/ 	.word	0x00008ac0


	//   ....[29]....
        /*090c*/ 	.word	0x00008ad0


	//   ....[30]....
        /*0910*/ 	.word	0x00008ae0


	//   ....[31]....
        /*0914*/ 	.word	0x00008af0


	//   ....[32]....
        /*0918*/ 	.word	0x00008cd0


	//   ....[33]....
        /*091c*/ 	.word	0x00008ce0


	//   ....[34]....
        /*0920*/ 	.word	0x00008cf0


	//   ....[35]....
        /*0924*/ 	.word	0x00008d00


	//   ....[36]....
        /*0928*/ 	.word	0x00008f00


	//   ....[37]....
        /*092c*/ 	.word	0x00008f10


	//   ....[38]....
        /*0930*/ 	.word	0x00008f20


	//   ....[39]....
        /*0934*/ 	.word	0x00008f30


	//   ....[40]....
        /*0938*/ 	.word	0x0000d1f0


	//   ....[41]....
        /*093c*/ 	.word	0x0000d210


	//   ....[42]....
        /*0940*/ 	.word	0x0000d220


	//   ....[43]....
        /*0944*/ 	.word	0x0000d230


	//   ....[44]....
        /*0948*/ 	.word	0x0000d320


	//   ....[45]....
        /*094c*/ 	.word	0x0000d340


	//   ....[46]....
        /*0950*/ 	.word	0x0000d350


	//   ....[47]....
        /*0954*/ 	.word	0x0000d360


	//   ....[48]....
        /*0958*/ 	.word	0x0000d540


	//   ....[49]....
        /*095c*/ 	.word	0x0000d560


	//   ....[50]....
        /*0960*/ 	.word	0x0000d580


	//   ....[51]....
        /*0964*/ 	.word	0x0000d590


	//   ....[52]....
        /*0968*/ 	.word	0x0000d660


	//   ....[53]....
        /*096c*/ 	.word	0x0000d690


	//   ....[54]....
        /*0970*/ 	.word	0x0000d6a0


	//   ....[55]....
        /*0974*/ 	.word	0x0000d6b0


	//   ....[56]....
        /*0978*/ 	.word	0x000123e0


	//   ....[57]....
        /*097c*/ 	.word	0x000127d0


	//   ....[58]....
        /*0980*/ 	.word	0x000130c0


	//   ....[59]....
        /*0984*/ 	.word	0x000131d0


	//   ....[60]....
        /*0988*/ 	.word	0x000135f0


	//   ....[61]....
        /*098c*/ 	.word	0x00013650


	//   ....[62]....
        /*0990*/ 	.word	0x00014950


	//   ....[63]....
        /*0994*/ 	.word	0x00014db0


	//   ....[64]....
        /*0998*/ 	.word	0x00015490


	//   ....[65]....
        /*099c*/ 	.word	0x00015590


	//   ....[66]....
        /*09a0*/ 	.word	0x00015aa0


	//   ....[67]....
        /*09a4*/ 	.word	0x00015e50


	//   ....[68]....
        /*09a8*/ 	.word	0x00017670


	//   ....[69]....
        /*09ac*/ 	.word	0x00017690


	//   ....[70]....
        /*09b0*/ 	.word	0x00017ff0


	//   ....[71]....
        /*09b4*/ 	.word	0x000180a0


	//   ....[72]....
        /*09b8*/ 	.word	0x000194c0


	//   ....[73]....
        /*09bc*/ 	.word	0x00019910


	//   ....[74]....
        /*09c0*/ 	.word	0x00019ec0


	//   ....[75]....
        /*09c4*/ 	.word	0x00019ee0


	//   ....[76]....
        /*09c8*/ 	.word	0x0001a970


	//   ....[77]....
        /*09cc*/ 	.word	0x0001aae0


	//   ....[78]....
        /*09d0*/ 	.word	0x0001b750


	//   ....[79]....
        /*09d4*/ 	.word	0x0001b780


	//   ....[80]....
        /*09d8*/ 	.word	0x0001b7f0


	//   ....[81]....
        /*09dc*/ 	.word	0x0001b800


	//   ....[82]....
        /*09e0*/ 	.word	0x0001cd50


	//   ....[83]....
        /*09e4*/ 	.word	0x0001cd90


	//   ....[84]....
        /*09e8*/ 	.word	0x0001cdc0


	//   ....[85]....
        /*09ec*/ 	.word	0x0001cdf0


	//   ....[86]....
        /*09f0*/ 	.word	0x0001ce20


	//   ....[87]....
        /*09f4*/ 	.word	0x0001ce50


	//   ....[88]....
        /*09f8*/ 	.word	0x0001ce80


	//   ....[89]....
        /*09fc*/ 	.word	0x0001ceb0


	//   ....[90]....
        /*0a00*/ 	.word	0x0001cee0


	//   ....[91]....
        /*0a04*/ 	.word	0x0001cf10


	//   ....[92]....
        /*0a08*/ 	.word	0x0001cf40


	//   ....[93]....
        /*0a0c*/ 	.word	0x0001cf70


	//   ....[94]....
        /*0a10*/ 	.word	0x0001cfa0


	//   ....[95]....
        /*0a14*/ 	.word	0x0001cfd0


	//   ....[96]....
        /*0a18*/ 	.word	0x0001d000


	//   ....[97]....
        /*0a1c*/ 	.word	0x0001d030


	//   ....[98]....
        /*0a20*/ 	.word	0x0001d060


	//   ....[99]....
        /*0a24*/ 	.word	0x0001d090


	//   ....[100]....
        /*0a28*/ 	.word	0x0001d0c0


	//   ....[101]....
        /*0a2c*/ 	.word	0x0001d0f0


	//   ....[102]....
        /*0a30*/ 	.word	0x0001d120


	//   ....[103]....
        /*0a34*/ 	.word	0x0001d150


	//   ....[104]....
        /*0a38*/ 	.word	0x0001d180


	//   ....[105]....
        /*0a3c*/ 	.word	0x0001d1b0


	//   ....[106]....
        /*0a40*/ 	.word	0x0001d1e0


	//   ....[107]....
        /*0a44*/ 	.word	0x0001d210


	//   ....[108]....
        /*0a48*/ 	.word	0x0001d240


	//   ....[109]....
        /*0a4c*/ 	.word	0x0001d270


	//   ....[110]....
        /*0a50*/ 	.word	0x0001d2a0


	//   ....[111]....
        /*0a54*/ 	.word	0x0001d2d0


	//   ....[112]....
        /*0a58*/ 	.word	0x0001d300


	//   ....[113]....
        /*0a5c*/ 	.word	0x0001d330


	//   ....[114]....
        /*0a60*/ 	.word	0x0001d360


	//   ....[115]....
        /*0a64*/ 	.word	0x0001d390


	//   ....[116]....
        /*0a68*/ 	.word	0x0001d3c0


	//   ....[117]....
        /*0a6c*/ 	.word	0x0001d3f0


	//   ....[118]....
        /*0a70*/ 	.word	0x0001d420


	//   ....[119]....
        /*0a74*/ 	.word	0x0001d450


	//   ....[120]....
        /*0a78*/ 	.word	0x0001d480


	//   ....[121]....
        /*0a7c*/ 	.word	0x0001d4b0


	//   ....[122]....
        /*0a80*/ 	.word	0x0001d4e0


	//   ....[123]....
        /*0a84*/ 	.word	0x0001d500


	//   ....[124]....
        /*0a88*/ 	.word	0x0001d510


	//   ....[125]....
        /*0a8c*/ 	.word	0x0001d520


	//   ....[126]....
        /*0a90*/ 	.word	0x0001d530


	//   ....[127]....
        /*0a94*/ 	.word	0x0001d540


	//   ....[128]....
        /*0a98*/ 	.word	0x0001d570


	//   ....[129]....
        /*0a9c*/ 	.word	0x0001d590


	//   ....[130]....
        /*0aa0*/ 	.word	0x0001d5c0


	//   ....[131]....
        /*0aa4*/ 	.word	0x0001d5e0


	//   ....[132]....
        /*0aa8*/ 	.word	0x0001d5f0


	//   ....[133]....
        /*0aac*/ 	.word	0x0001d600


	//   ....[134]....
        /*0ab0*/ 	.word	0x0001d610


	//   ....[135]....
        /*0ab4*/ 	.word	0x0001d620


	//   ....[136]....
        /*0ab8*/ 	.word	0x0001d650


	//   ....[137]....
        /*0abc*/ 	.word	0x0001d680


	//   ....[138]....
        /*0ac0*/ 	.word	0x0001d690


	//   ....[139]....
        /*0ac4*/ 	.word	0x0001d6c0


	//   ....[140]....
        /*0ac8*/ 	.word	0x0001d6d0


	//   ....[141]....
        /*0acc*/ 	.word	0x0001d700


	//   ....[142]....
        /*0ad0*/ 	.word	0x0001d730


	//   ....[143]....
        /*0ad4*/ 	.word	0x0001d760


	//   ....[144]....
        /*0ad8*/ 	.word	0x0001d770


	//   ....[145]....
        /*0adc*/ 	.word	0x0001d7a0


	//   ....[146]....
        /*0ae0*/ 	.word	0x0001dec0


	//   ....[147]....
        /*0ae4*/ 	.word	0x0001df20


	//   ....[148]....
        /*0ae8*/ 	.word	0x0001df50


	//   ....[149]....
        /*0aec*/ 	.word	0x0001df80


	//   ....[150]....
        /*0af0*/ 	.word	0x0001e800


	//   ....[151]....
        /*0af4*/ 	.word	0x0001e840


	//   ....[152]....
        /*0af8*/ 	.word	0x0001e980


	//   ....[153]....
        /*0afc*/ 	.word	0x0001e9a0


	//   ....[154]....
        /*0b00*/ 	.word	0x0001eae0


	//   ....[155]....
        /*0b04*/ 	.word	0x0001eb00


	//   ....[156]....
        /*0b08*/ 	.word	0x0001ec50


	//   ....[157]....
        /*0b0c*/ 	.word	0x0001ec70


	//   ....[158]....
        /*0b10*/ 	.word	0x0001f4e0


	//   ....[159]....
        /*0b14*/ 	.word	0x0001f4f0


	//   ....[160]....
        /*0b18*/ 	.word	0x0001f680


	//   ....[161]....
        /*0b1c*/ 	.word	0x0001f690


	//   ....[162]....
        /*0b20*/ 	.word	0x0001f820


	//   ....[163]....
        /*0b24*/ 	.word	0x0001f830


	//   ....[164]....
        /*0b28*/ 	.word	0x0001f9c0


	//   ....[165]....
        /*0b2c*/ 	.word	0x0001f9d0


	//   ....[166]....
        /*0b30*/ 	.word	0x0001fbb0


	//   ....[167]....
        /*0b34*/ 	.word	0x0001fd60


	//   ....[168]....
        /*0b38*/ 	.word	0x0001fd90


	//   ....[169]....
        /*0b3c*/ 	.word	0x0001fdc0


	//   ....[170]....
        /*0b40*/ 	.word	0x0001fdf0


	//   ....[171]....
        /*0b44*/ 	.word	0x0001fe20


	//   ....[172]....
        /*0b48*/ 	.word	0x0001fe50


	//   ....[173]....
        /*0b4c*/ 	.word	0x0001ffc0


	//   ....[174]....
        /*0b50*/ 	.word	0x0001fff0


	//   ....[175]....
        /*0b54*/ 	.word	0x00020020


	//   ....[176]....
        /*0b58*/ 	.word	0x00020050


	//   ....[177]....
        /*0b5c*/ 	.word	0x00020080


	//   ....[178]....
        /*0b60*/ 	.word	0x000200b0


	//   ....[179]....
        /*0b64*/ 	.word	0x00020140


	//   ....[180]....
        /*0b68*/ 	.word	0x000201a0


	//   ....[181]....
        /*0b6c*/ 	.word	0x00020230


	//   ....[182]....
        /*0b70*/ 	.word	0x00021460


	//   ....[183]....
        /*0b74*/ 	.word	0x000234d0


	//   ....[184]....
        /*0b78*/ 	.word	0x00023500


	//   ....[185]....
        /*0b7c*/ 	.word	0x00023580


	//   ....[186]....
        /*0b80*/ 	.word	0x000235c0


	//   ....[187]....
        /*0b84*/ 	.word	0x00023600


	//   ....[188]....
        /*0b88*/ 	.word	0x00023610


	//   ....[189]....
        /*0b8c*/ 	.word	0x00023650


	//   ....[190]....
        /*0b90*/ 	.word	0x00023660


	//   ....[191]....
        /*0b94*/ 	.word	0x00023a00


	//   ....[192]....
        /*0b98*/ 	.word	0x00023a20


	//   ....[193]....
        /*0b9c*/ 	.word	0x00023ab0


	//   ....[194]....
        /*0ba0*/ 	.word	0x00023ac0


	//   ....[195]....
        /*0ba4*/ 	.word	0x00023b40


	//   ....[196]....
        /*0ba8*/ 	.word	0x00023b50


	//   ....[197]....
        /*0bac*/ 	.word	0x00023b60


	//   ....[198]....
        /*0bb0*/ 	.word	0x00023b70


	//   ....[199]....
        /*0bb4*/ 	.word	0x00024300


	//   ....[200]....
        /*0bb8*/ 	.word	0x00024330


	//   ....[201]....
        /*0bbc*/ 	.word	0x00024360


	//   ....[202]....
        /*0bc0*/ 	.word	0x00024400


	//   ....[203]....
        /*0bc4*/ 	.word	0x00024410


	//   ....[204]....
        /*0bc8*/ 	.word	0x000244b0


	//   ....[205]....
        /*0bcc*/ 	.word	0x000244c0


	//   ....[206]....
        /*0bd0*/ 	.word	0x00024560


	//   ....[207]....
        /*0bd4*/ 	.word	0x00024570


	//   ....[208]....
        /*0bd8*/ 	.word	0x00024610


	//   ....[209]....
        /*0bdc*/ 	.word	0x00024620


	//   ....[210]....
        /*0be0*/ 	.word	0x000246c0


	//   ....[211]....
        /*0be4*/ 	.word	0x000246d0


	//   ....[212]....
        /*0be8*/ 	.word	0x00024760


	//   ....[213]....
        /*0bec*/ 	.word	0x00024770


	//   ....[214]....
        /*0bf0*/ 	.word	0x00024780


	//   ....[215]....
        /*0bf4*/ 	.word	0x00024f00


	//   ....[216]....
        /*0bf8*/ 	.word	0x00024f20


	//   ....[217]....
        /*0bfc*/ 	.word	0x00024f80


	//   ....[218]....
        /*0c00*/ 	.word	0x00024f90


	//   ....[219]....
        /*0c04*/ 	.word	0x00024fe0


	//   ....[220]....
        /*0c08*/ 	.word	0x00024ff0


	//   ....[221]....
        /*0c0c*/ 	.word	0x00025000


	//   ....[222]....
        /*0c10*/ 	.word	0x00025050


	//   ....[223]....
        /*0c14*/ 	.word	0x00025370


	//   ....[224]....
        /*0c18*/ 	.word	0x00025380


	//   ....[225]....
        /*0c1c*/ 	.word	0x000253e0


	//   ....[226]....
        /*0c20*/ 	.word	0x000253f0


	//   ....[227]....
        /*0c24*/ 	.word	0x00025440


	//   ....[228]....
        /*0c28*/ 	.word	0x00025450


	//   ....[229]....
        /*0c2c*/ 	.word	0x00025460


	//   ....[230]....
        /*0c30*/ 	.word	0x000254b0


	//   ....[231]....
        /*0c34*/ 	.word	0x000265c0


	//   ....[232]....
        /*0c38*/ 	.word	0x00026610


	//   ....[233]....
        /*0c3c*/ 	.word	0x00026640


	//   ....[234]....
        /*0c40*/ 	.word	0x00026670


	//   ....[235]....
        /*0c44*/ 	.word	0x00026680


	//   ....[236]....
        /*0c48*/ 	.word	0x000266b0


	//   ....[237]....
        /*0c4c*/ 	.word	0x000266e0


	//   ....[238]....
        /*0c50*/ 	.word	0x00026710


	//   ....[239]....
        /*0c54*/ 	.word	0x00026890


	//   ....[240]....
        /*0c58*/ 	.word	0x000268c0


	//   ....[241]....
        /*0c5c*/ 	.word	0x000268f0


	//   ....[242]....
        /*0c60*/ 	.word	0x00026920


	//   ....[243]....
        /*0c64*/ 	.word	0x00026950


	//   ....[244]....
        /*0c68*/ 	.word	0x00026980


	//   ....[245]....
        /*0c6c*/ 	.word	0x00026a40


	//   ....[246]....
        /*0c70*/ 	.word	0x00026a60


	//   ....[247]....
        /*0c74*/ 	.word	0x00026ad0


	//   ....[248]....
        /*0c78*/ 	.word	0x00027190


	//   ....[249]....
        /*0c7c*/ 	.word	0x00027550


	//   ....[250]....
        /*0c80*/ 	.word	0x000275e0


	//   ....[251]....
        /*0c84*/ 	.word	0x00027670


	//   ....[252]....
        /*0c88*/ 	.word	0x00027700


	//   ....[253]....
        /*0c8c*/ 	.word	0x000277e0


	//   ....[254]....
        /*0c90*/ 	.word	0x00027870


	//   ....[255]....
        /*0c94*/ 	.word	0x00027910


	//   ....[0]....
        /*0c98*/ 	.word	0x000279a0


	//   ....[1]....
        /*0c9c*/ 	.word	0x00027a80


	//   ....[2]....
        /*0ca0*/ 	.word	0x00027b10


	//   ....[3]....
        /*0ca4*/ 	.word	0x00027ba0


	//   ....[4]....
        /*0ca8*/ 	.word	0x00027c30


	//   ....[5]....
        /*0cac*/ 	.word	0x00027d60


	//   ....[6]....
        /*0cb0*/ 	.word	0x00027e00


	//   ....[7]....
        /*0cb4*/ 	.word	0x00027e90


	//   ....[8]....
        /*0cb8*/ 	.word	0x00027ee0


	//   ....[9]....
        /*0cbc*/ 	.word	0x00027f30


	//   ....[10]....
        /*0cc0*/ 	.word	0x00027fc0


	//   ....[11]....
        /*0cc4*/ 	.word	0x00028050


	//   ....[12]....
        /*0cc8*/ 	.word	0x000280a0


	//   ....[13]....
        /*0ccc*/ 	.word	0x000280f0


	//   ....[14]....
        /*0cd0*/ 	.word	0x00028180


	//   ....[15]....
        /*0cd4*/ 	.word	0x00028210


	//   ....[16]....
        /*0cd8*/ 	.word	0x00028260


	//   ....[17]....
        /*0cdc*/ 	.word	0x000282b0


	//   ....[18]....
        /*0ce0*/ 	.word	0x00028340


	//   ....[19]....
        /*0ce4*/ 	.word	0x000283d0


	//   ....[20]....
        /*0ce8*/ 	.word	0x00028420


	//   ....[21]....
        /*0cec*/ 	.word	0x00028470


	//   ....[22]....
        /*0cf0*/ 	.word	0x00028560


	//   ....[23]....
        /*0cf4*/ 	.word	0x00028610


	//   ....[24]....
        /*0cf8*/ 	.word	0x00028670


	//   ....[25]....
        /*0cfc*/ 	.word	0x000286f0


	//   ....[26]....
        /*0d00*/ 	.word	0x000287e0


	//   ....[27]....
        /*0d04*/ 	.word	0x00028830


	//   ....[28]....
        /*0d08*/ 	.word	0x00028880


	//   ....[29]....
        /*0d0c*/ 	.word	0x000288d0


	//   ....[30]....
        /*0d10*/ 	.word	0x000289f0


	//   ....[31]....
        /*0d14*/ 	.word	0x00028a90


	//   ....[32]....
        /*0d18*/ 	.word	0x00028af0


	//   ....[33]....
        /*0d1c*/ 	.word	0x00028b70


	//   ....[34]....
        /*0d20*/ 	.word	0x00028c70


	//   ....[35]....
        /*0d24*/ 	.word	0x00028cc0


	//   ....[36]....
        /*0d28*/ 	.word	0x00028d10


	//   ....[37]....
        /*0d2c*/ 	.word	0x00028d60


	//   ....[38]....
        /*0d30*/ 	.word	0x000291b0


	//   ....[39]....
        /*0d34*/ 	.word	0x000292e0


	//   ....[40]....
        /*0d38*/ 	.word	0x00029400


	//   ....[41]....
        /*0d3c*/ 	.word	0x00029530


	//   ....[42]....
        /*0d40*/ 	.word	0x00029650


	//   ....[43]....
        /*0d44*/ 	.word	0x00029720


	//   ....[44]....
        /*0d48*/ 	.word	0x00029780


	//   ....[45]....
        /*0d4c*/ 	.word	0x000297e0


	//   ....[46]....
        /*0d50*/ 	.word	0x00029840


	//   ....[47]....
        /*0d54*/ 	.word	0x000298a0


	//   ....[48]....
        /*0d58*/ 	.word	0x00029900


	//   ....[49]....
        /*0d5c*/ 	.word	0x00029960


	//   ....[50]....
        /*0d60*/ 	.word	0x000299c0


	//   ....[51]....
        /*0d64*/ 	.word	0x00029a20


	//   ....[52]....
        /*0d68*/ 	.word	0x00029a80


	//   ....[53]....
        /*0d6c*/ 	.word	0x00029b00


	//   ....[54]....
        /*0d70*/ 	.word	0x00029b60


	//   ....[55]....
        /*0d74*/ 	.word	0x00029be0


	//   ....[56]....
        /*0d78*/ 	.word	0x00029c40


	//   ....[57]....
        /*0d7c*/ 	.word	0x00029cc0


	//   ....[58]....
        /*0d80*/ 	.word	0x00029d20


	//   ....[59]....
        /*0d84*/ 	.word	0x00029da0


	//   ....[60]....
        /*0d88*/ 	.word	0x00029e00


	//   ....[61]....
        /*0d8c*/ 	.word	0x00029e80


	//   ....[62]....
        /*0d90*/ 	.word	0x00029ee0


	//   ....[63]....
        /*0d94*/ 	.word	0x00029f60


	//   ....[64]....
        /*0d98*/ 	.word	0x00029fc0


	//   ....[65]....
        /*0d9c*/ 	.word	0x0002a020


	//   ....[66]....
        /*0da0*/ 	.word	0x0002a0a0


	//   ....[67]....
        /*0da4*/ 	.word	0x0002a100


	//   ....[68]....
        /*0da8*/ 	.word	0x0002a160


	//   ....[69]....
        /*0dac*/ 	.word	0x0002a1c0


	//   ....[70]....
        /*0db0*/ 	.word	0x0002a220


	//   ....[71]....
        /*0db4*/ 	.word	0x0002a280


	//   ....[72]....
        /*0db8*/ 	.word	0x0002a300


	//   ....[73]....
        /*0dbc*/ 	.word	0x0002a360


	//   ....[74]....
        /*0dc0*/ 	.word	0x0002a3e0


	//   ....[75]....
        /*0dc4*/ 	.word	0x0002a440


	//   ....[76]....
        /*0dc8*/ 	.word	0x0002a4c0


	//   ....[77]....
        /*0dcc*/ 	.word	0x0002a520


	//   ....[78]....
        /*0dd0*/ 	.word	0x0002a580


	//   ....[79]....
        /*0dd4*/ 	.word	0x0002a5e0


	//   ....[80]....
        /*0dd8*/ 	.word	0x0002a640


	//   ....[81]....
        /*0ddc*/ 	.word	0x0002a6c0


	//   ....[82]....
        /*0de0*/ 	.word	0x0002a720


	//   ....[83]....
        /*0de4*/ 	.word	0x0002a7a0


	//   ....[84]....
        /*0de8*/ 	.word	0x0002a800


	//   ....[85]....
        /*0dec*/ 	.word	0x0002a860


	//   ....[86]....
        /*0df0*/ 	.word	0x0002a8d0


	//   ....[87]....
        /*0df4*/ 	.word	0x0002a950


	//   ....[88]....
        /*0df8*/ 	.word	0x0002a9b0


	//   ....[89]....
        /*0dfc*/ 	.word	0x0002aa30


	//   ....[90]....
        /*0e00*/ 	.word	0x0002aa90


	//   ....[91]....
        /*0e04*/ 	.word	0x0002ab10


	//   ....[92]....
        /*0e08*/ 	.word	0x0002ab70


	//   ....[93]....
        /*0e0c*/ 	.word	0x0002abd0


	//   ....[94]....
        /*0e10*/ 	.word	0x0002ac30


	//   ....[95]....
        /*0e14*/ 	.word	0x0002acb0


	//   ....[96]....
        /*0e18*/ 	.word	0x0002ad10


	//   ....[97]....
        /*0e1c*/ 	.word	0x0002ad90


	//   ....[98]....
        /*0e20*/ 	.word	0x0002adf0


	//   ....[99]....
        /*0e24*/ 	.word	0x0002ae50


	//   ....[100]....
        /*0e28*/ 	.word	0x0002af00


	//   ....[101]....
        /*0e2c*/ 	.word	0x0002aff0


	//   ....[102]....
        /*0e30*/ 	.word	0x0002b140


	//   ....[103]....
        /*0e34*/ 	.word	0x0002b190


	//   ....[104]....
        /*0e38*/ 	.word	0x0002b220


	//   ....[105]....
        /*0e3c*/ 	.word	0x0002b2b0


	//   ....[106]....
        /*0e40*/ 	.word	0x0002b340


	//   ....[107]....
        /*0e44*/ 	.word	0x0002b3d0


	//   ....[108]....
        /*0e48*/ 	.word	0x0002b460


	//   ....[109]....
        /*0e4c*/ 	.word	0x0002b4f0


	//   ....[110]....
        /*0e50*/ 	.word	0x0002b5b0


	//   ....[111]....
        /*0e54*/ 	.word	0x0002b890


	//   ....[112]....
        /*0e58*/ 	.word	0x0002b980


	//   ....[113]....
        /*0e5c*/ 	.word	0x0002ba40


	//   ....[114]....
        /*0e60*/ 	.word	0x0002bb20


	//   ....[115]....
        /*0e64*/ 	.word	0x0002bbd0


	//   ....[116]....
        /*0e68*/ 	.word	0x0002bc30


	//   ....[117]....
        /*0e6c*/ 	.word	0x0002bd00


	//   ....[118]....
        /*0e70*/ 	.word	0x0002bda0


	//   ....[119]....
        /*0e74*/ 	.word	0x0002be70


	//   ....[120]....
        /*0e78*/ 	.word	0x0002bfb0


	//   ....[121]....
        /*0e7c*/ 	.word	0x0002c040


	//   ....[122]....
        /*0e80*/ 	.word	0x0002c140


	//   ....[123]....
        /*0e84*/ 	.word	0x0002c1e0


	//   ....[124]....
        /*0e88*/ 	.word	0x0002c240


	//   ....[125]....
        /*0e8c*/ 	.word	0x0002c330


	//   ....[126]....
        /*0e90*/ 	.word	0x0002c390


	//   ....[127]....
        /*0e94*/ 	.word	0x0002c470


	//   ....[128]....
        /*0e98*/ 	.word	0x0002c560


	//   ....[129]....
        /*0e9c*/ 	.word	0x0002c5d0


	//   ....[130]....
        /*0ea0*/ 	.word	0x0002c630


	//   ....[131]....
        /*0ea4*/ 	.word	0x0002c740


	//   ....[132]....
        /*0ea8*/ 	.word	0x0002c7a0


	//   ....[133]....
        /*0eac*/ 	.word	0x0002c8b0


	//   ....[134]....
        /*0eb0*/ 	.word	0x0002c910


	//   ....[135]....
        /*0eb4*/ 	.word	0x0002ca20


	//   ....[136]....
        /*0eb8*/ 	.word	0x0002ca80


	//   ....[137]....
        /*0ebc*/ 	.word	0x0002cb90


	//   ....[138]....
        /*0ec0*/ 	.word	0x0002cbf0


	//   ....[139]....
        /*0ec4*/ 	.word	0x0002cd00


	//   ....[140]....
        /*0ec8*/ 	.word	0x0002cd60


	//   ....[141]....
        /*0ecc*/ 	.word	0x0002ce60


	//   ....[142]....
        /*0ed0*/ 	.word	0x0002cec0


	//   ....[143]....
        /*0ed4*/ 	.word	0x0002cfb0


	//   ....[144]....
        /*0ed8*/ 	.word	0x0002d0e0


	//   ....[145]....
        /*0edc*/ 	.word	0x0002d180


	//   ....[146]....
        /*0ee0*/ 	.word	0x0002d1e0


	//   ....[147]....
        /*0ee4*/ 	.word	0x0002d2a0


	//   ....[148]....
        /*0ee8*/ 	.word	0x0002d300


	//   ....[149]....
        /*0eec*/ 	.word	0x0002d3c0


	//   ....[150]....
        /*0ef0*/ 	.word	0x0002d420


	//   ....[151]....
        /*0ef4*/ 	.word	0x0002d4e0


	//   ....[152]....
        /*0ef8*/ 	.word	0x0002d5d0


	//   ....[153]....
        /*0efc*/ 	.word	0x0002d660


	//   ....[154]....
        /*0f00*/ 	.word	0x0002d6c0


	//   ....[155]....
        /*0f04*/ 	.word	0x0002d780


	//   ....[156]....
        /*0f08*/ 	.word	0x0002d7e0


	//   ....[157]....
        /*0f0c*/ 	.word	0x0002d8a0


	//   ....[158]....
        /*0f10*/ 	.word	0x0002d900


	//   ....[159]....
        /*0f14*/ 	.word	0x0002d9c0


	//   ....[160]....
        /*0f18*/ 	.word	0x0002dba0


	//   ....[161]....
        /*0f1c*/ 	.word	0x0002dc40


	//   ....[162]....
        /*0f20*/ 	.word	0x0002dd60


	//   ....[163]....
        /*0f24*/ 	.word	0x0002ddd0


	//   ....[164]....
        /*0f28*/ 	.word	0x0002de40


	//   ....[165]....
        /*0f2c*/ 	.word	0x0002deb0


	//   ....[166]....
        /*0f30*/ 	.word	0x0002df20


	//   ....[167]....
        /*0f34*/ 	.word	0x0002dfa0


	//   ....[168]....
        /*0f38*/ 	.word	0x0002e030


	//   ....[169]....
        /*0f3c*/ 	.word	0x0002e0c0


	//   ....[170]....
        /*0f40*/ 	.word	0x0002e130


	//   ....[171]....
        /*0f44*/ 	.word	0x0002e1a0


	//   ....[172]....
        /*0f48*/ 	.word	0x0002e210


	//   ....[173]....
        /*0f4c*/ 	.word	0x0002e290


	//   ....[174]....
        /*0f50*/ 	.word	0x0002e300


	//   ....[175]....
        /*0f54*/ 	.word	0x0002e3a0


	//   ....[176]....
        /*0f58*/ 	.word	0x0002e430


	//   ....[177]....
        /*0f5c*/ 	.word	0x0002e550


	//----- nvinfo : EIATTR_REG_RECONFIG
	.align		4
.L_240:
        /*0f60*/ 	.byte	0x01, 0x54
	.zero		2


	//----- nvinfo : EIATTR_SYSCALL_OFFSETS
	.align		4
        /*0f64*/ 	.byte	0x04, 0x46
        /*0f66*/ 	.short	(.L_242 - .L_241)


	//   ....[0]....
.L_241:
        /*0f68*/ 	.word	0x00001d70


	//   ....[1]....
        /*0f6c*/ 	.word	0x00001ec0


	//   ....[2]....
        /*0f70*/ 	.word	0x000080c0


	//   ....[3]....
        /*0f74*/ 	.word	0x00008670


	//   ....[4]....
        /*0f78*/ 	.word	0x00022ad0


	//   ....[5]....
        /*0f7c*/ 	.word	0x00022c40


	//   ....[6]....
        /*0f80*/ 	.word	0x00022d90


	//   ....[7]....
        /*0f84*/ 	.word	0x00022ed0


	//   ....[8]....
        /*0f88*/ 	.word	0x00023f80


	//----- nvinfo : EIATTR_MBARRIER_INSTR_OFFSETS
	.align		4
.L_242:
        /*0f8c*/ 	.byte	0x04, 0x39
        /*0f8e*/ 	.short	(.L_244 - .L_243)


	//   ....[0]....
.L_243:
        /*0f90*/ 	.word	0x00000270
        /*0f94*/ 	.word	0x000000ff
        /*0f98*/ 	.word	0x00028400
        /*0f9c*/ 	.short	0x0100
        /*0f9e*/ 	.byte	0x08
	.zero		1


	//   ....[1]....
        /*0fa0*/ 	.word	0x00000280
        /*0fa4*/ 	.word	0x000000ff
        /*0fa8*/ 	.word	0x00028420
        /*0fac*/ 	.short	0x0100
        /*0fae*/ 	.byte	0x08
	.zero		1


	//   ....[2]....
        /*0fb0*/ 	.word	0x00000370
        /*0fb4*/ 	.word	0x000000ff
        /*0fb8*/ 	.word	0x00028430
        /*0fbc*/ 	.short	0x0100
        /*0fbe*/ 	.byte	0x08
	.zero		1


	//   ....[3]....
        /*0fc0*/ 	.word	0x00000380
        /*0fc4*/ 	.word	0x000000ff
        /*0fc8*/ 	.word	0x00028440
        /*0fcc*/ 	.short	0x0100
        /*0fce*/ 	.byte	0x08
	.zero		1


	//   ....[4]....
        /*0fd0*/ 	.word	0x00000390
        /*0fd4*/ 	.word	0x000000ff
        /*0fd8*/ 	.word	0x00028438
        /*0fdc*/ 	.short	0x0100
        /*0fde*/ 	.byte	0x08
	.zero		1


	//   ....[5]....
        /*0fe0*/ 	.word	0x000003a0
        /*0fe4*/ 	.word	0x000000ff
        /*0fe8*/ 	.word	0x00028448
        /*0fec*/ 	.short	0x0100
        /*0fee*/ 	.byte	0x08
	.zero		1


	//   ....[6]....
        /*0ff0*/ 	.word	0x000004d0
        /*0ff4*/ 	.word	0x000000ff
        /*0ff8*/ 	.word	0x00028450
        /*0ffc*/ 	.short	0x0100
        /*0ffe*/ 	.byte	0x08
	.zero		1


	//   ....[7]....
        /*1000*/ 	.word	0x000004e0
        /*1004*/ 	.word	0x000000ff
        /*1008*/ 	.word	0x00028460
        /*100c*/ 	.short	0x0100
        /*100e*/ 	.byte	0x08
	.zero		1


	//   ....[8]....
        /*1010*/ 	.word	0x000004f0
        /*1014*/ 	.word	0x000000ff
        /*1018*/ 	.word	0x00028458
        /*101c*/ 	.short	0x0100
        /*101e*/ 	.byte	0x08
	.zero		1


	//   ....[9]....
        /*1020*/ 	.word	0x00000500
        /*1024*/ 	.word	0x000000ff
        /*1028*/ 	.word	0x00028468
        /*102c*/ 	.short	0x0100
        /*102e*/ 	.byte	0x08
	.zero		1


	//   ....[10]....
        /*1030*/ 	.word	0x000005f0
        /*1034*/ 	.word	0x000000ff
        /*1038*/ 	.word	0x00028470
        /*103c*/ 	.short	0x0100
        /*103e*/ 	.byte	0x06
	.zero		1


	//   ....[11]....
        /*1040*/ 	.word	0x00000600
        /*1044*/ 	.word	0x000000ff
        /*1048*/ 	.word	0x00028480
        /*104c*/ 	.short	0x0100
        /*104e*/ 	.byte	0x06
	.zero		1


	//   ....[12]....
        /*1050*/ 	.word	0x00000610
        /*1054*/ 	.word	0x000000ff
        /*1058*/ 	.word	0x00028478
        /*105c*/ 	.short	0x0100
        /*105e*/ 	.byte	0x06
	.zero		1


	//   ....[13]....
        /*1060*/ 	.word	0x00000620
        /*1064*/ 	.word	0x000000ff
        /*1068*/ 	.word	0x00028488
        /*106c*/ 	.short	0x0100
        /*106e*/ 	.byte	0x06
	.zero		1


	//   ....[14]....
        /*1070*/ 	.word	0x00000750
        /*1074*/ 	.word	0x000000ff
        /*1078*/ 	.word	0x00028490
        /*107c*/ 	.short	0x0100
        /*107e*/ 	.byte	0x08
	.zero		1


	//   ....[15]....
        /*1080*/ 	.word	0x00000760
        /*1084*/ 	.word	0x000000ff
        /*1088*/ 	.word	0x000284a0
        /*108c*/ 	.short	0x0100
        /*108e*/ 	.byte	0x08
	.zero		1


	//   ....[16]....
        /*1090*/ 	.word	0x00000770
        /*1094*/ 	.word	0x000000ff
        /*1098*/ 	.word	0x00028498
        /*109c*/ 	.short	0x0100
        /*109e*/ 	.byte	0x08
	.zero		1


	//   ....[17]....
        /*10a0*/ 	.word	0x00000780
        /*10a4*/ 	.word	0x000000ff
        /*10a8*/ 	.word	0x000284a8
        /*10ac*/ 	.short	0x0100
        /*10ae*/ 	.byte	0x08
	.zero		1


	//   ....[18]....
        /*10b0*/ 	.word	0x000008c0
        /*10b4*/ 	.word	0x000000ff
        /*10b8*/ 	.word	0x000284b0
        /*10bc*/ 	.short	0x0100
        /*10be*/ 	.byte	0x08
	.zero		1


	//   ....[19]....
        /*10c0*/ 	.word	0x000008d0
        /*10c4*/ 	.word	0x000000ff
        /*10c8*/ 	.word	0x000284c0
        /*10cc*/ 	.short	0x0100
        /*10ce*/ 	.byte	0x08
	.zero		1


	//   ....[20]....
        /*10d0*/ 	.word	0x000008e0
        /*10d4*/ 	.word	0x000000ff
        /*10d8*/ 	.word	0x000284b8
        /*10dc*/ 	.short	0x0100
        /*10de*/ 	.byte	0x08
	.zero		1


	//   ....[21]....
        /*10e0*/ 	.word	0x000008f0
        /*10e4*/ 	.word	0x000000ff
        /*10e8*/ 	.word	0x000284c8
        /*10ec*/ 	.short	0x0100
        /*10ee*/ 	.byte	0x08
	.zero		1


	//   ....[22]....
        /*10f0*/ 	.word	0x00002c20
        /*10f4*/ 	.word	0x00000048
        /*10f8*/ 	.word	0x00028490
        /*10fc*/ 	.short	0x010a
        /*10fe*/ 	.byte	0x3f
	.zero		1


	//   ....[23]....
        /*1100*/ 	.word	0x00004c90
        /*1104*/ 	.word	0x00000048
        /*1108*/ 	.word	0x00028490
        /*110c*/ 	.short	0x010a
        /*110e*/ 	.byte	0x3f
	.zero		1


	//   ....[24]....
        /*1110*/ 	.word	0x00006c20
        /*1114*/ 	.word	0x00000048
        /*1118*/ 	.word	0x00028490
        /*111c*/ 	.short	0x010a
        /*111e*/ 	.byte	0x3f
	.zero		1


	//   ....[25]....
        /*1120*/ 	.word	0x000070c0
        /*1124*/ 	.word	0x00000000
        /*1128*/ 	.word	0x00000000
        /*112c*/ 	.short	0x0101
        /*112e*/ 	.byte	0x3f
	.zero		1


	//   ....[26]....
        /*1130*/ 	.word	0x00007100
        /*1134*/ 	.word	0x00000048
        /*1138*/ 	.word	0x000284b0
        /*113c*/ 	.short	0x010a
        /*113e*/ 	.byte	0x3f
	.zero		1


	//   ....[27]....
        /*1140*/ 	.word	0x00007530
        /*1144*/ 	.word	0x00000048
        /*1148*/ 	.word	0x00000000
        /*114c*/ 	.short	0x0101
        /*114e*/ 	.byte	0x3f
	.zero		1


	//   ....[28]....
        /*1150*/ 	.word	0x000083d0
        /*1154*/ 	.word	0x000000b8
        /*1158*/ 	.word	0x00028400
        /*115c*/ 	.short	0x010a
        /*115e*/ 	.byte	0x3f
	.zero		1


	//   ....[29]....
        /*1160*/ 	.word	0x00008420
        /*1164*/ 	.word	0x000000b8
        /*1168*/ 	.word	0x00028400
        /*116c*/ 	.short	0x010a
        /*116e*/ 	.byte	0x3f
	.zero		1


	//   ....[30]....
        /*1170*/ 	.word	0x00009130
        /*1174*/ 	.word	0x000000b8
        /*1178*/ 	.word	0x00028400
        /*117c*/ 	.short	0x010a
        /*117e*/ 	.byte	0x3f
	.zero		1


	//   ....[31]....
        /*1180*/ 	.word	0x0000d8a0
        /*1184*/ 	.word	0x000000b8
        /*1188*/ 	.word	0x00028400
        /*118c*/ 	.short	0x010a
        /*118e*/ 	.byte	0x3f
	.zero		1


	//   ....[32]....
        /*1190*/ 	.word	0x00011a10
        /*1194*/ 	.word	0x00000005
        /*1198*/ 	.word	0x00028430
        /*119c*/ 	.short	0x010a
        /*119e*/ 	.byte	0x3f
	.zero		1


	//   ....[33]....
        /*11a0*/ 	.word	0x00011a50
        /*11a4*/ 	.word	0x00000005
        /*11a8*/ 	.word	0x00028430
        /*11ac*/ 	.short	0x010a
        /*11ae*/ 	.byte	0x3f
	.zero		1


	//   ....[34]....
        /*11b0*/ 	.word	0x00012430
        /*11b4*/ 	.word	0x00000003
        /*11b8*/ 	.word	0x00000000
        /*11bc*/ 	.short	0x0101
        /*11be*/ 	.byte	0x3f
	.zero		1


	//   ....[35]....
        /*11c0*/ 	.word	0x00013c10
        /*11c4*/ 	.word	0x00000005
        /*11c8*/ 	.word	0x00028450
        /*11cc*/ 	.short	0x010a
        /*11ce*/ 	.byte	0x3f
	.zero		1


	//   ....[36]....
        /*11d0*/ 	.word	0x00013c60
        /*11d4*/ 	.word	0x00000005
        /*11d8*/ 	.word	0x00028450
        /*11dc*/ 	.short	0x010a
        /*11de*/ 	.byte	0x3f
	.zero		1


	//   ....[37]....
        /*11e0*/ 	.word	0x00013e90
        /*11e4*/ 	.word	0x00000005
        /*11e8*/ 	.word	0x00000000
        /*11ec*/ 	.short	0x0101
        /*11ee*/ 	.byte	0x3f
	.zero		1


	//   ....[38]....
        /*11f0*/ 	.word	0x000141c0
        /*11f4*/ 	.word	0x0000000a
        /*11f8*/ 	.word	0x00028430
        /*11fc*/ 	.short	0x010a
        /*11fe*/ 	.byte	0x3f
	.zero		1


	//   ....[39]....
        /*1200*/ 	.word	0x00014240
        /*1204*/ 	.word	0x0000000a
        /*1208*/ 	.word	0x00028430
        /*120c*/ 	.short	0x010a
        /*120e*/ 	.byte	0x3f
	.zero		1


	//   ....[40]....
        /*1210*/ 	.word	0x000149a0
        /*1214*/ 	.word	0x0000000c
        /*1218*/ 	.word	0x00000000
        /*121c*/ 	.short	0x0101
        /*121e*/ 	.byte	0x3f
	.zero		1


	//   ....[41]....
        /*1220*/ 	.word	0x00016820
        /*1224*/ 	.word	0x0000000a
        /*1228*/ 	.word	0x00028450
        /*122c*/ 	.short	0x010a
        /*122e*/ 	.byte	0x3f
	.zero		1


	//   ....[42]....
        /*1230*/ 	.word	0x00016890
        /*1234*/ 	.word	0x0000000a
        /*1238*/ 	.word	0x00028450
        /*123c*/ 	.short	0x010a
        /*123e*/ 	.byte	0x3f
	.zero		1


	//   ....[43]....
        /*1240*/ 	.word	0x00016a70
        /*1244*/ 	.word	0x0000000a
        /*1248*/ 	.word	0x00000000
        /*124c*/ 	.short	0x0101
        /*124e*/ 	.byte	0x3f
	.zero		1


	//   ....[44]....
        /*1250*/ 	.word	0x00016e30
        /*1254*/ 	.word	0x0000000c
        /*1258*/ 	.word	0x00028430
        /*125c*/ 	.short	0x010a
        /*125e*/ 	.byte	0x3f
	.zero		1


	//   ....[45]....
        /*1260*/ 	.word	0x00016eb0
        /*1264*/ 	.word	0x0000000c
        /*1268*/ 	.word	0x00028430
        /*126c*/ 	.short	0x010a
        /*126e*/ 	.byte	0x3f
	.zero		1


	//   ....[46]....
        /*1270*/ 	.word	0x00018580
        /*1274*/ 	.word	0x0000000e
        /*1278*/ 	.word	0x00000000
        /*127c*/ 	.short	0x0101
        /*127e*/ 	.byte	0x3f
	.zero		1


	//   ....[47]....
        /*1280*/ 	.word	0x000189f0
        /*1284*/ 	.word	0x0000000c
        /*1288*/ 	.word	0x00028450
        /*128c*/ 	.short	0x010a
        /*128e*/ 	.byte	0x3f
	.zero		1


	//   ....[48]....
        /*1290*/ 	.word	0x00018a60
        /*1294*/ 	.word	0x0000000c
        /*1298*/ 	.word	0x00028450
        /*129c*/ 	.short	0x010a
        /*129e*/ 	.byte	0x3f
	.zero		1


	//   ....[49]....
        /*12a0*/ 	.word	0x00018c20
        /*12a4*/ 	.word	0x0000000c
        /*12a8*/ 	.word	0x00000000
        /*12ac*/ 	.short	0x0101
        /*12ae*/ 	.byte	0x3f
	.zero		1


	//   ....[50]....
        /*12b0*/ 	.word	0x00018d40
        /*12b4*/ 	.word	0x0000000b
        /*12b8*/ 	.word	0x00028430
        /*12bc*/ 	.short	0x010a
        /*12be*/ 	.byte	0x3f
	.zero		1


	//   ....[51]....
        /*12c0*/ 	.word	0x00018dc0
        /*12c4*/ 	.word	0x0000000b
        /*12c8*/ 	.word	0x00028430
        /*12cc*/ 	.short	0x010a
        /*12ce*/ 	.byte	0x3f
	.zero		1


	//   ....[52]....
        /*12d0*/ 	.word	0x00019520
        /*12d4*/ 	.word	0x00000006
        /*12d8*/ 	.word	0x00000000
        /*12dc*/ 	.short	0x0101
        /*12de*/ 	.byte	0x3f
	.zero		1


	//   ....[53]....
        /*12e0*/ 	.word	0x0001b360
        /*12e4*/ 	.word	0x0000000b
        /*12e8*/ 	.word	0x00028450
        /*12ec*/ 	.short	0x010a
        /*12ee*/ 	.byte	0x3f
	.zero		1


	//   ....[54]....
        /*12f0*/ 	.word	0x0001b3d0
        /*12f4*/ 	.word	0x0000000b
        /*12f8*/ 	.word	0x00028450
        /*12fc*/ 	.short	0x010a
        /*12fe*/ 	.byte	0x3f
	.zero		1


	//   ....[55]....
        /*1300*/ 	.word	0x0001b5b0
        /*1304*/ 	.word	0x0000000b
        /*1308*/ 	.word	0x00000000
        /*130c*/ 	.short	0x0101
        /*130e*/ 	.byte	0x3f
	.zero		1


	//   ....[56]....
        /*1310*/ 	.word	0x0001e830
        /*1314*/ 	.word	0x00000000
        /*1318*/ 	.word	0x00000000
        /*131c*/ 	.short	0x0101
        /*131e*/ 	.byte	0x3f
	.zero		1


	//   ....[57]....
        /*1320*/ 	.word	0x00021540
        /*1324*/ 	.word	0x00000017
        /*1328*/ 	.word	0x00028420
        /*132c*/ 	.short	0x010a
        /*132e*/ 	.byte	0x3f
	.zero		1


	//   ....[58]....
        /*1330*/ 	.word	0x000215d0
        /*1334*/ 	.word	0x0000000c
        /*1338*/ 	.word	0x000284a0
        /*133c*/ 	.short	0x010a
        /*133e*/ 	.byte	0x3f
	.zero		1


	//   ....[59]....
        /*1340*/ 	.word	0x00021920
        /*1344*/ 	.word	0x0000000c
        /*1348*/ 	.word	0x000284c0
        /*134c*/ 	.short	0x010a
        /*134e*/ 	.byte	0x3f
	.zero		1


	//   ....[60]....
        /*1350*/ 	.word	0x00021d40
        /*1354*/ 	.word	0x0000000b
        /*1358*/ 	.word	0x000284a0
        /*135c*/ 	.short	0x010a
        /*135e*/ 	.byte	0x3f
	.zero		1


	//   ....[61]....
        /*1360*/ 	.word	0x00022080
        /*1364*/ 	.word	0x0000000b
        /*1368*/ 	.word	0x000284c0
        /*136c*/ 	.short	0x010a
        /*136e*/ 	.byte	0x3f
	.zero		1


	//   ....[62]....
        /*1370*/ 	.word	0x000232f0
        /*1374*/ 	.word	0x00000006
        /*1378*/ 	.word	0x00028480
        /*137c*/ 	.short	0x010a
        /*137e*/ 	.byte	0x3f
	.zero		1


	//   ....[63]....
        /*1380*/ 	.word	0x00023780
        /*1384*/ 	.word	0x00000006
        /*1388*/ 	.word	0x00028470
        /*138c*/ 	.short	0x0107
        /*138e*/ 	.byte	0x3f
	.zero		1


	//   ....[64]....
        /*1390*/ 	.word	0x00023830
        /*1394*/ 	.word	0x00000006
        /*1398*/ 	.word	0x00028470
        /*139c*/ 	.short	0x0101
        /*139e*/ 	.byte	0x3f
	.zero		1


	//   ....[65]....
        /*13a0*/ 	.word	0x00023860
        /*13a4*/ 	.word	0x00000006
        /*13a8*/ 	.word	0x00028440
        /*13ac*/ 	.short	0x010a
        /*13ae*/ 	.byte	0x3f
	.zero		1


	//   ....[66]....
        /*13b0*/ 	.word	0x00023c90
        /*13b4*/ 	.word	0x00000006
        /*13b8*/ 	.word	0x00028430
        /*13bc*/ 	.short	0x0107
        /*13be*/ 	.byte	0x3f
	.zero		1


	//   ....[67]....
        /*13c0*/ 	.word	0x00023d50
        /*13c4*/ 	.word	0x00000006
        /*13c8*/ 	.word	0x00028430
        /*13cc*/ 	.short	0x0101
        /*13ce*/ 	.byte	0x3f
	.zero		1


	//   ....[68]....
        /*13d0*/ 	.word	0x000248c0
        /*13d4*/ 	.word	0x00000017
        /*13d8*/ 	.word	0x00028400
        /*13dc*/ 	.short	0x0107
        /*13de*/ 	.byte	0x3f
	.zero		1


	//   ....[69]....
        /*13e0*/ 	.word	0x000249d0
        /*13e4*/ 	.word	0x00000017
        /*13e8*/ 	.word	0x00028400
        /*13ec*/ 	.short	0x0101
        /*13ee*/ 	.byte	0x3f
	.zero		1


	//   ....[70]....
        /*13f0*/ 	.word	0x000249f0
        /*13f4*/ 	.word	0x00000017
        /*13f8*/ 	.word	0x00028420
        /*13fc*/ 	.short	0x010a
        /*13fe*/ 	.byte	0x3f
	.zero		1


	//   ....[71]....
        /*1400*/ 	.word	0x00024d30
        /*1404*/ 	.word	0x00000000
        /*1408*/ 	.word	0x00028480
        /*140c*/ 	.short	0x010a
        /*140e*/ 	.byte	0x3f
	.zero		1


	//   ....[72]....
        /*1410*/ 	.word	0x000250e0
        /*1414*/ 	.word	0x00000000
        /*1418*/ 	.word	0x00028470
        /*141c*/ 	.short	0x0107
        /*141e*/ 	.byte	0x3f
	.zero		1


	//   ....[73]....
        /*1420*/ 	.word	0x00025190
        /*1424*/ 	.word	0x00000000
        /*1428*/ 	.word	0x00028470
        /*142c*/ 	.short	0x0101
        /*142e*/ 	.byte	0x3f
	.zero		1


	//   ....[74]....
        /*1430*/ 	.word	0x000251c0
        /*1434*/ 	.word	0x00000000
        /*1438*/ 	.word	0x00028440
        /*143c*/ 	.short	0x010a
        /*143e*/ 	.byte	0x3f
	.zero		1


	//   ....[75]....
        /*1440*/ 	.word	0x00025540
        /*1444*/ 	.word	0x00000000
        /*1448*/ 	.word	0x00028430
        /*144c*/ 	.short	0x0107
        /*144e*/ 	.byte	0x3f
	.zero		1


	//   ....[76]....
        /*1450*/ 	.word	0x000255f0
        /*1454*/ 	.word	0x00000000
        /*1458*/ 	.word	0x00028430
        /*145c*/ 	.short	0x0101
        /*145e*/ 	.byte	0x3f
	.zero		1


	//   ....[77]....
        /*1460*/ 	.word	0x00025680
        /*1464*/ 	.word	0x00000000
        /*1468*/ 	.word	0x00028470
        /*146c*/ 	.short	0x010a
        /*146e*/ 	.byte	0x3f
	.zero		1


	//   ....[78]....
        /*1470*/ 	.word	0x00025700
        /*1474*/ 	.word	0x00000000
        /*1478*/ 	.word	0x00028460
        /*147c*/ 	.short	0x010a
        /*147e*/ 	.byte	0x3f
	.zero		1


	//   ....[79]....
        /*1480*/ 	.word	0x00025bc0
        /*1484*/ 	.word	0x00000000
        /*1488*/ 	.word	0x00028450
        /*148c*/ 	.short	0x0101
        /*148e*/ 	.byte	0x3f
	.zero		1


	//   ....[80]....
        /*1490*/ 	.word	0x00025c50
        /*1494*/ 	.word	0x00000000
        /*1498*/ 	.word	0x00000000
        /*149c*/ 	.short	0x0101
        /*149e*/ 	.byte	0x3f
	.zero		1


	//   ....[81]....
        /*14a0*/ 	.word	0x00025e10
        /*14a4*/ 	.word	0x00000011
        /*14a8*/ 	.word	0x00028470
        /*14ac*/ 	.short	0x010a
        /*14ae*/ 	.byte	0x3f
	.zero		1


	//   ....[82]....
        /*14b0*/ 	.word	0x00025e80
        /*14b4*/ 	.word	0x00000011
        /*14b8*/ 	.word	0x00028460
        /*14bc*/ 	.short	0x010a
        /*14be*/ 	.byte	0x3f
	.zero		1


	//   ....[83]....
        /*14c0*/ 	.word	0x00026350
        /*14c4*/ 	.word	0x00000011
        /*14c8*/ 	.word	0x00028450
        /*14cc*/ 	.short	0x0101
        /*14ce*/ 	.byte	0x3f
	.zero		1


	//   ....[84]....
        /*14d0*/ 	.word	0x00026410
        /*14d4*/ 	.word	0x00000011
        /*14d8*/ 	.word	0x00000000
        /*14dc*/ 	.short	0x0101
        /*14de*/ 	.byte	0x3f
	.zero		1


	//   ....[85]....
        /*14e0*/ 	.word	0x00027110
        /*14e4*/ 	.word	0x00000007
        /*14e8*/ 	.word	0x00028420
        /*14ec*/ 	.short	0x010a
        /*14ee*/ 	.byte	0x3f
	.zero		1


	//   ....[86]....
        /*14f0*/ 	.word	0x000272a0
        /*14f4*/ 	.word	0x00000005
        /*14f8*/ 	.word	0x00028440
        /*14fc*/ 	.short	0x010a
        /*14fe*/ 	.byte	0x3f
	.zero		1


	//   ....[87]....
        /*1500*/ 	.word	0x00027340
        /*1504*/ 	.word	0x00000003
        /*1508*/ 	.word	0x00028440
        /*150c*/ 	.short	0x010a
        /*150e*/ 	.byte	0x3f
	.zero		1


	//   ....[88]....
        /*1510*/ 	.word	0x00027380
        /*1514*/ 	.word	0x00000005
        /*1518*/ 	.word	0x00028460
        /*151c*/ 	.short	0x010a
        /*151e*/ 	.byte	0x3f
	.zero		1


	//   ....[89]....
        /*1520*/ 	.word	0x000273c0
        /*1524*/ 	.word	0x00000003
        /*1528*/ 	.word	0x00028460
        /*152c*/ 	.short	0x010a
        /*152e*/ 	.byte	0x3f
	.zero		1


	//   ....[90]....
        /*1530*/ 	.word	0x00027400
        /*1534*/ 	.word	0x00000005
        /*1538*/ 	.word	0x00028480
        /*153c*/ 	.short	0x010a
        /*153e*/ 	.byte	0x3f
	.zero		1


	//   ....[91]....
        /*1540*/ 	.word	0x00027440
        /*1544*/ 	.word	0x00000003
        /*1548*/ 	.word	0x00028480
        /*154c*/ 	.short	0x010a
        /*154e*/ 	.byte	0x3f
	.zero		1


	//   ....[92]....
        /*1550*/ 	.word	0x000274a0
        /*1554*/ 	.word	0x00000048
        /*1558*/ 	.word	0x00028490
        /*155c*/ 	.short	0x010a
        /*155e*/ 	.byte	0x3f
	.zero		1


	//   ....[93]....
        /*1560*/ 	.word	0x00027730
        /*1564*/ 	.word	0x00000048
        /*1568*/ 	.word	0x00028490
        /*156c*/ 	.short	0x010a
        /*156e*/ 	.byte	0x3f
	.zero		1


	//   ....[94]....
        /*1570*/ 	.word	0x000279d0
        /*1574*/ 	.word	0x00000048
        /*1578*/ 	.word	0x00028490
        /*157c*/ 	.short	0x010a
        /*157e*/ 	.byte	0x3f
	.zero		1


	//   ....[95]....
        /*1580*/ 	.word	0x00027c60
        /*1584*/ 	.word	0x00000048
        /*1588*/ 	.word	0x000284b0
        /*158c*/ 	.short	0x010a
        /*158e*/ 	.byte	0x3f
	.zero		1


	//   ....[96]....
        /*1590*/ 	.word	0x000284a0
        /*1594*/ 	.word	0x000000b8
        /*1598*/ 	.word	0x00028400
        /*159c*/ 	.short	0x010a
        /*159e*/ 	.byte	0x3f
	.zero		1


	//   ....[97]....
        /*15a0*/ 	.word	0x00028e20
        /*15a4*/ 	.word	0x000000b8
        /*15a8*/ 	.word	0x00028400
        /*15ac*/ 	.short	0x010a
        /*15ae*/ 	.byte	0x3f
	.zero		1


	//   ....[98]....
        /*15b0*/ 	.word	0x00028e70
        /*15b4*/ 	.word	0x00000005
        /*15b8*/ 	.word	0x00028430
        /*15bc*/ 	.short	0x010a
        /*15be*/ 	.byte	0x3f
	.zero		1


	//   ....[99]....
        /*15c0*/ 	.word	0x00028ec0
        /*15c4*/ 	.word	0x00000005
        /*15c8*/ 	.word	0x00028450
        /*15cc*/ 	.short	0x010a
        /*15ce*/ 	.byte	0x3f
	.zero		1


	//   ....[100]....
        /*15d0*/ 	.word	0x00028f10
        /*15d4*/ 	.word	0x0000000a
        /*15d8*/ 	.word	0x00028430
        /*15dc*/ 	.short	0x010a
        /*15de*/ 	.byte	0x3f
	.zero		1


	//   ....[101]....
        /*15e0*/ 	.word	0x00028f60
        /*15e4*/ 	.word	0x0000000a
        /*15e8*/ 	.word	0x00028450
        /*15ec*/ 	.short	0x010a
        /*15ee*/ 	.byte	0x3f
	.zero		1


	//   ....[102]....
        /*15f0*/ 	.word	0x00028fb0
        /*15f4*/ 	.word	0x0000000c
        /*15f8*/ 	.word	0x00028430
        /*15fc*/ 	.short	0x010a
        /*15fe*/ 	.byte	0x3f
	.zero		1


	//   ....[103]....
        /*1600*/ 	.word	0x00029000
        /*1604*/ 	.word	0x0000000c
        /*1608*/ 	.word	0x00028450
        /*160c*/ 	.short	0x010a
        /*160e*/ 	.byte	0x3f
	.zero		1


	//   ....[104]....
        /*1610*/ 	.word	0x00029050
        /*1614*/ 	.word	0x0000000b
        /*1618*/ 	.word	0x00028430
        /*161c*/ 	.short	0x010a
        /*161e*/ 	.byte	0x3f
	.zero		1


	//   ....[105]....
        /*1620*/ 	.word	0x000290a0
        /*1624*/ 	.word	0x0000000b
        /*1628*/ 	.word	0x00028450
        /*162c*/ 	.short	0x010a
        /*162e*/ 	.byte	0x3f
	.zero		1


	//   ....[106]....
        /*1630*/ 	.word	0x0002b670
        /*1634*/ 	.word	0x00000017
        /*1638*/ 	.word	0x00028420
        /*163c*/ 	.short	0x010a
        /*163e*/ 	.byte	0x3f
	.zero		1


	//   ....[107]....
        /*1640*/ 	.word	0x0002b6c0
        /*1644*/ 	.word	0x0000000c
        /*1648*/ 	.word	0x000284a0
        /*164c*/ 	.short	0x010a
        /*164e*/ 	.byte	0x3f
	.zero		1


	//   ....[108]....
        /*1650*/ 	.word	0x0002b710
        /*1654*/ 	.word	0x0000000c
        /*1658*/ 	.word	0x000284c0
        /*165c*/ 	.short	0x010a
        /*165e*/ 	.byte	0x3f
	.zero		1


	//   ....[109]....
        /*1660*/ 	.word	0x0002b760
        /*1664*/ 	.word	0x0000000b
        /*1668*/ 	.word	0x000284a0
        /*166c*/ 	.short	0x010a
        /*166e*/ 	.byte	0x3f
	.zero		1


	//   ....[110]....
        /*1670*/ 	.word	0x0002b7b0
        /*1674*/ 	.word	0x0000000b
        /*1678*/ 	.word	0x000284c0
        /*167c*/ 	.short	0x010a
        /*167e*/ 	.byte	0x3f
	.zero		1


	//   ....[111]....
        /*1680*/ 	.word	0x0002b8d0
        /*1684*/ 	.word	0x00000006
        /*1688*/ 	.word	0x00028480
        /*168c*/ 	.short	0x010a
        /*168e*/ 	.byte	0x3f
	.zero		1


	//   ....[112]....
        /*1690*/ 	.word	0x0002bf00
        /*1694*/ 	.word	0x00000006
        /*1698*/ 	.word	0x00028440
        /*169c*/ 	.short	0x010a
        /*169e*/ 	.byte	0x3f
	.zero		1


	//   ....[113]....
        /*16a0*/ 	.word	0x0002cfe0
        /*16a4*/ 	.word	0x00000017
        /*16a8*/ 	.word	0x00028420
        /*16ac*/ 	.short	0x010a
        /*16ae*/ 	.byte	0x3f
	.zero		1


	//   ....[114]....
        /*16b0*/ 	.word	0x0002d030
        /*16b4*/ 	.word	0x00000000
        /*16b8*/ 	.word	0x00028480
        /*16bc*/ 	.short	0x010a
        /*16be*/ 	.byte	0x3f
	.zero		1


	//   ....[115]....
        /*16c0*/ 	.word	0x0002d520
        /*16c4*/ 	.word	0x00000000
        /*16c8*/ 	.word	0x00028440
        /*16cc*/ 	.short	0x010a
        /*16ce*/ 	.byte	0x3f
	.zero		1


	//   ....[116]....
        /*16d0*/ 	.word	0x0002da00
        /*16d4*/ 	.word	0x00000000
        /*16d8*/ 	.word	0x00028470
        /*16dc*/ 	.short	0x010a
        /*16de*/ 	.byte	0x3f
	.zero		1


	//   ....[117]....
        /*16e0*/ 	.word	0x0002da50
        /*16e4*/ 	.word	0x00000000
        /*16e8*/ 	.word	0x00028460
        /*16ec*/ 	.short	0x010a
        /*16ee*/ 	.byte	0x3f
	.zero		1


	//   ....[118]....
        /*16f0*/ 	.word	0x0002daa0
        /*16f4*/ 	.word	0x00000011
        /*16f8*/ 	.word	0x00028470
        /*16fc*/ 	.short	0x010a
        /*16fe*/ 	.byte	0x3f
	.zero		1


	//   ....[119]....
        /*1700*/ 	.word	0x0002daf0
        /*1704*/ 	.word	0x00000011
        /*1708*/ 	.word	0x00028460
        /*170c*/ 	.short	0x010a
        /*170e*/ 	.byte	0x3f
	.zero		1


	//   ....[120]....
        /*1710*/ 	.word	0x0002e470
        /*1714*/ 	.word	0x00000007
        /*1718*/ 	.word	0x00028420
        /*171c*/ 	.short	0x010a
        /*171e*/ 	.byte	0x3f
	.zero		1


	//   ....[121]....
        /*1720*/ 	.word	0x0002e610
        /*1724*/ 	.word	0x00000005
        /*1728*/ 	.word	0x00028440
        /*172c*/ 	.short	0x010a
        /*172e*/ 	.byte	0x3f
	.zero		1


	//   ....[122]....
        /*1730*/ 	.word	0x0002e660
        /*1734*/ 	.word	0x00000003
        /*1738*/ 	.word	0x00028440
        /*173c*/ 	.short	0x010a
        /*173e*/ 	.byte	0x3f
	.zero		1


	//   ....[123]....
        /*1740*/ 	.word	0x0002e6b0
        /*1744*/ 	.word	0x00000005
        /*1748*/ 	.word	0x00028460
        /*174c*/ 	.short	0x010a
        /*174e*/ 	.byte	0x3f
	.zero		1


	//   ....[124]....
        /*1750*/ 	.word	0x0002e700
        /*1754*/ 	.word	0x00000003
        /*1758*/ 	.word	0x00028460
        /*175c*/ 	.short	0x010a
        /*175e*/ 	.byte	0x3f
	.zero		1


	//   ....[125]....
        /*1760*/ 	.word	0x0002e750
        /*1764*/ 	.word	0x00000005
        /*1768*/ 	.word	0x00028480
        /*176c*/ 	.short	0x010a
        /*176e*/ 	.byte	0x3f
	.zero		1


	//----- nvinfo : EIATTR_NUM_MBARRIERS
	.align		4
.L_244:
        /*1770*/ 	.byte	0x03, 0x38
        /*1772*/ 	.short	0x0016


	//----- nvinfo : EIATTR_EXIT_INSTR_OFFSETS
	.align		4
        /*1774*/ 	.byte	0x04, 0x1c
        /*1776*/ 	.short	(.L_246 - .L_245)


	//   ....[0]....
.L_245:
        /*1778*/ 	.word	0x00027490


	//----- nvinfo : EIATTR_MAX_THREADS
	.align		4
.L_246:
        /*177c*/ 	.byte	0x04, 0x05
        /*177e*/ 	.short	(.L_248 - .L_247)
.L_247:
        /*1780*/ 	.word	0x00000180
        /*1784*/ 	.word	0x00000001
        /*1788*/ 	.word	0x00000001


	//----- nvinfo : EIATTR_CRS_STACK_SIZE
	.align		4
.L_248:
        /*178c*/ 	.byte	0x04, 0x1e
        /*178e*/ 	.short	(.L_250 - .L_249)
.L_249:
        /*1790*/ 	.word	0x00000000


	//----- nvinfo : EIATTR_CBANK_PARAM_SIZE
	.align		4
.L_250:
        /*1794*/ 	.byte	0x03, 0x19
        /*1796*/ 	.short	0x0af0


	//----- nvinfo : EIATTR_PARAM_CBANK
	.align		4
        /*1798*/ 	.byte	0x04, 0x0a
        /*179a*/ 	.short	(.L_252 - .L_251)
	.align		4
.L_251:
        /*179c*/ 	.word	index@(.nv.constant0._ZN7cutlass13device_kernelIN5flash11enable_sm90INS1_16FlashAttnFwdSm90INS1_25CollectiveMainloopFwdSm90ILi2EN4cute5tupleIJNS5_1CILi1EEES8_S8_EEENS6_IJNS7_ILi128EEENS7_ILi64EEENS7_ILi256EEEEEELi256ENS_12float_e4m3_tEfNS_4arch4Sm90ELb0ELb1ELb1ELb1ELb1ELb1ELb0ELb1ELb0ELb1ELb0ELb0EEENS1_21CollectiveEpilogueFwdINS6_IJSA_SC_SB_EEES9_NS_10bfloat16_tESG_Li256ELb1ELb1ELb0ELb1EEENS1_36VarlenDynamicPersistentTileSchedulerILi128ELi64ELi256ELi128ELb0ELb1ELb1ELb1ELb0ELb1EEEEEEEEEvNT_6ParamsE)
        /*17a0*/ 	.short	0x0210
        /*17a2*/ 	.short	0x0af0


	//----- nvinfo : EIATTR_SW_WAR
	.align		4
.L_252:
        /*17a4*/ 	.byte	0x04, 0x36
        /*17a6*/ 	.short	(.L_254 - .L_253)
.L_253:
        /*17a8*/ 	.word	0x00000008
.L_254:


//--------------------- .nv.info._ZN7cutlass13device_kernelIN5flash11enable_sm90INS1_16FlashAttnFwdSm90INS1_25CollectiveMainloopFwdSm90ILi2EN4cute5tupleIJNS5_1CILi1EEES8_S8_EEENS6_IJNS7_ILi128EEESA_NS7_ILi256EEEEEELi256ENS_12float_e4m3_tEfNS_4arch4Sm90ELb1ELb0ELb1ELb0ELb1ELb0ELb0ELb1ELb0ELb1ELb0ELb0EEENS1_21CollectiveEpilogueFwdINS6_IJSA_SB_SA_EEES9_NS_10bfloat16_tESF_Li256ELb0ELb1ELb0ELb1EEENS1_30DynamicPersistentTileSchedulerILi256ELi128ELb0ELb1ELb1EEEEEEEEEvNT_6ParamsE --------------------------
	.section	.nv.info._ZN7cutlass13device_kernelIN5flash11enable_sm90INS1_16FlashAttnFwdSm90INS1_25CollectiveMainloopFwdSm90ILi2EN4cute5tupleIJNS5_1CILi1EEES8_S8_EEENS6_IJNS7_ILi128EEESA_NS7_ILi256EEEEEELi256ENS_12float_e4m3_tEfNS_4arch4Sm90ELb1ELb0ELb1ELb0ELb1ELb0ELb0ELb1ELb0ELb1ELb0ELb0EEENS1_21CollectiveEpilogueFwdINS6_IJSA_SB_SA_EEES9_NS_10bfloat16_tESF_Li256ELb0ELb1ELb0ELb1EEENS1_30DynamicPersistentTileSchedulerILi256ELi128ELb0ELb1ELb1EEEEEEEEEvNT_6ParamsE,"",@"SHT_CUDA_INFO"
	.sectionflags	@""
	.align	4


	//----- nvinfo : EIATTR_CUDA_API_VERSION
	.align		4
        /*0000*/ 	.byte	0x04, 0x37
        /*0002*/ 	.short	(.L_256 - .L_255)
.L_255:
        /*0004*/ 	.word	0x00000082


	//----- nvinfo : EIATTR_KPARAM_INFO
	.align		4
.L_256:
        /*0008*/ 	.byte	0x04, 0x17
        /*000a*/ 	.short	(.L_258 - .L_257)
.L_257:
        /*000c*/ 	.word	0x00000000
        /*0010*/ 	.short	0x0000
        /*0012*/ 	.short	0x0070
        /*0014*/ 	.byte	0x00, 0xf0, 0x01, 0x2a


	//----- nvinfo : EIATTR_SPARSE_MMA_MASK
	.align		4
.L_258:
        /*0018*/ 	.byte	0x03, 0x50
        /*001a*/ 	.short	0x0000


	//----- nvinfo : EIATTR_MAXREG_COUNT
	.align		4
        /*001c*/ 	.byte	0x03, 0x1b
        /*001e*/ 	.short	0x00a8


	//----- nvinfo : EIATTR_NUM_BARRIERS
	.align		4
        /*0020*/ 	.byte	0x02, 0x4c
        /*0022*/ 	.byte	0x10
	.zero		1


	//----- nvinfo : EIATTR_EXTERNS
	.align		4
        /*0024*/ 	.byte	0x04, 0x0f
        /*0026*/ 	.short	(.L_260 - .L_259)


	//   ....[0]....
	.align		4
.L_259:
        /*0028*/ 	.word	index@(__assertfail)


	//----- nvinfo : EIATTR_ANNOTATIONS
	.align		4
.L_260:
        /*002c*/ 	.byte	0x04, 0x55
        /*002e*/ 	.short	(.L_262 - .L_261)


	//   ....[0]....
.L_261:
        /* <DEDUP_REMOVED lines=13> */


	//----- nvinfo : EIATTR_MERCURY_ISA_VERSION
	.align		4
.L_262:
        /*00f0*/ 	.byte	0x03, 0x5f
        /*00f2*/ 	.short	0x0101


	//----- nvinfo : EIATTR_INT_WARP_WIDE_INSTR_OFFSETS
	.align		4
        /*00f4*/ 	.byte	0x04, 0x31
        /*00f6*/ 	.short	(.L_264 - .L_263)


	//   ....[0]....
.L_263:
        /*00f8*/ 	.word	0x000000c0


	//   ....[1]....
        /*00fc*/ 	.word	0x000000d0


	//   ....[2]....
        /*0100*/ 	.word	0x00000170


	//   ....[3]....
        /*0104*/ 	.word	0x0000f430


	//   ....[4]....
        /*0108*/ 	.word	0x0000f4c0


	//   ....[5]....
        /*010c*/ 	.word	0x00013100


	//   ....[6]....
        /*0110*/ 	.word	0x00013190


	//----- nvinfo : EIATTR_COOP_GROUP_MASK_REGIDS
	.align		4
.L_264:
        /*0114*/ 	.byte	0x04, 0x29
        /*0116*/ 	.short	(.L_266 - .L_265)


	//   ....[0]....
.L_265:
        /*0118*/ 	.word	0xffffffff


	//   ....[1]....
        /*011c*/ 	.word	0xffffffff


	//   ....[2]....
        /*0120*/ 	.word	0xffffffff


	//   ....[3]....
        /*0124*/ 	.word	0xffffffff


	//   ....[4]....
        /*0128*/ 	.word	0xffffffff


	//   ....[5]....
        /*012c*/ 	.word	0xffffffff


	//   ....[6]....
        /*0130*/ 	.word	0xffffffff


	//   ....[7]....
        /*0134*/ 	.word	0xffffffff


	//   ....[8]....
        /*0138*/ 	.word	0xffffffff


	//   ....[9]....
        /*013c*/ 	.word	0xffffffff


	//   ....[10]....
        /*0140*/ 	.word	0xffffffff


	//   ....[11]....
        /*0144*/ 	.word	0xffffffff


	//   ....[12]....
        /*0148*/ 	.word	0xffffffff


	//   ....[13]....
        /*014c*/ 	.word	0xffffffff


	//   ....[14]....
        /*0150*/ 	.word	0xffffffff


	//   ....[15]....
        /*0154*/ 	.word	0xffffffff


	//   ....[16]....
        /*0158*/ 	.word	0xffffffff


	//   ....[17]....
        /*015c*/ 	.word	0xffffffff


	//   ....[18]....
        /*0160*/ 	.word	0xffffffff


	//   ....[19]....
        /*0164*/ 	.word	0xffffffff


	//   ....[20]....
        /*0168*/ 	.word	0xffffffff


	//   ....[21]....
        /*016c*/ 	.word	0xffffffff


	//   ....[22]....
        /*0170*/ 	.word	0xffffffff


	//   ....[23]....
        /*0174*/ 	.word	0xffffffff


	//   ....[24]....
        /*0178*/ 	.word	0xffffffff


	//   ....[25]....
        /*017c*/ 	.word	0xffffffff


	//   ....[26]....
        /*0180*/ 	.word	0xffffffff


	//   ....[27]....
        /*0184*/ 	.word	0xffffffff


	//   ....[28]....
        /*0188*/ 	.word	0xffffffff


	//   ....[29]....
        /*018c*/ 	.word	0xffffffff


	//   ....[30]....
        /*0190*/ 	.word	0xffffffff


	//   ....[31]....
        /*0194*/ 	.word	0xffffffff


	//   ....[32]....
        /*0198*/ 	.word	0xffffffff


	//   ....[33]....
        /*019c*/ 	.word	0xffffffff


	//   ....[34]....
        /*01a0*/ 	.word	0xffffffff


	//   ....[35]....
        /*01a4*/ 	.word	0xffffffff


	//   ....[36]....
        /*01a8*/ 	.word	0xffffffff


	//   ....[37]....
        /*01ac*/ 	.word	0xffffffff


	//   ....[38]....
        /*01b0*/ 	.word	0xffffffff


	//   ....[39]....
        /*01b4*/ 	.word	0xffffffff


	//   ....[40]....
        /*01b8*/ 	.word	0xffffffff


	//   ....[41]....
        /*01bc*/ 	.word	0xffffffff


	//   ....[42]....
        /*01c0*/ 	.word	0xffffffff


	//   ....[43]....
        /*01c4*/ 	.word	0xffffffff


	//   ....[44]....
        /*01c8*/ 	.word	0xffffffff


	//   ....[45]....
        /*01cc*/ 	.word	0xffffffff


	//   ....[46]....
        /*01d0*/ 	.word	0xffffffff


	//   ....[47]....
        /*01d4*/ 	.word	0xffffffff


	//   ....[48]....
        /*01d8*/ 	.word	0xffffffff


	//   ....[49]....
        /*01dc*/ 	.word	0xffffffff


	//   ....[50]....
        /*01e0*/ 	.word	0xffffffff


	//   ....[51]....
        /*01e4*/ 	.word	0xffffffff


	//   ....[52]....
        /*01e8*/ 	.word	0xffffffff


	//   ....[53]....
        /*01ec*/ 	.word	0xffffffff


	//   ....[54]....
        /*01f0*/ 	.word	0xffffffff


	//   ....[55]....
        /*01f4*/ 	.word	0xffffffff


	//   ....[56]....
        /*01f8*/ 	.word	0xffffffff


	//   ....[57]....
        /*01fc*/ 	.word	0xffffffff


	//   ....[58]....
        /*0200*/ 	.word	0xffffffff


	//   ....[59]....
        /*0204*/ 	.word	0xffffffff


	//   ....[60]....
        /*0208*/ 	.word	0xffffffff


	//   ....[61]....
        /*020c*/ 	.word	0xffffffff


	//   ....[62]....
        /*0210*/ 	.word	0xffffffff


	//   ....[63]....
        /*0214*/ 	.word	0xffffffff


	//   ....[64]....
        /*0218*/ 	.word	0xffffffff


	//   ....[65]....
        /*021c*/ 	.word	0xffffffff


	//   ....[66]....
        /*0220*/ 	.word	0xffffffff


	//   ....[67]....
        /*0224*/ 	.word	0xffffffff


	//   ....[68]....
        /*0228*/ 	.word	0xffffffff


	//   ....[69]....
        /*022c*/ 	.word	0xffffffff


	//   ....[70]....
        /*0230*/ 	.word	0xffffffff


	//   ....[71]....
        /*0234*/ 	.word	0xffffffff


	//   ....[72]....
        /*0238*/ 	.word	0xffffffff


	//   ....[73]....
        /*023c*/ 	.word	0xffffffff


	//   ....[74]....
        /*0240*/ 	.word	0xffffffff


	//   ....[75]....
        /*0244*/ 	.word	0xffffffff


	//   ....[76]....
        /*0248*/ 	.word	0xffffffff


	//   ....[77]....
        /*024c*/ 	.word	0xffffffff


	//   ....[78]....
        /*0250*/ 	.word	0xffffffff


	//   ....[79]....
        /*0254*/ 	.word	0xffffffff


	//   ....[80]....
        /*0258*/ 	.word	0xffffffff


	//   ....[81]....
        /*025c*/ 	.word	0xffffffff


	//   ....[82]....
        /*0260*/ 	.word	0xffffffff


	//   ....[83]....
        /*0264*/ 	.word	0xffffffff


	//   ....[84]....
        /*0268*/ 	.word	0xffffffff


	//   ....[85]....
        /*026c*/ 	.word	0xffffffff


	//   ....[86]....
        /*0270*/ 	.word	0xffffffff


	//   ....[87]....
        /*0274*/ 	.word	0xffffffff


	//   ....[88]....
        /*0278*/ 	.word	0xffffffff


	//   ....[89]....
        /*027c*/ 	.word	0xffffffff


	//   ....[90]....
        /*0280*/ 	.word	0xffffffff


	//   ....[91]....
        /*0284*/ 	.word	0xffffffff


	//   ....[92]....
        /*0288*/ 	.word	0xffffffff


	//   ....[93]....
        /*028c*/ 	.word	0xffffffff


	//   ....[94]....
        /*0290*/ 	.word	0xffffffff


	//   ....[95]....
        /*0294*/ 	.word	0xffffffff


	//   ....[96]....
        /*0298*/ 	.word	0xffffffff


	//   ....[97]....
        /*029c*/ 	.word	0xffffffff


	//   ....[98]....
        /*02a0*/ 	.word	0xffffffff


	//   ....[99]....
        /*02a4*/ 	.word	0xffffffff


	//   ....[100]....
        /*02a8*/ 	.word	0xffffffff


	//   ....[101]....
        /*02ac*/ 	.word	0xffffffff


	//   ....[102]....
        /*02b0*/ 	.word	0xffffffff


	//   ....[103]....
        /*02b4*/ 	.word	0xffffffff


	//   ....[104]....
        /*02b8*/ 	.word	0xffffffff


	//   ....[105]....
        /*02bc*/ 	.word	0xffffffff


	//   ....[106]....
        /*02c0*/ 	.word	0xffffffff


	//   ....[107]....
        /*02c4*/ 	.word	0xffffffff


	//   ....[108]....
        /*02c8*/ 	.word	0xffffffff


	//   ....[109]....
        /*02cc*/ 	.word	0xffffffff


	//   ....[110]....
        /*02d0*/ 	.word	0xffffffff


	//   ....[111]....
        /*02d4*/ 	.word	0xffffffff


	//   ....[112]....
        /*02d8*/ 	.word	0xffffffff


	//   ....[113]....
        /*02dc*/ 	.word	0xffffffff


	//   ....[114]....
        /*02e0*/ 	.word	0xffffffff


	//   ....[115]....
        /*02e4*/ 	.word	0xffffffff


	//   ....[116]....
        /*02e8*/ 	.word	0xffffffff


	//   ....[117]....
        /*02ec*/ 	.word	0xffffffff


	//   ....[118]....
        /*02f0*/ 	.word	0xffffffff


	//   ....[119]....
        /*02f4*/ 	.word	0xffffffff


	//   ....[120]....
        /*02f8*/ 	.word	0xffffffff


	//   ....[121]....
        /*02fc*/ 	.word	0xffffffff


	//   ....[122]....
        /*0300*/ 	.word	0xffffffff


	//   ....[123]....
        /*0304*/ 	.word	0xffffffff


	//   ....[124]....
        /*0308*/ 	.word	0xffffffff


	//   ....[125]....
        /*030c*/ 	.word	0xffffffff


	//   ....[126]....
        /*0310*/ 	.word	0xffffffff


	//   ....[127]....
        /*0314*/ 	.word	0xffffffff


	//   ....[128]....
        /*0318*/ 	.word	0xffffffff


	//   ....[129]....
        /*031c*/ 	.word	0xffffffff


	//   ....[130]....
        /*0320*/ 	.word	0xffffffff


	//   ....[131]....
        /*0324*/ 	.word	0xffffffff


	//   ....[132]....
        /*0328*/ 	.word	0xffffffff


	//   ....[133]....
        /*032c*/ 	.word	0xffffffff


	//   ....[134]....
        /*0330*/ 	.word	0xffffffff


	//   ....[135]....
        /*0334*/ 	.word	0xffffffff


	//   ....[136]....
        /*0338*/ 	.word	0xffffffff


	//   ....[137]....
        /*033c*/ 	.word	0xffffffff


	//   ....[138]....
        /*0340*/ 	.word	0xffffffff


	//   ....[139]....
        /*0344*/ 	.word	0xffffffff


	//   ....[140]....
        /*0348*/ 	.word	0xffffffff


	//   ....[141]....
        /*034c*/ 	.word	0xffffffff


	//   ....[142]....
        /*0350*/ 	.word	0xffffffff


	//   ....[143]....
        /*0354*/ 	.word	0xffffffff


	//   ....[144]....
        /*0358*/ 	.word	0xffffffff


	//   ....[145]....
        /*035c*/ 	.word	0xffffffff


	//   ....[146]....
        /*0360*/ 	.word	0xffffffff


	//   ....[147]....
        /*0364*/ 	.word	0xffffffff


	//   ....[148]....
        /*0368*/ 	.word	0xffffffff


	//   ....[149]....
        /*036c*/ 	.word	0xffffffff


	//   ....[150]....
        /*0370*/ 	.word	0xffffffff


	//   ....[151]....
        /*0374*/ 	.word	0xffffffff


	//   ....[152]....
        /*0378*/ 	.word	0xffffffff


	//   ....[153]....
        /*037c*/ 	.word	0xffffffff


	//   ....[154]....
        /*0380*/ 	.word	0xffffffff


	//   ....[155]....
        /*0384*/ 	.word	0xffffffff


	//   ....[156]....
        /*0388*/ 	.word	0xffffffff


	//   ....[157]....
        /*038c*/ 	.word	0xffffffff


	//   ....[158]....
        /*0390*/ 	.word	0xffffffff


	//   ....[159]....
        /*0394*/ 	.word	0xffffffff


	//   ....[160]....
        /*0398*/ 	.word	0xffffffff


	//   ....[161]....
        /*039c*/ 	.word	0xffffffff


	//   ....[162]....
        /*03a0*/ 	.word	0xffffffff


	//   ....[163]....
        /*03a4*/ 	.word	0xffffffff


	//   ....[164]....
        /*03a8*/ 	.word	0xffffffff


	//   ....[165]....
        /*03ac*/ 	.word	0xffffffff


	//   ....[166]....
        /*03b0*/ 	.word	0xffffffff


	//   ....[167]....
        /*03b4*/ 	.word	0xffffffff


	//   ....[168]....
        /*03b8*/ 	.word	0xffffffff


	//   ....[169]....
        /*03bc*/ 	.word	0xffffffff


	//   ....[170]....
        /*03c0*/ 	.word	0xffffffff


	//   ....[171]....
        /*03c4*/ 	.word	0xffffffff


	//   ....[172]....
        /*03c8*/ 	.word	0xffffffff


	//   ....[173]....
        /*03cc*/ 	.word	0xffffffff


	//   ....[174]....
        /*03d0*/ 	.word	0xffffffff


	//   ....[175]....
        /*03d4*/ 	.word	0xffffffff


	//   ....[176]....
        /*03d8*/ 	.word	0xffffffff


	//   ....[177]....
        /*03dc*/ 	.word	0xffffffff


	//   ....[178]....
        /*03e0*/ 	.word	0xffffffff


	//   ....[179]....
        /*03e4*/ 	.word	0xffffffff


	//   ....[180]....
        /*03e8*/ 	.word	0xffffffff


	//   ....[181]....
        /*03ec*/ 	.word	0xffffffff


	//   ....[182]....
        /*03f0*/ 	.word	0xffffffff


	//   ....[183]....
        /*03f4*/ 	.word	0xffffffff


	//   ....[184]....
        /*03f8*/ 	.word	0xffffffff


	//   ....[185]....
        /*03fc*/ 	.word	0xffffffff


	//   ....[186]....
        /*0400*/ 	.word	0xffffffff


	//   ....[187]....
        /*0404*/ 	.word	0xffffffff


	//   ....[188]....
        /*0408*/ 	.word	0xffffffff


	//   ....[189]....
        /*040c*/ 	.word	0xffffffff


	//   ....[190]....
        /*0410*/ 	.word	0xffffffff


	//   ....[191]....
        /*0414*/ 	.word	0xffffffff


	//   ....[192]....
        /*0418*/ 	.word	0xffffffff


	//   ....[193]....
        /*041c*/ 	.word	0xffffffff


	//   ....[194]....
        /*0420*/ 	.word	0x0500000f


	//   ....[195]....
        /*0424*/ 	.word	0x0500000f


	//   ....[196]....
        /*0428*/ 	.word	0x0500000f


	//   ....[197]....
        /*042c*/ 	.word	0x0500000f


	//   ....[198]....
        /*0430*/ 	.word	0x0500000f


	//   ....[199]....
        /*0434*/ 	.word	0x0500000f


	//   ....[200]....
        /*0438*/ 	.word	0x0500000f


	//   ....[201]....
        /*043c*/ 	.word	0x0500000f


	//   ....[202]....
        /*0440*/ 	.word	0x0500000f


	//   ....[203]....
        /*0444*/ 	.word	0x0500000f


	//   ....[204]....
        /*0448*/ 	.word	0x0500000f


	//   ....[205]....
        /*044c*/ 	.word	0x0500000f


	//   ....[206]....
        /*0450*/ 	.word	0x0500000f


	//   ....[207]....
        /*0454*/ 	.word	0x0500000f


	//   ....[208]....
        /*0458*/ 	.word	0x0500000f


	//   ....[209]....
        /*045c*/ 	.word	0x0500000f


	//   ....[210]....
        /*0460*/ 	.word	0x0500000f


	//   ....[211]....
        /*0464*/ 	.word	0x0500000f


	//   ....[212]....
        /*0468*/ 	.word	0x0500000f


	//   ....[213]....
        /*046c*/ 	.word	0x0500000f


	//   ....[214]....
        /*0470*/ 	.word	0x0500000f


	//   ....[215]....
        /*0474*/ 	.word	0x0500000f


	//   ....[216]....
        /*0478*/ 	.word	0x0500000f


	//   ....[217]....
        /*047c*/ 	.word	0x0500000f


	//   ....[218]....
        /*0480*/ 	.word	0x0500000f


	//   ....[219]....
        /*0484*/ 	.word	0x0500000f


	//   ....[220]....
        /*0488*/ 	.word	0x0500000f


	//   ....[221]....
        /*048c*/ 	.word	0x0500000f


	//   ....[222]....
        /*0490*/ 	.word	0x0500000f


	//   ....[223]....
        /*0494*/ 	.word	0x0500000f


	//   ....[224]....
        /*0498*/ 	.word	0x0500000f


	//   ....[225]....
        /*049c*/ 	.word	0x0500000f


	//   ....[226]....
        /*04a0*/ 	.word	0x0500000f


	//   ....[227]....
        /*04a4*/ 	.word	0x0500000f


	//   ....[228]....
        /*04a8*/ 	.word	0x0500000f


	//   ....[229]....
        /*04ac*/ 	.word	0x0500000f


	//   ....[230]....
        /*04b0*/ 	.word	0x0500000f


	//   ....[231]....
        /*04b4*/ 	.word	0x0500000f


	//   ....[232]....
        /*04b8*/ 	.word	0x0500000f


	//   ....[233]....
        /*04bc*/ 	.word	0x0500000f


	//   ....[234]....
        /*04c0*/ 	.word	0x0500000f


	//   ....[235]....
        /*04c4*/ 	.word	0x0500000f


	//   ....[236]....
        /*04c8*/ 	.word	0x0500000f


	//   ....[237]....
        /*04cc*/ 	.word	0x0500000f


	//   ....[238]....
        /*04d0*/ 	.word	0x0500000f


	//   ....[239]....
        /*04d4*/ 	.word	0x0500000f


	//   ....[240]....
        /*04d8*/ 	.word	0x0500000f


	//   ....[241]....
        /*04dc*/ 	.word	0x0500000f


	//   ....[242]....
        /*04e0*/ 	.word	0x0500000f


	//   ....[243]....
        /*04e4*/ 	.word	0x0500000f


	//   ....[244]....
        /*04e8*/ 	.word	0x0500000f


	//   ....[245]....
        /*04ec*/ 	.word	0x0500000f


	//   ....[246]....
        /*04f0*/ 	.word	0x0500000f


	//   ....[247]....
        /*04f4*/ 	.word	0x0500000f


	//   ....[248]....
        /*04f8*/ 	.word	0x0500000f


	//   ....[249]....
        /*04fc*/ 	.word	0x0500000f


	//   ....[250]....
        /*0500*/ 	.word	0x0500000f


	//   ....[251]....
        /*0504*/ 	.word	0x0500000f


	//   ....[252]....
        /*0508*/ 	.word	0x0500000f


	//   ....[253]....
        /*050c*/ 	.word	0x0500000f


	//   ....[254]....
        /*0510*/ 	.word	0x0500000f


	//   ....[255]....
        /*0514*/ 	.word	0x0500000f


	//   ....[0]....
        /*0518*/ 	.word	0x0500000f


	//   ....[1]....
        /*051c*/ 	.word	0x0500000f


	//   ....[2]....
        /*0520*/ 	.word	0x0500000f


	//   ....[3]....
        /*0524*/ 	.word	0x0500000f


	//   ....[4]....
        /*0528*/ 	.word	0x0500000f


	//   ....[5]....
        /*052c*/ 	.word	0x0500000f


	//   ....[6]....
        /*0530*/ 	.word	0x0500000f


	//   ....[7]....
        /*0534*/ 	.word	0x0500000f


	//   ....[8]....
        /*0538*/ 	.word	0x0500000f


	//   ....[9]....
        /*053c*/ 	.word	0x0500000f


	//   ....[10]....
        /*0540*/ 	.word	0x0500000f


	//   ....[11]....
        /*0544*/ 	.word	0x0500000f


	//   ....[12]....
        /*0548*/ 	.word	0x0500000f


	//   ....[13]....
        /*054c*/ 	.word	0x0500000f


	//   ....[14]....
        /*0550*/ 	.word	0x0500000f


	//   ....[15]....
        /*0554*/ 	.word	0x0500000f


	//   ....[16]....
        /*0558*/ 	.word	0x0500000f


	//   ....[17]....
        /*055c*/ 	.word	0x0500000f


	//   ....[18]....
        /*0560*/ 	.word	0x0500000f


	//   ....[19]....
        /*0564*/ 	.word	0x0500000f


	//----- nvinfo : EIATTR_COOP_GROUP_INSTR_OFFSETS
	.align		4
.L_266:
        /*0568*/ 	.byte	0x04, 0x28
        /*056a*/ 	.short	(.L_268 - .L_267)


	//   ....[0]....
.L_267:
        /*056c*/ 	.word	0x00000080


	//   ....[1]....
        /*0570*/ 	.word	0x00000090


	//   ....[2]....
        /*0574*/ 	.word	0x000002d0


	//   ....[3]....
        /*0578*/ 	.word	0x00000430


	//   ....[4]....
        /*057c*/ 	.word	0x00000550


	//   ....[5]....
        /*0580*/ 	.word	0x000006b0


	//   ....[6]....
        /*0584*/ 	.word	0x00001620


	//   ....[7]....
        /*0588*/ 	.word	0x00002280


	//   ....[8]....
        /*058c*/ 	.word	0x00002770


	//   ....[9]....
        /*0590*/ 	.word	0x00002ec0


	//   ....[10]....
        /*0594*/ 	.word	0x00002f20


	//   ....[11]....
        /*0598*/ 	.word	0x00003920


	//   ....[12]....
        /*059c*/ 	.word	0x000039a0


	//   ....[13]....
        /*05a0*/ 	.word	0x00004f40


	//   ....[14]....
        /*05a4*/ 	.word	0x000051b0


	//   ....[15]....
        /*05a8*/ 	.word	0x00005cc0


	//   ....[16]....
        /*05ac*/ 	.word	0x00005e00


	//   ....[17]....
        /*05b0*/ 	.word	0x00006600


	//   ....[18]....
        /*05b4*/ 	.word	0x00006670


	//   ....[19]....
        /*05b8*/ 	.word	0x000089e0


	//   ....[20]....
        /*05bc*/ 	.word	0x00008a70


	//   ....[21]....
        /*05c0*/ 	.word	0x00009060


	//   ....[22]....
        /*05c4*/ 	.word	0x000091b0


	//   ....[23]....
        /*05c8*/ 	.word	0x0000a960


	//   ....[24]....
        /*05cc*/ 	.word	0x0000a990


	//   ....[25]....
        /*05d0*/ 	.word	0x0000aa00


	//   ....[26]....
        /*05d4*/ 	.word	0x0000aa20


	//   ....[27]....
        /*05d8*/ 	.word	0x0000c480


	//   ....[28]....
        /*05dc*/ 	.word	0x0000c4b0


	//   ....[29]....
        /*05e0*/ 	.word	0x0000c4e0


	//   ....[30]....
        /*05e4*/ 	.word	0x0000c510


	//   ....[31]....
        /*05e8*/ 	.word	0x0000c540


	//   ....[32]....
        /*05ec*/ 	.word	0x0000c570


	//   ....[33]....
        /*05f0*/ 	.word	0x0000c5a0


	//   ....[34]....
        /*05f4*/ 	.word	0x0000c5d0


	//   ....[35]....
        /*05f8*/ 	.word	0x0000c600


	//   ....[36]....
        /*05fc*/ 	.word	0x0000c630


	//   ....[37]....
        /*0600*/ 	.word	0x0000c660


	//   ....[38]....
        /*0604*/ 	.word	0x0000c690


	//   ....[39]....
        /*0608*/ 	.word	0x0000c6c0


	//   ....[40]....
        /*060c*/ 	.word	0x0000c6f0


	//   ....[41]....
        /*0610*/ 	.word	0x0000c720


	//   ....[42]....
        /*0614*/ 	.word	0x0000c750


	//   ....[43]....
        /*0618*/ 	.word	0x0000c780


	//   ....[44]....
        /*061c*/ 	.word	0x0000c7b0


	//   ....[45]....
        /*0620*/ 	.word	0x0000c7e0


	//   ....[46]....
        /*0624*/ 	.word	0x0000c810


	//   ....[47]....
        /*0628*/ 	.word	0x0000c840


	//   ....[48]....
        /*062c*/ 	.word	0x0000c880


	//   ....[49]....
        /*0630*/ 	.word	0x0000c8b0


	//   ....[50]....
        /*0634*/ 	.word	0x0000c8e0


	//   ....[51]....
        /*0638*/ 	.word	0x0000c910


	//   ....[52]....
        /*063c*/ 	.word	0x0000c940


	//   ....[53]....
        /*0640*/ 	.word	0x0000c970


	//   ....[54]....
        /*0644*/ 	.word	0x0000c9a0


	//   ....[55]....
        /*0648*/ 	.word	0x0000c9d0


	//   ....[56]....
        /*064c*/ 	.word	0x0000ca00


	//   ....[57]....
        /*0650*/ 	.word	0x0000ca30


	//   ....[58]....
        /*0654*/ 	.word	0x0000ca70


	//   ....[59]....
        /*0658*/ 	.word	0x0000caa0


	//   ....[60]....
        /*065c*/ 	.word	0x0000cae0


	//   ....[61]....
        /*0660*/ 	.word	0x0000cb10


	//   ....[62]....
        /*0664*/ 	.word	0x0000cb40


	//   ....[63]....
        /*0668*/ 	.word	0x0000cb70


	//   ....[64]....
        /*066c*/ 	.word	0x0000cba0


	//   ....[65]....
        /*0670*/ 	.word	0x0000cbd0


	//   ....[66]....
        /*0674*/ 	.word	0x0000cc10


	//   ....[67]....
        /*0678*/ 	.word	0x0000cc40


	//   ....[68]....
        /*067c*/ 	.word	0x0000cc80


	//   ....[69]....
        /*0680*/ 	.word	0x0000ccb0


	//   ....[70]....
        /*0684*/ 	.word	0x0000cce0


	//   ....[71]....
        /*0688*/ 	.word	0x0000cd20


	//   ....[72]....
        /*068c*/ 	.word	0x0000cd30


	//   ....[73]....
        /*0690*/ 	.word	0x0000cd40


	//   ....[74]....
        /*0694*/ 	.word	0x0000cd50


	//   ....[75]....
        /*0698*/ 	.word	0x0000cd60


	//   ....[76]....
        /*069c*/ 	.word	0x0000cd70


	//   ....[77]....
        /*06a0*/ 	.word	0x0000cd80


	//   ....[78]....
        /*06a4*/ 	.word	0x0000cd90


	//   ....[79]....
        /*06a8*/ 	.word	0x0000cda0


	//   ....[80]....
        /*06ac*/ 	.word	0x0000cdb0


	//   ....[81]....
        /*06b0*/ 	.word	0x0000cdc0


	//   ....[82]....
        /*06b4*/ 	.word	0x0000cdd0


	//   ....[83]....
        /*06b8*/ 	.word	0x0000cde0


	//   ....[84]....
        /*06bc*/ 	.word	0x0000cdf0


	//   ....[85]....
        /*06c0*/ 	.word	0x0000ce00


	//   ....[86]....
        /*06c4*/ 	.word	0x0000ce10


	//   ....[87]....
        /*06c8*/ 	.word	0x0000ce20


	//   ....[88]....
        /*06cc*/ 	.word	0x0000ce30


	//   ....[89]....
        /*06d0*/ 	.word	0x0000ce40


	//   ....[90]....
        /*06d4*/ 	.word	0x0000ce50


	//   ....[91]....
        /*06d8*/ 	.word	0x0000d250


	//   ....[92]....
        /*06dc*/ 	.word	0x0000d280


	//   ....[93]....
        /*06e0*/ 	.word	0x0000d2b0


	//   ....[94]....
        /*06e4*/ 	.word	0x0000d350


	//   ....[95]....
        /*06e8*/ 	.word	0x0000d850


	//   ....[96]....
        /*06ec*/ 	.word	0x0000d880


	//   ....[97]....
        /*06f0*/ 	.word	0x0000d9d0


	//   ....[98]....
        /*06f4*/ 	.word	0x0000d9f0


	//   ....[99]....
        /*06f8*/ 	.word	0x0000db30


	//   ....[100]....
        /*06fc*/ 	.word	0x0000db50


	//   ....[101]....
        /*0700*/ 	.word	0x0000dca0


	//   ....[102]....
        /*0704*/ 	.word	0x0000dcc0


	//   ....[103]....
        /*0708*/ 	.word	0x0000e3e0


	//   ....[104]....
        /*070c*/ 	.word	0x0000e400


	//   ....[105]....
        /*0710*/ 	.word	0x0000e540


	//   ....[106]....
        /*0714*/ 	.word	0x0000e560


	//   ....[107]....
        /*0718*/ 	.word	0x0000e6a0


	//   ....[108]....
        /*071c*/ 	.word	0x0000e6c0


	//   ....[109]....
        /*0720*/ 	.word	0x0000e810


	//   ....[110]....
        /*0724*/ 	.word	0x0000e830


	//   ....[111]....
        /*0728*/ 	.word	0x0000ea40


	//   ....[112]....
        /*072c*/ 	.word	0x00010020


	//   ....[113]....
        /*0730*/ 	.word	0x00010050


	//   ....[114]....
        /*0734*/ 	.word	0x000100f0


	//   ....[115]....
        /*0738*/ 	.word	0x00010160


	//   ....[116]....
        /*073c*/ 	.word	0x00010180


	//   ....[117]....
        /*0740*/ 	.word	0x000101e0


	//   ....[118]....
        /*0744*/ 	.word	0x00010200


	//   ....[119]....
        /*0748*/ 	.word	0x00010260


	//   ....[120]....
        /*074c*/ 	.word	0x00010280


	//   ....[121]....
        /*0750*/ 	.word	0x000102e0


	//   ....[122]....
        /*0754*/ 	.word	0x00010300


	//   ....[123]....
        /*0758*/ 	.word	0x00010360


	//   ....[124]....
        /*075c*/ 	.word	0x00010380


	//   ....[125]....
        /*0760*/ 	.word	0x000103e0


	//   ....[126]....
        /*0764*/ 	.word	0x00010400


	//   ....[127]....
        /*0768*/ 	.word	0x00010410


	//   ....[128]....
        /*076c*/ 	.word	0x000107f0


	//   ....[129]....
        /*0770*/ 	.word	0x00010820


	//   ....[130]....
        /*0774*/ 	.word	0x000108b0


	//   ....[131]....
        /*0778*/ 	.word	0x000108f0


	//   ....[132]....
        /*077c*/ 	.word	0x00010920


	//   ....[133]....
        /*0780*/ 	.word	0x00010940


	//   ....[134]....
        /*0784*/ 	.word	0x000109b0


	//   ....[135]....
        /*0788*/ 	.word	0x000109d0


	//   ....[136]....
        /*078c*/ 	.word	0x00010a20


	//   ....[137]....
        /*0790*/ 	.word	0x00010a50


	//   ....[138]....
        /*0794*/ 	.word	0x00010ad0


	//   ....[139]....
        /*0798*/ 	.word	0x00010af0


	//   ....[140]....
        /*079c*/ 	.word	0x00010b50


	//   ....[141]....
        /*07a0*/ 	.word	0x00010b70


	//   ....[142]....
        /*07a4*/ 	.word	0x00010be0


	//   ....[143]....
        /*07a8*/ 	.word	0x00010c10


	//   ....[144]....
        /*07ac*/ 	.word	0x00011270


	//   ....[145]....
        /*07b0*/ 	.word	0x00011290


	//   ....[146]....
        /*07b4*/ 	.word	0x000112b0


	//   ....[147]....
        /*07b8*/ 	.word	0x00011310


	//   ....[148]....
        /*07bc*/ 	.word	0x00011380


	//   ....[149]....
        /*07c0*/ 	.word	0x000113a0


	//   ....[150]....
        /*07c4*/ 	.word	0x00011420


	//   ....[151]....
        /*07c8*/ 	.word	0x00011440


	//   ....[152]....
        /*07cc*/ 	.word	0x000114c0


	//   ....[153]....
        /*07d0*/ 	.word	0x000114e0


	//   ....[154]....
        /*07d4*/ 	.word	0x00011560


	//   ....[155]....
        /*07d8*/ 	.word	0x00011580


	//   ....[156]....
        /*07dc*/ 	.word	0x00011600


	//   ....[157]....
        /*07e0*/ 	.word	0x00011620


	//   ....[158]....
        /*07e4*/ 	.word	0x000116a0


	//   ....[159]....
        /*07e8*/ 	.word	0x000116c0


	//   ....[160]....
        /*07ec*/ 	.word	0x00011d90


	//   ....[161]....
        /*07f0*/ 	.word	0x00011db0


	//   ....[162]....
        /*07f4*/ 	.word	0x00011e10


	//   ....[163]....
        /*07f8*/ 	.word	0x00011e20


	//   ....[164]....
        /*07fc*/ 	.word	0x00011e70


	//   ....[165]....
        /*0800*/ 	.word	0x00011e80


	//   ....[166]....
        /*0804*/ 	.word	0x00011ed0


	//   ....[167]....
        /*0808*/ 	.word	0x00011ee0


	//   ....[168]....
        /*080c*/ 	.word	0x00011f30


	//   ....[169]....
        /*0810*/ 	.word	0x00011f40


	//   ....[170]....
        /*0814*/ 	.word	0x00011f90


	//   ....[171]....
        /*0818*/ 	.word	0x00011fa0


	//   ....[172]....
        /*081c*/ 	.word	0x00011ff0


	//   ....[173]....
        /*0820*/ 	.word	0x00012000


	//   ....[174]....
        /*0824*/ 	.word	0x00012010


	//   ....[175]....
        /*0828*/ 	.word	0x00012060


	//   ....[176]....
        /*082c*/ 	.word	0x00012370


	//   ....[177]....
        /*0830*/ 	.word	0x00012380


	//   ....[178]....
        /*0834*/ 	.word	0x00012390


	//   ....[179]....
        /*0838*/ 	.word	0x000123b0


	//   ....[180]....
        /*083c*/ 	.word	0x00012400


	//   ....[181]....
        /*0840*/ 	.word	0x00012410


	//   ....[182]....
        /*0844*/ 	.word	0x00012450


	//   ....[183]....
        /*0848*/ 	.word	0x00012470


	//   ....[184]....
        /*084c*/ 	.word	0x000124c0


	//   ....[185]....
        /*0850*/ 	.word	0x000124d0


	//   ....[186]....
        /*0854*/ 	.word	0x00012510


	//   ....[187]....
        /*0858*/ 	.word	0x00012530


	//   ....[188]....
        /*085c*/ 	.word	0x00012580


	//   ....[189]....
        /*0860*/ 	.word	0x00012590


	//   ....[190]....
        /*0864*/ 	.word	0x000125b0


	//   ....[191]....
        /*0868*/ 	.word	0x000125f0


	//   ....[192]....
        /*086c*/ 	.word	0x00013c00


	//   ....[193]....
        /*0870*/ 	.word	0x00013da0


	//   ....[194]....
        /*0874*/ 	.word	0x000143e0


	//   ....[195]....
        /*0878*/ 	.word	0x000144c0


	//   ....[196]....
        /*087c*/ 	.word	0x000145a0


	//   ....[197]....
        /*0880*/ 	.word	0x00014610


	//   ....[198]....
        /*0884*/ 	.word	0x000146f0


	//   ....[199]....
        /*0888*/ 	.word	0x00014750


	//   ....[200]....
        /*088c*/ 	.word	0x00014820


	//   ....[201]....
        /*0890*/ 	.word	0x00014880


	//   ....[202]....
        /*0894*/ 	.word	0x00014950


	//   ....[203]....
        /*0898*/ 	.word	0x000149b0


	//   ....[204]....
        /*089c*/ 	.word	0x00014a80


	//   ....[205]....
        /*08a0*/ 	.word	0x00014ae0


	//   ....[206]....
        /*08a4*/ 	.word	0x00014bb0


	//   ....[207]....
        /*08a8*/ 	.word	0x00014c10


	//   ....[208]....
        /*08ac*/ 	.word	0x00014ce0


	//   ....[209]....
        /*08b0*/ 	.word	0x00014d40


	//   ....[210]....
        /*08b4*/ 	.word	0x00014e10


	//   ....[211]....
        /*08b8*/ 	.word	0x00014fb0


	//   ....[212]....
        /*08bc*/ 	.word	0x00015060


	//   ....[213]....
        /*08c0*/ 	.word	0x00015140


	//   ....[214]....
        /*08c4*/ 	.word	0x00015190


	//   ....[215]....
        /*08c8*/ 	.word	0x00015280


	//   ....[216]....
        /*08cc*/ 	.word	0x000152d0


	//   ....[217]....
        /*08d0*/ 	.word	0x000153c0


	//   ....[218]....
        /*08d4*/ 	.word	0x00015410


	//   ....[219]....
        /*08d8*/ 	.word	0x00015480


	//   ....[220]....
        /*08dc*/ 	.word	0x00015560


	//   ....[221]....
        /*08e0*/ 	.word	0x000155d0


	//   ....[222]....
        /*08e4*/ 	.word	0x00015690


	//   ....[223]....
        /*08e8*/ 	.word	0x00015700


	//   ....[224]....
        /*08ec*/ 	.word	0x000157c0


	//   ....[225]....
        /*08f0*/ 	.word	0x00015830


	//   ....[226]....
        /*08f4*/ 	.word	0x000158f0


	//   ....[227]....
        /*08f8*/ 	.word	0x00015980


	//   ....[228]....
        /*08fc*/ 	.word	0x00015a00


	//   ....[229]....
        /*0900*/ 	.word	0x00015a80


	//   ....[230]....
        /*0904*/ 	.word	0x00015b30


	//   ....[231]....
        /*0908*/ 	.word	0x00015ba0


	//   ....[232]....
        /*090c*/ 	.word	0x00015c80


	//   ....[233]....
        /*0910*/ 	.word	0x00015cf0


	//   ....[234]....
        /*0914*/ 	.word	0x00015dd0


	//   ....[235]....
        /*0918*/ 	.word	0x00015e40


	//   ....[236]....
        /*091c*/ 	.word	0x00015f20


	//   ....[237]....
        /*0920*/ 	.word	0x00015f90


	//   ....[238]....
        /*0924*/ 	.word	0x00016070


	//   ....[239]....
        /*0928*/ 	.word	0x000160e0


	//   ....[240]....
        /*092c*/ 	.word	0x000161c0


	//   ....[241]....
        /*0930*/ 	.word	0x00016230


	//   ....[242]....
        /*0934*/ 	.word	0x000162f0


	//   ....[243]....
        /*0938*/ 	.word	0x00016420


	//   ....[244]....
        /*093c*/ 	.word	0x000164c0


	//   ....[245]....
        /*0940*/ 	.word	0x00016520


	//   ....[246]....
        /*0944*/ 	.word	0x000165e0


	//   ....[247]....
        /*0948*/ 	.word	0x00016640


	//   ....[248]....
        /*094c*/ 	.word	0x00016700


	//   ....[249]....
        /*0950*/ 	.word	0x00016760


	//   ....[250]....
        /*0954*/ 	.word	0x00016820


	//   ....[251]....
        /*0958*/ 	.word	0x00016880


	//   ....[252]....
        /*095c*/ 	.word	0x00016940


	//   ....[253]....
        /*0960*/ 	.word	0x000169a0


	//   ....[254]....
        /*0964*/ 	.word	0x00016a60


	//   ....[255]....
        /*0968*/ 	.word	0x00016ac0


	//   ....[0]....
        /*096c*/ 	.word	0x00016b80


	//   ....[1]....
        /*0970*/ 	.word	0x00016be0


	//   ....[2]....
        /*0974*/ 	.word	0x00016ca0


	//   ....[3]....
        /*0978*/ 	.word	0x00016d90


	//   ....[4]....
        /*097c*/ 	.word	0x00016e20


	//   ....[5]....
        /*0980*/ 	.word	0x00016e80


	//   ....[6]....
        /*0984*/ 	.word	0x00016f30


	//   ....[7]....
        /*0988*/ 	.word	0x00016f90


	//   ....[8]....
        /*098c*/ 	.word	0x00017040


	//   ....[9]....
        /*0990*/ 	.word	0x000170a0


	//   ....[10]....
        /*0994*/ 	.word	0x00017150


	//   ....[11]....
        /*0998*/ 	.word	0x000171b0


	//   ....[12]....
        /*099c*/ 	.word	0x00017260


	//   ....[13]....
        /*09a0*/ 	.word	0x000172c0


	//   ....[14]....
        /*09a4*/ 	.word	0x00017370


	//   ....[15]....
        /*09a8*/ 	.word	0x000173d0


	//   ....[16]....
        /*09ac*/ 	.word	0x00017480


	//   ....[17]....
        /*09b0*/ 	.word	0x000174e0


	//   ....[18]....
        /*09b4*/ 	.word	0x00017590


	//   ....[19]....
        /*09b8*/ 	.word	0x000177e0


	//----- nvinfo : EIATTR_REG_RECONFIG
	.align		4
.L_268:
        /*09bc*/ 	.byte	0x01, 0x54
	.zero		2


	//----- nvinfo : EIATTR_SYSCALL_OFFSETS
	.align		4
        /*09c0*/ 	.byte	0x04, 0x46
        /*09c2*/ 	.short	(.L_270 - .L_269)


	//   ....[0]....
.L_269:
        /*09c4*/ 	.word	0x00001800


	//   ....[1]....
        /*09c8*/ 	.word	0x0000f630


	//   ....[2]....
        /*09cc*/ 	.word	0x0000f7a0


	//   ....[3]....
        /*09d0*/ 	.word	0x0000f8f0


	//   ....[4]....
        /*09d4*/ 	.word	0x0000fa30


	//   ....[5]....
        /*09d8*/ 	.word	0x00010ee0


	//----- nvinfo : EIATTR_MBARRIER_INSTR_OFFSETS
	.align		4
.L_270:
        /*09dc*/ 	.byte	0x04, 0x39
        /*09de*/ 	.short	(.L_272 - .L_271)


	//   ....[0]....
.L_271:
        /*09e0*/ 	.word	0x00000180
        /*09e4*/ 	.word	0x000000ff
        /*09e8*/ 	.word	0x00038800
        /*09ec*/ 	.short	0x0100
        /*09ee*/ 	.byte	0x08
	.zero		1


	//   ....[1]....
        /*09f0*/ 	.word	0x00000190
        /*09f4*/ 	.word	0x000000ff
        /*09f8*/ 	.word	0x00038820
        /*09fc*/ 	.short	0x0100
        /*09fe*/ 	.byte	0x08
	.zero		1


	//   ....[2]....
        /*0a00*/ 	.word	0x00000280
        /*0a04*/ 	.word	0x000000ff
        /*0a08*/ 	.word	0x00038830
        /*0a0c*/ 	.short	0x0100
        /*0a0e*/ 	.byte	0x08
	.zero		1


	//   ....[3]....
        /*0a10*/ 	.word	0x00000290
        /*0a14*/ 	.word	0x000000ff
        /*0a18*/ 	.word	0x00038840
        /*0a1c*/ 	.short	0x0100
        /*0a1e*/ 	.byte	0x08
	.zero		1


	//   ....[4]....
        /*0a20*/ 	.word	0x000002a0
        /*0a24*/ 	.word	0x000000ff
        /*0a28*/ 	.word	0x00038838
        /*0a2c*/ 	.short	0x0100
        /*0a2e*/ 	.byte	0x08
	.zero		1


	//   ....[5]....
        /*0a30*/ 	.word	0x000002b0
        /*0a34*/ 	.word	0x000000ff
        /*0a38*/ 	.word	0x00038848
        /*0a3c*/ 	.short	0x0100
        /*0a3e*/ 	.byte	0x08
	.zero		1


	//   ....[6]....
        /*0a40*/ 	.word	0x000003e0
        /*0a44*/ 	.word	0x000000ff
        /*0a48*/ 	.word	0x00038850
        /*0a4c*/ 	.short	0x0100
        /*0a4e*/ 	.byte	0x08
	.zero		1


	//   ....[7]....
        /*0a50*/ 	.word	0x000003f0
        /*0a54*/ 	.word	0x000000ff
        /*0a58*/ 	.word	0x00038860
        /*0a5c*/ 	.short	0x0100
        /*0a5e*/ 	.byte	0x08
	.zero		1


	//   ....[8]....
        /*0a60*/ 	.word	0x00000400
        /*0a64*/ 	.word	0x000000ff
        /*0a68*/ 	.word	0x00038858
        /*0a6c*/ 	.short	0x0100
        /*0a6e*/ 	.byte	0x08
	.zero		1


	//   ....[9]....
        /*0a70*/ 	.word	0x00000410
        /*0a74*/ 	.word	0x000000ff
        /*0a78*/ 	.word	0x00038868
        /*0a7c*/ 	.short	0x0100
        /*0a7e*/ 	.byte	0x08
	.zero		1


	//   ....[10]....
        /*0a80*/ 	.word	0x00000500
        /*0a84*/ 	.word	0x000000ff
        /*0a88*/ 	.word	0x00038870
        /*0a8c*/ 	.short	0x0100
        /*0a8e*/ 	.byte	0x06
	.zero		1


	//   ....[11]....
        /*0a90*/ 	.word	0x00000510
        /*0a94*/ 	.word	0x000000ff
        /*0a98*/ 	.word	0x00038880
        /*0a9c*/ 	.short	0x0100
        /*0a9e*/ 	.byte	0x06
	.zero		1


	//   ....[12]....
        /*0aa0*/ 	.word	0x00000520
        /*0aa4*/ 	.word	0x000000ff
        /*0aa8*/ 	.word	0x00038878
        /*0aac*/ 	.short	0x0100
        /*0aae*/ 	.byte	0x06
	.zero		1


	//   ....[13]....
        /*0ab0*/ 	.word	0x00000530
        /*0ab4*/ 	.word	0x000000ff
        /*0ab8*/ 	.word	0x00038888
        /*0abc*/ 	.short	0x0100
        /*0abe*/ 	.byte	0x06
	.zero		1


	//   ....[14]....
        /*0ac0*/ 	.word	0x00000660
        /*0ac4*/ 	.word	0x000000ff
        /*0ac8*/ 	.word	0x00038890
        /*0acc*/ 	.short	0x0100
        /*0ace*/ 	.byte	0x08
	.zero		1


	//   ....[15]....
        /*0ad0*/ 	.word	0x00000670
        /*0ad4*/ 	.word	0x000000ff
        /*0ad8*/ 	.word	0x000388a0
        /*0adc*/ 	.short	0x0100
        /*0ade*/ 	.byte	0x08
	.zero		1


	//   ....[16]....
        /*0ae0*/ 	.word	0x00000680
        /*0ae4*/ 	.word	0x000000ff
        /*0ae8*/ 	.word	0x00038898
        /*0aec*/ 	.short	0x0100
        /*0aee*/ 	.byte	0x08
	.zero		1


	//   ....[17]....
        /*0af0*/ 	.word	0x00000690
        /*0af4*/ 	.word	0x000000ff
        /*0af8*/ 	.word	0x000388a8
        /*0afc*/ 	.short	0x0100
        /*0afe*/ 	.byte	0x08
	.zero		1


	//   ....[18]....
        /*0b00*/ 	.word	0x000007e0
        /*0b04*/ 	.word	0x000000ff
        /*0b08*/ 	.word	0x000388b0
        /*0b0c*/ 	.short	0x0100
        /*0b0e*/ 	.byte	0x08
	.zero		1


	//   ....[19]....
        /*0b10*/ 	.word	0x000007f0
        /*0b14*/ 	.word	0x000000ff
        /*0b18*/ 	.word	0x000388c0
        /*0b1c*/ 	.short	0x0100
        /*0b1e*/ 	.byte	0x08
	.zero		1


	//   ....[20]....
        /*0b20*/ 	.word	0x00000800
        /*0b24*/ 	.word	0x000000ff
        /*0b28*/ 	.word	0x000388b8
        /*0b2c*/ 	.short	0x0100
        /*0b2e*/ 	.byte	0x08
	.zero		1


	//   ....[21]....
        /*0b30*/ 	.word	0x00000810
        /*0b34*/ 	.word	0x000000ff
        /*0b38*/ 	.word	0x000388c8
        /*0b3c*/ 	.short	0x0100
        /*0b3e*/ 	.byte	0x08
	.zero		1


	//   ....[22]....
        /*0b40*/ 	.word	0x00001b40
        /*0b44*/ 	.word	0x000000ff
        /*0b48*/ 	.word	0x00038800
        /*0b4c*/ 	.short	0x010a
        /*0b4e*/ 	.byte	0x2f
	.zero		1


	//   ....[23]....
        /*0b50*/ 	.word	0x00001c30
        /*0b54*/ 	.word	0x000000ff
        /*0b58*/ 	.word	0x00038830
        /*0b5c*/ 	.short	0x010a
        /*0b5e*/ 	.byte	0x34
	.zero		1


	//   ....[24]....
        /*0b60*/ 	.word	0x00001c70
        /*0b64*/ 	.word	0x000000ff
        /*0b68*/ 	.word	0x00038830
        /*0b6c*/ 	.short	0x010a
        /*0b6e*/ 	.byte	0x34
	.zero		1


	//   ....[25]....
        /*0b70*/ 	.word	0x00002930
        /*0b74*/ 	.word	0x000000ff
        /*0b78*/ 	.word	0x00000000
        /*0b7c*/ 	.short	0x0101
        /*0b7e*/ 	.byte	0x06
	.zero		1


	//   ....[26]....
        /*0b80*/ 	.word	0x00004560
        /*0b84*/ 	.word	0x000000ff
        /*0b88*/ 	.word	0x00038850
        /*0b8c*/ 	.short	0x010a
        /*0b8e*/ 	.byte	0x34
	.zero		1


	//   ....[27]....
        /*0b90*/ 	.word	0x000045a0
        /*0b94*/ 	.word	0x000000ff
        /*0b98*/ 	.word	0x00038850
        /*0b9c*/ 	.short	0x010a
        /*0b9e*/ 	.byte	0x34
	.zero		1


	//   ....[28]....
        /*0ba0*/ 	.word	0x00004860
        /*0ba4*/ 	.word	0x000000ff
        /*0ba8*/ 	.word	0x00000000
        /*0bac*/ 	.short	0x0101
        /*0bae*/ 	.byte	0x34
	.zero		1


	//   ....[29]....
        /*0bb0*/ 	.word	0x00004a20
        /*0bb4*/ 	.word	0x000000ff
        /*0bb8*/ 	.word	0x00038830
        /*0bbc*/ 	.short	0x010a
        /*0bbe*/ 	.byte	0x34
	.zero		1


	//   ....[30]....
        /*0bc0*/ 	.word	0x00004a70
        /*0bc4*/ 	.word	0x000000ff
        /*0bc8*/ 	.word	0x00038830
        /*0bcc*/ 	.short	0x010a
        /*0bce*/ 	.byte	0x34
	.zero		1


	//   ....[31]....
        /*0bd0*/ 	.word	0x00005490
        /*0bd4*/ 	.word	0x000000ff
        /*0bd8*/ 	.word	0x00000000
        /*0bdc*/ 	.short	0x0101
        /*0bde*/ 	.byte	0x06
	.zero		1


	//   ....[32]....
        /*0be0*/ 	.word	0x00007a80
        /*0be4*/ 	.word	0x000000ff
        /*0be8*/ 	.word	0x00038850
        /*0bec*/ 	.short	0x010a
        /*0bee*/ 	.byte	0x34
	.zero		1


	//   ....[33]....
        /*0bf0*/ 	.word	0x00007ae0
        /*0bf4*/ 	.word	0x000000ff
        /*0bf8*/ 	.word	0x00038850
        /*0bfc*/ 	.short	0x010a
        /*0bfe*/ 	.byte	0x34
	.zero		1


	//   ....[34]....
        /*0c00*/ 	.word	0x00007d20
        /*0c04*/ 	.word	0x000000ff
        /*0c08*/ 	.word	0x00000000
        /*0c0c*/ 	.short	0x0101
        /*0c0e*/ 	.byte	0x34
	.zero		1


	//   ....[35]....
        /*0c10*/ 	.word	0x00007e60
        /*0c14*/ 	.word	0x000000ff
        /*0c18*/ 	.word	0x00038830
        /*0c1c*/ 	.short	0x010a
        /*0c1e*/ 	.byte	0x2e
	.zero		1


	//   ....[36]....
        /*0c20*/ 	.word	0x00007ea0
        /*0c24*/ 	.word	0x000000ff
        /*0c28*/ 	.word	0x00038830
        /*0c2c*/ 	.short	0x010a
        /*0c2e*/ 	.byte	0x2e
	.zero		1


	//   ....[37]....
        /*0c30*/ 	.word	0x00008660
        /*0c34*/ 	.word	0x000000ff
        /*0c38*/ 	.word	0x00000000
        /*0c3c*/ 	.short	0x0101
        /*0c3e*/ 	.byte	0x06
	.zero		1


	//   ....[38]....
        /*0c40*/ 	.word	0x0000a520
        /*0c44*/ 	.word	0x000000ff
        /*0c48*/ 	.word	0x00038850
        /*0c4c*/ 	.short	0x010a
        /*0c4e*/ 	.byte	0x2e
	.zero		1


	//   ....[39]....
        /*0c50*/ 	.word	0x0000a570
        /*0c54*/ 	.word	0x000000ff
        /*0c58*/ 	.word	0x00038850
        /*0c5c*/ 	.short	0x010a
        /*0c5e*/ 	.byte	0x2e
	.zero		1


	//   ....[40]....
        /*0c60*/ 	.word	0x0000a7a0
        /*0c64*/ 	.word	0x000000ff
        /*0c68*/ 	.word	0x00000000
        /*0c6c*/ 	.short	0x0101
        /*0c6e*/ 	.byte	0x2e
	.zero		1


	//   ....[41]....
        /*0c70*/ 	.word	0x0000d860
        /*0c74*/ 	.word	0x000000ff
        /*0c78*/ 	.word	0x00000000
        /*0c7c*/ 	.short	0x0101
        /*0c7e*/ 	.byte	0x05
	.zero		1


	//   ....[42]....
        /*0c80*/ 	.word	0x0000fe20
        /*0c84*/ 	.word	0x00000006
        /*0c88*/ 	.word	0x00038880
        /*0c8c*/ 	.short	0x010a
        /*0c8e*/ 	.byte	0x3f
	.zero		1


	//   ....[43]....
        /*0c90*/ 	.word	0x00010580
        /*0c94*/ 	.word	0x00000006
        /*0c98*/ 	.word	0x00038870
        /*0c9c*/ 	.short	0x0107
        /*0c9e*/ 	.byte	0x3f
	.zero		1


	//   ....[44]....
        /*0ca0*/ 	.word	0x00010640
        /*0ca4*/ 	.word	0x00000006
        /*0ca8*/ 	.word	0x00038870
        /*0cac*/ 	.short	0x0101
        /*0cae*/ 	.byte	0x3f
	.zero		1


	//   ....[45]....
        /*0cb0*/ 	.word	0x00010670
        /*0cb4*/ 	.word	0x00000006
        /*0cb8*/ 	.word	0x00038840
        /*0cbc*/ 	.short	0x010a
        /*0cbe*/ 	.byte	0x3f
	.zero		1


	//   ....[46]....
        /*0cc0*/ 	.word	0x00010cc0
        /*0cc4*/ 	.word	0x00000006
        /*0cc8*/ 	.word	0x00038830
        /*0ccc*/ 	.short	0x0107
        /*0cce*/ 	.byte	0x3f
	.zero		1


	//   ....[47]....
        /*0cd0*/ 	.word	0x00010d90
        /*0cd4*/ 	.word	0x00000006
        /*0cd8*/ 	.word	0x00038830
        /*0cdc*/ 	.short	0x0101
        /*0cde*/ 	.byte	0x3f
	.zero		1


	//   ....[48]....
        /*0ce0*/ 	.word	0x00011790
        /*0ce4*/ 	.word	0x00000011
        /*0ce8*/ 	.word	0x00038800
        /*0cec*/ 	.short	0x0107
        /*0cee*/ 	.byte	0x3f
	.zero		1


	//   ....[49]....
        /*0cf0*/ 	.word	0x00011880
        /*0cf4*/ 	.word	0x00000011
        /*0cf8*/ 	.word	0x00038800
        /*0cfc*/ 	.short	0x0101
        /*0cfe*/ 	.byte	0x3f
	.zero		1


	//   ....[50]....
        /*0d00*/ 	.word	0x000118a0
        /*0d04*/ 	.word	0x00000011
        /*0d08*/ 	.word	0x00038820
        /*0d0c*/ 	.short	0x010a
        /*0d0e*/ 	.byte	0x3f
	.zero		1


	//   ....[51]....
        /*0d10*/ 	.word	0x00011bf0
        /*0d14*/ 	.word	0x00000000
        /*0d18*/ 	.word	0x00038880
        /*0d1c*/ 	.short	0x010a
        /*0d1e*/ 	.byte	0x3f
	.zero		1


	//   ....[52]....
        /*0d20*/ 	.word	0x000120f0
        /*0d24*/ 	.word	0x00000000
        /*0d28*/ 	.word	0x00038870
        /*0d2c*/ 	.short	0x0107
        /*0d2e*/ 	.byte	0x3f
	.zero		1


	//   ....[53]....
        /*0d30*/ 	.word	0x000121b0
        /*0d34*/ 	.word	0x00000000
        /*0d38*/ 	.word	0x00038870
        /*0d3c*/ 	.short	0x0101
        /*0d3e*/ 	.byte	0x3f
	.zero		1


	//   ....[54]....
        /*0d40*/ 	.word	0x000121e0
        /*0d44*/ 	.word	0x00000000
        /*0d48*/ 	.word	0x00038840
        /*0d4c*/ 	.short	0x010a
        /*0d4e*/ 	.byte	0x3f
	.zero		1


	//   ....[55]....
        /*0d50*/ 	.word	0x000126b0
        /*0d54*/ 	.word	0x00000000
        /*0d58*/ 	.word	0x00038830
        /*0d5c*/ 	.short	0x0107
        /*0d5e*/ 	.byte	0x3f
	.zero		1


	//   ....[56]....
        /*0d60*/ 	.word	0x00012770
        /*0d64*/ 	.word	0x00000000
        /*0d68*/ 	.word	0x00038830
        /*0d6c*/ 	.short	0x0101
        /*0d6e*/ 	.byte	0x3f
	.zero		1


	//   ....[57]....
        /*0d70*/ 	.word	0x00012800
        /*0d74*/ 	.word	0x00000012
        /*0d78*/ 	.word	0x00038870
        /*0d7c*/ 	.short	0x010a
        /*0d7e*/ 	.byte	0x3f
	.zero		1


	//   ....[58]....
        /*0d80*/ 	.word	0x00012890
        /*0d84*/ 	.word	0x00000012
        /*0d88*/ 	.word	0x00038860
        /*0d8c*/ 	.short	0x010a
        /*0d8e*/ 	.byte	0x3f
	.zero		1


	//   ....[59]....
        /*0d90*/ 	.word	0x00012ff0
        /*0d94*/ 	.word	0x00000012
        /*0d98*/ 	.word	0x00038850
        /*0d9c*/ 	.short	0x0101
        /*0d9e*/ 	.byte	0x3f
	.zero		1


	//   ....[60]....
        /*0da0*/ 	.word	0x00013070
        /*0da4*/ 	.word	0x00000012
        /*0da8*/ 	.word	0x00000000
        /*0dac*/ 	.short	0x0101
        /*0dae*/ 	.byte	0x3f
	.zero		1


	//   ....[61]....
        /*0db0*/ 	.word	0x00013240
        /*0db4*/ 	.word	0x00000013
        /*0db8*/ 	.word	0x00038870
        /*0dbc*/ 	.short	0x010a
        /*0dbe*/ 	.byte	0x3f
	.zero		1


	//   ....[62]....
        /*0dc0*/ 	.word	0x000132d0
        /*0dc4*/ 	.word	0x00000013
        /*0dc8*/ 	.word	0x00038860
        /*0dcc*/ 	.short	0x010a
        /*0dce*/ 	.byte	0x3f
	.zero		1


	//   ....[63]....
        /*0dd0*/ 	.word	0x00013a30
        /*0dd4*/ 	.word	0x00000013
        /*0dd8*/ 	.word	0x00038850
        /*0ddc*/ 	.short	0x0101
        /*0dde*/ 	.byte	0x3f
	.zero		1


	//   ....[64]....
        /*0de0*/ 	.word	0x00013ab0
        /*0de4*/ 	.word	0x00000000
        /*0de8*/ 	.word	0x00000000
        /*0dec*/ 	.short	0x0101
        /*0dee*/ 	.byte	0x3f
	.zero		1


	//   ....[65]....
        /*0df0*/ 	.word	0x00013d20
        /*0df4*/ 	.word	0x00000005
        /*0df8*/ 	.word	0x00038820
        /*0dfc*/ 	.short	0x010a
        /*0dfe*/ 	.byte	0x3f
	.zero		1


	//   ....[66]....
        /*0e00*/ 	.word	0x00013ea0
        /*0e04*/ 	.word	0x00000003
        /*0e08*/ 	.word	0x00038840
        /*0e0c*/ 	.short	0x010a
        /*0e0e*/ 	.byte	0x3f
	.zero		1


	//   ....[67]....
        /*0e10*/ 	.word	0x00013f40
        /*0e14*/ 	.word	0x00000019
        /*0e18*/ 	.word	0x00038840
        /*0e1c*/ 	.short	0x010a
        /*0e1e*/ 	.byte	0x3f
	.zero		1


	//   ....[68]....
        /*0e20*/ 	.word	0x00013f80
        /*0e24*/ 	.word	0x00000003
        /*0e28*/ 	.word	0x00038860
        /*0e2c*/ 	.short	0x010a
        /*0e2e*/ 	.byte	0x3f
	.zero		1


	//   ....[69]....
        /*0e30*/ 	.word	0x00013fc0
        /*0e34*/ 	.word	0x00000019
        /*0e38*/ 	.word	0x00038860
        /*0e3c*/ 	.short	0x010a
        /*0e3e*/ 	.byte	0x3f
	.zero		1


	//   ....[70]....
        /*0e40*/ 	.word	0x00014000
        /*0e44*/ 	.word	0x00000003
        /*0e48*/ 	.word	0x00038880
        /*0e4c*/ 	.short	0x010a
        /*0e4e*/ 	.byte	0x3f
	.zero		1


	//   ....[71]....
        /*0e50*/ 	.word	0x00014040
        /*0e54*/ 	.word	0x00000019
        /*0e58*/ 	.word	0x00038880
        /*0e5c*/ 	.short	0x010a
        /*0e5e*/ 	.byte	0x3f
	.zero		1


	//   ....[72]....
        /*0e60*/ 	.word	0x000140b0
        /*0e64*/ 	.word	0x00000003
        /*0e68*/ 	.word	0x00038800
        /*0e6c*/ 	.short	0x010a
        /*0e6e*/ 	.byte	0x3f
	.zero		1


	//   ....[73]....
        /*0e70*/ 	.word	0x00014110
        /*0e74*/ 	.word	0x00000003
        /*0e78*/ 	.word	0x00038830
        /*0e7c*/ 	.short	0x010a
        /*0e7e*/ 	.byte	0x3f
	.zero		1


	//   ....[74]....
        /*0e80*/ 	.word	0x00014170
        /*0e84*/ 	.word	0x00000007
        /*0e88*/ 	.word	0x00038850
        /*0e8c*/ 	.short	0x010a
        /*0e8e*/ 	.byte	0x3f
	.zero		1


	//   ....[75]....
        /*0e90*/ 	.word	0x000141e0
        /*0e94*/ 	.word	0x00000004
        /*0e98*/ 	.word	0x00038830
        /*0e9c*/ 	.short	0x010a
        /*0e9e*/ 	.byte	0x3f
	.zero		1


	//   ....[76]....
        /*0ea0*/ 	.word	0x00014250
        /*0ea4*/ 	.word	0x00000006
        /*0ea8*/ 	.word	0x00038850
        /*0eac*/ 	.short	0x010a
        /*0eae*/ 	.byte	0x3f
	.zero		1


	//   ....[77]....
        /*0eb0*/ 	.word	0x000142b0
        /*0eb4*/ 	.word	0x00000004
        /*0eb8*/ 	.word	0x00038830
        /*0ebc*/ 	.short	0x010a
        /*0ebe*/ 	.byte	0x3f
	.zero		1


	//   ....[78]....
        /*0ec0*/ 	.word	0x00014310
        /*0ec4*/ 	.word	0x00000008
        /*0ec8*/ 	.word	0x00038850
        /*0ecc*/ 	.short	0x010a
        /*0ece*/ 	.byte	0x3f
	.zero		1


	//   ....[79]....
        /*0ed0*/ 	.word	0x00014410
        /*0ed4*/ 	.word	0x00000006
        /*0ed8*/ 	.word	0x00038880
        /*0edc*/ 	.short	0x010a
        /*0ede*/ 	.byte	0x3f
	.zero		1


	//   ....[80]....
        /*0ee0*/ 	.word	0x00014f00
        /*0ee4*/ 	.word	0x00000006
        /*0ee8*/ 	.word	0x00038840
        /*0eec*/ 	.short	0x010a
        /*0eee*/ 	.byte	0x3f
	.zero		1


	//   ....[81]....
        /*0ef0*/ 	.word	0x00016320
        /*0ef4*/ 	.word	0x00000011
        /*0ef8*/ 	.word	0x00038820
        /*0efc*/ 	.short	0x010a
        /*0efe*/ 	.byte	0x3f
	.zero		1


	//   ....[82]....
        /*0f00*/ 	.word	0x00016370
        /*0f04*/ 	.word	0x00000000
        /*0f08*/ 	.word	0x00038880
        /*0f0c*/ 	.short	0x010a
        /*0f0e*/ 	.byte	0x3f
	.zero		1


	//   ....[83]....
        /*0f10*/ 	.word	0x00016ce0
        /*0f14*/ 	.word	0x00000000
        /*0f18*/ 	.word	0x00038840
        /*0f1c*/ 	.short	0x010a
        /*0f1e*/ 	.byte	0x3f
	.zero		1


	//   ....[84]....
        /*0f20*/ 	.word	0x000175c0
        /*0f24*/ 	.word	0x00000012
        /*0f28*/ 	.word	0x00038870
        /*0f2c*/ 	.short	0x010a
        /*0f2e*/ 	.byte	0x3f
	.zero		1


	//   ....[85]....
        /*0f30*/ 	.word	0x00017610
        /*0f34*/ 	.word	0x00000012
        /*0f38*/ 	.word	0x00038860
        /*0f3c*/ 	.short	0x010a
        /*0f3e*/ 	.byte	0x3f
	.zero		1


	//   ....[86]....
        /*0f40*/ 	.word	0x00017660
        /*0f44*/ 	.word	0x00000013
        /*0f48*/ 	.word	0x00038870
        /*0f4c*/ 	.short	0x010a
        /*0f4e*/ 	.byte	0x3f
	.zero		1


	//   ....[87]....
        /*0f50*/ 	.word	0x000176b0
        /*0f54*/ 	.word	0x00000013
        /*0f58*/ 	.word	0x00038860
        /*0f5c*/ 	.short	0x010a
        /*0f5e*/ 	.byte	0x3f
	.zero		1


	//   ....[88]....
        /*0f60*/ 	.word	0x00017700
        /*0f64*/ 	.word	0x00000005
        /*0f68*/ 	.word	0x00038820
        /*0f6c*/ 	.short	0x010a
        /*0f6e*/ 	.byte	0x3f
	.zero		1


	//   ....[89]....
        /*0f70*/ 	.word	0x000178a0
        /*0f74*/ 	.word	0x00000003
        /*0f78*/ 	.word	0x00038840
        /*0f7c*/ 	.short	0x010a
        /*0f7e*/ 	.byte	0x3f
	.zero		1


	//   ....[90]....
        /*0f80*/ 	.word	0x000178f0
        /*0f84*/ 	.word	0x00000019
        /*0f88*/ 	.word	0x00038840
        /*0f8c*/ 	.short	0x010a
        /*0f8e*/ 	.byte	0x3f
	.zero		1


	//   ....[91]....
        /*0f90*/ 	.word	0x00017940
        /*0f94*/ 	.word	0x00000003
        /*0f98*/ 	.word	0x00038860
        /*0f9c*/ 	.short	0x010a
        /*0f9e*/ 	.byte	0x3f
	.zero		1


	//   ....[92]....
        /*0fa0*/ 	.word	0x00017990
        /*0fa4*/ 	.word	0x00000019
        /*0fa8*/ 	.word	0x00038860
        /*0fac*/ 	.short	0x010a
        /*0fae*/ 	.byte	0x3f
	.zero		1


	//   ....[93]....
        /*0fb0*/ 	.word	0x000179e0
        /*0fb4*/ 	.word	0x00000003
        /*0fb8*/ 	.word	0x00038880
        /*0fbc*/ 	.short	0x010a
        /*0fbe*/ 	.byte	0x3f
	.zero		1


	//----- nvinfo : EIATTR_NUM_MBARRIERS
	.align		4
.L_272:
        /*0fc0*/ 	.byte	0x03, 0x38
        /*0fc2*/ 	.short	0x0016


	//----- nvinfo : EIATTR_EXIT_INSTR_OFFSETS
	.align		4
        /*0fc4*/ 	.byte	0x04, 0x1c
        /*0fc6*/ 	.short	(.L_274 - .L_273)


	//   ....[0]....
.L_273:
        /*0fc8*/ 	.word	0x00000990


	//   ....[1]....
        /*0fcc*/ 	.word	0x0000e9b0


	//   ....[2]....
        /*0fd0*/ 	.word	0x00014090


	//----- nvinfo : EIATTR_MAX_THREADS
	.align		4
.L_274:
        /*0fd4*/ 	.byte	0x04, 0x05
        /*0fd6*/ 	.short	(.L_276 - .L_275)
.L_275:
        /*0fd8*/ 	.word	0x00000180
        /*0fdc*/ 	.word	0x00000001
        /*0fe0*/ 	.word	0x00000001


	//----- nvinfo : EIATTR_CRS_STACK_SIZE
	.align		4
.L_276:
        /*0fe4*/ 	.byte	0x04, 0x1e
        /*0fe6*/ 	.short	(.L_278 - .L_277)
.L_277:
        /*0fe8*/ 	.word	0x00000000


	//----- nvinfo : EIATTR_CBANK_PARAM_SIZE
	.align		4
.L_278:
        /*0fec*/ 	.byte	0x03, 0x19
        /*0fee*/ 	.short	0x0af0


	//----- nvinfo : EIATTR_PARAM_CBANK
	.align		4
        /*0ff0*/ 	.byte	0x04, 0x0a
        /*0ff2*/ 	.short	(.L_280 - .L_279)
	.align		4
.L_279:
        /*0ff4*/ 	.word	index@(.nv.constant0._ZN7cutlass13device_kernelIN5flash11enable_sm90INS1_16FlashAttnFwdSm90INS1_25CollectiveMainloopFwdSm90ILi2EN4cute5tupleIJNS5_1CILi1EEES8_S8_EEENS6_IJNS7_ILi128EEESA_NS7_ILi256EEEEEELi256ENS_12float_e4m3_tEfNS_4arch4Sm90ELb1ELb0ELb1ELb0ELb1ELb0ELb0ELb1ELb0ELb1ELb0ELb0EEENS1_21CollectiveEpilogueFwdINS6_IJSA_SB_SA_EEES9_NS_10bfloat16_tESF_Li256ELb0ELb1ELb0ELb1EEENS1_30DynamicPersistentTileSchedulerILi256ELi128ELb0ELb1ELb1EEEEEEEEEvNT_6ParamsE)
        /*0ff8*/ 	.short	0x0210
        /*0ffa*/ 	.short	0x0af0


	//----- nvinfo : EIATTR_SW_WAR
	.align		4
.L_280:
        /*0ffc*/ 	.byte	0x04, 0x36
        /*0ffe*/ 	.short	(.L_282 - .L_281)
.L_281:
        /*1000*/ 	.word	0x00000008
.L_282:


//--------------------- .nv.info._ZN7cutlass13device_kernelIN5flash11enable_sm90INS1_16FlashAttnFwdSm90INS1_25CollectiveMainloopFwdSm90ILi2EN4cute5tupleIJNS5_1CILi1EEES8_S8_EEENS6_IJNS7_ILi128EEESA_NS7_ILi256EEEEEELi256ENS_12float_e4m3_tEfNS_4arch4Sm90ELb1ELb0ELb1ELb1ELb1ELb0ELb0ELb1ELb0ELb1ELb0ELb0EEENS1_21CollectiveEpilogueFwdINS6_IJSA_SB_SA_EEES9_NS_10bfloat16_tESF_Li256ELb1ELb1ELb0ELb1EEENS1_36VarlenDynamicPersistentTileSchedulerILi128ELi128ELi256ELi128ELb0ELb1ELb1ELb1ELb1ELb1EEEEEEEEEvNT_6ParamsE --------------------------
	.section	.nv.info._ZN7cutlass13device_kernelIN5flash11enable_sm90INS1_16FlashAttnFwdSm90INS1_25CollectiveMainloopFwdSm90ILi2EN4cute5tupleIJNS5_1CILi1EEES8_S8_EEENS6_IJNS7_ILi128EEESA_NS7_ILi256EEEEEELi256ENS_12float_e4m3_tEfNS_4arch4Sm90ELb1ELb0ELb1ELb1ELb1ELb0ELb0ELb1ELb0ELb1ELb0ELb0EEENS1_21CollectiveEpilogueFwdINS6_IJSA_SB_SA_EEES9_NS_10bfloat16_tESF_Li256ELb1ELb1ELb0ELb1EEENS1_36VarlenDynamicPersistentTileSchedulerILi128ELi128ELi256ELi128ELb0ELb1ELb1ELb1ELb1ELb1EEEEEEEEEvNT_6ParamsE,"",@"SHT_CUDA_INFO"
	.sectionflags	@""
	.align	4


	//----- nvinfo : EIATTR_CUDA_API_VERSION
	.align		4
        /*0000*/ 	.byte	0x04, 0x37
        /*0002*/ 	.short	(.L_284 - .L_283)
.L_283:
        /*0004*/ 	.word	0x00000082


	//----- nvinfo : EIATTR_KPARAM_INFO
	.align		4
.L_284:
        /*0008*/ 	.byte	0x04, 0x17
        /*000a*/ 	.short	(.L_286 - .L_285)
.L_285:
        /*000c*/ 	.word	0x00000000
        /*0010*/ 	.short	0x0000
        /*0012*/ 	.short	0x0070
        /*0014*/ 	.byte	0x00, 0xf0, 0x01, 0x2a


	//----- nvinfo : EIATTR_SPARSE_MMA_MASK
	.align		4
.L_286:
        /*0018*/ 	.byte	0x03, 0x50
        /*001a*/ 	.short	0x0000


	//----- nvinfo : EIATTR_MAXREG_COUNT
	.align		4
        /*001c*/ 	.byte	0x03, 0x1b
        /*001e*/ 	.short	0x00a8


	//----- nvinfo : EIATTR_NUM_BARRIERS
	.align		4
        /*0020*/ 	.byte	0x02, 0x4c
        /*0022*/ 	.byte	0x10
	.zero		1


	//----- nvinfo : EIATTR_EXTERNS
	.align		4
        /*0024*/ 	.byte	0x04, 0x0f
        /*0026*/ 	.short	(.L_288 - .L_287)


	//   ....[0]....
	.align		4
.L_287:
        /*0028*/ 	.word	index@(__assertfail)


	//----- nvinfo : EIATTR_ANNOTATIONS
	.align		4
.L_288:
        /*002c*/ 	.byte	0x04, 0x55
        /*002e*/ 	.short	(.L_290 - .L_289)


	//   ....[0]....
.L_289:
        /* <DEDUP_REMOVED lines=8> */


	//----- nvinfo : EIATTR_MERCURY_ISA_VERSION
	.align		4
.L_290:
        /*0098*/ 	.byte	0x03, 0x5f
        /*009a*/ 	.short	0x0101


	//----- nvinfo : EIATTR_UNUSED_LOAD_BYTE_OFFSET
	.align		4
        /*009c*/ 	.byte	0x04, 0x44
        /*009e*/ 	.short	(.L_292 - .L_291)


	//   ....[0]....
.L_291:
        /*00a0*/ 	.word	0x00000980
        /*00a4*/ 	.word	0x0000fff0


	//   ....[1]....
        /*00a8*/ 	.word	0x0000b530
        /*00ac*/ 	.word	0x0000fff0


	//----- nvinfo : EIATTR_INT_WARP_WIDE_INSTR_OFFSETS
	.align		4
.L_292:
        /*00b0*/ 	.byte	0x04, 0x31
        /*00b2*/ 	.short	(.L_294 - .L_293)


	//   ....[0]....
.L_293:
        /*00b4*/ 	.word	0x000000c0


	//   ....[1]....
        /*00b8*/ 	.word	0x000000d0


	//   ....[2]....
        /*00bc*/ 	.word	0x00000170


	//   ....[3]....
        /*00c0*/ 	.word	0x000104c0


	//   ....[4]....
        /*00c4*/ 	.word	0x00010550


	//   ....[5]....
        /*00c8*/ 	.word	0x00014330


	//   ....[6]....
        /*00cc*/ 	.word	0x000143c0


	//----- nvinfo : EIATTR_COOP_GROUP_MASK_REGIDS
	.align		4
.L_294:
        /*00d0*/ 	.byte	0x04, 0x29
        /*00d2*/ 	.short	(.L_296 - .L_295)


	//   ....[0]....
.L_295:
        /*00d4*/ 	.word	0xffffffff


	//   ....[1]....
        /*00d8*/ 	.word	0xffffffff


	//   ....[2]....
        /*00dc*/ 	.word	0xffffffff


	//   ....[3]....
        /*00e0*/ 	.word	0xffffffff


	//   ....[4]....
        /*00e4*/ 	.word	0xffffffff


	//   ....[5]....
        /*00e8*/ 	.word	0xffffffff


	//   ....[6]....
        /*00ec*/ 	.word	0xffffffff


	//   ....[7]....
        /*00f0*/ 	.word	0xffffffff


	//   ....[8]....
        /*00f4*/ 	.word	0xffffffff


	//   ....[9]....
        /*00f8*/ 	.word	0xffffffff


	//   ....[10]....
        /*00fc*/ 	.word	0xffffffff


	//   ....[11]....
        /*0100*/ 	.word	0xffffffff


	//   ....[12]....
        /*0104*/ 	.word	0xffffffff


	//   ....[13]....
        /*0108*/ 	.word	0xffffffff


	//   ....[14]....
        /*010c*/ 	.word	0xffffffff


	//   ....[15]....
        /*0110*/ 	.word	0xffffffff


	//   ....[16]....
        /*0114*/ 	.word	0xffffffff


	//   ....[17]....
        /*0118*/ 	.word	0xffffffff


	//   ....[18]....
        /*011c*/ 	.word	0xffffffff


	//   ....[19]....
        /*0120*/ 	.word	0xffffffff


	//   ....[20]....
        /*0124*/ 	.word	0xffffffff


	//   ....[21]....
        /*0128*/ 	.word	0xffffffff


	//   ....[22]....
        /*012c*/ 	.word	0xffffffff


	//   ....[23]....
        /*0130*/ 	.word	0xffffffff


	//   ....[24]....
        /*0134*/ 	.word	0xffffffff


	//   ....[25]....
        /*0138*/ 	.word	0xffffffff


	//   ....[26]....
        /*013c*/ 	.word	0xffffffff


	//   ....[27]....
        /*0140*/ 	.word	0xffffffff


	//   ....[28]....
        /*0144*/ 	.word	0xffffffff


	//   ....[29]....
        /*0148*/ 	.word	0xffffffff


	//   ....[30]....
        /*014c*/ 	.word	0xffffffff


	//   ....[31]....
        /*0150*/ 	.word	0xffffffff


	//   ....[32]....
        /*0154*/ 	.word	0xffffffff


	//   ....[33]....
        /*0158*/ 	.word	0xffffffff


	//   ....[34]....
        /*015c*/ 	.word	0xffffffff


	//   ....[35]....
        /*0160*/ 	.word	0xffffffff


	//   ....[36]....
        /*0164*/ 	.word	0xffffffff


	//   ....[37]....
        /*0168*/ 	.word	0xffffffff


	//   ....[38]....
        /*016c*/ 	.word	0xffffffff


	//   ....[39]....
        /*0170*/ 	.word	0xffffffff


	//   ....[40]....
        /*0174*/ 	.word	0xffffffff


	//   ....[41]....
        /*0178*/ 	.word	0xffffffff


	//   ....[42]....
        /*017c*/ 	.word	0xffffffff


	//   ....[43]....
        /*0180*/ 	.word	0xffffffff


	//   ....[44]....
        /*0184*/ 	.word	0xffffffff


	//   ....[45]....
        /*0188*/ 	.word	0xffffffff


	//   ....[46]....
        /*018c*/ 	.word	0xffffffff


	//   ....[47]....
        /*0190*/ 	.word	0xffffffff


	//   ....[48]....
        /*0194*/ 	.word	0xffffffff


	//   ....[49]....
        /*0198*/ 	.word	0xffffffff


	//   ....[50]....
        /*019c*/ 	.word	0xffffffff


	//   ....[51]....
        /*01a0*/ 	.word	0xffffffff


	//   ....[52]....
        /*01a4*/ 	.word	0xffffffff


	//   ....[53]....
        /*01a8*/ 	.word	0xffffffff


	//   ....[54]....
        /*01ac*/ 	.word	0xffffffff


	//   ....[55]....
        /*01b0*/ 	.word	0xffffffff


	//   ....[56]....
        /*01b4*/ 	.word	0xffffffff


	//   ....[57]....
        /*01b8*/ 	.word	0xffffffff


	//   ....[58]....
        /*01bc*/ 	.word	0xffffffff


	//   ....[59]....
        /*01c0*/ 	.word	0xffffffff


	//   ....[60]....
        /*01c4*/ 	.word	0xffffffff


	//   ....[61]....
        /*01c8*/ 	.word	0xffffffff


	//   ....[62]....
        /*01cc*/ 	.word	0xffffffff


	//   ....[63]....
        /*01d0*/ 	.word	0xffffffff


	//   ....[64]....
        /*01d4*/ 	.word	0xffffffff


	//   ....[65]....
        /*01d8*/ 	.word	0xffffffff


	//   ....[66]....
        /*01dc*/ 	.word	0xffffffff


	//   ....[67]....
        /*01e0*/ 	.word	0xffffffff


	//   ....[68]....
        /*01e4*/ 	.word	0xffffffff


	//   ....[69]....
        /*01e8*/ 	.word	0xffffffff


	//   ....[70]....
        /*01ec*/ 	.word	0xffffffff


	//   ....[71]....
        /*01f0*/ 	.word	0xffffffff


	//   ....[72]....
        /*01f4*/ 	.word	0xffffffff


	//   ....[73]....
        /*01f8*/ 	.word	0xffffffff


	//   ....[74]....
        /*01fc*/ 	.word	0xffffffff


	//   ....[75]....
        /*0200*/ 	.word	0xffffffff


	//   ....[76]....
        /*0204*/ 	.word	0xffffffff


	//   ....[77]....
        /*0208*/ 	.word	0xffffffff


	//   ....[78]....
        /*020c*/ 	.word	0xffffffff


	//   ....[79]....
        /*0210*/ 	.word	0xffffffff


	//   ....[80]....
        /*0214*/ 	.word	0xffffffff


	//   ....[81]....
        /*0218*/ 	.word	0xffffffff


	//   ....[82]....
        /*021c*/ 	.word	0xffffffff


	//   ....[83]....
        /*0220*/ 	.word	0xffffffff


	//   ....[84]....
        /*0224*/ 	.word	0xffffffff


	//   ....[85]....
        /*0228*/ 	.word	0xffffffff


	//   ....[86]....
        /*022c*/ 	.word	0xffffffff


	//   ....[87]....
        /*0230*/ 	.word	0xffffffff


	//   ....[88]....
        /*0234*/ 	.word	0xffffffff


	//   ....[89]....
        /*0238*/ 	.word	0xffffffff


	//   ....[90]....
        /*023c*/ 	.word	0xffffffff


	//   ....[91]....
        /*0240*/ 	.word	0xffffffff


	//   ....[92]....
        /*0244*/ 	.word	0xffffffff


	//   ....[93]....
        /*0248*/ 	.word	0xffffffff


	//   ....[94]....
        /*024c*/ 	.word	0xffffffff


	//   ....[95]....
        /*0250*/ 	.word	0xffffffff


	//   ....[96]....
        /*0254*/ 	.word	0xffffffff


	//   ....[97]....
        /*0258*/ 	.word	0xffffffff


	//   ....[98]....
        /*025c*/ 	.word	0xffffffff


	//   ....[99]....
        /*0260*/ 	.word	0xffffffff


	//   ....[100]....
        /*0264*/ 	.word	0xffffffff


	//   ....[101]....
        /*0268*/ 	.word	0xffffffff


	//   ....[102]....
        /*026c*/ 	.word	0xffffffff


	//   ....[103]....
        /*0270*/ 	.word	0xffffffff


	//   ....[104]....
        /*0274*/ 	.word	0xffffffff


	//   ....[105]....
        /*0278*/ 	.word	0xffffffff


	//   ....[106]....
        /*027c*/ 	.word	0xffffffff


	//   ....[107]....
        /*0280*/ 	.word	0xffffffff


	//   ....[108]....
        /*0284*/ 	.word	0xffffffff


	//   ....[109]....
        /*0288*/ 	.word	0xffffffff


	//   ....[110]....
        /*028c*/ 	.word	0xffffffff


	//   ....[111]....
        /*0290*/ 	.word	0xffffffff


	//   ....[112]....
        /*0294*/ 	.word	0xffffffff


	//   ....[113]....
        /*0298*/ 	.word	0xffffffff


	//   ....[114]....
        /*029c*/ 	.word	0xffffffff


	//   ....[115]....
        /*02a0*/ 	.word	0xffffffff


	//   ....[116]....
        /*02a4*/ 	.word	0xffffffff


	//   ....[117]....
        /*02a8*/ 	.word	0xffffffff


	//   ....[118]....
        /*02ac*/ 	.word	0xffffffff


	//   ....[119]....
        /*02b0*/ 	.word	0xffffffff


	//   ....[120]....
        /*02b4*/ 	.word	0xffffffff


	//   ....[121]....
        /*02b8*/ 	.word	0xffffffff


	//   ....[122]....
        /*02bc*/ 	.word	0xffffffff


	//   ....[123]....
        /*02c0*/ 	.word	0xffffffff


	//   ....[124]....
        /*02c4*/ 	.word	0xffffffff


	//   ....[125]....
        /*02c8*/ 	.word	0xffffffff


	//   ....[126]....
        /*02cc*/ 	.word	0xffffffff


	//   ....[127]....
        /*02d0*/ 	.word	0xffffffff


	//   ....[128]....
        /*02d4*/ 	.word	0xffffffff


	//   ....[129]....
        /*02d8*/ 	.word	0xffffffff


	//   ....[130]....
        /*02dc*/ 	.word	0xffffffff


	//   ....[131]....
        /*02e0*/ 	.word	0xffffffff


	//   ....[132]....
        /*02e4*/ 	.word	0xffffffff


	//   ....[133]....
        /*02e8*/ 	.word	0xffffffff


	//   ....[134]....
        /*02ec*/ 	.word	0xffffffff


	//   ....[135]....
        /*02f0*/ 	.word	0xffffffff


	//   ....[136]....
        /*02f4*/ 	.word	0xffffffff


	//   ....[137]....
        /*02f8*/ 	.word	0xffffffff


	//   ....[138]....
        /*02fc*/ 	.word	0xffffffff


	//   ....[139]....
        /*0300*/ 	.word	0xffffffff


	//   ....[140]....
        /*0304*/ 	.word	0xffffffff


	//   ....[141]....
        /*0308*/ 	.word	0xffffffff


	//   ....[142]....
        /*030c*/ 	.word	0xffffffff


	//   ....[143]....
        /*0310*/ 	.word	0xffffffff


	//   ....[144]....
        /*0314*/ 	.word	0xffffffff


	//   ....[145]....
        /*0318*/ 	.word	0xffffffff


	//   ....[146]....
        /*031c*/ 	.word	0xffffffff


	//   ....[147]....
        /*0320*/ 	.word	0xffffffff


	//   ....[148]....
        /*0324*/ 	.word	0xffffffff


	//   ....[149]....
        /*0328*/ 	.word	0xffffffff


	//   ....[150]....
        /*032c*/ 	.word	0xffffffff


	//   ....[151]....
        /*0330*/ 	.word	0xffffffff


	//   ....[152]....
        /*0334*/ 	.word	0xffffffff


	//   ....[153]....
        /*0338*/ 	.word	0xffffffff


	//   ....[154]....
        /*033c*/ 	.word	0xffffffff


	//   ....[155]....
        /*0340*/ 	.word	0xffffffff


	//   ....[156]....
        /*0344*/ 	.word	0xffffffff


	//   ....[157]....
        /*0348*/ 	.word	0xffffffff


	//   ....[158]....
        /*034c*/ 	.word	0xffffffff


	//   ....[159]....
        /*0350*/ 	.word	0xffffffff


	//   ....[160]....
        /*0354*/ 	.word	0xffffffff


	//   ....[161]....
        /*0358*/ 	.word	0xffffffff


	//   ....[162]....
        /*035c*/ 	.word	0xffffffff


	//   ....[163]....
        /*0360*/ 	.word	0xffffffff


	//   ....[164]....
        /*0364*/ 	.word	0xffffffff


	//   ....[165]....
        /*0368*/ 	.word	0xffffffff


	//   ....[166]....
        /*036c*/ 	.word	0xffffffff


	//   ....[167]....
        /*0370*/ 	.word	0xffffffff


	//   ....[168]....
        /*0374*/ 	.word	0xffffffff


	//   ....[169]....
        /*0378*/ 	.word	0xffffffff


	//   ....[170]....
        /*037c*/ 	.word	0xffffffff


	//   ....[171]....
        /*0380*/ 	.word	0xffffffff


	//   ....[172]....
        /*0384*/ 	.word	0xffffffff


	//   ....[173]....
        /*0388*/ 	.word	0xffffffff


	//   ....[174]....
        /*038c*/ 	.word	0xffffffff


	//   ....[175]....
        /*0390*/ 	.word	0xffffffff


	//   ....[176]....
        /*0394*/ 	.word	0xffffffff


	//   ....[177]....
        /*0398*/ 	.word	0xffffffff


	//   ....[178]....
        /*039c*/ 	.word	0xffffffff


	//   ....[179]....
        /*03a0*/ 	.word	0xffffffff


	//   ....[180]....
        /*03a4*/ 	.word	0xffffffff


	//   ....[181]....
        /*03a8*/ 	.word	0xffffffff


	//   ....[182]....
        /*03ac*/ 	.word	0xffffffff


	//   ....[183]....
        /*03b0*/ 	.word	0xffffffff


	//   ....[184]....
        /*03b4*/ 	.word	0xffffffff


	//   ....[185]....
        /*03b8*/ 	.word	0xffffffff


	//   ....[186]....
        /*03bc*/ 	.word	0xffffffff


	//   ....[187]....
        /*03c0*/ 	.word	0xffffffff


	//   ....[188]....
        /*03c4*/ 	.word	0xffffffff


	//   ....[189]....
        /*03c8*/ 	.word	0xffffffff


	//   ....[190]....
        /*03cc*/ 	.word	0xffffffff


	//   ....[191]....
        /*03d0*/ 	.word	0xffffffff


	//   ....[192]....
        /*03d4*/ 	.word	0xffffffff


	//   ....[193]....
        /*03d8*/ 	.word	0xffffffff


	//   ....[194]....
        /*03dc*/ 	.word	0xffffffff


	//   ....[195]....
        /*03e0*/ 	.word	0xffffffff


	//   ....[196]....
        /*03e4*/ 	.word	0xffffffff


	//   ....[197]....
        /*03e8*/ 	.word	0xffffffff


	//   ....[198]....
        /*03ec*/ 	.word	0xffffffff


	//   ....[199]....
        /*03f0*/ 	.word	0xffffffff


	//   ....[200]....
        /*03f4*/ 	.word	0xffffffff


	//   ....[201]....
        /*03f8*/ 	.word	0xffffffff


	//   ....[202]....
        /*03fc*/ 	.word	0xffffffff


	//   ....[203]....
        /*0400*/ 	.word	0xffffffff


	//   ....[204]....
        /*0404*/ 	.word	0xffffffff


	//   ....[205]....
        /*0408*/ 	.word	0xffffffff


	//   ....[206]....
        /*040c*/ 	.word	0xffffffff


	//   ....[207]....
        /*0410*/ 	.word	0xffffffff


	//   ....[208]....
        /*0414*/ 	.word	0xffffffff


	//   ....[209]....
        /*0418*/ 	.word	0xffffffff


	//   ....[210]....
        /*041c*/ 	.word	0xffffffff


	//   ....[211]....
        /*0420*/ 	.word	0xffffffff


	//   ....[212]....
        /*0424*/ 	.word	0xffffffff


	//   ....[213]....
        /*0428*/ 	.word	0xffffffff


	//   ....[214]....
        /*042c*/ 	.word	0xffffffff


	//   ....[215]....
        /*0430*/ 	.word	0xffffffff


	//   ....[216]....
        /*0434*/ 	.word	0xffffffff


	//   ....[217]....
        /*0438*/ 	.word	0xffffffff


	//   ....[218]....
        /*043c*/ 	.word	0xffffffff


	//   ....[219]....
        /*0440*/ 	.word	0xffffffff


	//   ....[220]....
        /*0444*/ 	.word	0xffffffff


	//   ....[221]....
        /*0448*/ 	.word	0xffffffff


	//   ....[222]....
        /*044c*/ 	.word	0xffffffff


	//   ....[223]....
        /*0450*/ 	.word	0xffffffff


	//   ....[224]....
        /*0454*/ 	.word	0xffffffff


	//   ....[225]....
        /*0458*/ 	.word	0x0500000f


	//   ....[226]....
        /*045c*/ 	.word	0x0500000f


	//   ....[227]....
        /*0460*/ 	.word	0x0500000f


	//   ....[228]....
        /*0464*/ 	.word	0x0500000f


	//   ....[229]....
        /*0468*/ 	.word	0x0500000f


	//   ....[230]....
        /*046c*/ 	.word	0x0500000f


	//   ....[231]....
        /*0470*/ 	.word	0x0500000f


	//   ....[232]....
        /*0474*/ 	.word	0x0500000f


	//   ....[233]....
        /*0478*/ 	.word	0x0500000f


	//   ....[234]....
        /*047c*/ 	.word	0x0500000f


	//   ....[235]....
        /*0480*/ 	.word	0x0500000f


	//   ....[236]....
        /*0484*/ 	.word	0x0500000f


	//   ....[237]....
        /*0488*/ 	.word	0x0500000f


	//   ....[238]....
        /*048c*/ 	.word	0x0500000f


	//   ....[239]....
        /*0490*/ 	.word	0x0500000f


	//   ....[240]....
        /*0494*/ 	.word	0x0500000f


	//   ....[241]....
        /*0498*/ 	.word	0x0500000f


	//   ....[242]....
        /*049c*/ 	.word	0x0500000f


	//   ....[243]....
        /*04a0*/ 	.word	0x0500000f


	//   ....[244]....
        /*04a4*/ 	.word	0x0500000f


	//   ....[245]....
        /*04a8*/ 	.word	0x0500000f


	//   ....[246]....
        /*04ac*/ 	.word	0x0500000f


	//   ....[247]....
        /*04b0*/ 	.word	0x0500000f


	//   ....[248]....
        /*04b4*/ 	.word	0x0500000f


	//   ....[249]....
        /*04b8*/ 	.word	0x0500000f


	//   ....[250]....
        /*04bc*/ 	.word	0x0500000f


	//   ....[251]....
        /*04c0*/ 	.word	0x0500000f


	//   ....[252]....
        /*04c4*/ 	.word	0x0500000f


	//   ....[253]....
        /*04c8*/ 	.word	0x0500000f


	//   ....[254]....
        /*04cc*/ 	.word	0x0500000f


	//   ....[255]....
        /*04d0*/ 	.word	0x0500000f


	//   ....[0]....
        /*04d4*/ 	.word	0x0500000f


	//   ....[1]....
        /*04d8*/ 	.word	0x0500000f


	//   ....[2]....
        /*04dc*/ 	.word	0x0500000f


	//   ....[3]....
        /*04e0*/ 	.word	0x0500000f


	//   ....[4]....
        /*04e4*/ 	.word	0x0500000f


	//   ....[5]....
        /*04e8*/ 	.word	0x0500000f


	//   ....[6]....
        /*04ec*/ 	.word	0x0500000f


	//   ....[7]....
        /*04f0*/ 	.word	0x0500000f


	//   ....[8]....
        /*04f4*/ 	.word	0x0500000f


	//   ....[9]....
        /*04f8*/ 	.word	0x0500000f


	//   ....[10]....
        /*04fc*/ 	.word	0x0500000f


	//   ....[11]....
        /*0500*/ 	.word	0x0500000f


	//   ....[12]....
        /*0504*/ 	.word	0x0500000f


	//   ....[13]....
        /*0508*/ 	.word	0x0500000f


	//   ....[14]....
        /*050c*/ 	.word	0x0500000f


	//   ....[15]....
        /*0510*/ 	.word	0x0500000f


	//   ....[16]....
        /*0514*/ 	.word	0x0500000f


	//   ....[17]....
        /*0518*/ 	.word	0x0500000f


	//   ....[18]....
        /*051c*/ 	.word	0x0500000f


	//   ....[19]....
        /*0520*/ 	.word	0x0500000f


	//   ....[20]....
        /*0524*/ 	.word	0x0500000f


	//   ....[21]....
        /*0528*/ 	.word	0x0500000f


	//   ....[22]....
        /*052c*/ 	.word	0x0500000f


	//   ....[23]....
        /*0530*/ 	.word	0x0500000f


	//   ....[24]....
        /*0534*/ 	.word	0x0500000f


	//   ....[25]....
        /*0538*/ 	.word	0x0500000f


	//   ....[26]....
        /*053c*/ 	.word	0x0500000f


	//   ....[27]....
        /*0540*/ 	.word	0x0500000f


	//   ....[28]....
        /*0544*/ 	.word	0x0500000f


	//   ....[29]....
        /*0548*/ 	.word	0x0500000f


	//   ....[30]....
        /*054c*/ 	.word	0x0500000f


	//   ....[31]....
        /*0550*/ 	.word	0x0500000f


	//   ....[32]....
        /*0554*/ 	.word	0x0500000f


	//   ....[33]....
        /*0558*/ 	.word	0x0500000f


	//   ....[34]....
        /*055c*/ 	.word	0x0500000f


	//   ....[35]....
        /*0560*/ 	.word	0x0500000f


	//   ....[36]....
        /*0564*/ 	.word	0x0500000f


	//   ....[37]....
        /*0568*/ 	.word	0x0500000f


	//   ....[38]....
        /*056c*/ 	.word	0x0500000f


	//   ....[39]....
        /*0570*/ 	.word	0x0500000f


	//   ....[40]....
        /*0574*/ 	.word	0x0500000f


	//   ....[41]....
        /*0578*/ 	.word	0x0500000f


	//   ....[42]....
        /*057c*/ 	.word	0x0500000f


	//   ....[43]....
        /*0580*/ 	.word	0x0500000f


	//   ....[44]....
        /*0584*/ 	.word	0x0500000f


	//   ....[45]....
        /*0588*/ 	.word	0x0500000f


	//   ....[46]....
        /*058c*/ 	.word	0x0500000f


	//   ....[47]....
        /*0590*/ 	.word	0x0500000f


	//   ....[48]....
        /*0594*/ 	.word	0x0500000f


	//   ....[49]....
        /*0598*/ 	.word	0x0500000f


	//   ....[50]....
        /*059c*/ 	.word	0x0500000f


	//----- nvinfo : EIATTR_COOP_GROUP_INSTR_OFFSETS
	.align		4
.L_296:
        /*05a0*/ 	.byte	0x04, 0x28
        /*05a2*/ 	.short	(.L_298 - .L_297)


	//   ....[0]....
.L_297:
        /*05a4*/ 	.word	0x00000080


	//   ....[1]....
        /*05a8*/ 	.word	0x00000090


	//   ....[2]....
        /*05ac*/ 	.word	0x000002d0


	//   ....[3]....
        /*05b0*/ 	.word	0x00000430


	//   ....[4]....
        /*05b4*/ 	.word	0x00000550


	//   ....[5]....
        /*05b8*/ 	.word	0x000006b0


	//   ....[6]....
        /*05bc*/ 	.word	0x00001800


	//   ....[7]....
        /*05c0*/ 	.word	0x00002440


	//   ....[8]....
        /*05c4*/ 	.word	0x00002880


	//   ....[9]....
        /*05c8*/ 	.word	0x00003020


	//   ....[10]....
        /*05cc*/ 	.word	0x00003080


	//   ....[11]....
        /*05d0*/ 	.word	0x00003a90


	//   ....[12]....
        /*05d4*/ 	.word	0x00003b10


	//   ....[13]....
        /*05d8*/ 	.word	0x00005090


	//   ....[14]....
        /*05dc*/ 	.word	0x00005ca0


	//   ....[15]....
        /*05e0*/ 	.word	0x00005d00


	//   ....[16]....
        /*05e4*/ 	.word	0x00005d10


	//   ....[17]....
        /*05e8*/ 	.word	0x00006780


	//   ....[18]....
        /*05ec*/ 	.word	0x000067f0


	//   ....[19]....
        /*05f0*/ 	.word	0x00008b20


	//   ....[20]....
        /*05f4*/ 	.word	0x00008bb0


	//   ....[21]....
        /*05f8*/ 	.word	0x000091a0


	//   ....[22]....
        /*05fc*/ 	.word	0x000092f0


	//   ....[23]....
        /*0600*/ 	.word	0x0000aa90


	//   ....[24]....
        /*0604*/ 	.word	0x0000aac0


	//   ....[25]....
        /*0608*/ 	.word	0x0000ab30


	//   ....[26]....
        /*060c*/ 	.word	0x0000ab50


	//   ....[27]....
        /*0610*/ 	.word	0x0000c0e0


	//   ....[28]....
        /*0614*/ 	.word	0x0000c110


	//   ....[29]....
        /*0618*/ 	.word	0x0000c140


	//   ....[30]....
        /*061c*/ 	.word	0x0000c170


	//   ....[31]....
        /*0620*/ 	.word	0x0000c1a0


	//   ....[32]....
        /*0624*/ 	.word	0x0000c1d0


	//   ....[33]....
        /*0628*/ 	.word	0x0000c200


	//   ....[34]....
        /*062c*/ 	.word	0x0000c230


	//   ....[35]....
        /*0630*/ 	.word	0x0000c260


	//   ....[36]....
        /*0634*/ 	.word	0x0000c290


	//   ....[37]....
        /*0638*/ 	.word	0x0000c2c0


	//   ....[38]....
        /*063c*/ 	.word	0x0000c2f0


	//   ....[39]....
        /*0640*/ 	.word	0x0000c330


	//   ....[40]....
        /*0644*/ 	.word	0x0000c360


	//   ....[41]....
        /*0648*/ 	.word	0x0000c390


	//   ....[42]....
        /*064c*/ 	.word	0x0000c3c0


	//   ....[43]....
        /*0650*/ 	.word	0x0000c3f0


	//   ....[44]....
        /*0654*/ 	.word	0x0000c420


	//   ....[45]....
        /*0658*/ 	.word	0x0000c450


	//   ....[46]....
        /*065c*/ 	.word	0x0000c480


	//   ....[47]....
        /*0660*/ 	.word	0x0000c4b0


	//   ....[48]....
        /*0664*/ 	.word	0x0000c4e0


	//   ....[49]....
        /*0668*/ 	.word	0x0000c510


	//   ....[50]....
        /*066c*/ 	.word	0x0000c540


	//   ....[51]....
        /*0670*/ 	.word	0x0000c570


	//   ....[52]....
        /*0674*/ 	.word	0x0000c5b0


	//   ....[53]....
        /*0678*/ 	.word	0x0000c5e0


	//   ....[54]....
        /*067c*/ 	.word	0x0000c610


	//   ....[55]....
        /*0680*/ 	.word	0x0000c640


	//   ....[56]....
        /*0684*/ 	.word	0x0000c670


	//   ....[57]....
        /*0688*/ 	.word	0x0000c6a0


	//   ....[58]....
        /*068c*/ 	.word	0x0000c6d0


	//   ....[59]....
        /*0690*/ 	.word	0x0000c700


	//   ....[60]....
        /*0694*/ 	.word	0x0000c730


	//   ....[61]....
        /*0698*/ 	.word	0x0000c760


	//   ....[62]....
        /*069c*/ 	.word	0x0000c790


	//   ....[63]....
        /*06a0*/ 	.word	0x0000c7c0


	//   ....[64]....
        /*06a4*/ 	.word	0x0000c7d0


	//   ....[65]....
        /*06a8*/ 	.word	0x0000c7e0


	//   ....[66]....
        /*06ac*/ 	.word	0x0000c7f0


	//   ....[67]....
        /*06b0*/ 	.word	0x0000c800


	//   ....[68]....
        /*06b4*/ 	.word	0x0000c810


	//   ....[69]....
        /*06b8*/ 	.word	0x0000c830


	//   ....[70]....
        /*06bc*/ 	.word	0x0000c850


	//   ....[71]....
        /*06c0*/ 	.word	0x0000c860


	//   ....[72]....
        /*06c4*/ 	.word	0x0000c880


	//   ....[73]....
        /*06c8*/ 	.word	0x0000c890


	//   ....[74]....
        /*06cc*/ 	.word	0x0000c8b0


	//   ....[75]....
        /*06d0*/ 	.word	0x0000c8c0


	//   ....[76]....
        /*06d4*/ 	.word	0x0000c8e0


	//   ....[77]....
        /*06d8*/ 	.word	0x0000c8f0


	//   ....[78]....
        /*06dc*/ 	.word	0x0000c910


	//   ....[79]....
        /*06e0*/ 	.word	0x0000c920


	//   ....[80]....
        /*06e4*/ 	.word	0x0000c940


	//   ....[81]....
        /*06e8*/ 	.word	0x0000c950


	//   ....[82]....
        /*06ec*/ 	.word	0x0000c970


	//   ....[83]....
        /*06f0*/ 	.word	0x0000c980


	//   ....[84]....
        /*06f4*/ 	.word	0x0000c9b0


	//   ....[85]....
        /*06f8*/ 	.word	0x0000c9e0


	//   ....[86]....
        /*06fc*/ 	.word	0x0000c9f0


	//   ....[87]....
        /*0700*/ 	.word	0x0000ca10


	//   ....[88]....
        /*0704*/ 	.word	0x0000ca20


	//   ....[89]....
        /*0708*/ 	.word	0x0000ca40


	//   ....[90]....
        /*070c*/ 	.word	0x0000ca50


	//   ....[91]....
        /*0710*/ 	.word	0x0000d2a0


	//   ....[92]....
        /*0714*/ 	.word	0x0000d2e0


	//   ....[93]....
        /*0718*/ 	.word	0x0000d310


	//   ....[94]....
        /*071c*/ 	.word	0x0000d340


	//   ....[95]....
        /*0720*/ 	.word	0x0000dbc0


	//   ....[96]....
        /*0724*/ 	.word	0x0000dc00


	//   ....[97]....
        /*0728*/ 	.word	0x0000dd40


	//   ....[98]....
        /*072c*/ 	.word	0x0000dd60


	//   ....[99]....
        /*0730*/ 	.word	0x0000dea0


	//   ....[100]....
        /*0734*/ 	.word	0x0000dec0


	//   ....[101]....
        /*0738*/ 	.word	0x0000e010


	//   ....[102]....
        /*073c*/ 	.word	0x0000e030


	//   ....[103]....
        /*0740*/ 	.word	0x0000e970


	//   ....[104]....
        /*0744*/ 	.word	0x0000e990


	//   ....[105]....
        /*0748*/ 	.word	0x0000ead0


	//   ....[106]....
        /*074c*/ 	.word	0x0000eaf0


	//   ....[107]....
        /*0750*/ 	.word	0x0000ec30


	//   ....[108]....
        /*0754*/ 	.word	0x0000ec50


	//   ....[109]....
        /*0758*/ 	.word	0x0000eda0


	//   ....[110]....
        /*075c*/ 	.word	0x0000edc0


	//   ....[111]....
        /*0760*/ 	.word	0x0000ef90


	//   ....[112]....
        /*0764*/ 	.word	0x0000f140


	//   ....[113]....
        /*0768*/ 	.word	0x0000f170


	//   ....[114]....
        /*076c*/ 	.word	0x0000f1a0


	//   ....[115]....
        /*0770*/ 	.word	0x0000f1d0


	//   ....[116]....
        /*0774*/ 	.word	0x0000f200


	//   ....[117]....
        /*0778*/ 	.word	0x0000f240


	//   ....[118]....
        /*077c*/ 	.word	0x0000f390


	//   ....[119]....
        /*0780*/ 	.word	0x0000f3c0


	//   ....[120]....
        /*0784*/ 	.word	0x0000f3f0


	//   ....[121]....
        /*0788*/ 	.word	0x0000f420


	//   ....[122]....
        /*078c*/ 	.word	0x0000f450


	//   ....[123]....
        /*0790*/ 	.word	0x0000f490


	//   ....[124]....
        /*0794*/ 	.word	0x0000f510


	//   ....[125]....
        /*0798*/ 	.word	0x0000f5b0


	//   ....[126]....
        /*079c*/ 	.word	0x0000f650


	//   ....[127]....
        /*07a0*/ 	.word	0x000110d0


	//   ....[128]....
        /*07a4*/ 	.word	0x00011100


	//   ....[129]....
        /*07a8*/ 	.word	0x00011220


	//   ....[130]....
        /*07ac*/ 	.word	0x00011230


	//   ....[131]....
        /*07b0*/ 	.word	0x000112a0


	//   ....[132]....
        /*07b4*/ 	.word	0x000112b0


	//   ....[133]....
        /*07b8*/ 	.word	0x00011320


	//   ....[134]....
        /*07bc*/ 	.word	0x00011330


	//   ....[135]....
        /*07c0*/ 	.word	0x000113a0


	//   ....[136]....
        /*07c4*/ 	.word	0x000113b0


	//   ....[137]....
        /*07c8*/ 	.word	0x00011420


	//   ....[138]....
        /*07cc*/ 	.word	0x00011430


	//   ....[139]....
        /*07d0*/ 	.word	0x000114a0


	//   ....[140]....
        /*07d4*/ 	.word	0x000114b0


	//   ....[141]....
        /*07d8*/ 	.word	0x000114c0


	//   ....[142]....
        /*07dc*/ 	.word	0x00011540


	//   ....[143]....
        /*07e0*/ 	.word	0x000118c0


	//   ....[144]....
        /*07e4*/ 	.word	0x000118f0


	//   ....[145]....
        /*07e8*/ 	.word	0x00011920


	//   ....[146]....
        /*07ec*/ 	.word	0x000119f0


	//   ....[147]....
        /*07f0*/ 	.word	0x00011a00


	//   ....[148]....
        /*07f4*/ 	.word	0x00011a80


	//   ....[149]....
        /*07f8*/ 	.word	0x00011ac0


	//   ....[150]....
        /*07fc*/ 	.word	0x00011b00


	//   ....[151]....
        /*0800*/ 	.word	0x00011b50


	//   ....[152]....
        /*0804*/ 	.word	0x00011b80


	//   ....[153]....
        /*0808*/ 	.word	0x00011bd0


	//   ....[154]....
        /*080c*/ 	.word	0x00011c00


	//   ....[155]....
        /*0810*/ 	.word	0x00011c50


	//   ....[156]....
        /*0814*/ 	.word	0x00011c80


	//   ....[157]....
        /*0818*/ 	.word	0x00011ca0


	//   ....[158]....
        /*081c*/ 	.word	0x00011ce0


	//   ....[159]....
        /*0820*/ 	.word	0x00012430


	//   ....[160]....
        /*0824*/ 	.word	0x00012460


	//   ....[161]....
        /*0828*/ 	.word	0x00012490


	//   ....[162]....
        /*082c*/ 	.word	0x000124d0


	//   ....[163]....
        /*0830*/ 	.word	0x00012540


	//   ....[164]....
        /*0834*/ 	.word	0x00012560


	//   ....[165]....
        /*0838*/ 	.word	0x000125e0


	//   ....[166]....
        /*083c*/ 	.word	0x00012600


	//   ....[167]....
        /*0840*/ 	.word	0x00012680


	//   ....[168]....
        /*0844*/ 	.word	0x000126a0


	//   ....[169]....
        /*0848*/ 	.word	0x00012720


	//   ....[170]....
        /*084c*/ 	.word	0x00012740


	//   ....[171]....
        /*0850*/ 	.word	0x000127c0


	//   ....[172]....
        /*0854*/ 	.word	0x000127e0


	//   ....[173]....
        /*0858*/ 	.word	0x00012830


	//   ....[174]....
        /*085c*/ 	.word	0x00012880


	//   ....[175]....
        /*0860*/ 	.word	0x00012f90


	//   ....[176]....
        /*0864*/ 	.word	0x00012fb0


	//   ....[177]....
        /*0868*/ 	.word	0x00013010


	//   ....[178]....
        /*086c*/ 	.word	0x00013020


	//   ....[179]....
        /*0870*/ 	.word	0x00013070


	//   ....[180]....
        /*0874*/ 	.word	0x00013080


	//   ....[181]....
        /*0878*/ 	.word	0x000130d0


	//   ....[182]....
        /*087c*/ 	.word	0x000130e0


	//   ....[183]....
        /*0880*/ 	.word	0x00013130


	//   ....[184]....
        /*0884*/ 	.word	0x00013140


	//   ....[185]....
        /*0888*/ 	.word	0x00013190


	//   ....[186]....
        /*088c*/ 	.word	0x000131a0


	//   ....[187]....
        /*0890*/ 	.word	0x000131f0


	//   ....[188]....
        /*0894*/ 	.word	0x00013200


	//   ....[189]....
        /*0898*/ 	.word	0x00013210


	//   ....[190]....
        /*089c*/ 	.word	0x00013260


	//   ....[191]....
        /*08a0*/ 	.word	0x00013590


	//   ....[192]....
        /*08a4*/ 	.word	0x000135a0


	//   ....[193]....
        /*08a8*/ 	.word	0x000135b0


	//   ....[194]....
        /*08ac*/ 	.word	0x000135c0


	//   ....[195]....
        /*08b0*/ 	.word	0x000135d0


	//   ....[196]....
        /*08b4*/ 	.word	0x000135f0


	//   ....[197]....
        /*08b8*/ 	.word	0x00013610


	//   ....[198]....
        /*08bc*/ 	.word	0x00013650


	//   ....[199]....
        /*08c0*/ 	.word	0x00013660


	//   ....[200]....
        /*08c4*/ 	.word	0x000136b0


	//   ....[201]....
        /*08c8*/ 	.word	0x000136d0


	//   ....[202]....
        /*08cc*/ 	.word	0x00013780


	//   ....[203]....
        /*08d0*/ 	.word	0x00013790


	//   ....[204]....
        /*08d4*/ 	.word	0x000137a0


	//   ....[205]....
        /*08d8*/ 	.word	0x000137b0


	//   ....[206]....
        /*08dc*/ 	.word	0x000137c0


	//   ....[207]....
        /*08e0*/ 	.word	0x00014ec0


	//   ....[208]....
        /*08e4*/ 	.word	0x00014ef0


	//   ....[209]....
        /*08e8*/ 	.word	0x00014f20


	//   ....[210]....
        /*08ec*/ 	.word	0x00014f50


	//   ....[211]....
        /*08f0*/ 	.word	0x00014f60


	//   ....[212]....
        /*08f4*/ 	.word	0x00014f80


	//   ....[213]....
        /*08f8*/ 	.word	0x00014fa0


	//   ....[214]....
        /*08fc*/ 	.word	0x00014fe0


	//   ....[215]....
        /*0900*/ 	.word	0x00015120


	//   ....[216]....
        /*0904*/ 	.word	0x00015150


	//   ....[217]....
        /*0908*/ 	.word	0x00015190


	//   ....[218]....
        /*090c*/ 	.word	0x000151c0


	//   ....[219]....
        /*0910*/ 	.word	0x000151f0


	//   ....[220]....
        /*0914*/ 	.word	0x00015220


	//   ....[221]....
        /*0918*/ 	.word	0x000152c0


	//   ....[222]....
        /*091c*/ 	.word	0x00015360


	//   ....[223]....
        /*0920*/ 	.word	0x00015410


	//   ....[224]....
        /*0924*/ 	.word	0x000159e0


	//   ....[225]....
        /*0928*/ 	.word	0x00016020


	//   ....[226]....
        /*092c*/ 	.word	0x00016100


	//   ....[227]....
        /*0930*/ 	.word	0x000161e0


	//   ....[228]....
        /*0934*/ 	.word	0x000162a0


	//   ....[229]....
        /*0938*/ 	.word	0x00016390


	//   ....[230]....
        /*093c*/ 	.word	0x000163f0


	//   ....[231]....
        /*0940*/ 	.word	0x000164d0


	//   ....[232]....
        /*0944*/ 	.word	0x00016530


	//   ....[233]....
        /*0948*/ 	.word	0x00016610


	//   ....[234]....
        /*094c*/ 	.word	0x00016670


	//   ....[235]....
        /*0950*/ 	.word	0x00016750


	//   ....[236]....
        /*0954*/ 	.word	0x000167b0


	//   ....[237]....
        /*0958*/ 	.word	0x00016890


	//   ....[238]....
        /*095c*/ 	.word	0x000168f0


	//   ....[239]....
        /*0960*/ 	.word	0x000169d0


	//   ....[240]....
        /*0964*/ 	.word	0x00016a30


	//   ....[241]....
        /*0968*/ 	.word	0x00016b00


	//   ....[242]....
        /*096c*/ 	.word	0x00016c90


	//   ....[243]....
        /*0970*/ 	.word	0x00016d20


	//   ....[244]....
        /*0974*/ 	.word	0x00016e40


	//   ....[245]....
        /*0978*/ 	.word	0x00016e90


	//   ....[246]....
        /*097c*/ 	.word	0x00016f90


	//   ....[247]....
        /*0980*/ 	.word	0x00016fe0


	//   ....[248]....
        /*0984*/ 	.word	0x000170e0


	//   ....[249]....
        /*0988*/ 	.word	0x00017130


	//   ....[250]....
        /*098c*/ 	.word	0x00017210


	//   ....[251]....
        /*0990*/ 	.word	0x000172b0


	//   ....[252]....
        /*0994*/ 	.word	0x00017330


	//   ....[253]....
        /*0998*/ 	.word	0x000173e0


	//   ....[254]....
        /*099c*/ 	.word	0x00017460


	//   ....[255]....
        /*09a0*/ 	.word	0x00017510


	//   ....[0]....
        /*09a4*/ 	.word	0x00017590


	//   ....[1]....
        /*09a8*/ 	.word	0x00017640


	//   ....[2]....
        /*09ac*/ 	.word	0x000176e0


	//   ....[3]....
        /*09b0*/ 	.word	0x00017750


	//   ....[4]....
        /*09b4*/ 	.word	0x000177d0


	//   ....[5]....
        /*09b8*/ 	.word	0x00017880


	//   ....[6]....
        /*09bc*/ 	.word	0x000178f0


	//   ....[7]....
        /*09c0*/ 	.word	0x000179d0


	//   ....[8]....
        /*09c4*/ 	.word	0x00017a40


	//   ....[9]....
        /*09c8*/ 	.word	0x00017b20


	//   ....[10]....
        /*09cc*/ 	.word	0x00017b90


	//   ....[11]....
        /*09d0*/ 	.word	0x00017c70


	//   ....[12]....
        /*09d4*/ 	.word	0x00017ce0


	//   ....[13]....
        /*09d8*/ 	.word	0x00017dc0


	//   ....[14]....
        /*09dc*/ 	.word	0x00017e30


	//   ....[15]....
        /*09e0*/ 	.word	0x00017f10


	//   ....[16]....
        /*09e4*/ 	.word	0x00017f80


	//   ....[17]....
        /*09e8*/ 	.word	0x00018040


	//   ....[18]....
        /*09ec*/ 	.word	0x00018170


	//   ....[19]....
        /*09f0*/ 	.word	0x00018210


	//   ....[20]....
        /*09f4*/ 	.word	0x00018270


	//   ....[21]....
        /*09f8*/ 	.word	0x00018330


	//   ....[22]....
        /*09fc*/ 	.word	0x00018390


	//   ....[23]....
        /*0a00*/ 	.word	0x00018450


	//   ....[24]....
        /*0a04*/ 	.word	0x000184b0


	//   ....[25]....
        /*0a08*/ 	.word	0x00018570


	//   ....[26]....
        /*0a0c*/ 	.word	0x000185d0


	//   ....[27]....
        /*0a10*/ 	.word	0x00018690


	//   ....[28]....
        /*0a14*/ 	.word	0x000186f0


	//   ....[29]....
        /*0a18*/ 	.word	0x000187b0


	//   ....[30]....
        /*0a1c*/ 	.word	0x00018810


	//   ....[31]....
        /*0a20*/ 	.word	0x000188d0


	//   ....[32]....
        /*0a24*/ 	.word	0x00018930


	//   ....[33]....
        /*0a28*/ 	.word	0x000189f0


	//   ....[34]....
        /*0a2c*/ 	.word	0x00018ae0


	//   ....[35]....
        /*0a30*/ 	.word	0x00018b70


	//   ....[36]....
        /*0a34*/ 	.word	0x00018bd0


	//   ....[37]....
        /*0a38*/ 	.word	0x00018c80


	//   ....[38]....
        /*0a3c*/ 	.word	0x00018ce0


	//   ....[39]....
        /*0a40*/ 	.word	0x00018da0


	//   ....[40]....
        /*0a44*/ 	.word	0x00018e00


	//   ....[41]....
        /*0a48*/ 	.word	0x00018ec0


	//   ....[42]....
        /*0a4c*/ 	.word	0x00018f50


	//   ....[43]....
        /*0a50*/ 	.word	0x00018ff0


	//   ....[44]....
        /*0a54*/ 	.word	0x00019070


	//   ....[45]....
        /*0a58*/ 	.word	0x00019110


	//   ....[46]....
        /*0a5c*/ 	.word	0x00019170


	//   ....[47]....
        /*0a60*/ 	.word	0x00019230


	//   ....[48]....
        /*0a64*/ 	.word	0x00019290


	//   ....[49]....
        /*0a68*/ 	.word	0x00019350


	//   ....[50]....
        /*0a6c*/ 	.word	0x000195a0


	//----- nvinfo : EIATTR_REG_RECONFIG
	.align		4
.L_298:
        /*0a70*/ 	.byte	0x01, 0x54
	.zero		2


	//----- nvinfo : EIATTR_SYSCALL_OFFSETS
	.align		4
        /*0a74*/ 	.byte	0x04, 0x46
        /*0a76*/ 	.short	(.L_300 - .L_299)


	//   ....[0]....
.L_299:
        /*0a78*/ 	.word	0x000019e0


	//   ....[1]....
        /*0a7c*/ 	.word	0x000106b0


	//   ....[2]....
        /*0a80*/ 	.word	0x00010820


	//   ....[3]....
        /*0a84*/ 	.word	0x00010970


	//   ....[4]....
        /*0a88*/ 	.word	0x00010ab0


	//   ....[5]....
        /*0a8c*/ 	.word	0x00012080


	//----- nvinfo : EIATTR_MBARRIER_INSTR_OFFSETS
	.align		4
.L_300:
        /*0a90*/ 	.byte	0x04, 0x39
        /*0a92*/ 	.short	(.L_302 - .L_301)


	//   ....[0]....
.L_301:
        /*0a94*/ 	.word	0x00000180
        /*0a98*/ 	.word	0x000000ff
        /*0a9c*/ 	.word	0x00038800
        /*0aa0*/ 	.short	0x0100
        /*0aa2*/ 	.byte	0x08
	.zero		1


	//   ....[1]....
        /*0aa4*/ 	.word	0x00000190
        /*0aa8*/ 	.word	0x000000ff
        /*0aac*/ 	.word	0x00038820
        /*0ab0*/ 	.short	0x0100
        /*0ab2*/ 	.byte	0x08
	.zero		1


	//   ....[2]....
        /*0ab4*/ 	.word	0x00000280
        /*0ab8*/ 	.word	0x000000ff
        /*0abc*/ 	.word	0x00038830
        /*0ac0*/ 	.short	0x0100
        /*0ac2*/ 	.byte	0x08
	.zero		1


	//   ....[3]....
        /*0ac4*/ 	.word	0x00000290
        /*0ac8*/ 	.word	0x000000ff
        /*0acc*/ 	.word	0x00038840
        /*0ad0*/ 	.short	0x0100
        /*0ad2*/ 	.byte	0x08
	.zero		1


	//   ....[4]....
        /*0ad4*/ 	.word	0x000002a0
        /*0ad8*/ 	.word	0x000000ff
        /*0adc*/ 	.word	0x00038838
        /*0ae0*/ 	.short	0x0100
        /*0ae2*/ 	.byte	0x08
	.zero		1


	//   ....[5]....
        /*0ae4*/ 	.word	0x000002b0
        /*0ae8*/ 	.word	0x000000ff
        /*0aec*/ 	.word	0x00038848
        /*0af0*/ 	.short	0x0100
        /*0af2*/ 	.byte	0x08
	.zero		1


	//   ....[6]....
        /*0af4*/ 	.word	0x000003e0
        /*0af8*/ 	.word	0x000000ff
        /*0afc*/ 	.word	0x00038850
        /*0b00*/ 	.short	0x0100
        /*0b02*/ 	.byte	0x08
	.zero		1


	//   ....[7]....
        /*0b04*/ 	.word	0x000003f0
        /*0b08*/ 	.word	0x000000ff
        /*0b0c*/ 	.word	0x00038860
        /*0b10*/ 	.short	0x0100
        /*0b12*/ 	.byte	0x08
	.zero		1


	//   ....[8]....
        /*0b14*/ 	.word	0x00000400
        /*0b18*/ 	.word	0x000000ff
        /*0b1c*/ 	.word	0x00038858
        /*0b20*/ 	.short	0x0100
        /*0b22*/ 	.byte	0x08
	.zero		1


	//   ....[9]....
        /*0b24*/ 	.word	0x00000410
        /*0b28*/ 	.word	0x000000ff
        /*0b2c*/ 	.word	0x00038868
        /*0b30*/ 	.short	0x0100
        /*0b32*/ 	.byte	0x08
	.zero		1


	//   ....[10]....
        /*0b34*/ 	.word	0x00000500
        /*0b38*/ 	.word	0x000000ff
        /*0b3c*/ 	.word	0x00038870
        /*0b40*/ 	.short	0x0100
        /*0b42*/ 	.byte	0x06
	.zero		1


	//   ....[11]....
        /*0b44*/ 	.word	0x00000510
        /*0b48*/ 	.word	0x000000ff
        /*0b4c*/ 	.word	0x00038880
        /*0b50*/ 	.short	0x0100
        /*0b52*/ 	.byte	0x06
	.zero		1


	//   ....[12]....
        /*0b54*/ 	.word	0x00000520
        /*0b58*/ 	.word	0x000000ff
        /*0b5c*/ 	.word	0x00038878
        /*0b60*/ 	.short	0x0100
        /*0b62*/ 	.byte	0x06
	.zero		1


	//   ....[13]....
        /*0b64*/ 	.word	0x00000530
        /*0b68*/ 	.word	0x000000ff
        /*0b6c*/ 	.word	0x00038888
        /*0b70*/ 	.short	0x0100
        /*0b72*/ 	.byte	0x06
	.zero		1


	//   ....[14]....
        /*0b74*/ 	.word	0x00000660
        /*0b78*/ 	.word	0x000000ff
        /*0b7c*/ 	.word	0x00038890
        /*0b80*/ 	.short	0x0100
        /*0b82*/ 	.byte	0x08
	.zero		1


	//   ....[15]....
        /*0b84*/ 	.word	0x00000670
        /*0b88*/ 	.word	0x000000ff
        /*0b8c*/ 	.word	0x000388a0
        /*0b90*/ 	.short	0x0100
        /*0b92*/ 	.byte	0x08
	.zero		1


	//   ....[16]....
        /*0b94*/ 	.word	0x00000680
        /*0b98*/ 	.word	0x000000ff
        /*0b9c*/ 	.word	0x00038898
        /*0ba0*/ 	.short	0x0100
        /*0ba2*/ 	.byte	0x08
	.zero		1


	//   ....[17]....
        /*0ba4*/ 	.word	0x00000690
        /*0ba8*/ 	.word	0x000000ff
        /*0bac*/ 	.word	0x000388a8
        /*0bb0*/ 	.short	0x0100
        /*0bb2*/ 	.byte	0x08
	.zero		1


	//   ....[18]....
        /*0bb4*/ 	.word	0x000007e0
        /*0bb8*/ 	.word	0x000000ff
        /*0bbc*/ 	.word	0x000388b0
        /*0bc0*/ 	.short	0x0100
        /*0bc2*/ 	.byte	0x08
	.zero		1


	//   ....[19]....
        /*0bc4*/ 	.word	0x000007f0
        /*0bc8*/ 	.word	0x000000ff
        /*0bcc*/ 	.word	0x000388c0
        /*0bd0*/ 	.short	0x0100
        /*0bd2*/ 	.byte	0x08
	.zero		1


	//   ....[20]....
        /*0bd4*/ 	.word	0x00000800
        /*0bd8*/ 	.word	0x000000ff
        /*0bdc*/ 	.word	0x000388b8
        /*0be0*/ 	.short	0x0100
        /*0be2*/ 	.byte	0x08
	.zero		1


	//   ....[21]....
        /*0be4*/ 	.word	0x00000810
        /*0be8*/ 	.word	0x000000ff
        /*0bec*/ 	.word	0x000388c8
        /*0bf0*/ 	.short	0x0100
        /*0bf2*/ 	.byte	0x08
	.zero		1


	//   ....[22]....
        /*0bf4*/ 	.word	0x00001d00
        /*0bf8*/ 	.word	0x000000ff
        /*0bfc*/ 	.word	0x00038800
        /*0c00*/ 	.short	0x010a
        /*0c02*/ 	.byte	0x32
	.zero		1


	//   ....[23]....
        /*0c04*/ 	.word	0x00001df0
        /*0c08*/ 	.word	0x000000ff
        /*0c0c*/ 	.word	0x00038830
        /*0c10*/ 	.short	0x010a
        /*0c12*/ 	.byte	0x37
	.zero		1


	//   ....[24]....
        /*0c14*/ 	.word	0x00001e30
        /*0c18*/ 	.word	0x000000ff
        /*0c1c*/ 	.word	0x00038830
        /*0c20*/ 	.short	0x010a
        /*0c22*/ 	.byte	0x37
	.zero		1


	//   ....[25]....
        /*0c24*/ 	.word	0x00002a50
        /*0c28*/ 	.word	0x000000ff
        /*0c2c*/ 	.word	0x00000000
        /*0c30*/ 	.short	0x0101
        /*0c32*/ 	.byte	0x06
	.zero		1


	//   ....[26]....
        /*0c34*/ 	.word	0x000046c0
        /*0c38*/ 	.word	0x000000ff
        /*0c3c*/ 	.word	0x00038850
        /*0c40*/ 	.short	0x010a
        /*0c42*/ 	.byte	0x37
	.zero		1


	//   ....[27]....
        /*0c44*/ 	.word	0x00004700
        /*0c48*/ 	.word	0x000000ff
        /*0c4c*/ 	.word	0x00038850
        /*0c50*/ 	.short	0x010a
        /*0c52*/ 	.byte	0x37
	.zero		1


	//   ....[28]....
        /*0c54*/ 	.word	0x000049a0
        /*0c58*/ 	.word	0x000000ff
        /*0c5c*/ 	.word	0x00000000
        /*0c60*/ 	.short	0x0101
        /*0c62*/ 	.byte	0x37
	.zero		1


	//   ....[29]....
        /*0c64*/ 	.word	0x00004b60
        /*0c68*/ 	.word	0x000000ff
        /*0c6c*/ 	.word	0x00038830
        /*0c70*/ 	.short	0x010a
        /*0c72*/ 	.byte	0x36
	.zero		1


	//   ....[30]....
        /*0c74*/ 	.word	0x00004bb0
        /*0c78*/ 	.word	0x000000ff
        /*0c7c*/ 	.word	0x00038830
        /*0c80*/ 	.short	0x010a
        /*0c82*/ 	.byte	0x36
	.zero		1


	//   ....[31]....
        /*0c84*/ 	.word	0x00005540
        /*0c88*/ 	.word	0x000000ff
        /*0c8c*/ 	.word	0x00000000
        /*0c90*/ 	.short	0x0101
        /*0c92*/ 	.byte	0x06
	.zero		1


	//   ....[32]....
        /*0c94*/ 	.word	0x00007bc0
        /*0c98*/ 	.word	0x000000ff
        /*0c9c*/ 	.word	0x00038850
        /*0ca0*/ 	.short	0x010a
        /*0ca2*/ 	.byte	0x36
	.zero		1


	//   ....[33]....
        /*0ca4*/ 	.word	0x00007c20
        /*0ca8*/ 	.word	0x000000ff
        /*0cac*/ 	.word	0x00038850
        /*0cb0*/ 	.short	0x010a
        /*0cb2*/ 	.byte	0x36
	.zero		1


	//   ....[34]....
        /*0cb4*/ 	.word	0x00007e60
        /*0cb8*/ 	.word	0x000000ff
        /*0cbc*/ 	.word	0x00000000
        /*0cc0*/ 	.short	0x0101
        /*0cc2*/ 	.byte	0x36
	.zero		1


	//   ....[35]....
        /*0cc4*/ 	.word	0x00007fa0
        /*0cc8*/ 	.word	0x000000ff
        /*0ccc*/ 	.word	0x00038830
        /*0cd0*/ 	.short	0x010a
        /*0cd2*/ 	.byte	0x30
	.zero		1


	//   ....[36]....
        /*0cd4*/ 	.word	0x00007fe0
        /*0cd8*/ 	.word	0x000000ff
        /*0cdc*/ 	.word	0x00038830
        /*0ce0*/ 	.short	0x010a
        /*0ce2*/ 	.byte	0x30
	.zero		1


	//   ....[37]....
        /*0ce4*/ 	.word	0x000087a0
        /*0ce8*/ 	.word	0x000000ff
        /*0cec*/ 	.word	0x00000000
        /*0cf0*/ 	.short	0x0101
        /*0cf2*/ 	.byte	0x06
	.zero		1


	//   ....[38]....
        /*0cf4*/ 	.word	0x0000a660
        /*0cf8*/ 	.word	0x000000ff
        /*0cfc*/ 	.word	0x00038850
        /*0d00*/ 	.short	0x010a
        /*0d02*/ 	.byte	0x30
	.zero		1


	//   ....[39]....
        /*0d04*/ 	.word	0x0000a6b0
        /*0d08*/ 	.word	0x000000ff
        /*0d0c*/ 	.word	0x00038850
        /*0d10*/ 	.short	0x010a
        /*0d12*/ 	.byte	0x30
	.zero		1


	//   ....[40]....
        /*0d14*/ 	.word	0x0000a8e0
        /*0d18*/ 	.word	0x000000ff
        /*0d1c*/ 	.word	0x00000000
        /*0d20*/ 	.short	0x0101
        /*0d22*/ 	.byte	0x30
	.zero		1


	//   ....[41]....
        /*0d24*/ 	.word	0x0000dbf0
        /*0d28*/ 	.word	0x000000ff
        /*0d2c*/ 	.word	0x00000000
        /*0d30*/ 	.short	0x0101
        /*0d32*/ 	.byte	0x07
	.zero		1


	//   ....[42]....
        /*0d34*/ 	.word	0x00010ed0
        /*0d38*/ 	.word	0x00000006
        /*0d3c*/ 	.word	0x00038880
        /*0d40*/ 	.short	0x010a
        /*0d42*/ 	.byte	0x3f
	.zero		1


	//   ....[43]....
        /*0d44*/ 	.word	0x00011630
        /*0d48*/ 	.word	0x00000006
        /*0d4c*/ 	.word	0x00038870
        /*0d50*/ 	.short	0x0107
        /*0d52*/ 	.byte	0x3f
	.zero		1


	//   ....[44]....
        /*0d54*/ 	.word	0x000116f0
        /*0d58*/ 	.word	0x00000006
        /*0d5c*/ 	.word	0x00038870
        /*0d60*/ 	.short	0x0101
        /*0d62*/ 	.byte	0x3f
	.zero		1


	//   ....[45]....
        /*0d64*/ 	.word	0x00011720
        /*0d68*/ 	.word	0x00000006
        /*0d6c*/ 	.word	0x00038840
        /*0d70*/ 	.short	0x010a
        /*0d72*/ 	.byte	0x3f
	.zero		1


	//   ....[46]....
        /*0d74*/ 	.word	0x00011db0
        /*0d78*/ 	.word	0x00000006
        /*0d7c*/ 	.word	0x00038830
        /*0d80*/ 	.short	0x0107
        /*0d82*/ 	.byte	0x3f
	.zero		1


	//   ....[47]....
        /*0d84*/ 	.word	0x00011e70
        /*0d88*/ 	.word	0x00000006
        /*0d8c*/ 	.word	0x00038830
        /*0d90*/ 	.short	0x0101
        /*0d92*/ 	.byte	0x3f
	.zero		1


	//   ....[48]....
        /*0d94*/ 	.word	0x00012970
        /*0d98*/ 	.word	0x00000016
        /*0d9c*/ 	.word	0x00038800
        /*0da0*/ 	.short	0x0107
        /*0da2*/ 	.byte	0x3f
	.zero		1


	//   ....[49]....
        /*0da4*/ 	.word	0x00012a70
        /*0da8*/ 	.word	0x00000016
        /*0dac*/ 	.word	0x00038800
        /*0db0*/ 	.short	0x0101
        /*0db2*/ 	.byte	0x3f
	.zero		1


	//   ....[50]....
        /*0db4*/ 	.word	0x00012a90
        /*0db8*/ 	.word	0x00000016
        /*0dbc*/ 	.word	0x00038820
        /*0dc0*/ 	.short	0x010a
        /*0dc2*/ 	.byte	0x3f
	.zero		1


	//   ....[51]....
        /*0dc4*/ 	.word	0x00012de0
        /*0dc8*/ 	.word	0x00000000
        /*0dcc*/ 	.word	0x00038880
        /*0dd0*/ 	.short	0x010a
        /*0dd2*/ 	.byte	0x3f
	.zero		1


	//   ....[52]....
        /*0dd4*/ 	.word	0x000132f0
        /*0dd8*/ 	.word	0x00000000
        /*0ddc*/ 	.word	0x00038870
        /*0de0*/ 	.short	0x0107
        /*0de2*/ 	.byte	0x3f
	.zero		1


	//   ....[53]....
        /*0de4*/ 	.word	0x000133b0
        /*0de8*/ 	.word	0x00000000
        /*0dec*/ 	.word	0x00038870
        /*0df0*/ 	.short	0x0101
        /*0df2*/ 	.byte	0x3f
	.zero		1


	//   ....[54]....
        /*0df4*/ 	.word	0x000133e0
        /*0df8*/ 	.word	0x00000000
        /*0dfc*/ 	.word	0x00038840
        /*0e00*/ 	.short	0x010a
        /*0e02*/ 	.byte	0x3f
	.zero		1


	//   ....[55]....
        /*0e04*/ 	.word	0x000138d0
        /*0e08*/ 	.word	0x00000000
        /*0e0c*/ 	.word	0x00038830
        /*0e10*/ 	.short	0x0107
        /*0e12*/ 	.byte	0x3f
	.zero		1


	//   ....[56]....
        /*0e14*/ 	.word	0x00013990
        /*0e18*/ 	.word	0x00000000
        /*0e1c*/ 	.word	0x00038830
        /*0e20*/ 	.short	0x0101
        /*0e22*/ 	.byte	0x3f
	.zero		1


	//   ....[57]....
        /*0e24*/ 	.word	0x00013a20
        /*0e28*/ 	.word	0x00000011
        /*0e2c*/ 	.word	0x00038870
        /*0e30*/ 	.short	0x010a
        /*0e32*/ 	.byte	0x3f
	.zero		1


	//   ....[58]....
        /*0e34*/ 	.word	0x00013ab0
        /*0e38*/ 	.word	0x00000011
        /*0e3c*/ 	.word	0x00038860
        /*0e40*/ 	.short	0x010a
        /*0e42*/ 	.byte	0x3f
	.zero		1


	//   ....[59]....
        /*0e44*/ 	.word	0x00014210
        /*0e48*/ 	.word	0x00000011
        /*0e4c*/ 	.word	0x00038850
        /*0e50*/ 	.short	0x0101
        /*0e52*/ 	.byte	0x3f
	.zero		1


	//   ....[60]....
        /*0e54*/ 	.word	0x00014290
        /*0e58*/ 	.word	0x00000011
        /*0e5c*/ 	.word	0x00000000
        /*0e60*/ 	.short	0x0101
        /*0e62*/ 	.byte	0x3f
	.zero		1


	//   ....[61]....
        /*0e64*/ 	.word	0x00014450
        /*0e68*/ 	.word	0x00000012
        /*0e6c*/ 	.word	0x00038870
        /*0e70*/ 	.short	0x010a
        /*0e72*/ 	.byte	0x3f
	.zero		1


	//   ....[62]....
        /*0e74*/ 	.word	0x000144d0
        /*0e78*/ 	.word	0x00000012
        /*0e7c*/ 	.word	0x00038860
        /*0e80*/ 	.short	0x010a
        /*0e82*/ 	.byte	0x3f
	.zero		1


	//   ....[63]....
        /*0e84*/ 	.word	0x00014c40
        /*0e88*/ 	.word	0x00000012
        /*0e8c*/ 	.word	0x00038850
        /*0e90*/ 	.short	0x0101
        /*0e92*/ 	.byte	0x3f
	.zero		1


	//   ....[64]....
        /*0e94*/ 	.word	0x00014cc0
        /*0e98*/ 	.word	0x00000003
        /*0e9c*/ 	.word	0x00000000
        /*0ea0*/ 	.short	0x0101
        /*0ea2*/ 	.byte	0x3f
	.zero		1


	//   ....[65]....
        /*0ea4*/ 	.word	0x00015960
        /*0ea8*/ 	.word	0x00000004
        /*0eac*/ 	.word	0x00038820
        /*0eb0*/ 	.short	0x010a
        /*0eb2*/ 	.byte	0x3f
	.zero		1


	//   ....[66]....
        /*0eb4*/ 	.word	0x00015ae0
        /*0eb8*/ 	.word	0x00000005
        /*0ebc*/ 	.word	0x00038840
        /*0ec0*/ 	.short	0x010a
        /*0ec2*/ 	.byte	0x3f
	.zero		1


	//   ....[67]....
        /*0ec4*/ 	.word	0x00015b80
        /*0ec8*/ 	.word	0x00000017
        /*0ecc*/ 	.word	0x00038840
        /*0ed0*/ 	.short	0x010a
        /*0ed2*/ 	.byte	0x3f
	.zero		1


	//   ....[68]....
        /*0ed4*/ 	.word	0x00015bc0
        /*0ed8*/ 	.word	0x00000005
        /*0edc*/ 	.word	0x00038860
        /*0ee0*/ 	.short	0x010a
        /*0ee2*/ 	.byte	0x3f
	.zero		1


	//   ....[69]....
        /*0ee4*/ 	.word	0x00015c00
        /*0ee8*/ 	.word	0x00000017
        /*0eec*/ 	.word	0x00038860
        /*0ef0*/ 	.short	0x010a
        /*0ef2*/ 	.byte	0x3f
	.zero		1


	//   ....[70]....
        /*0ef4*/ 	.word	0x00015c40
        /*0ef8*/ 	.word	0x00000005
        /*0efc*/ 	.word	0x00038880
        /*0f00*/ 	.short	0x010a
        /*0f02*/ 	.byte	0x3f
	.zero		1


	//   ....[71]....
        /*0f04*/ 	.word	0x00015c80
        /*0f08*/ 	.word	0x00000017
        /*0f0c*/ 	.word	0x00038880
        /*0f10*/ 	.short	0x010a
        /*0f12*/ 	.byte	0x3f
	.zero		1


	//   ....[72]....
        /*0f14*/ 	.word	0x00015cf0
        /*0f18*/ 	.word	0x00000003
        /*0f1c*/ 	.word	0x00038800
        /*0f20*/ 	.short	0x010a
        /*0f22*/ 	.byte	0x3f
	.zero		1


	//   ....[73]....
        /*0f24*/ 	.word	0x00015d50
        /*0f28*/ 	.word	0x00000003
        /*0f2c*/ 	.word	0x00038830
        /*0f30*/ 	.short	0x010a
        /*0f32*/ 	.byte	0x3f
	.zero		1


	//   ....[74]....
        /*0f34*/ 	.word	0x00015db0
        /*0f38*/ 	.word	0x00000007
        /*0f3c*/ 	.word	0x00038850
        /*0f40*/ 	.short	0x010a
        /*0f42*/ 	.byte	0x3f
	.zero		1


	//   ....[75]....
        /*0f44*/ 	.word	0x00015e20
        /*0f48*/ 	.word	0x00000004
        /*0f4c*/ 	.word	0x00038830
        /*0f50*/ 	.short	0x010a
        /*0f52*/ 	.byte	0x3f
	.zero		1


	//   ....[76]....
        /*0f54*/ 	.word	0x00015e90
        /*0f58*/ 	.word	0x00000006
        /*0f5c*/ 	.word	0x00038850
        /*0f60*/ 	.short	0x010a
        /*0f62*/ 	.byte	0x3f
	.zero		1


	//   ....[77]....
        /*0f64*/ 	.word	0x00015ef0
        /*0f68*/ 	.word	0x00000004
        /*0f6c*/ 	.word	0x00038830
        /*0f70*/ 	.short	0x010a
        /*0f72*/ 	.byte	0x3f
	.zero		1


	//   ....[78]....
        /*0f74*/ 	.word	0x00015f50
        /*0f78*/ 	.word	0x00000008
        /*0f7c*/ 	.word	0x00038850
        /*0f80*/ 	.short	0x010a
        /*0f82*/ 	.byte	0x3f
	.zero		1


	//   ....[79]....
        /*0f84*/ 	.word	0x00016050
        /*0f88*/ 	.word	0x00000006
        /*0f8c*/ 	.word	0x00038880
        /*0f90*/ 	.short	0x010a
        /*0f92*/ 	.byte	0x3f
	.zero		1


	//   ....[80]....
        /*0f94*/ 	.word	0x00016be0
        /*0f98*/ 	.word	0x00000006
        /*0f9c*/ 	.word	0x00038840
        /*0fa0*/ 	.short	0x010a
        /*0fa2*/ 	.byte	0x3f
	.zero		1


	//   ....[81]....
        /*0fa4*/ 	.word	0x00018070
        /*0fa8*/ 	.word	0x00000016
        /*0fac*/ 	.word	0x00038820
        /*0fb0*/ 	.short	0x010a
        /*0fb2*/ 	.byte	0x3f
	.zero		1


	//   ....[82]....
        /*0fb4*/ 	.word	0x000180c0
        /*0fb8*/ 	.word	0x00000000
        /*0fbc*/ 	.word	0x00038880
        /*0fc0*/ 	.short	0x010a
        /*0fc2*/ 	.byte	0x3f
	.zero		1


	//   ....[83]....
        /*0fc4*/ 	.word	0x00018a30
        /*0fc8*/ 	.word	0x00000000
        /*0fcc*/ 	.word	0x00038840
        /*0fd0*/ 	.short	0x010a
        /*0fd2*/ 	.byte	0x3f
	.zero		1


	//   ....[84]....
        /*0fd4*/ 	.word	0x00019380
        /*0fd8*/ 	.word	0x00000011
        /*0fdc*/ 	.word	0x00038870
        /*0fe0*/ 	.short	0x010a
        /*0fe2*/ 	.byte	0x3f
	.zero		1


	//   ....[85]....
        /*0fe4*/ 	.word	0x000193d0
        /*0fe8*/ 	.word	0x00000011
        /*0fec*/ 	.word	0x00038860
        /*0ff0*/ 	.short	0x010a
        /*0ff2*/ 	.byte	0x3f
	.zero		1


	//   ....[86]....
        /*0ff4*/ 	.word	0x00019420
        /*0ff8*/ 	.word	0x00000012
        /*0ffc*/ 	.word	0x00038870
        /*1000*/ 	.short	0x010a
        /*1002*/ 	.byte	0x3f
	.zero		1


	//   ....[87]....
        /*1004*/ 	.word	0x00019470
        /*1008*/ 	.word	0x00000012
        /*100c*/ 	.word	0x00038860
        /*1010*/ 	.short	0x010a
        /*1012*/ 	.byte	0x3f
	.zero		1


	//   ....[88]....
        /*1014*/ 	.word	0x000194c0
        /*1018*/ 	.word	0x00000004
        /*101c*/ 	.word	0x00038820
        /*1020*/ 	.short	0x010a
        /*1022*/ 	.byte	0x3f
	.zero		1


	//   ....[89]....
        /*1024*/ 	.word	0x00019660
        /*1028*/ 	.word	0x00000005
        /*102c*/ 	.word	0x00038840
        /*1030*/ 	.short	0x010a
        /*1032*/ 	.byte	0x3f
	.zero		1


	//   ....[90]....
        /*1034*/ 	.word	0x000196b0
        /*1038*/ 	.word	0x00000017
        /*103c*/ 	.word	0x00038840
        /*1040*/ 	.short	0x010a
        /*1042*/ 	.byte	0x3f
	.zero		1


	//   ....[91]....
        /*1044*/ 	.word	0x00019700
        /*1048*/ 	.word	0x00000005
        /*104c*/ 	.word	0x00038860
        /*1050*/ 	.short	0x010a
        /*1052*/ 	.byte	0x3f
	.zero		1


	//   ....[92]....
        /*1054*/ 	.word	0x00019750
        /*1058*/ 	.word	0x00000017
        /*105c*/ 	.word	0x00038860
        /*1060*/ 	.short	0x010a
        /*1062*/ 	.byte	0x3f
	.zero		1


	//   ....[93]....
        /*1064*/ 	.word	0x000197a0
        /*1068*/ 	.word	0x00000005
        /*106c*/ 	.word	0x00038880
        /*1070*/ 	.short	0x010a
        /*1072*/ 	.byte	0x3f
	.zero		1


	//----- nvinfo : EIATTR_NUM_MBARRIERS
	.align		4
.L_302:
        /*1074*/ 	.byte	0x03, 0x38
        /*1076*/ 	.short	0x0016


	//----- nvinfo : EIATTR_EXIT_INSTR_OFFSETS
	.align		4
        /*1078*/ 	.byte	0x04, 0x1c
        /*107a*/ 	.short	(.L_304 - .L_303)


	//   ....[0]....
.L_303:
        /*107c*/ 	.word	0x000009c0


	//   ....[1]....
        /*1080*/ 	.word	0x0000ef40


	//   ....[2]....
        /*1084*/ 	.word	0x00015cd0


	//----- nvinfo : EIATTR_MAX_THREADS
	.align		4
.L_304:
        /*1088*/ 	.byte	0x04, 0x05
        /*108a*/ 	.short	(.L_306 - .L_305)
.L_305:
        /*108c*/ 	.word	0x00000180
        /*1090*/ 	.word	0x00000001
        /*1094*/ 	.word	0x00000001


	//----- nvinfo : EIATTR_CRS_STACK_SIZE
	.align		4
.L_306:
        /*1098*/ 	.byte	0x04, 0x1e
        /*109a*/ 	.short	(.L_308 - .L_307)
.L_307:
        /*109c*/ 	.word	0x00000000


	//----- nvinfo : EIATTR_CBANK_PARAM_SIZE
	.align		4
.L_308:
        /*10a0*/ 	.byte	0x03, 0x19
        /*10a2*/ 	.short	0x0af0


	//----- nvinfo : EIATTR_PARAM_CBANK
	.align		4
        /*10a4*/ 	.byte	0x04, 0x0a
        /*10a6*/ 	.short	(.L_310 - .L_309)
	.align		4
.L_309:
        /*10a8*/ 	.word	index@(.nv.constant0._ZN7cutlass13device_kernelIN5flash11enable_sm90INS1_16FlashAttnFwdSm90INS1_25CollectiveMainloopFwdSm90ILi2EN4cute5tupleIJNS5_1CILi1EEES8_S8_EEENS6_IJNS7_ILi128EEESA_NS7_ILi256EEEEEELi256ENS_12float_e4m3_tEfNS_4arch4Sm90ELb1ELb0ELb1ELb1ELb1ELb0ELb0ELb1ELb0ELb1ELb0ELb0EEENS1_21CollectiveEpilogueFwdINS6_IJSA_SB_SA_EEES9_NS_10bfloat16_tESF_Li256ELb1ELb1ELb0ELb1EEENS1_36VarlenDynamicPersistentTileSchedulerILi128ELi128ELi256ELi128ELb0ELb1ELb1ELb1ELb1ELb1EEEEEEEEEvNT_6ParamsE)
        /*10ac*/ 	.short	0x0210
        /*10ae*/ 	.short	0x0af0


	//----- nvinfo : EIATTR_SW_WAR
	.align		4
.L_310:
        /*10b0*/ 	.byte	0x04, 0x36
        /*10b2*/ 	.short	(.L_312 - .L_311)
.L_311:
        /*10b4*/ 	.word	0x00000008
.L_312:


//--------------------- .nv.info._ZN7cutlass13device_kernelIN5flash11enable_sm90INS1_16FlashAttnFwdSm90INS1_25CollectiveMainloopFwdSm90ILi2EN4cute5tupleIJNS5_1CILi1EEES8_S8_EEENS6_IJNS7_ILi128EEESA_NS7_ILi256EEEEEELi256ENS_12float_e4m3_tEfNS_4arch4Sm90ELb1ELb0ELb1ELb1ELb1ELb1ELb0ELb1ELb0ELb1ELb0ELb0EEENS1_21CollectiveEpilogueFwdINS6_IJSA_SB_SA_EEES9_NS_10bfloat16_tESF_Li256ELb1ELb1ELb0ELb1EEENS1_36VarlenDynamicPersistentTileSchedulerILi128ELi128ELi256ELi128ELb0ELb1ELb1ELb1ELb1ELb1EEEEEEEEEvNT_6ParamsE --------------------------
	.section	.nv.info._ZN7cutlass13device_kernelIN5flash11enable_sm90INS1_16FlashAttnFwdSm90INS1_25CollectiveMainloopFwdSm90ILi2EN4cute5tupleIJNS5_1CILi1EEES8_S8_EEENS6_IJNS7_ILi128EEESA_NS7_ILi256EEEEEELi256ENS_12float_e4m3_tEfNS_4arch4Sm90ELb1ELb0ELb1ELb1ELb1ELb1ELb0ELb1ELb0ELb1ELb0ELb0EEENS1_21CollectiveEpilogueFwdINS6_IJSA_SB_SA_EEES9_NS_10bfloat16_tESF_Li256ELb1ELb1ELb0ELb1EEENS1_36VarlenDynamicPersistentTileSchedulerILi128ELi128ELi256ELi128ELb0ELb1ELb1ELb1ELb1ELb1EEEEEEEEEvNT_6ParamsE,"",@"SHT_CUDA_INFO"
	.sectionflags	@""
	.align	4


	//----- nvinfo : EIATTR_CUDA_API_VERSION
	.align		4
        /*0000*/ 	.byte	0x04, 0x37
        /*0002*/ 	.short	(.L_314 - .L_313)
.L_313:
        /*0004*/ 	.word	0x00000082


	//----- nvinfo : EIATTR_KPARAM_INFO
	.align		4
.L_314:
        /*0008*/ 	.byte	0x04, 0x17
        /*000a*/ 	.short	(.L_316 - .L_315)
.L_315:
        /*000c*/ 	.word	0x00000000
        /*0010*/ 	.short	0x0000
        /*0012*/ 	.short	0x0070
        /*0014*/ 	.byte	0x00, 0xf0, 0x01, 0x2a


	//----- nvinfo : EIATTR_SPARSE_MMA_MASK
	.align		4
.L_316:
        /*0018*/ 	.byte	0x03, 0x50
        /*001a*/ 	.short	0x0000


	//----- nvinfo : EIATTR_MAXREG_COUNT
	.align		4
        /*001c*/ 	.byte	0x03, 0x1b
        /*001e*/ 	.short	0x00a8


	//----- nvinfo : EIATTR_NUM_BARRIERS
	.align		4
        /*0020*/ 	.byte	0x02, 0x4c
        /*0022*/ 	.byte	0x10
	.zero		1


	//----- nvinfo : EIATTR_EXTERNS
	.align		4
        /*0024*/ 	.byte	0x04, 0x0f
        /*0026*/ 	.short	(.L_318 - .L_317)


	//   ....[0]....
	.align		4
.L_317:
        /*0028*/ 	.word	index@(__assertfail)


	//----- nvinfo : EIATTR_ANNOTATIONS
	.align		4
.L_318:
        /*002c*/ 	.byte	0x04, 0x55
        /*002e*/ 	.short	(.L_320 - .L_319)


	//   ....[0]....
.L_319:
        /* <DEDUP_REMOVED lines=64> */


	//----- nvinfo : EIATTR_MERCURY_ISA_VERSION
	.align		4
.L_320:
        /*0418*/ 	.byte	0x03, 0x5f
        /*041a*/ 	.short	0x0101


	//----- nvinfo : EIATTR_UNUSED_LOAD_BYTE_OFFSET
	.align		4
        /*041c*/ 	.byte	0x04, 0x44
        /*041e*/ 	.short	(.L_322 - .L_321)


	//   ....[0]....
.L_321:
        /*0420*/ 	.word	0x00000ab0
        /*0424*/ 	.word	0x0000fff0


	//   ....[1]....
        /*0428*/ 	.word	0x00020270
        /*042c*/ 	.word	0x0000fff0


	//----- nvinfo : EIATTR_INT_WARP_WIDE_INSTR_OFFSETS
	.align		4
.L_322:
        /*0430*/ 	.byte	0x04, 0x31
        /*0432*/ 	.short	(.L_324 - .L_323)


	//   ....[0]....
.L_323:
        /*0434*/ 	.word	0x00000130


	//   ....[1]....
        /*0438*/ 	.word	0x00000170


	//   ....[2]....
        /*043c*/ 	.word	0x000001e0


	//   ....[3]....
        /*0440*/ 	.word	0x00026650


	//   ....[4]....
        /*0444*/ 	.word	0x000266e0


	//   ....[5]....
        /*0448*/ 	.word	0x0002a5b0


	//   ....[6]....
        /*044c*/ 	.word	0x0002a640


	//----- nvinfo : EIATTR_COOP_GROUP_MASK_REGIDS
	.align		4
.L_324:
        /*0450*/ 	.byte	0x04, 0x29
        /*0452*/ 	.short	(.L_326 - .L_325)


	//   ....[0]....
.L_325:
        /*0454*/ 	.word	0xffffffff


	//   ....[1]....
        /*0458*/ 	.word	0xffffffff


	//   ....[2]....
        /*045c*/ 	.word	0xffffffff


	//   ....[3]....
        /*0460*/ 	.word	0xffffffff


	//   ....[4]....
        /*0464*/ 	.word	0xffffffff


	//   ....[5]....
        /*0468*/ 	.word	0xffffffff


	//   ....[6]....
        /*046c*/ 	.word	0xffffffff


	//   ....[7]....
        /*0470*/ 	.word	0xffffffff


	//   ....[8]....
        /*0474*/ 	.word	0xffffffff


	//   ....[9]....
        /*0478*/ 	.word	0xffffffff


	//   ....[10]....
        /*047c*/ 	.word	0xffffffff


	//   ....[11]....
        /*0480*/ 	.word	0xffffffff


	//   ....[12]....
        /*0484*/ 	.word	0xffffffff


	//   ....[13]....
        /*0488*/ 	.word	0xffffffff


	//   ....[14]....
        /*048c*/ 	.word	0xffffffff


	//   ....[15]....
        /*0490*/ 	.word	0xffffffff


	//   ....[16]....
        /*0494*/ 	.word	0xffffffff


	//   ....[17]....
        /*0498*/ 	.word	0xffffffff


	//   ....[18]....
        /*049c*/ 	.word	0xffffffff


	//   ....[19]....
        /*04a0*/ 	.word	0xffffffff


	//   ....[20]....
        /*04a4*/ 	.word	0xffffffff


	//   ....[21]....
        /*04a8*/ 	.word	0xffffffff


	//   ....[22]....
        /*04ac*/ 	.word	0xffffffff


	//   ....[23]....
        /*04b0*/ 	.word	0xffffffff


	//   ....[24]....
        /*04b4*/ 	.word	0xffffffff


	//   ....[25]....
        /*04b8*/ 	.word	0xffffffff


	//   ....[26]....
        /*04bc*/ 	.word	0xffffffff


	//   ....[27]....
        /*04c0*/ 	.word	0xffffffff


	//   ....[28]....
        /*04c4*/ 	.word	0xffffffff


	//   ....[29]....
        /*04c8*/ 	.word	0xffffffff


	//   ....[30]....
        /*04cc*/ 	.word	0xffffffff


	//   ....[31]....
        /*04d0*/ 	.word	0xffffffff


	//   ....[32]....
        /*04d4*/ 	.word	0xffffffff


	//   ....[33]....
        /*04d8*/ 	.word	0xffffffff


	//   ....[34]....
        /*04dc*/ 	.word	0xffffffff


	//   ....[35]....
        /*04e0*/ 	.word	0xffffffff


	//   ....[36]....
        /*04e4*/ 	.word	0xffffffff


	//   ....[37]....
        /*04e8*/ 	.word	0xffffffff


	//   ....[38]....
        /*04ec*/ 	.word	0xffffffff


	//   ....[39]....
        /*04f0*/ 	.word	0xffffffff


	//   ....[40]....
        /*04f4*/ 	.word	0xffffffff


	//   ....[41]....
        /*04f8*/ 	.word	0xffffffff


	//   ....[42]....
        /*04fc*/ 	.word	0xffffffff


	//   ....[43]....
        /*0500*/ 	.word	0xffffffff


	//   ....[44]....
        /*0504*/ 	.word	0xffffffff


	//   ....[45]....
        /*0508*/ 	.word	0xffffffff


	//   ....[46]....
        /*050c*/ 	.word	0xffffffff


	//   ....[47]....
        /*0510*/ 	.word	0xffffffff


	//   ....[48]....
        /*0514*/ 	.word	0xffffffff


	//   ....[49]....
        /*0518*/ 	.word	0xffffffff


	//   ....[50]....
        /*051c*/ 	.word	0xffffffff


	//   ....[51]....
        /*0520*/ 	.word	0xffffffff


	//   ....[52]....
        /*0524*/ 	.word	0xffffffff


	//   ....[53]....
        /*0528*/ 	.word	0xffffffff


	//   ....[54]....
        /*052c*/ 	.word	0xffffffff


	//   ....[55]....
        /*0530*/ 	.word	0xffffffff


	//   ....[56]....
        /*0534*/ 	.word	0xffffffff


	//   ....[57]....
        /*0538*/ 	.word	0xffffffff


	//   ....[58]....
        /*053c*/ 	.word	0xffffffff


	//   ....[59]....
        /*0540*/ 	.word	0xffffffff


	//   ....[60]....
        /*0544*/ 	.word	0xffffffff


	//   ....[61]....
        /*0548*/ 	.word	0xffffffff


	//   ....[62]....
        /*054c*/ 	.word	0xffffffff


	//   ....[63]....
        /*0550*/ 	.word	0xffffffff


	//   ....[64]....
        /*0554*/ 	.word	0xffffffff


	//   ....[65]....
        /*0558*/ 	.word	0xffffffff


	//   ....[66]....
        /*055c*/ 	.word	0xffffffff


	//   ....[67]....
        /*0560*/ 	.word	0xffffffff


	//   ....[68]....
        /*0564*/ 	.word	0xffffffff


	//   ....[69]....
        /*0568*/ 	.word	0xffffffff


	//   ....[70]....
        /*056c*/ 	.word	0xffffffff


	//   ....[71]....
        /*0570*/ 	.word	0xffffffff


	//   ....[72]....
        /*0574*/ 	.word	0xffffffff


	//   ....[73]....
        /*0578*/ 	.word	0xffffffff


	//   ....[74]....
        /*057c*/ 	.word	0xffffffff


	//   ....[75]....
        /*0580*/ 	.word	0xffffffff


	//   ....[76]....
        /*0584*/ 	.word	0xffffffff


	//   ....[77]....
        /*0588*/ 	.word	0xffffffff


	//   ....[78]....
        /*058c*/ 	.word	0xffffffff


	//   ....[79]....
        /*0590*/ 	.word	0xffffffff


	//   ....[80]....
        /*0594*/ 	.word	0xffffffff


	//   ....[81]....
        /*0598*/ 	.word	0xffffffff


	//   ....[82]....
        /*059c*/ 	.word	0xffffffff


	//   ....[83]....
        /*05a0*/ 	.word	0xffffffff


	//   ....[84]....
        /*05a4*/ 	.word	0xffffffff


	//   ....[85]....
        /*05a8*/ 	.word	0xffffffff


	//   ....[86]....
        /*05ac*/ 	.word	0xffffffff


	//   ....[87]....
        /*05b0*/ 	.word	0xffffffff


	//   ....[88]....
        /*05b4*/ 	.word	0xffffffff


	//   ....[89]....
        /*05b8*/ 	.word	0xffffffff


	//   ....[90]....
        /*05bc*/ 	.word	0xffffffff


	//   ....[91]....
        /*05c0*/ 	.word	0xffffffff


	//   ....[92]....
        /*05c4*/ 	.word	0xffffffff


	//   ....[93]....
        /*05c8*/ 	.word	0xffffffff


	//   ....[94]....
        /*05cc*/ 	.word	0xffffffff


	//   ....[95]....
        /*05d0*/ 	.word	0xffffffff


	//   ....[96]....
        /*05d4*/ 	.word	0xffffffff


	//   ....[97]....
        /*05d8*/ 	.word	0xffffffff


	//   ....[98]....
        /*05dc*/ 	.word	0xffffffff


	//   ....[99]....
        /*05e0*/ 	.word	0xffffffff


	//   ....[100]....
        /*05e4*/ 	.word	0xffffffff


	//   ....[101]....
        /*05e8*/ 	.word	0xffffffff


	//   ....[102]....
        /*05ec*/ 	.word	0xffffffff


	//   ....[103]....
        /*05f0*/ 	.word	0xffffffff


	//   ....[104]....
        /*05f4*/ 	.word	0xffffffff


	//   ....[105]....
        /*05f8*/ 	.word	0xffffffff


	//   ....[106]....
        /*05fc*/ 	.word	0xffffffff


	//   ....[107]....
        /*0600*/ 	.word	0xffffffff


	//   ....[108]....
        /*0604*/ 	.word	0xffffffff


	//   ....[109]....
        /*0608*/ 	.word	0xffffffff


	//   ....[110]....
        /*060c*/ 	.word	0xffffffff


	//   ....[111]....
        /*0610*/ 	.word	0xffffffff


	//   ....[112]....
        /*0614*/ 	.word	0xffffffff


	//   ....[113]....
        /*0618*/ 	.word	0xffffffff


	//   ....[114]....
        /*061c*/ 	.word	0xffffffff


	//   ....[115]....
        /*0620*/ 	.word	0xffffffff


	//   ....[116]....
        /*0624*/ 	.word	0xffffffff


	//   ....[117]....
        /*0628*/ 	.word	0xffffffff


	//   ....[118]....
        /*062c*/ 	.word	0xffffffff


	//   ....[119]....
        /*0630*/ 	.word	0xffffffff


	//   ....[120]....
        /*0634*/ 	.word	0xffffffff


	//   ....[121]....
        /*0638*/ 	.word	0xffffffff


	//   ....[122]....
        /*063c*/ 	.word	0xffffffff


	//   ....[123]....
        /*0640*/ 	.word	0xffffffff


	//   ....[124]....
        /*0644*/ 	.word	0xffffffff


	//   ....[125]....
        /*0648*/ 	.word	0xffffffff


	//   ....[126]....
        /*064c*/ 	.word	0xffffffff


	//   ....[127]....
        /*0650*/ 	.word	0xffffffff


	//   ....[128]....
        /*0654*/ 	.word	0xffffffff


	//   ....[129]....
        /*0658*/ 	.word	0xffffffff


	//   ....[130]....
        /*065c*/ 	.word	0xffffffff


	//   ....[131]....
        /*0660*/ 	.word	0xffffffff


	//   ....[132]....
        /*0664*/ 	.word	0xffffffff


	//   ....[133]....
        /*0668*/ 	.word	0xffffffff


	//   ....[134]....
        /*066c*/ 	.word	0xffffffff


	//   ....[135]....
        /*0670*/ 	.word	0xffffffff


	//   ....[136]....
        /*0674*/ 	.word	0xffffffff


	//   ....[137]....
        /*0678*/ 	.word	0xffffffff


	//   ....[138]....
        /*067c*/ 	.word	0xffffffff


	//   ....[139]....
        /*0680*/ 	.word	0xffffffff


	//   ....[140]....
        /*0684*/ 	.word	0xffffffff


	//   ....[141]....
        /*0688*/ 	.word	0xffffffff


	//   ....[142]....
        /*068c*/ 	.word	0xffffffff


	//   ....[143]....
        /*0690*/ 	.word	0xffffffff


	//   ....[144]....
        /*0694*/ 	.word	0xffffffff


	//   ....[145]....
        /*0698*/ 	.word	0xffffffff


	//   ....[146]....
        /*069c*/ 	.word	0xffffffff


	//   ....[147]....
        /*06a0*/ 	.word	0xffffffff


	//   ....[148]....
        /*06a4*/ 	.word	0xffffffff


	//   ....[149]....
        /*06a8*/ 	.word	0xffffffff


	//   ....[150]....
        /*06ac*/ 	.word	0xffffffff


	//   ....[151]....
        /*06b0*/ 	.word	0xffffffff


	//   ....[152]....
        /*06b4*/ 	.word	0xffffffff


	//   ....[153]....
        /*06b8*/ 	.word	0xffffffff


	//   ....[154]....
        /*06bc*/ 	.word	0xffffffff


	//   ....[155]....
        /*06c0*/ 	.word	0xffffffff


	//   ....[156]....
        /*06c4*/ 	.word	0xffffffff


	//   ....[157]....
        /*06c8*/ 	.word	0xffffffff


	//   ....[158]....
        /*06cc*/ 	.word	0xffffffff


	//   ....[159]....
        /*06d0*/ 	.word	0xffffffff


	//   ....[160]....
        /*06d4*/ 	.word	0xffffffff


	//   ....[161]....
        /*06d8*/ 	.word	0xffffffff


	//   ....[162]....
        /*06dc*/ 	.word	0xffffffff


	//   ....[163]....
        /*06e0*/ 	.word	0xffffffff


	//   ....[164]....
        /*06e4*/ 	.word	0xffffffff


	//   ....[165]....
        /*06e8*/ 	.word	0xffffffff


	//   ....[166]....
        /*06ec*/ 	.word	0xffffffff


	//   ....[167]....
        /*06f0*/ 	.word	0xffffffff


	//   ....[168]....
        /*06f4*/ 	.word	0xffffffff


	//   ....[169]....
        /*06f8*/ 	.word	0xffffffff


	//   ....[170]....
        /*06fc*/ 	.word	0xffffffff


	//   ....[171]....
        /*0700*/ 	.word	0xffffffff


	//   ....[172]....
        /*0704*/ 	.word	0xffffffff


	//   ....[173]....
        /*0708*/ 	.word	0xffffffff


	//   ....[174]....
        /*070c*/ 	.word	0xffffffff


	//   ....[175]....
        /*0710*/ 	.word	0xffffffff


	//   ....[176]....
        /*0714*/ 	.word	0xffffffff


	//   ....[177]....
        /*0718*/ 	.word	0xffffffff


	//   ....[178]....
        /*071c*/ 	.word	0xffffffff


	//   ....[179]....
        /*0720*/ 	.word	0xffffffff


	//   ....[180]....
        /*0724*/ 	.word	0xffffffff


	//   ....[181]....
        /*0728*/ 	.word	0xffffffff


	//   ....[182]....
        /*072c*/ 	.word	0xffffffff


	//   ....[183]....
        /*0730*/ 	.word	0xffffffff


	//   ....[184]....
        /*0734*/ 	.word	0xffffffff


	//   ....[185]....
        /*0738*/ 	.word	0xffffffff


	//   ....[186]....
        /*073c*/ 	.word	0xffffffff


	//   ....[187]....
        /*0740*/ 	.word	0xffffffff


	//   ....[188]....
        /*0744*/ 	.word	0xffffffff


	//   ....[189]....
        /*0748*/ 	.word	0xffffffff


	//   ....[190]....
        /*074c*/ 	.word	0xffffffff


	//   ....[191]....
        /*0750*/ 	.word	0xffffffff


	//   ....[192]....
        /*0754*/ 	.word	0xffffffff


	//   ....[193]....
        /*0758*/ 	.word	0xffffffff


	//   ....[194]....
        /*075c*/ 	.word	0xffffffff


	//   ....[195]....
        /*0760*/ 	.word	0xffffffff


	//   ....[196]....
        /*0764*/ 	.word	0xffffffff


	//   ....[197]....
        /*0768*/ 	.word	0xffffffff


	//   ....[198]....
        /*076c*/ 	.word	0xffffffff


	//   ....[199]....
        /*0770*/ 	.word	0xffffffff


	//   ....[200]....
        /*0774*/ 	.word	0xffffffff


	//   ....[201]....
        /*0778*/ 	.word	0xffffffff


	//   ....[202]....
        /*077c*/ 	.word	0xffffffff


	//   ....[203]....
        /*0780*/ 	.word	0xffffffff


	//   ....[204]....
        /*0784*/ 	.word	0xffffffff


	//   ....[205]....
        /*0788*/ 	.word	0xffffffff


	//   ....[206]....
        /*078c*/ 	.word	0xffffffff


	//   ....[207]....
        /*0790*/ 	.word	0xffffffff


	//   ....[208]....
        /*0794*/ 	.word	0xffffffff


	//   ....[209]....
        /*0798*/ 	.word	0xffffffff


	//   ....[210]....
        /*079c*/ 	.word	0xffffffff


	//   ....[211]....
        /*07a0*/ 	.word	0xffffffff


	//   ....[212]....
        /*07a4*/ 	.word	0xffffffff


	//   ....[213]....
        /*07a8*/ 	.word	0xffffffff


	//   ....[214]....
        /*07ac*/ 	.word	0xffffffff


	//   ....[215]....
        /*07b0*/ 	.word	0xffffffff


	//   ....[216]....
        /*07b4*/ 	.word	0xffffffff


	//   ....[217]....
        /*07b8*/ 	.word	0xffffffff


	//   ....[218]....
        /*07bc*/ 	.word	0xffffffff


	//   ....[219]....
        /*07c0*/ 	.word	0xffffffff


	//   ....[220]....
        /*07c4*/ 	.word	0xffffffff


	//   ....[221]....
        /*07c8*/ 	.word	0xffffffff


	//   ....[222]....
        /*07cc*/ 	.word	0xffffffff


	//   ....[223]....
        /*07d0*/ 	.word	0xffffffff


	//   ....[224]....
        /*07d4*/ 	.word	0xffffffff


	//   ....[225]....
        /*07d8*/ 	.word	0xffffffff


	//   ....[226]....
        /*07dc*/ 	.word	0xffffffff


	//   ....[227]....
        /*07e0*/ 	.word	0xffffffff


	//   ....[228]....
        /*07e4*/ 	.word	0xffffffff


	//   ....[229]....
        /*07e8*/ 	.word	0xffffffff


	//   ....[230]....
        /*07ec*/ 	.word	0xffffffff


	//   ....[231]....
        /*07f0*/ 	.word	0xffffffff


	//   ....[232]....
        /*07f4*/ 	.word	0xffffffff


	//   ....[233]....
        /*07f8*/ 	.word	0xffffffff


	//   ....[234]....
        /*07fc*/ 	.word	0xffffffff


	//   ....[235]....
        /*0800*/ 	.word	0xffffffff


	//   ....[236]....
        /*0804*/ 	.word	0xffffffff


	//   ....[237]....
        /*0808*/ 	.word	0xffffffff


	//   ....[238]....
        /*080c*/ 	.word	0xffffffff


	//   ....[239]....
        /*0810*/ 	.word	0xffffffff


	//   ....[240]....
        /*0814*/ 	.word	0xffffffff


	//   ....[241]....
        /*0818*/ 	.word	0xffffffff


	//   ....[242]....
        /*081c*/ 	.word	0xffffffff


	//   ....[243]....
        /*0820*/ 	.word	0xffffffff


	//   ....[244]....
        /*0824*/ 	.word	0xffffffff


	//   ....[245]....
        /*0828*/ 	.word	0xffffffff


	//   ....[246]....
        /*082c*/ 	.word	0xffffffff


	//   ....[247]....
        /*0830*/ 	.word	0xffffffff


	//   ....[248]....
        /*0834*/ 	.word	0xffffffff


	//   ....[249]....
        /*0838*/ 	.word	0xffffffff


	//   ....[250]....
        /*083c*/ 	.word	0xffffffff


	//   ....[251]....
        /*0840*/ 	.word	0xffffffff


	//   ....[252]....
        /*0844*/ 	.word	0xffffffff


	//   ....[253]....
        /*0848*/ 	.word	0xffffffff


	//   ....[254]....
        /*084c*/ 	.word	0xffffffff


	//   ....[255]....
        /*0850*/ 	.word	0xffffffff


	//   ....[0]....
        /*0854*/ 	.word	0xffffffff


	//   ....[1]....
        /*0858*/ 	.word	0xffffffff


	//   ....[2]....
        /*085c*/ 	.word	0xffffffff


	//   ....[3]....
        /*0860*/ 	.word	0xffffffff


	//   ....[4]....
        /*0864*/ 	.word	0xffffffff


	//   ....[5]....
        /*0868*/ 	.word	0xffffffff


	//   ....[6]....
        /*086c*/ 	.word	0xffffffff


	//   ....[7]....
        /*0870*/ 	.word	0xffffffff


	//   ....[8]....
        /*0874*/ 	.word	0xffffffff


	//   ....[9]....
        /*0878*/ 	.word	0xffffffff


	//   ....[10]....
        /*087c*/ 	.word	0xffffffff


	//   ....[11]....
        /*0880*/ 	.word	0xffffffff


	//   ....[12]....
        /*0884*/ 	.word	0xffffffff


	//   ....[13]....
        /*0888*/ 	.word	0xffffffff


	//   ....[14]....
        /*088c*/ 	.word	0xffffffff


	//   ....[15]....
        /*0890*/ 	.word	0xffffffff


	//   ....[16]....
        /*0894*/ 	.word	0xffffffff


	//   ....[17]....
        /*0898*/ 	.word	0xffffffff


	//   ....[18]....
        /*089c*/ 	.word	0xffffffff


	//   ....[19]....
        /*08a0*/ 	.word	0xffffffff


	//   ....[20]....
        /*08a4*/ 	.word	0xffffffff


	//   ....[21]....
        /*08a8*/ 	.word	0xffffffff


	//   ....[22]....
        /*08ac*/ 	.word	0xffffffff


	//   ....[23]....
        /*08b0*/ 	.word	0xffffffff


	//   ....[24]....
        /*08b4*/ 	.word	0xffffffff


	//   ....[25]....
        /*08b8*/ 	.word	0xffffffff


	//   ....[26]....
        /*08bc*/ 	.word	0xffffffff


	//   ....[27]....
        /*08c0*/ 	.word	0xffffffff


	//   ....[28]....
        /*08c4*/ 	.word	0xffffffff


	//   ....[29]....
        /*08c8*/ 	.word	0xffffffff


	//   ....[30]....
        /*08cc*/ 	.word	0xffffffff


	//   ....[31]....
        /*08d0*/ 	.word	0xffffffff


	//   ....[32]....
        /*08d4*/ 	.word	0xffffffff


	//   ....[33]....
        /*08d8*/ 	.word	0xffffffff


	//   ....[34]....
        /*08dc*/ 	.word	0xffffffff


	//   ....[35]....
        /*08e0*/ 	.word	0x0500000f


	//   ....[36]....
        /*08e4*/ 	.word	0x0500000f


	//   ....[37]....
        /*08e8*/ 	.word	0x0500000f


	//   ....[38]....
        /*08ec*/ 	.word	0x0500000f


	//   ....[39]....
        /*08f0*/ 	.word	0x0500000f


	//   ....[40]....
        /*08f4*/ 	.word	0x0500000f


	//   ....[41]....
        /*08f8*/ 	.word	0x0500000f


	//   ....[42]....
        /*08fc*/ 	.word	0x0500000f


	//   ....[43]....
        /*0900*/ 	.word	0x0500000f


	//   ....[44]....
        /*0904*/ 	.word	0x0500000f


	//   ....[45]....
        /*0908*/ 	.word	0x0500000f


	//   ....[46]....
        /*090c*/ 	.word	0x0500000f


	//   ....[47]....
        /*0910*/ 	.word	0x0500000f


	//   ....[48]....
        /*0914*/ 	.word	0x0500000f


	//   ....[49]....
        /*0918*/ 	.word	0x0500000f


	//   ....[50]....
        /*091c*/ 	.word	0x0500000f


	//   ....[51]....
        /*0920*/ 	.word	0x0500000f


	//   ....[52]....
        /*0924*/ 	.word	0x0500000f


	//   ....[53]....
        /*0928*/ 	.word	0x0500000f


	//   ....[54]....
        /*092c*/ 	.word	0x0500000f


	//   ....[55]....
        /*0930*/ 	.word	0x0500000f


	//   ....[56]....
        /*0934*/ 	.word	0x0500000f


	//   ....[57]....
        /*0938*/ 	.word	0x0500000f


	//   ....[58]....
        /*093c*/ 	.word	0x0500000f


	//   ....[59]....
        /*0940*/ 	.word	0x0500000f


	//   ....[60]....
        /*0944*/ 	.word	0x0500000f


	//   ....[61]....
        /*0948*/ 	.word	0x0500000f


	//   ....[62]....
        /*094c*/ 	.word	0x0500000f


	//   ....[63]....
        /*0950*/ 	.word	0x0500000f


	//   ....[64]....
        /*0954*/ 	.word	0x0500000f


	//   ....[65]....
        /*0958*/ 	.word	0x0500000f


	//   ....[66]....
        /*095c*/ 	.word	0x0500000f


	//   ....[67]....
        /*0960*/ 	.word	0x0500000f


	//   ....[68]....
        /*0964*/ 	.word	0x0500000f


	//   ....[69]....
        /*0968*/ 	.word	0x0500000f


	//   ....[70]....
        /*096c*/ 	.word	0x0500000f


	//   ....[71]....
        /*0970*/ 	.word	0x0500000f


	//   ....[72]....
        /*0974*/ 	.word	0x0500000f


	//   ....[73]....
        /*0978*/ 	.word	0x0500000f


	//   ....[74]....
        /*097c*/ 	.word	0x0500000f


	//   ....[75]....
        /*0980*/ 	.word	0x0500000f


	//   ....[76]....
        /*0984*/ 	.word	0x0500000f


	//   ....[77]....
        /*0988*/ 	.word	0x0500000f


	//   ....[78]....
        /*098c*/ 	.word	0x0500000f


	//   ....[79]....
        /*0990*/ 	.word	0x0500000f


	//   ....[80]....
        /*0994*/ 	.word	0x0500000f


	//   ....[81]....
        /*0998*/ 	.word	0x0500000f


	//   ....[82]....
        /*099c*/ 	.word	0x0500000f


	//   ....[83]....
        /*09a0*/ 	.word	0x0500000f


	//   ....[84]....
        /*09a4*/ 	.word	0x0500000f


	//   ....[85]....
        /*09a8*/ 	.word	0x0500000f


	//   ....[86]....
        /*09ac*/ 	.word	0x0500000f


	//   ....[87]....
        /*09b0*/ 	.word	0x0500000f


	//   ....[88]....
        /*09b4*/ 	.word	0x0500000f


	//   ....[89]....
        /*09b8*/ 	.word	0x0500000f


	//   ....[90]....
        /*09bc*/ 	.word	0x0500000f


	//   ....[91]....
        /*09c0*/ 	.word	0x0500000f


	//   ....[92]....
        /*09c4*/ 	.word	0x0500000f


	//   ....[93]....
        /*09c8*/ 	.word	0x0500000f


	//   ....[94]....
        /*09cc*/ 	.word	0x0500000f


	//   ....[95]....
        /*09d0*/ 	.word	0x0500000f


	//   ....[96]....
        /*09d4*/ 	.word	0x0500000f


	//   ....[97]....
        /*09d8*/ 	.word	0x0500000f


	//   ....[98]....
        /*09dc*/ 	.word	0x0500000f


	//   ....[99]....
        /*09e0*/ 	.word	0x0500000f


	//   ....[100]....
        /*09e4*/ 	.word	0x0500000f


	//   ....[101]....
        /*09e8*/ 	.word	0x0500000f


	//   ....[102]....
        /*09ec*/ 	.word	0x0500000f


	//   ....[103]....
        /*09f0*/ 	.word	0x0500000f


	//   ....[104]....
        /*09f4*/ 	.word	0x0500000f


	//   ....[105]....
        /*09f8*/ 	.word	0x0500000f


	//   ....[106]....
        /*09fc*/ 	.word	0x0500000f


	//   ....[107]....
        /*0a00*/ 	.word	0x0500000f


	//   ....[108]....
        /*0a04*/ 	.word	0x0500000f


	//   ....[109]....
        /*0a08*/ 	.word	0x0500000f


	//   ....[110]....
        /*0a0c*/ 	.word	0x0500000f


	//   ....[111]....
        /*0a10*/ 	.word	0x0500000f


	//   ....[112]....
        /*0a14*/ 	.word	0x0500000f


	//   ....[113]....
        /*0a18*/ 	.word	0x0500000f


	//   ....[114]....
        /*0a1c*/ 	.word	0x0500000f


	//   ....[115]....
        /*0a20*/ 	.word	0x0500000f


	//   ....[116]....
        /*0a24*/ 	.word	0x0500000f


	//   ....[117]....
        /*0a28*/ 	.word	0x0500000f


	//   ....[118]....
        /*0a2c*/ 	.word	0x0500000f


	//   ....[119]....
        /*0a30*/ 	.word	0x0500000f


	//   ....[120]....
        /*0a34*/ 	.word	0x0500000f


	//   ....[121]....
        /*0a38*/ 	.word	0x0500000f


	//   ....[122]....
        /*0a3c*/ 	.word	0x0500000f


	//   ....[123]....
        /*0a40*/ 	.word	0x0500000f


	//   ....[124]....
        /*0a44*/ 	.word	0x0500000f


	//   ....[125]....
        /*0a48*/ 	.word	0x0500000f


	//   ....[126]....
        /*0a4c*/ 	.word	0x0500000f


	//   ....[127]....
        /*0a50*/ 	.word	0x0500000f


	//   ....[128]....
        /*0a54*/ 	.word	0x0500000f


	//   ....[129]....
        /*0a58*/ 	.word	0x0500000f


	//   ....[130]....
        /*0a5c*/ 	.word	0x0500000f


	//   ....[131]....
        /*0a60*/ 	.word	0x0500000f


	//   ....[132]....
        /*0a64*/ 	.word	0x0500000f


	//   ....[133]....
        /*0a68*/ 	.word	0x0500000f


	//   ....[134]....
        /*0a6c*/ 	.word	0x0500000f


	//   ....[135]....
        /*0a70*/ 	.word	0x0500000f


	//   ....[136]....
        /*0a74*/ 	.word	0x0500000f


	//   ....[137]....
        /*0a78*/ 	.word	0x0500000f


	//   ....[138]....
        /*0a7c*/ 	.word	0x0500000f


	//   ....[139]....
        /*0a80*/ 	.word	0x0500000f


	//   ....[140]....
        /*0a84*/ 	.word	0x0500000f


	//   ....[141]....
        /*0a88*/ 	.word	0x0500000f


	//   ....[142]....
        /*0a8c*/ 	.word	0x0500000f


	//   ....[143]....
        /*0a90*/ 	.word	0x0500000f


	//   ....[144]....
        /*0a94*/ 	.word	0x0500000f


	//   ....[145]....
        /*0a98*/ 	.word	0x0500000f


	//   ....[146]....
        /*0a9c*/ 	.word	0x0500000f


	//   ....[147]....
        /*0aa0*/ 	.word	0x0500000f


	//   ....[148]....
        /*0aa4*/ 	.word	0x0500000f


	//   ....[149]....
        /*0aa8*/ 	.word	0x0500000f


	//   ....[150]....
        /*0aac*/ 	.word	0x0500000f


	//   ....[151]....
        /*0ab0*/ 	.word	0x0500000f


	//   ....[152]....
        /*0ab4*/ 	.word	0x0500000f


	//   ....[153]....
        /*0ab8*/ 	.word	0x0500000f


	//   ....[154]....
        /*0abc*/ 	.word	0x0500000f


	//   ....[155]....
        /*0ac0*/ 	.word	0x0500000f


	//   ....[156]....
        /*0ac4*/ 	.word	0x0500000f


	//   ....[157]....
        /*0ac8*/ 	.word	0x0500000f


	//   ....[158]....
        /*0acc*/ 	.word	0x0500000f


	//   ....[159]....
        /*0ad0*/ 	.word	0x0500000f


	//   ....[160]....
        /*0ad4*/ 	.word	0x0500000f


	//   ....[161]....
        /*0ad8*/ 	.word	0x0500000f


	//   ....[162]....
        /*0adc*/ 	.word	0x0500000f


	//   ....[163]....
        /*0ae0*/ 	.word	0x0500000f


	//   ....[164]....
        /*0ae4*/ 	.word	0x0500000f


	//   ....[165]....
        /*0ae8*/ 	.word	0x0500000f


	//   ....[166]....
        /*0aec*/ 	.word	0x0500000f


	//   ....[167]....
        /*0af0*/ 	.word	0x0500000f


	//   ....[168]....
        /*0af4*/ 	.word	0x0500000f


	//   ....[169]....
        /*0af8*/ 	.word	0x0500000f


	//   ....[170]....
        /*0afc*/ 	.word	0x0500000f


	//   ....[171]....
        /*0b00*/ 	.word	0x0500000f


	//   ....[172]....
        /*0b04*/ 	.word	0x0500000f


	//   ....[173]....
        /*0b08*/ 	.word	0x0500000f


	//   ....[174]....
        /*0b0c*/ 	.word	0x0500000f


	//   ....[175]....
        /*0b10*/ 	.word	0x0500000f


	//   ....[176]....
        /*0b14*/ 	.word	0x0500000f


	//   ....[177]....
        /*0b18*/ 	.word	0x0500000f


	//   ....[178]....
        /*0b1c*/ 	.word	0x0500000f


	//   ....[179]....
        /*0b20*/ 	.word	0x0500000f


	//   ....[180]....
        /*0b24*/ 	.word	0x0500000f


	//   ....[181]....
        /*0b28*/ 	.word	0x0500000f


	//   ....[182]....
        /*0b2c*/ 	.word	0x0500000f


	//   ....[183]....
        /*0b30*/ 	.word	0x0500000f


	//   ....[184]....
        /*0b34*/ 	.word	0x0500000f


	//   ....[185]....
        /*0b38*/ 	.word	0x0500000f


	//   ....[186]....
        /*0b3c*/ 	.word	0x0500000f


	//   ....[187]....
        /*0b40*/ 	.word	0x0500000f


	//   ....[188]....
        /*0b44*/ 	.word	0x0500000f


	//   ....[189]....
        /*0b48*/ 	.word	0x0500000f


	//   ....[190]....
        /*0b4c*/ 	.word	0x0500000f


	//   ....[191]....
        /*0b50*/ 	.word	0x0500000f


	//   ....[192]....
        /*0b54*/ 	.word	0x0500000f


	//   ....[193]....
        /*0b58*/ 	.word	0x0500000f


	//   ....[194]....
        /*0b5c*/ 	.word	0x0500000f


	//   ....[195]....
        /*0b60*/ 	.word	0x0500000f


	//   ....[196]....
        /*0b64*/ 	.word	0x0500000f


	//   ....[197]....
        /*0b68*/ 	.word	0x0500000f


	//   ....[198]....
        /*0b6c*/ 	.word	0x0500000f


	//   ....[199]....
        /*0b70*/ 	.word	0x0500000f


	//   ....[200]....
        /*0b74*/ 	.word	0x0500000f


	//   ....[201]....
        /*0b78*/ 	.word	0x0500000f


	//   ....[202]....
        /*0b7c*/ 	.word	0x0500000f


	//   ....[203]....
        /*0b80*/ 	.word	0x0500000f


	//   ....[204]....
        /*0b84*/ 	.word	0x0500000f


	//   ....[205]....
        /*0b88*/ 	.word	0x0500000f


	//   ....[206]....
        /*0b8c*/ 	.word	0x0500000f


	//   ....[207]....
        /*0b90*/ 	.word	0x0500000f


	//   ....[208]....
        /*0b94*/ 	.word	0x0500000f


	//   ....[209]....
        /*0b98*/ 	.word	0x0500000f


	//   ....[210]....
        /*0b9c*/ 	.word	0x0500000f


	//   ....[211]....
        /*0ba0*/ 	.word	0x0500000f


	//   ....[212]....
        /*0ba4*/ 	.word	0x0500000f


	//   ....[213]....
        /*0ba8*/ 	.word	0x0500000f


	//   ....[214]....
        /*0bac*/ 	.word	0x0500000f


	//   ....[215]....
        /*0bb0*/ 	.word	0x0500000f


	//   ....[216]....
        /*0bb4*/ 	.word	0x0500000f


	//   ....[217]....
        /*0bb8*/ 	.word	0x0500000f


	//   ....[218]....
        /*0bbc*/ 	.word	0x0500000f


	//   ....[219]....
        /*0bc0*/ 	.word	0x0500000f


	//   ....[220]....
        /*0bc4*/ 	.word	0x0500000f


	//   ....[221]....
        /*0bc8*/ 	.word	0x0500000f


	//   ....[222]....
        /*0bcc*/ 	.word	0x0500000f


	//   ....[223]....
        /*0bd0*/ 	.word	0x0500000f


	//   ....[224]....
        /*0bd4*/ 	.word	0x0500000f


	//   ....[225]....
        /*0bd8*/ 	.word	0x0500000f


	//   ....[226]....
        /*0bdc*/ 	.word	0x0500000f


	//   ....[227]....
        /*0be0*/ 	.word	0x0500000f


	//   ....[228]....
        /*0be4*/ 	.word	0x0500000f


	//   ....[229]....
        /*0be8*/ 	.word	0x0500000f


	//   ....[230]....
        /*0bec*/ 	.word	0x0500000f


	//   ....[231]....
        /*0bf0*/ 	.word	0x0500000f


	//   ....[232]....
        /*0bf4*/ 	.word	0x0500000f


	//   ....[233]....
        /*0bf8*/ 	.word	0x0500000f


	//   ....[234]....
        /*0bfc*/ 	.word	0x0500000f


	//   ....[235]....
        /*0c00*/ 	.word	0x0500000f


	//   ....[236]....
        /*0c04*/ 	.word	0x0500000f


	//   ....[237]....
        /*0c08*/ 	.word	0x0500000f


	//   ....[238]....
        /*0c0c*/ 	.word	0x0500000f


	//   ....[239]....
        /*0c10*/ 	.word	0x0500000f


	//   ....[240]....
        /*0c14*/ 	.word	0x0500000f


	//   ....[241]....
        /*0c18*/ 	.word	0x0500000f


	//   ....[242]....
        /*0c1c*/ 	.word	0x0500000f


	//   ....[243]....
        /*0c20*/ 	.word	0x0500000f


	//   ....[244]....
        /*0c24*/ 	.word	0x0500000f


	//   ....[245]....
        /*0c28*/ 	.word	0x0500000f


	//   ....[246]....
        /*0c2c*/ 	.word	0x0500000f


	//   ....[247]....
        /*0c30*/ 	.word	0x0500000f


	//   ....[248]....
        /*0c34*/ 	.word	0x0500000f


	//   ....[249]....
        /*0c38*/ 	.word	0x0500000f


	//   ....[250]....
        /*0c3c*/ 	.word	0x0500000f


	//   ....[251]....
        /*0c40*/ 	.word	0x0500000f


	//   ....[252]....
        /*0c44*/ 	.word	0x0500000f


	//   ....[253]....
        /*0c48*/ 	.word	0x0500000f


	//   ....[254]....
        /*0c4c*/ 	.word	0x0500000f


	//   ....[255]....
        /*0c50*/ 	.word	0x0500000f


	//   ....[0]....
        /*0c54*/ 	.word	0x0500000f


	//   ....[1]....
        /*0c58*/ 	.word	0x0500000f


	//   ....[2]....
        /*0c5c*/ 	.word	0x0500000f


	//   ....[3]....
        /*0c60*/ 	.word	0x0500000f


	//   ....[4]....
        /*0c64*/ 	.word	0x0500000f


	//   ....[5]....
        /*0c68*/ 	.word	0x0500000f


	//   ....[6]....
        /*0c6c*/ 	.word	0x0500000f


	//   ....[7]....
        /*0c70*/ 	.word	0x0500000f


	//----- nvinfo : EIATTR_COOP_GROUP_INSTR_OFFSETS
	.align		4
.L_326:
        /*0c74*/ 	.byte	0x04, 0x28
        /*0c76*/ 	.short	(.L_328 - .L_327)


	//   ....[0]....
.L_327:
        /*0c78*/ 	.word	0x00000070


	//   ....[1]....
        /*0c7c*/ 	.word	0x00000140


	//   ....[2]....
        /*0c80*/ 	.word	0x00000190


	//   ....[3]....
        /*0c84*/ 	.word	0x000003c0


	//   ....[4]....
        /*0c88*/ 	.word	0x00000520


	//   ....[5]....
        /*0c8c*/ 	.word	0x00000640


	//   ....[6]....
        /*0c90*/ 	.word	0x000007a0


	//   ....[7]....
        /*0c94*/ 	.word	0x00003130


	//   ....[8]....
        /*0c98*/ 	.word	0x00003140


	//   ....[9]....
        /*0c9c*/ 	.word	0x00003fe0


	//   ....[10]....
        /*0ca0*/ 	.word	0x00003ff0


	//   ....[11]....
        /*0ca4*/ 	.word	0x00004e90


	//   ....[12]....
        /*0ca8*/ 	.word	0x00004ea0


	//   ....[13]....
        /*0cac*/ 	.word	0x00005d70


	//   ....[14]....
        /*0cb0*/ 	.word	0x00005d80


	//   ....[15]....
        /*0cb4*/ 	.word	0x000072d0


	//   ....[16]....
        /*0cb8*/ 	.word	0x000072e0


	//   ....[17]....
        /*0cbc*/ 	.word	0x00008290


	//   ....[18]....
        /*0cc0*/ 	.word	0x000082a0


	//   ....[19]....
        /*0cc4*/ 	.word	0x00009220


	//   ....[20]....
        /*0cc8*/ 	.word	0x00009230


	//   ....[21]....
        /*0ccc*/ 	.word	0x0000a1b0


	//   ....[22]....
        /*0cd0*/ 	.word	0x0000a1c0


	//   ....[23]....
        /*0cd4*/ 	.word	0x0000b350


	//   ....[24]....
        /*0cd8*/ 	.word	0x0000b360


	//   ....[25]....
        /*0cdc*/ 	.word	0x0000b470


	//   ....[26]....
        /*0ce0*/ 	.word	0x0000b480


	//   ....[27]....
        /*0ce4*/ 	.word	0x0000b5a0


	//   ....[28]....
        /*0ce8*/ 	.word	0x0000b5b0


	//   ....[29]....
        /*0cec*/ 	.word	0x0000b6d0


	//   ....[30]....
        /*0cf0*/ 	.word	0x0000b6e0


	//   ....[31]....
        /*0cf4*/ 	.word	0x0000ba60


	//   ....[32]....
        /*0cf8*/ 	.word	0x0000ba80


	//   ....[33]....
        /*0cfc*/ 	.word	0x0000bb60


	//   ....[34]....
        /*0d00*/ 	.word	0x0000bb80


	//   ....[35]....
        /*0d04*/ 	.word	0x0000bc60


	//   ....[36]....
        /*0d08*/ 	.word	0x0000bc80


	//   ....[37]....
        /*0d0c*/ 	.word	0x0000bd60


	//   ....[38]....
        /*0d10*/ 	.word	0x0000bd80


	//   ....[39]....
        /*0d14*/ 	.word	0x0000c5d0


	//   ....[40]....
        /*0d18*/ 	.word	0x0000cff0


	//   ....[41]....
        /*0d1c*/ 	.word	0x0000d000


	//   ....[42]....
        /*0d20*/ 	.word	0x0000d010


	//   ....[43]....
        /*0d24*/ 	.word	0x0000d020


	//   ....[44]....
        /*0d28*/ 	.word	0x0000d220


	//   ....[45]....
        /*0d2c*/ 	.word	0x0000d230


	//   ....[46]....
        /*0d30*/ 	.word	0x0000d240


	//   ....[47]....
        /*0d34*/ 	.word	0x0000d250


	//   ....[48]....
        /*0d38*/ 	.word	0x0000d430


	//   ....[49]....
        /*0d3c*/ 	.word	0x0000d440


	//   ....[50]....
        /*0d40*/ 	.word	0x0000d450


	//   ....[51]....
        /*0d44*/ 	.word	0x0000d460


	//   ....[52]....
        /*0d48*/ 	.word	0x0000d660


	//   ....[53]....
        /*0d4c*/ 	.word	0x0000d670


	//   ....[54]....
        /*0d50*/ 	.word	0x0000d680


	//   ....[55]....
        /*0d54*/ 	.word	0x0000d690


	//   ....[56]....
        /*0d58*/ 	.word	0x00011980


	//   ....[57]....
        /*0d5c*/ 	.word	0x000119a0


	//   ....[58]....
        /*0d60*/ 	.word	0x000119b0


	//   ....[59]....
        /*0d64*/ 	.word	0x000119c0


	//   ....[60]....
        /*0d68*/ 	.word	0x00011ab0


	//   ....[61]....
        /*0d6c*/ 	.word	0x00011ad0


	//   ....[62]....
        /*0d70*/ 	.word	0x00011ae0


	//   ....[63]....
        /*0d74*/ 	.word	0x00011af0


	//   ....[64]....
        /*0d78*/ 	.word	0x00011cd0


	//   ....[65]....
        /*0d7c*/ 	.word	0x00011cf0


	//   ....[66]....
        /*0d80*/ 	.word	0x00011d10


	//   ....[67]....
        /*0d84*/ 	.word	0x00011d20


	//   ....[68]....
        /*0d88*/ 	.word	0x00011df0


	//   ....[69]....
        /*0d8c*/ 	.word	0x00011e10


	//   ....[70]....
        /*0d90*/ 	.word	0x00011e30


	//   ....[71]....
        /*0d94*/ 	.word	0x00011e40


	//   ....[72]....
        /*0d98*/ 	.word	0x00016f00


	//   ....[73]....
        /*0d9c*/ 	.word	0x00017680


	//   ....[74]....
        /*0da0*/ 	.word	0x000176b0


	//   ....[75]....
        /*0da4*/ 	.word	0x000176d0


	//   ....[76]....
        /*0da8*/ 	.word	0x00017fc0


	//   ....[77]....
        /*0dac*/ 	.word	0x00017fe0


	//   ....[78]....
        /*0db0*/ 	.word	0x00019be0


	//   ....[79]....
        /*0db4*/ 	.word	0x00019c70


	//   ....[80]....
        /*0db8*/ 	.word	0x0001aa60


	//   ....[81]....
        /*0dbc*/ 	.word	0x0001aa80


	//   ....[82]....
        /*0dc0*/ 	.word	0x0001b0c0


	//   ....[83]....
        /*0dc4*/ 	.word	0x0001b0e0


	//   ....[84]....
        /*0dc8*/ 	.word	0x0001d520


	//   ....[85]....
        /*0dcc*/ 	.word	0x0001d540


	//   ....[86]....
        /*0dd0*/ 	.word	0x0001e290


	//   ....[87]....
        /*0dd4*/ 	.word	0x0001e310


	//   ....[88]....
        /*0dd8*/ 	.word	0x0001f780


	//   ....[89]....
        /*0ddc*/ 	.word	0x0001f790


	//   ....[90]....
        /*0de0*/ 	.word	0x0001f7c0


	//   ....[91]....
        /*0de4*/ 	.word	0x0001f7d0


	//   ....[92]....
        /*0de8*/ 	.word	0x00020e40


	//   ....[93]....
        /*0dec*/ 	.word	0x00020e90


	//   ....[94]....
        /*0df0*/ 	.word	0x00020ec0


	//   ....[95]....
        /*0df4*/ 	.word	0x00020ef0


	//   ....[96]....
        /*0df8*/ 	.word	0x00020f70


	//   ....[97]....
        /*0dfc*/ 	.word	0x00020ff0


	//   ....[98]....
        /*0e00*/ 	.word	0x00021020


	//   ....[99]....
        /*0e04*/ 	.word	0x00021050


	//   ....[100]....
        /*0e08*/ 	.word	0x00021080


	//   ....[101]....
        /*0e0c*/ 	.word	0x000210b0


	//   ....[102]....
        /*0e10*/ 	.word	0x000210e0


	//   ....[103]....
        /*0e14*/ 	.word	0x00021110


	//   ....[104]....
        /*0e18*/ 	.word	0x00021140


	//   ....[105]....
        /*0e1c*/ 	.word	0x00021170


	//   ....[106]....
        /*0e20*/ 	.word	0x000211a0


	//   ....[107]....
        /*0e24*/ 	.word	0x000211d0


	//   ....[108]....
        /*0e28*/ 	.word	0x00021200


	//   ....[109]....
        /*0e2c*/ 	.word	0x00021230


	//   ....[110]....
        /*0e30*/ 	.word	0x00021260


	//   ....[111]....
        /*0e34*/ 	.word	0x00021290


	//   ....[112]....
        /*0e38*/ 	.word	0x000212c0


	//   ....[113]....
        /*0e3c*/ 	.word	0x000212f0


	//   ....[114]....
        /*0e40*/ 	.word	0x00021320


	//   ....[115]....
        /*0e44*/ 	.word	0x00021350


	//   ....[116]....
        /*0e48*/ 	.word	0x00021380


	//   ....[117]....
        /*0e4c*/ 	.word	0x000213b0


	//   ....[118]....
        /*0e50*/ 	.word	0x000213e0


	//   ....[119]....
        /*0e54*/ 	.word	0x00021410


	//   ....[120]....
        /*0e58*/ 	.word	0x00021440


	//   ....[121]....
        /*0e5c*/ 	.word	0x00021470


	//   ....[122]....
        /*0e60*/ 	.word	0x000214a0


	//   ....[123]....
        /*0e64*/ 	.word	0x000214d0


	//   ....[124]....
        /*0e68*/ 	.word	0x00021500


	//   ....[125]....
        /*0e6c*/ 	.word	0x00021530


	//   ....[126]....
        /*0e70*/ 	.word	0x00021560


	//   ....[127]....
        /*0e74*/ 	.word	0x00021590


	//   ....[128]....
        /*0e78*/ 	.word	0x000215c0


	//   ....[129]....
        /*0e7c*/ 	.word	0x000215f0


	//   ....[130]....
        /*0e80*/ 	.word	0x00021620


	//   ....[131]....
        /*0e84*/ 	.word	0x00021640


	//   ....[132]....
        /*0e88*/ 	.word	0x00021650


	//   ....[133]....
        /*0e8c*/ 	.word	0x00021680


	//   ....[134]....
        /*0e90*/ 	.word	0x000216b0


	//   ....[135]....
        /*0e94*/ 	.word	0x000216c0


	//   ....[136]....
        /*0e98*/ 	.word	0x000216d0


	//   ....[137]....
        /*0e9c*/ 	.word	0x000216e0


	//   ....[138]....
        /*0ea0*/ 	.word	0x000216f0


	//   ....[139]....
        /*0ea4*/ 	.word	0x00021700


	//   ....[140]....
        /*0ea8*/ 	.word	0x00021710


	//   ....[141]....
        /*0eac*/ 	.word	0x00021720


	//   ....[142]....
        /*0eb0*/ 	.word	0x00021730


	//   ....[143]....
        /*0eb4*/ 	.word	0x00021740


	//   ....[144]....
        /*0eb8*/ 	.word	0x00021760


	//   ....[145]....
        /*0ebc*/ 	.word	0x00021790


	//   ....[146]....
        /*0ec0*/ 	.word	0x000217c0


	//   ....[147]....
        /*0ec4*/ 	.word	0x000217f0


	//   ....[148]....
        /*0ec8*/ 	.word	0x00021820


	//   ....[149]....
        /*0ecc*/ 	.word	0x00021850


	//   ....[150]....
        /*0ed0*/ 	.word	0x00021880


	//   ....[151]....
        /*0ed4*/ 	.word	0x000218b0


	//   ....[152]....
        /*0ed8*/ 	.word	0x000218c0


	//   ....[153]....
        /*0edc*/ 	.word	0x000218d0


	//   ....[154]....
        /*0ee0*/ 	.word	0x000218e0


	//   ....[155]....
        /*0ee4*/ 	.word	0x000218f0


	//   ....[156]....
        /*0ee8*/ 	.word	0x000221d0


	//   ....[157]....
        /*0eec*/ 	.word	0x00022250


	//   ....[158]....
        /*0ef0*/ 	.word	0x000222d0


	//   ....[159]....
        /*0ef4*/ 	.word	0x00022300


	//   ....[160]....
        /*0ef8*/ 	.word	0x00022a90


	//   ....[161]....
        /*0efc*/ 	.word	0x00022ab0


	//   ....[162]....
        /*0f00*/ 	.word	0x00022c20


	//   ....[163]....
        /*0f04*/ 	.word	0x00022c40


	//   ....[164]....
        /*0f08*/ 	.word	0x00022d80


	//   ....[165]....
        /*0f0c*/ 	.word	0x00022da0


	//   ....[166]....
        /*0f10*/ 	.word	0x00022ef0


	//   ....[167]....
        /*0f14*/ 	.word	0x00022f10


	//   ....[168]....
        /*0f18*/ 	.word	0x00023860


	//   ....[169]....
        /*0f1c*/ 	.word	0x00023870


	//   ....[170]....
        /*0f20*/ 	.word	0x00023a00


	//   ....[171]....
        /*0f24*/ 	.word	0x00023a10


	//   ....[172]....
        /*0f28*/ 	.word	0x00023ba0


	//   ....[173]....
        /*0f2c*/ 	.word	0x00023bb0


	//   ....[174]....
        /*0f30*/ 	.word	0x00023d40


	//   ....[175]....
        /*0f34*/ 	.word	0x00023d50


	//   ....[176]....
        /*0f38*/ 	.word	0x00023f30


	//   ....[177]....
        /*0f3c*/ 	.word	0x00024100


	//   ....[178]....
        /*0f40*/ 	.word	0x00024130


	//   ....[179]....
        /*0f44*/ 	.word	0x00024160


	//   ....[180]....
        /*0f48*/ 	.word	0x00024190


	//   ....[181]....
        /*0f4c*/ 	.word	0x000241c0


	//   ....[182]....
        /*0f50*/ 	.word	0x000241f0


	//   ....[183]....
        /*0f54*/ 	.word	0x00024360


	//   ....[184]....
        /*0f58*/ 	.word	0x00024390


	//   ....[185]....
        /*0f5c*/ 	.word	0x000243c0


	//   ....[186]....
        /*0f60*/ 	.word	0x000243f0


	//   ....[187]....
        /*0f64*/ 	.word	0x00024420


	//   ....[188]....
        /*0f68*/ 	.word	0x00024450


	//   ....[189]....
        /*0f6c*/ 	.word	0x000244e0


	//   ....[190]....
        /*0f70*/ 	.word	0x00024540


	//   ....[191]....
        /*0f74*/ 	.word	0x000245d0


	//   ....[192]....
        /*0f78*/ 	.word	0x00025520


	//   ....[193]....
        /*0f7c*/ 	.word	0x00027270


	//   ....[194]....
        /*0f80*/ 	.word	0x00027290


	//   ....[195]....
        /*0f84*/ 	.word	0x00027390


	//   ....[196]....
        /*0f88*/ 	.word	0x000273a0


	//   ....[197]....
        /*0f8c*/ 	.word	0x00027410


	//   ....[198]....
        /*0f90*/ 	.word	0x00027420


	//   ....[199]....
        /*0f94*/ 	.word	0x00027490


	//   ....[200]....
        /*0f98*/ 	.word	0x000274a0


	//   ....[201]....
        /*0f9c*/ 	.word	0x00027510


	//   ....[202]....
        /*0fa0*/ 	.word	0x00027520


	//   ....[203]....
        /*0fa4*/ 	.word	0x000275d0


	//   ....[204]....
        /*0fa8*/ 	.word	0x000275e0


	//   ....[205]....
        /*0fac*/ 	.word	0x00027650


	//   ....[206]....
        /*0fb0*/ 	.word	0x00027660


	//   ....[207]....
        /*0fb4*/ 	.word	0x00027670


	//   ....[208]....
        /*0fb8*/ 	.word	0x000276f0


	//   ....[209]....
        /*0fbc*/ 	.word	0x00027a90


	//   ....[210]....
        /*0fc0*/ 	.word	0x00027ac0


	//   ....[211]....
        /*0fc4*/ 	.word	0x00027bf0


	//   ....[212]....
        /*0fc8*/ 	.word	0x00027c00


	//   ....[213]....
        /*0fcc*/ 	.word	0x00027c90


	//   ....[214]....
        /*0fd0*/ 	.word	0x00027ca0


	//   ....[215]....
        /*0fd4*/ 	.word	0x00027d30


	//   ....[216]....
        /*0fd8*/ 	.word	0x00027d40


	//   ....[217]....
        /*0fdc*/ 	.word	0x00027dc0


	//   ....[218]....
        /*0fe0*/ 	.word	0x00027dd0


	//   ....[219]....
        /*0fe4*/ 	.word	0x00027e50


	//   ....[220]....
        /*0fe8*/ 	.word	0x00027e60


	//   ....[221]....
        /*0fec*/ 	.word	0x00027ee0


	//   ....[222]....
        /*0ff0*/ 	.word	0x00027ef0


	//   ....[223]....
        /*0ff4*/ 	.word	0x00027f00


	//   ....[224]....
        /*0ff8*/ 	.word	0x00027f10


	//   ....[225]....
        /*0ffc*/ 	.word	0x00028680


	//   ....[226]....
        /*1000*/ 	.word	0x000286b0


	//   ....[227]....
        /*1004*/ 	.word	0x000286d0


	//   ....[228]....
        /*1008*/ 	.word	0x00028750


	//   ....[229]....
        /*100c*/ 	.word	0x00028770


	//   ....[230]....
        /*1010*/ 	.word	0x000287f0


	//   ....[231]....
        /*1014*/ 	.word	0x00028810


	//   ....[232]....
        /*1018*/ 	.word	0x00028890


	//   ....[233]....
        /*101c*/ 	.word	0x000288b0


	//   ....[234]....
        /*1020*/ 	.word	0x00028930


	//   ....[235]....
        /*1024*/ 	.word	0x00028950


	//   ....[236]....
        /*1028*/ 	.word	0x000289d0


	//   ....[237]....
        /*102c*/ 	.word	0x000289f0


	//   ....[238]....
        /*1030*/ 	.word	0x00028a70


	//   ....[239]....
        /*1034*/ 	.word	0x00028a80


	//   ....[240]....
        /*1038*/ 	.word	0x00028a90


	//   ....[241]....
        /*103c*/ 	.word	0x000291e0


	//   ....[242]....
        /*1040*/ 	.word	0x00029200


	//   ....[243]....
        /*1044*/ 	.word	0x00029260


	//   ....[244]....
        /*1048*/ 	.word	0x00029270


	//   ....[245]....
        /*104c*/ 	.word	0x000292c0


	//   ....[246]....
        /*1050*/ 	.word	0x000292d0


	//   ....[247]....
        /*1054*/ 	.word	0x00029320


	//   ....[248]....
        /*1058*/ 	.word	0x00029330


	//   ....[249]....
        /*105c*/ 	.word	0x00029380


	//   ....[250]....
        /*1060*/ 	.word	0x00029390


	//   ....[251]....
        /*1064*/ 	.word	0x000293e0


	//   ....[252]....
        /*1068*/ 	.word	0x000293f0


	//   ....[253]....
        /*106c*/ 	.word	0x00029440


	//   ....[254]....
        /*1070*/ 	.word	0x00029450


	//   ....[255]....
        /*1074*/ 	.word	0x00029460


	//   ....[0]....
        /*1078*/ 	.word	0x000294b0


	//   ....[1]....
        /*107c*/ 	.word	0x000297e0


	//   ....[2]....
        /*1080*/ 	.word	0x000297f0


	//   ....[3]....
        /*1084*/ 	.word	0x00029850


	//   ....[4]....
        /*1088*/ 	.word	0x00029860


	//   ....[5]....
        /*108c*/ 	.word	0x000298b0


	//   ....[6]....
        /*1090*/ 	.word	0x000298c0


	//   ....[7]....
        /*1094*/ 	.word	0x00029910


	//   ....[8]....
        /*1098*/ 	.word	0x00029920


	//   ....[9]....
        /*109c*/ 	.word	0x00029970


	//   ....[10]....
        /*10a0*/ 	.word	0x00029980


	//   ....[11]....
        /*10a4*/ 	.word	0x000299d0


	//   ....[12]....
        /*10a8*/ 	.word	0x000299e0


	//   ....[13]....
        /*10ac*/ 	.word	0x00029a30


	//   ....[14]....
        /*10b0*/ 	.word	0x00029a40


	//   ....[15]....
        /*10b4*/ 	.word	0x00029a50


	//   ....[16]....
        /*10b8*/ 	.word	0x00029aa0


	//   ....[17]....
        /*10bc*/ 	.word	0x0002b150


	//   ....[18]....
        /*10c0*/ 	.word	0x0002b1a0


	//   ....[19]....
        /*10c4*/ 	.word	0x0002b1d0


	//   ....[20]....
        /*10c8*/ 	.word	0x0002b200


	//   ....[21]....
        /*10cc*/ 	.word	0x0002b210


	//   ....[22]....
        /*10d0*/ 	.word	0x0002b240


	//   ....[23]....
        /*10d4*/ 	.word	0x0002b270


	//   ....[24]....
        /*10d8*/ 	.word	0x0002b2a0


	//   ....[25]....
        /*10dc*/ 	.word	0x0002b420


	//   ....[26]....
        /*10e0*/ 	.word	0x0002b450


	//   ....[27]....
        /*10e4*/ 	.word	0x0002b480


	//   ....[28]....
        /*10e8*/ 	.word	0x0002b4b0


	//   ....[29]....
        /*10ec*/ 	.word	0x0002b4e0


	//   ....[30]....
        /*10f0*/ 	.word	0x0002b510


	//   ....[31]....
        /*10f4*/ 	.word	0x0002b5d0


	//   ....[32]....
        /*10f8*/ 	.word	0x0002b5f0


	//   ....[33]....
        /*10fc*/ 	.word	0x0002b660


	//   ....[34]....
        /*1100*/ 	.word	0x0002bd20


	//   ....[35]....
        /*1104*/ 	.word	0x0002c0e0


	//   ....[36]....
        /*1108*/ 	.word	0x0002c170


	//   ....[37]....
        /*110c*/ 	.word	0x0002c210


	//   ....[38]....
        /*1110*/ 	.word	0x0002c2a0


	//   ....[39]....
        /*1114*/ 	.word	0x0002c340


	//   ....[40]....
        /*1118*/ 	.word	0x0002c3d0


	//   ....[41]....
        /*111c*/ 	.word	0x0002c470


	//   ....[42]....
        /*1120*/ 	.word	0x0002c500


	//   ....[43]....
        /*1124*/ 	.word	0x0002c5f0


	//   ....[44]....
        /*1128*/ 	.word	0x0002c680


	//   ....[45]....
        /*112c*/ 	.word	0x0002c720


	//   ....[46]....
        /*1130*/ 	.word	0x0002c7b0


	//   ....[47]....
        /*1134*/ 	.word	0x0002c850


	//   ....[48]....
        /*1138*/ 	.word	0x0002c8e0


	//   ....[49]....
        /*113c*/ 	.word	0x0002c980


	//   ....[50]....
        /*1140*/ 	.word	0x0002ca10


	//   ....[51]....
        /*1144*/ 	.word	0x0002cb00


	//   ....[52]....
        /*1148*/ 	.word	0x0002cb90


	//   ....[53]....
        /*114c*/ 	.word	0x0002cc20


	//   ....[54]....
        /*1150*/ 	.word	0x0002ccb0


	//   ....[55]....
        /*1154*/ 	.word	0x0002cd40


	//   ....[56]....
        /*1158*/ 	.word	0x0002cdd0


	//   ....[57]....
        /*115c*/ 	.word	0x0002ce60


	//   ....[58]....
        /*1160*/ 	.word	0x0002cef0


	//   ....[59]....
        /*1164*/ 	.word	0x0002cfc0


	//   ....[60]....
        /*1168*/ 	.word	0x0002d060


	//   ....[61]....
        /*116c*/ 	.word	0x0002d0f0


	//   ....[62]....
        /*1170*/ 	.word	0x0002d140


	//   ....[63]....
        /*1174*/ 	.word	0x0002d190


	//   ....[64]....
        /*1178*/ 	.word	0x0002d220


	//   ....[65]....
        /*117c*/ 	.word	0x0002d2b0


	//   ....[66]....
        /*1180*/ 	.word	0x0002d300


	//   ....[67]....
        /*1184*/ 	.word	0x0002d350


	//   ....[68]....
        /*1188*/ 	.word	0x0002d3e0


	//   ....[69]....
        /*118c*/ 	.word	0x0002d470


	//   ....[70]....
        /*1190*/ 	.word	0x0002d4c0


	//   ....[71]....
        /*1194*/ 	.word	0x0002d510


	//   ....[72]....
        /*1198*/ 	.word	0x0002d5a0


	//   ....[73]....
        /*119c*/ 	.word	0x0002d630


	//   ....[74]....
        /*11a0*/ 	.word	0x0002d680


	//   ....[75]....
        /*11a4*/ 	.word	0x0002d6d0


	//   ....[76]....
        /*11a8*/ 	.word	0x0002d7c0


	//   ....[77]....
        /*11ac*/ 	.word	0x0002d870


	//   ....[78]....
        /*11b0*/ 	.word	0x0002d8d0


	//   ....[79]....
        /*11b4*/ 	.word	0x0002d950


	//   ....[80]....
        /*11b8*/ 	.word	0x0002da40


	//   ....[81]....
        /*11bc*/ 	.word	0x0002da90


	//   ....[82]....
        /*11c0*/ 	.word	0x0002dae0


	//   ....[83]....
        /*11c4*/ 	.word	0x0002db30


	//   ....[84]....
        /*11c8*/ 	.word	0x0002dc50


	//   ....[85]....
        /*11cc*/ 	.word	0x0002dcf0


	//   ....[86]....
        /*11d0*/ 	.word	0x0002dd50


	//   ....[87]....
        /*11d4*/ 	.word	0x0002ddd0


	//   ....[88]....
        /*11d8*/ 	.word	0x0002dec0


	//   ....[89]....
        /*11dc*/ 	.word	0x0002df20


	//   ....[90]....
        /*11e0*/ 	.word	0x0002df70


	//   ....[91]....
        /*11e4*/ 	.word	0x0002dfc0


	//   ....[92]....
        /*11e8*/ 	.word	0x0002e360


	//   ....[93]....
        /*11ec*/ 	.word	0x0002e480


	//   ....[94]....
        /*11f0*/ 	.word	0x0002e5b0


	//   ....[95]....
        /*11f4*/ 	.word	0x0002e6d0


	//   ....[96]....
        /*11f8*/ 	.word	0x0002e7f0


	//   ....[97]....
        /*11fc*/ 	.word	0x0002e8f0


	//   ....[98]....
        /*1200*/ 	.word	0x0002e950


	//   ....[99]....
        /*1204*/ 	.word	0x0002e9d0


	//   ....[100]....
        /*1208*/ 	.word	0x0002ea30


	//   ....[101]....
        /*120c*/ 	.word	0x0002eab0


	//   ....[102]....
        /*1210*/ 	.word	0x0002eb10


	//   ....[103]....
        /*1214*/ 	.word	0x0002eb90


	//   ....[104]....
        /*1218*/ 	.word	0x0002ebf0


	//   ....[105]....
        /*121c*/ 	.word	0x0002ec70


	//   ....[106]....
        /*1220*/ 	.word	0x0002ecd0


	//   ....[107]....
        /*1224*/ 	.word	0x0002ed50


	//   ....[108]....
        /*1228*/ 	.word	0x0002edb0


	//   ....[109]....
        /*122c*/ 	.word	0x0002ee30


	//   ....[110]....
        /*1230*/ 	.word	0x0002ee90


	//   ....[111]....
        /*1234*/ 	.word	0x0002ef10


	//   ....[112]....
        /*1238*/ 	.word	0x0002ef70


	//   ....[113]....
        /*123c*/ 	.word	0x0002eff0


	//   ....[114]....
        /*1240*/ 	.word	0x0002f050


	//   ....[115]....
        /*1244*/ 	.word	0x0002f0d0


	//   ....[116]....
        /*1248*/ 	.word	0x0002f130


	//   ....[117]....
        /*124c*/ 	.word	0x0002f1b0


	//   ....[118]....
        /*1250*/ 	.word	0x0002f210


	//   ....[119]....
        /*1254*/ 	.word	0x0002f290


	//   ....[120]....
        /*1258*/ 	.word	0x0002f2f0


	//   ....[121]....
        /*125c*/ 	.word	0x0002f380


	//   ....[122]....
        /*1260*/ 	.word	0x0002f3e0


	//   ....[123]....
        /*1264*/ 	.word	0x0002f460


	//   ....[124]....
        /*1268*/ 	.word	0x0002f4c0


	//   ....[125]....
        /*126c*/ 	.word	0x0002f520


	//   ....[126]....
        /*1270*/ 	.word	0x0002f580


	//   ....[127]....
        /*1274*/ 	.word	0x0002f5e0


	//   ....[128]....
        /*1278*/ 	.word	0x0002f640


	//   ....[129]....
        /*127c*/ 	.word	0x0002f6a0


	//   ....[130]....
        /*1280*/ 	.word	0x0002f700


	//   ....[131]....
        /*1284*/ 	.word	0x0002f780


	//   ....[132]....
        /*1288*/ 	.word	0x0002f7e0


	//   ....[133]....
        /*128c*/ 	.word	0x0002f860


	//   ....[134]....
        /*1290*/ 	.word	0x0002f8c0


	//   ....[135]....
        /*1294*/ 	.word	0x0002f940


	//   ....[136]....
        /*1298*/ 	.word	0x0002f9a0


	//   ....[137]....
        /*129c*/ 	.word	0x0002fa20


	//   ....[138]....
        /*12a0*/ 	.word	0x0002fa80


	//   ....[139]....
        /*12a4*/ 	.word	0x0002fb00


	//   ....[140]....
        /*12a8*/ 	.word	0x0002fb60


	//   ....[141]....
        /*12ac*/ 	.word	0x0002fbe0


	//   ....[142]....
        /*12b0*/ 	.word	0x0002fc40


	//   ....[143]....
        /*12b4*/ 	.word	0x0002fcc0


	//   ....[144]....
        /*12b8*/ 	.word	0x0002fd20


	//   ....[145]....
        /*12bc*/ 	.word	0x0002fd80


	//   ....[146]....
        /*12c0*/ 	.word	0x0002fde0


	//   ....[147]....
        /*12c4*/ 	.word	0x0002fe50


	//   ....[148]....
        /*12c8*/ 	.word	0x0002feb0


	//   ....[149]....
        /*12cc*/ 	.word	0x0002ff30


	//   ....[150]....
        /*12d0*/ 	.word	0x0002ff90


	//   ....[151]....
        /*12d4*/ 	.word	0x00030010


	//   ....[152]....
        /*12d8*/ 	.word	0x00030070


	//   ....[153]....
        /*12dc*/ 	.word	0x000300f0


	//   ....[154]....
        /*12e0*/ 	.word	0x00030160


	//   ....[155]....
        /*12e4*/ 	.word	0x000301f0


	//   ....[156]....
        /*12e8*/ 	.word	0x000302f0


	//   ....[157]....
        /*12ec*/ 	.word	0x00030340


	//   ....[158]....
        /*12f0*/ 	.word	0x000303d0


	//   ....[159]....
        /*12f4*/ 	.word	0x00030460


	//   ....[160]....
        /*12f8*/ 	.word	0x000304f0


	//   ....[161]....
        /*12fc*/ 	.word	0x00030580


	//   ....[162]....
        /*1300*/ 	.word	0x00030610


	//   ....[163]....
        /*1304*/ 	.word	0x000306a0


	//   ....[164]....
        /*1308*/ 	.word	0x00030760


	//   ....[165]....
        /*130c*/ 	.word	0x00030a40


	//   ....[166]....
        /*1310*/ 	.word	0x00030b30


	//   ....[167]....
        /*1314*/ 	.word	0x00030be0


	//   ....[168]....
        /*1318*/ 	.word	0x00030c70


	//   ....[169]....
        /*131c*/ 	.word	0x00030d90


	//   ....[170]....
        /*1320*/ 	.word	0x00030df0


	//   ....[171]....
        /*1324*/ 	.word	0x00030ed0


	//   ....[172]....
        /*1328*/ 	.word	0x00030f30


	//   ....[173]....
        /*132c*/ 	.word	0x00031010


	//   ....[174]....
        /*1330*/ 	.word	0x00031070


	//   ....[175]....
        /*1334*/ 	.word	0x00031150


	//   ....[176]....
        /*1338*/ 	.word	0x000311b0


	//   ....[177]....
        /*133c*/ 	.word	0x000312d0


	//   ....[178]....
        /*1340*/ 	.word	0x00031330


	//   ....[179]....
        /*1344*/ 	.word	0x00031410


	//   ....[180]....
        /*1348*/ 	.word	0x00031470


	//   ....[181]....
        /*134c*/ 	.word	0x00031540


	//   ....[182]....
        /*1350*/ 	.word	0x000316e0


	//   ....[183]....
        /*1354*/ 	.word	0x00031770


	//   ....[184]....
        /*1358*/ 	.word	0x00031890


	//   ....[185]....
        /*135c*/ 	.word	0x000318e0


	//   ....[186]....
        /*1360*/ 	.word	0x00031a00


	//   ....[187]....
        /*1364*/ 	.word	0x00031a50


	//   ....[188]....
        /*1368*/ 	.word	0x00031b70


	//   ....[189]....
        /*136c*/ 	.word	0x00031bc0


	//   ....[190]....
        /*1370*/ 	.word	0x00031cc0


	//   ....[191]....
        /*1374*/ 	.word	0x00031d60


	//   ....[192]....
        /*1378*/ 	.word	0x00031dc0


	//   ....[193]....
        /*137c*/ 	.word	0x00031eb0


	//   ....[194]....
        /*1380*/ 	.word	0x00031f10


	//   ....[195]....
        /*1384*/ 	.word	0x00032000


	//   ....[196]....
        /*1388*/ 	.word	0x00032060


	//   ....[197]....
        /*138c*/ 	.word	0x00032100


	//   ....[198]....
        /*1390*/ 	.word	0x00032200


	//   ....[199]....
        /*1394*/ 	.word	0x00032260


	//   ....[200]....
        /*1398*/ 	.word	0x000322c0


	//   ....[201]....
        /*139c*/ 	.word	0x000323b0


	//   ....[202]....
        /*13a0*/ 	.word	0x00032410


	//   ....[203]....
        /*13a4*/ 	.word	0x00032500


	//   ....[204]....
        /*13a8*/ 	.word	0x00032560


	//   ....[205]....
        /*13ac*/ 	.word	0x00032650


	//   ....[206]....
        /*13b0*/ 	.word	0x000326b0


	//   ....[207]....
        /*13b4*/ 	.word	0x000327a0


	//   ....[208]....
        /*13b8*/ 	.word	0x00032800


	//   ....[209]....
        /*13bc*/ 	.word	0x000328f0


	//   ....[210]....
        /*13c0*/ 	.word	0x00032950


	//   ....[211]....
        /*13c4*/ 	.word	0x00032a40


	//   ....[212]....
        /*13c8*/ 	.word	0x00032aa0


	//   ....[213]....
        /*13cc*/ 	.word	0x00032b80


	//   ....[214]....
        /*13d0*/ 	.word	0x00032cb0


	//   ....[215]....
        /*13d4*/ 	.word	0x00032d50


	//   ....[216]....
        /*13d8*/ 	.word	0x00032db0


	//   ....[217]....
        /*13dc*/ 	.word	0x00032e70


	//   ....[218]....
        /*13e0*/ 	.word	0x00032ed0


	//   ....[219]....
        /*13e4*/ 	.word	0x00032f90


	//   ....[220]....
        /*13e8*/ 	.word	0x00032ff0


	//   ....[221]....
        /*13ec*/ 	.word	0x000330b0


	//   ....[222]....
        /*13f0*/ 	.word	0x00033110


	//   ....[223]....
        /*13f4*/ 	.word	0x000331d0


	//   ....[224]....
        /*13f8*/ 	.word	0x00033230


	//   ....[225]....
        /*13fc*/ 	.word	0x000332f0


	//   ....[226]....
        /*1400*/ 	.word	0x00033350


	//   ....[227]....
        /*1404*/ 	.word	0x00033410


	//   ....[228]....
        /*1408*/ 	.word	0x00033470


	//   ....[229]....
        /*140c*/ 	.word	0x00033530


	//   ....[230]....
        /*1410*/ 	.word	0x00033620


	//   ....[231]....
        /*1414*/ 	.word	0x000336b0


	//   ....[232]....
        /*1418*/ 	.word	0x00033710


	//   ....[233]....
        /*141c*/ 	.word	0x000337d0


	//   ....[234]....
        /*1420*/ 	.word	0x00033830


	//   ....[235]....
        /*1424*/ 	.word	0x000338f0


	//   ....[236]....
        /*1428*/ 	.word	0x00033950


	//   ....[237]....
        /*142c*/ 	.word	0x00033a10


	//   ....[238]....
        /*1430*/ 	.word	0x00033a70


	//   ....[239]....
        /*1434*/ 	.word	0x00033b30


	//   ....[240]....
        /*1438*/ 	.word	0x00033b90


	//   ....[241]....
        /*143c*/ 	.word	0x00033c50


	//   ....[242]....
        /*1440*/ 	.word	0x00033cb0


	//   ....[243]....
        /*1444*/ 	.word	0x00033d70


	//   ....[244]....
        /*1448*/ 	.word	0x00033dd0


	//   ....[245]....
        /*144c*/ 	.word	0x00033e90


	//   ....[246]....
        /*1450*/ 	.word	0x00034070


	//   ....[247]....
        /*1454*/ 	.word	0x00034110


	//   ....[248]....
        /*1458*/ 	.word	0x00034230


	//   ....[249]....
        /*145c*/ 	.word	0x000342a0


	//   ....[250]....
        /*1460*/ 	.word	0x00034310


	//   ....[251]....
        /*1464*/ 	.word	0x00034380


	//   ....[252]....
        /*1468*/ 	.word	0x000343f0


	//   ....[253]....
        /*146c*/ 	.word	0x00034470


	//   ....[254]....
        /*1470*/ 	.word	0x00034500


	//   ....[255]....
        /*1474*/ 	.word	0x00034590


	//   ....[0]....
        /*1478*/ 	.word	0x00034600


	//   ....[1]....
        /*147c*/ 	.word	0x00034670


	//   ....[2]....
        /*1480*/ 	.word	0x000346e0


	//   ....[3]....
        /*1484*/ 	.word	0x00034760


	//   ....[4]....
        /*1488*/ 	.word	0x000347d0


	//   ....[5]....
        /*148c*/ 	.word	0x00034870


	//   ....[6]....
        /*1490*/ 	.word	0x00034900


	//   ....[7]....
        /*1494*/ 	.word	0x00034a20


	//----- nvinfo : EIATTR_REG_RECONFIG
	.align		4
.L_328:
        /*1498*/ 	.byte	0x01, 0x54
	.zero		2


	//----- nvinfo : EIATTR_SYSCALL_OFFSETS
	.align		4
        /*149c*/ 	.byte	0x04, 0x46
        /*149e*/ 	.short	(.L_330 - .L_329)


	//   ....[0]....
.L_329:
        /*14a0*/ 	.word	0x00001aa0


	//   ....[1]....
        /*14a4*/ 	.word	0x00001bf0


	//   ....[2]....
        /*14a8*/ 	.word	0x0000c790


	//   ....[3]....
        /*14ac*/ 	.word	0x0000cd20


	//   ....[4]....
        /*14b0*/ 	.word	0x00026840


	//   ....[5]....
        /*14b4*/ 	.word	0x000269d0


	//   ....[6]....
        /*14b8*/ 	.word	0x00026b20


	//   ....[7]....
        /*14bc*/ 	.word	0x00026c60


	//   ....[8]....
        /*14c0*/ 	.word	0x00028320


	//----- nvinfo : EIATTR_MBARRIER_INSTR_OFFSETS
	.align		4
.L_330:
        /*14c4*/ 	.byte	0x04, 0x39
        /*14c6*/ 	.short	(.L_332 - .L_331)


	//   ....[0]....
.L_331:
        /*14c8*/ 	.word	0x00000270
        /*14cc*/ 	.word	0x000000ff
        /*14d0*/ 	.word	0x00038800
        /*14d4*/ 	.short	0x0100
        /*14d6*/ 	.byte	0x08
	.zero		1


	//   ....[1]....
        /*14d8*/ 	.word	0x00000280
        /*14dc*/ 	.word	0x000000ff
        /*14e0*/ 	.word	0x00038820
        /*14e4*/ 	.short	0x0100
        /*14e6*/ 	.byte	0x08
	.zero		1


	//   ....[2]....
        /*14e8*/ 	.word	0x00000370
        /*14ec*/ 	.word	0x000000ff
        /*14f0*/ 	.word	0x00038830
        /*14f4*/ 	.short	0x0100
        /*14f6*/ 	.byte	0x08
	.zero		1


	//   ....[3]....
        /*14f8*/ 	.word	0x00000380
        /*14fc*/ 	.word	0x000000ff
        /*1500*/ 	.word	0x00038840
        /*1504*/ 	.short	0x0100
        /*1506*/ 	.byte	0x08
	.zero		1


	//   ....[4]....
        /*1508*/ 	.word	0x00000390
        /*150c*/ 	.word	0x000000ff
        /*1510*/ 	.word	0x00038838
        /*1514*/ 	.short	0x0100
        /*1516*/ 	.byte	0x08
	.zero		1


	//   ....[5]....
        /*1518*/ 	.word	0x000003a0
        /*151c*/ 	.word	0x000000ff
        /*1520*/ 	.word	0x00038848
        /*1524*/ 	.short	0x0100
        /*1526*/ 	.byte	0x08
	.zero		1


	//   ....[6]....
        /*1528*/ 	.word	0x000004d0
        /*152c*/ 	.word	0x000000ff
        /*1530*/ 	.word	0x00038850
        /*1534*/ 	.short	0x0100
        /*1536*/ 	.byte	0x08
	.zero		1


	//   ....[7]....
        /*1538*/ 	.word	0x000004e0
        /*153c*/ 	.word	0x000000ff
        /*1540*/ 	.word	0x00038860
        /*1544*/ 	.short	0x0100
        /*1546*/ 	.byte	0x08
	.zero		1


	//   ....[8]....
        /*1548*/ 	.word	0x000004f0
        /*154c*/ 	.word	0x000000ff
        /*1550*/ 	.word	0x00038858
        /*1554*/ 	.short	0x0100
        /*1556*/ 	.byte	0x08
	.zero		1


	//   ....[9]....
        /*1558*/ 	.word	0x00000500
        /*155c*/ 	.word	0x000000ff
        /*1560*/ 	.word	0x00038868
        /*1564*/ 	.short	0x0100
        /*1566*/ 	.byte	0x08
	.zero		1


	//   ....[10]....
        /*1568*/ 	.word	0x000005f0
        /*156c*/ 	.word	0x000000ff
        /*1570*/ 	.word	0x00038870
        /*1574*/ 	.short	0x0100
        /*1576*/ 	.byte	0x06
	.zero		1


	//   ....[11]....
        /*1578*/ 	.word	0x00000600
        /*157c*/ 	.word	0x000000ff
        /*1580*/ 	.word	0x00038880
        /*1584*/ 	.short	0x0100
        /*1586*/ 	.byte	0x06
	.zero		1


	//   ....[12]....
        /*1588*/ 	.word	0x00000610
        /*158c*/ 	.word	0x000000ff
        /*1590*/ 	.word	0x00038878
        /*1594*/ 	.short	0x0100
        /*1596*/ 	.byte	0x06
	.zero		1


	//   ....[13]....
        /*1598*/ 	.word	0x00000620
        /*159c*/ 	.word	0x000000ff
        /*15a0*/ 	.word	0x00038888
        /*15a4*/ 	.short	0x0100
        /*15a6*/ 	.byte	0x06
	.zero		1


	//   ....[14]....
        /*15a8*/ 	.word	0x00000750
        /*15ac*/ 	.word	0x000000ff
        /*15b0*/ 	.word	0x00038890
        /*15b4*/ 	.short	0x0100
        /*15b6*/ 	.byte	0x08
	.zero		1


	//   ....[15]....
        /*15b8*/ 	.word	0x00000760
        /*15bc*/ 	.word	0x000000ff
        /*15c0*/ 	.word	0x000388a0
        /*15c4*/ 	.short	0x0100
        /*15c6*/ 	.byte	0x08
	.zero		1


	//   ....[16]....
        /*15c8*/ 	.word	0x00000770
        /*15cc*/ 	.word	0x000000ff
        /*15d0*/ 	.word	0x00038898
        /*15d4*/ 	.short	0x0100
        /*15d6*/ 	.byte	0x08
	.zero		1


	//   ....[17]....
        /*15d8*/ 	.word	0x00000780
        /*15dc*/ 	.word	0x000000ff
        /*15e0*/ 	.word	0x000388a8
        /*15e4*/ 	.short	0x0100
        /*15e6*/ 	.byte	0x08
	.zero		1


	//   ....[18]....
        /*15e8*/ 	.word	0x000008c0
        /*15ec*/ 	.word	0x000000ff
        /*15f0*/ 	.word	0x000388b0
        /*15f4*/ 	.short	0x0100
        /*15f6*/ 	.byte	0x08
	.zero		1


	//   ....[19]....
        /*15f8*/ 	.word	0x000008d0
        /*15fc*/ 	.word	0x000000ff
        /*1600*/ 	.word	0x000388c0
        /*1604*/ 	.short	0x0100
        /*1606*/ 	.byte	0x08
	.zero		1


	//   ....[20]....
        /*1608*/ 	.word	0x000008e0
        /*160c*/ 	.word	0x000000ff
        /*1610*/ 	.word	0x000388b8
        /*1614*/ 	.short	0x0100
        /*1616*/ 	.byte	0x08
	.zero		1


	//   ....[21]....
        /*1618*/ 	.word	0x000008f0
        /*161c*/ 	.word	0x000000ff
        /*1620*/ 	.word	0x000388c8
        /*1624*/ 	.short	0x0100
        /*1626*/ 	.byte	0x08
	.zero		1


	//   ....[22]....
        /*1628*/ 	.word	0x000030e0
        /*162c*/ 	.word	0x00000050
        /*1630*/ 	.word	0x00038890
        /*1634*/ 	.short	0x010a
        /*1636*/ 	.byte	0x3f
	.zero		1


	//   ....[23]....
        /*1638*/ 	.word	0x00007270
        /*163c*/ 	.word	0x00000050
        /*1640*/ 	.word	0x00038890
        /*1644*/ 	.short	0x010a
        /*1646*/ 	.byte	0x3f
	.zero		1


	//   ....[24]....
        /*1648*/ 	.word	0x0000b1a0
        /*164c*/ 	.word	0x00000050
        /*1650*/ 	.word	0x00038890
        /*1654*/ 	.short	0x010a
        /*1656*/ 	.byte	0x3f
	.zero		1


	//   ....[25]....
        /*1658*/ 	.word	0x0000b8a0
        /*165c*/ 	.word	0x0000000b
        /*1660*/ 	.word	0x00000000
        /*1664*/ 	.short	0x0101
        /*1666*/ 	.byte	0x3f
	.zero		1


	//   ....[26]....
        /*1668*/ 	.word	0x0000b8e0
        /*166c*/ 	.word	0x00000050
        /*1670*/ 	.word	0x000388b0
        /*1674*/ 	.short	0x010a
        /*1676*/ 	.byte	0x3f
	.zero		1


	//   ....[27]....
        /*1678*/ 	.word	0x0000bf00
        /*167c*/ 	.word	0x00000050
        /*1680*/ 	.word	0x00000000
        /*1684*/ 	.short	0x0101
        /*1686*/ 	.byte	0x3f
	.zero		1


	//   ....[28]....
        /*1688*/ 	.word	0x0000cab0
        /*168c*/ 	.word	0x00000016
        /*1690*/ 	.word	0x00038800
        /*1694*/ 	.short	0x010a
        /*1696*/ 	.byte	0x3f
	.zero		1


	//   ....[29]....
        /*1698*/ 	.word	0x0000cb00
        /*169c*/ 	.word	0x00000016
        /*16a0*/ 	.word	0x00038800
        /*16a4*/ 	.short	0x010a
        /*16a6*/ 	.byte	0x3f
	.zero		1


	//   ....[30]....
        /*16a8*/ 	.word	0x0000d8a0
        /*16ac*/ 	.word	0x00000016
        /*16b0*/ 	.word	0x00038800
        /*16b4*/ 	.short	0x010a
        /*16b6*/ 	.byte	0x3f
	.zero		1


	//   ....[31]....
        /*16b8*/ 	.word	0x00012040
        /*16bc*/ 	.word	0x00000016
        /*16c0*/ 	.word	0x00038800
        /*16c4*/ 	.short	0x010a
        /*16c6*/ 	.byte	0x3f
	.zero		1


	//   ....[32]....
        /*16c8*/ 	.word	0x000162c0
        /*16cc*/ 	.word	0x00000005
        /*16d0*/ 	.word	0x00038830
        /*16d4*/ 	.short	0x010a
        /*16d6*/ 	.byte	0x3f
	.zero		1


	//   ....[33]....
        /*16d8*/ 	.word	0x00016300
        /*16dc*/ 	.word	0x00000005
        /*16e0*/ 	.word	0x00038830
        /*16e4*/ 	.short	0x010a
        /*16e6*/ 	.byte	0x3f
	.zero		1


	//   ....[34]....
        /*16e8*/ 	.word	0x00018880
        /*16ec*/ 	.word	0x0000001d
        /*16f0*/ 	.word	0x00000000
        /*16f4*/ 	.short	0x0101
        /*16f6*/ 	.byte	0x3f
	.zero		1


	//   ....[35]....
        /*16f8*/ 	.word	0x00018dc0
        /*16fc*/ 	.word	0x00000005
        /*1700*/ 	.word	0x00038850
        /*1704*/ 	.short	0x010a
        /*1706*/ 	.byte	0x3f
	.zero		1


	//   ....[36]....
        /*1708*/ 	.word	0x00018e10
        /*170c*/ 	.word	0x00000005
        /*1710*/ 	.word	0x00038850
        /*1714*/ 	.short	0x010a
        /*1716*/ 	.byte	0x3f
	.zero		1


	//   ....[37]....
        /*1718*/ 	.word	0x000191a0
        /*171c*/ 	.word	0x00000005
        /*1720*/ 	.word	0x00000000
        /*1724*/ 	.short	0x0101
        /*1726*/ 	.byte	0x3f
	.zero		1


	//   ....[38]....
        /*1728*/ 	.word	0x000192e0
        /*172c*/ 	.word	0x00000006
        /*1730*/ 	.word	0x00038830
        /*1734*/ 	.short	0x010a
        /*1736*/ 	.byte	0x3f
	.zero		1


	//   ....[39]....
        /*1738*/ 	.word	0x00019380
        /*173c*/ 	.word	0x00000006
        /*1740*/ 	.word	0x00038830
        /*1744*/ 	.short	0x010a
        /*1746*/ 	.byte	0x3f
	.zero		1


	//   ....[40]....
        /*1748*/ 	.word	0x0001b3a0
        /*174c*/ 	.word	0x00000003
        /*1750*/ 	.word	0x00000000
        /*1754*/ 	.short	0x0101
        /*1756*/ 	.byte	0x3f
	.zero		1


	//   ....[41]....
        /*1758*/ 	.word	0x0001c540
        /*175c*/ 	.word	0x00000006
        /*1760*/ 	.word	0x00038850
        /*1764*/ 	.short	0x010a
        /*1766*/ 	.byte	0x3f
	.zero		1


	//   ....[42]....
        /*1768*/ 	.word	0x0001c5b0
        /*176c*/ 	.word	0x00000006
        /*1770*/ 	.word	0x00038850
        /*1774*/ 	.short	0x010a
        /*1776*/ 	.byte	0x3f
	.zero		1


	//   ....[43]....
        /*1778*/ 	.word	0x0001c890
        /*177c*/ 	.word	0x00000006
        /*1780*/ 	.word	0x00000000
        /*1784*/ 	.short	0x0101
        /*1786*/ 	.byte	0x3f
	.zero		1


	//   ....[44]....
        /*1788*/ 	.word	0x0001c9a0
        /*178c*/ 	.word	0x00000006
        /*1790*/ 	.word	0x00038830
        /*1794*/ 	.short	0x010a
        /*1796*/ 	.byte	0x3f
	.zero		1


	//   ....[45]....
        /*1798*/ 	.word	0x0001ca40
        /*179c*/ 	.word	0x00000006
        /*17a0*/ 	.word	0x00038830
        /*17a4*/ 	.short	0x010a
        /*17a6*/ 	.byte	0x3f
	.zero		1


	//   ....[46]....
        /*17a8*/ 	.word	0x0001e830
        /*17ac*/ 	.word	0x00000099
        /*17b0*/ 	.word	0x00000000
        /*17b4*/ 	.short	0x0101
        /*17b6*/ 	.byte	0x3f
	.zero		1


	//   ....[47]....
        /*17b8*/ 	.word	0x0001f290
        /*17bc*/ 	.word	0x00000006
        /*17c0*/ 	.word	0x00038850
        /*17c4*/ 	.short	0x010a
        /*17c6*/ 	.byte	0x3f
	.zero		1


	//   ....[48]....
        /*17c8*/ 	.word	0x0001f300
        /*17cc*/ 	.word	0x00000006
        /*17d0*/ 	.word	0x00038850
        /*17d4*/ 	.short	0x010a
        /*17d6*/ 	.byte	0x3f
	.zero		1


	//   ....[49]....
        /*17d8*/ 	.word	0x0001f5e0
        /*17dc*/ 	.word	0x00000006
        /*17e0*/ 	.word	0x00000000
        /*17e4*/ 	.short	0x0101
        /*17e6*/ 	.byte	0x3f
	.zero		1


	//   ....[50]....
        /*17e8*/ 	.word	0x00022a80
        /*17ec*/ 	.word	0x00000014
        /*17f0*/ 	.word	0x00000000
        /*17f4*/ 	.short	0x0101
        /*17f6*/ 	.byte	0x3f
	.zero		1


	//   ....[51]....
        /*17f8*/ 	.word	0x00025600
        /*17fc*/ 	.word	0x00000016
        /*1800*/ 	.word	0x00038820
        /*1804*/ 	.short	0x010a
        /*1806*/ 	.byte	0x3f
	.zero		1


	//   ....[52]....
        /*1808*/ 	.word	0x00025690
        /*180c*/ 	.word	0x0000000a
        /*1810*/ 	.word	0x000388a0
        /*1814*/ 	.short	0x010a
        /*1816*/ 	.byte	0x3f
	.zero		1


	//   ....[53]....
        /*1818*/ 	.word	0x000259e0
        /*181c*/ 	.word	0x0000000a
        /*1820*/ 	.word	0x000388c0
        /*1824*/ 	.short	0x010a
        /*1826*/ 	.byte	0x3f
	.zero		1


	//   ....[54]....
        /*1828*/ 	.word	0x00025e00
        /*182c*/ 	.word	0x00000009
        /*1830*/ 	.word	0x000388a0
        /*1834*/ 	.short	0x010a
        /*1836*/ 	.byte	0x3f
	.zero		1


	//   ....[55]....
        /*1838*/ 	.word	0x00026140
        /*183c*/ 	.word	0x00000009
        /*1840*/ 	.word	0x000388c0
        /*1844*/ 	.short	0x010a
        /*1846*/ 	.byte	0x3f
	.zero		1


	//   ....[56]....
        /*1848*/ 	.word	0x00027050
        /*184c*/ 	.word	0x00000006
        /*1850*/ 	.word	0x00038880
        /*1854*/ 	.short	0x010a
        /*1856*/ 	.byte	0x3f
	.zero		1


	//   ....[57]....
        /*1858*/ 	.word	0x000277f0
        /*185c*/ 	.word	0x00000006
        /*1860*/ 	.word	0x00038870
        /*1864*/ 	.short	0x0107
        /*1866*/ 	.byte	0x3f
	.zero		1


	//   ....[58]....
        /*1868*/ 	.word	0x000278b0
        /*186c*/ 	.word	0x00000006
        /*1870*/ 	.word	0x00038870
        /*1874*/ 	.short	0x0101
        /*1876*/ 	.byte	0x3f
	.zero		1


	//   ....[59]....
        /*1878*/ 	.word	0x000278e0
        /*187c*/ 	.word	0x00000006
        /*1880*/ 	.word	0x00038840
        /*1884*/ 	.short	0x010a
        /*1886*/ 	.byte	0x3f
	.zero		1


	//   ....[60]....
        /*1888*/ 	.word	0x00028040
        /*188c*/ 	.word	0x00000006
        /*1890*/ 	.word	0x00038830
        /*1894*/ 	.short	0x0107
        /*1896*/ 	.byte	0x3f
	.zero		1


	//   ....[61]....
        /*1898*/ 	.word	0x00028130
        /*189c*/ 	.word	0x00000006
        /*18a0*/ 	.word	0x00038830
        /*18a4*/ 	.short	0x0101
        /*18a6*/ 	.byte	0x3f
	.zero		1


	//   ....[62]....
        /*18a8*/ 	.word	0x00028bc0
        /*18ac*/ 	.word	0x00000016
        /*18b0*/ 	.word	0x00038800
        /*18b4*/ 	.short	0x0107
        /*18b6*/ 	.byte	0x3f
	.zero		1


	//   ....[63]....
        /*18b8*/ 	.word	0x00028cd0
        /*18bc*/ 	.word	0x00000016
        /*18c0*/ 	.word	0x00038800
        /*18c4*/ 	.short	0x0101
        /*18c6*/ 	.byte	0x3f
	.zero		1


	//   ....[64]....
        /*18c8*/ 	.word	0x00028cf0
        /*18cc*/ 	.word	0x00000016
        /*18d0*/ 	.word	0x00038820
        /*18d4*/ 	.short	0x010a
        /*18d6*/ 	.byte	0x3f
	.zero		1


	//   ....[65]....
        /*18d8*/ 	.word	0x00029020
        /*18dc*/ 	.word	0x00000000
        /*18e0*/ 	.word	0x00038880
        /*18e4*/ 	.short	0x010a
        /*18e6*/ 	.byte	0x3f
	.zero		1


	//   ....[66]....
        /*18e8*/ 	.word	0x00029540
        /*18ec*/ 	.word	0x00000000
        /*18f0*/ 	.word	0x00038870
        /*18f4*/ 	.short	0x0107
        /*18f6*/ 	.byte	0x3f
	.zero		1


	//   ....[67]....
        /*18f8*/ 	.word	0x00029600
        /*18fc*/ 	.word	0x00000000
        /*1900*/ 	.word	0x00038870
        /*1904*/ 	.short	0x0101
        /*1906*/ 	.byte	0x3f
	.zero		1


	//   ....[68]....
        /*1908*/ 	.word	0x00029630
        /*190c*/ 	.word	0x00000000
        /*1910*/ 	.word	0x00038840
        /*1914*/ 	.short	0x010a
        /*1916*/ 	.byte	0x3f
	.zero		1


	//   ....[69]....
        /*1918*/ 	.word	0x00029b30
        /*191c*/ 	.word	0x00000000
        /*1920*/ 	.word	0x00038830
        /*1924*/ 	.short	0x0107
        /*1926*/ 	.byte	0x3f
	.zero		1


	//   ....[70]....
        /*1928*/ 	.word	0x00029bf0
        /*192c*/ 	.word	0x00000000
        /*1930*/ 	.word	0x00038830
        /*1934*/ 	.short	0x0101
        /*1936*/ 	.byte	0x3f
	.zero		1


	//   ....[71]....
        /*1938*/ 	.word	0x00029c80
        /*193c*/ 	.word	0x00000000
        /*1940*/ 	.word	0x00038870
        /*1944*/ 	.short	0x010a
        /*1946*/ 	.byte	0x3f
	.zero		1


	//   ....[72]....
        /*1948*/ 	.word	0x00029d10
        /*194c*/ 	.word	0x00000000
        /*1950*/ 	.word	0x00038860
        /*1954*/ 	.short	0x010a
        /*1956*/ 	.byte	0x3f
	.zero		1


	//   ....[73]....
        /*1958*/ 	.word	0x0002a480
        /*195c*/ 	.word	0x00000000
        /*1960*/ 	.word	0x00038850
        /*1964*/ 	.short	0x0101
        /*1966*/ 	.byte	0x3f
	.zero		1


	//   ....[74]....
        /*1968*/ 	.word	0x0002a510
        /*196c*/ 	.word	0x00000000
        /*1970*/ 	.word	0x00000000
        /*1974*/ 	.short	0x0101
        /*1976*/ 	.byte	0x3f
	.zero		1


	//   ....[75]....
        /*1978*/ 	.word	0x0002a6d0
        /*197c*/ 	.word	0x00000012
        /*1980*/ 	.word	0x00038870
        /*1984*/ 	.short	0x010a
        /*1986*/ 	.byte	0x3f
	.zero		1


	//   ....[76]....
        /*1988*/ 	.word	0x0002a750
        /*198c*/ 	.word	0x00000012
        /*1990*/ 	.word	0x00038860
        /*1994*/ 	.short	0x010a
        /*1996*/ 	.byte	0x3f
	.zero		1


	//   ....[77]....
        /*1998*/ 	.word	0x0002aed0
        /*199c*/ 	.word	0x00000012
        /*19a0*/ 	.word	0x00038850
        /*19a4*/ 	.short	0x0101
        /*19a6*/ 	.byte	0x3f
	.zero		1


	//   ....[78]....
        /*19a8*/ 	.word	0x0002af80
        /*19ac*/ 	.word	0x00000012
        /*19b0*/ 	.word	0x00000000
        /*19b4*/ 	.short	0x0101
        /*19b6*/ 	.byte	0x3f
	.zero		1


	//   ....[79]....
        /*19b8*/ 	.word	0x0002bca0
        /*19bc*/ 	.word	0x00000005
        /*19c0*/ 	.word	0x00038820
        /*19c4*/ 	.short	0x010a
        /*19c6*/ 	.byte	0x3f
	.zero		1


	//   ....[80]....
        /*19c8*/ 	.word	0x0002be30
        /*19cc*/ 	.word	0x00000003
        /*19d0*/ 	.word	0x00038840
        /*19d4*/ 	.short	0x010a
        /*19d6*/ 	.byte	0x3f
	.zero		1


	//   ....[81]....
        /*19d8*/ 	.word	0x0002bed0
        /*19dc*/ 	.word	0x00000017
        /*19e0*/ 	.word	0x00038840
        /*19e4*/ 	.short	0x010a
        /*19e6*/ 	.byte	0x3f
	.zero		1


	//   ....[82]....
        /*19e8*/ 	.word	0x0002bf10
        /*19ec*/ 	.word	0x00000003
        /*19f0*/ 	.word	0x00038860
        /*19f4*/ 	.short	0x010a
        /*19f6*/ 	.byte	0x3f
	.zero		1


	//   ....[83]....
        /*19f8*/ 	.word	0x0002bf50
        /*19fc*/ 	.word	0x00000017
        /*1a00*/ 	.word	0x00038860
        /*1a04*/ 	.short	0x010a
        /*1a06*/ 	.byte	0x3f
	.zero		1


	//   ....[84]....
        /*1a08*/ 	.word	0x0002bf90
        /*1a0c*/ 	.word	0x00000003
        /*1a10*/ 	.word	0x00038880
        /*1a14*/ 	.short	0x010a
        /*1a16*/ 	.byte	0x3f
	.zero		1


	//   ....[85]....
        /*1a18*/ 	.word	0x0002bfd0
        /*1a1c*/ 	.word	0x00000017
        /*1a20*/ 	.word	0x00038880
        /*1a24*/ 	.short	0x010a
        /*1a26*/ 	.byte	0x3f
	.zero		1


	//   ....[86]....
        /*1a28*/ 	.word	0x0002c030
        /*1a2c*/ 	.word	0x00000050
        /*1a30*/ 	.word	0x00038890
        /*1a34*/ 	.short	0x010a
        /*1a36*/ 	.byte	0x3f
	.zero		1


	//   ....[87]....
        /*1a38*/ 	.word	0x0002c540
        /*1a3c*/ 	.word	0x00000050
        /*1a40*/ 	.word	0x00038890
        /*1a44*/ 	.short	0x010a
        /*1a46*/ 	.byte	0x3f
	.zero		1


	//   ....[88]....
        /*1a48*/ 	.word	0x0002ca50
        /*1a4c*/ 	.word	0x00000050
        /*1a50*/ 	.word	0x00038890
        /*1a54*/ 	.short	0x010a
        /*1a56*/ 	.byte	0x3f
	.zero		1


	//   ....[89]....
        /*1a58*/ 	.word	0x0002cf20
        /*1a5c*/ 	.word	0x00000050
        /*1a60*/ 	.word	0x000388b0
        /*1a64*/ 	.short	0x010a
        /*1a66*/ 	.byte	0x3f
	.zero		1


	//   ....[90]....
        /*1a68*/ 	.word	0x0002d700
        /*1a6c*/ 	.word	0x00000016
        /*1a70*/ 	.word	0x00038800
        /*1a74*/ 	.short	0x010a
        /*1a76*/ 	.byte	0x3f
	.zero		1


	//   ....[91]....
        /*1a78*/ 	.word	0x0002e070
        /*1a7c*/ 	.word	0x00000016
        /*1a80*/ 	.word	0x00038800
        /*1a84*/ 	.short	0x010a
        /*1a86*/ 	.byte	0x3f
	.zero		1


	//   ....[92]....
        /*1a88*/ 	.word	0x0002e0c0
        /*1a8c*/ 	.word	0x00000005
        /*1a90*/ 	.word	0x00038830
        /*1a94*/ 	.short	0x010a
        /*1a96*/ 	.byte	0x3f
	.zero		1


	//   ....[93]....
        /*1a98*/ 	.word	0x0002e110
        /*1a9c*/ 	.word	0x00000005
        /*1aa0*/ 	.word	0x00038850
        /*1aa4*/ 	.short	0x010a
        /*1aa6*/ 	.byte	0x3f
	.zero		1


	//   ....[94]....
        /*1aa8*/ 	.word	0x0002e160
        /*1aac*/ 	.word	0x00000006
        /*1ab0*/ 	.word	0x00038830
        /*1ab4*/ 	.short	0x010a
        /*1ab6*/ 	.byte	0x3f
	.zero		1


	//   ....[95]....
        /*1ab8*/ 	.word	0x0002e1b0
        /*1abc*/ 	.word	0x00000006
        /*1ac0*/ 	.word	0x00038850
        /*1ac4*/ 	.short	0x010a
        /*1ac6*/ 	.byte	0x3f
	.zero		1


	//   ....[96]....
        /*1ac8*/ 	.word	0x0002e200
        /*1acc*/ 	.word	0x00000006
        /*1ad0*/ 	.word	0x00038830
        /*1ad4*/ 	.short	0x010a
        /*1ad6*/ 	.byte	0x3f
	.zero		1


	//   ....[97]....
        /*1ad8*/ 	.word	0x0002e250
        /*1adc*/ 	.word	0x00000006
        /*1ae0*/ 	.word	0x00038850
        /*1ae4*/ 	.short	0x010a
        /*1ae6*/ 	.byte	0x3f
	.zero		1


	//   ....[98]....
        /*1ae8*/ 	.word	0x00030820
        /*1aec*/ 	.word	0x00000016
        /*1af0*/ 	.word	0x00038820
        /*1af4*/ 	.short	0x010a
        /*1af6*/ 	.byte	0x3f
	.zero		1


	//   ....[99]....
        /*1af8*/ 	.word	0x00030870
        /*1afc*/ 	.word	0x0000000a
        /*1b00*/ 	.word	0x000388a0
        /*1b04*/ 	.short	0x010a
        /*1b06*/ 	.byte	0x3f
	.zero		1


	//   ....[100]....
        /*1b08*/ 	.word	0x000308c0
        /*1b0c*/ 	.word	0x0000000a
        /*1b10*/ 	.word	0x000388c0
        /*1b14*/ 	.short	0x010a
        /*1b16*/ 	.byte	0x3f
	.zero		1


	//   ....[101]....
        /*1b18*/ 	.word	0x00030910
        /*1b1c*/ 	.word	0x00000009
        /*1b20*/ 	.word	0x000388a0
        /*1b24*/ 	.short	0x010a
        /*1b26*/ 	.byte	0x3f
	.zero		1


	//   ....[102]....
        /*1b28*/ 	.word	0x00030960
        /*1b2c*/ 	.word	0x00000009
        /*1b30*/ 	.word	0x000388c0
        /*1b34*/ 	.short	0x010a
        /*1b36*/ 	.byte	0x3f
	.zero		1


	//   ....[103]....
        /*1b38*/ 	.word	0x00030a80
        /*1b3c*/ 	.word	0x00000006
        /*1b40*/ 	.word	0x00038880
        /*1b44*/ 	.short	0x010a
        /*1b46*/ 	.byte	0x3f
	.zero		1


	//   ....[104]....
        /*1b48*/ 	.word	0x00031630
        /*1b4c*/ 	.word	0x00000006
        /*1b50*/ 	.word	0x00038840
        /*1b54*/ 	.short	0x010a
        /*1b56*/ 	.byte	0x3f
	.zero		1


	//   ....[105]....
        /*1b58*/ 	.word	0x00032bb0
        /*1b5c*/ 	.word	0x00000016
        /*1b60*/ 	.word	0x00038820
        /*1b64*/ 	.short	0x010a
        /*1b66*/ 	.byte	0x3f
	.zero		1


	//   ....[106]....
        /*1b68*/ 	.word	0x00032c00
        /*1b6c*/ 	.word	0x00000000
        /*1b70*/ 	.word	0x00038880
        /*1b74*/ 	.short	0x010a
        /*1b76*/ 	.byte	0x3f
	.zero		1


	//   ....[107]....
        /*1b78*/ 	.word	0x00033570
        /*1b7c*/ 	.word	0x00000000
        /*1b80*/ 	.word	0x00038840
        /*1b84*/ 	.short	0x010a
        /*1b86*/ 	.byte	0x3f
	.zero		1


	//   ....[108]....
        /*1b88*/ 	.word	0x00033ed0
        /*1b8c*/ 	.word	0x00000000
        /*1b90*/ 	.word	0x00038870
        /*1b94*/ 	.short	0x010a
        /*1b96*/ 	.byte	0x3f
	.zero		1


	//   ....[109]....
        /*1b98*/ 	.word	0x00033f20
        /*1b9c*/ 	.word	0x00000000
        /*1ba0*/ 	.word	0x00038860
        /*1ba4*/ 	.short	0x010a
        /*1ba6*/ 	.byte	0x3f
	.zero		1


	//   ....[110]....
        /*1ba8*/ 	.word	0x00033f70
        /*1bac*/ 	.word	0x00000012
        /*1bb0*/ 	.word	0x00038870
        /*1bb4*/ 	.short	0x010a
        /*1bb6*/ 	.byte	0x3f
	.zero		1


	//   ....[111]....
        /*1bb8*/ 	.word	0x00033fc0
        /*1bbc*/ 	.word	0x00000012
        /*1bc0*/ 	.word	0x00038860
        /*1bc4*/ 	.short	0x010a
        /*1bc6*/ 	.byte	0x3f
	.zero		1


	//   ....[112]....
        /*1bc8*/ 	.word	0x00034940
        /*1bcc*/ 	.word	0x00000005
        /*1bd0*/ 	.word	0x00038820
        /*1bd4*/ 	.short	0x010a
        /*1bd6*/ 	.byte	0x3f
	.zero		1


	//   ....[113]....
        /*1bd8*/ 	.word	0x00034ae0
        /*1bdc*/ 	.word	0x00000003
        /*1be0*/ 	.word	0x00038840
        /*1be4*/ 	.short	0x010a
        /*1be6*/ 	.byte	0x3f
	.zero		1


	//   ....[114]....
        /*1be8*/ 	.word	0x00034b30
        /*1bec*/ 	.word	0x00000017
        /*1bf0*/ 	.word	0x00038840
        /*1bf4*/ 	.short	0x010a
        /*1bf6*/ 	.byte	0x3f
	.zero		1


	//   ....[115]....
        /*1bf8*/ 	.word	0x00034b80
        /*1bfc*/ 	.word	0x00000003
        /*1c00*/ 	.word	0x00038860
        /*1c04*/ 	.short	0x010a
        /*1c06*/ 	.byte	0x3f
	.zero		1


	//   ....[116]....
        /*1c08*/ 	.word	0x00034bd0
        /*1c0c*/ 	.word	0x00000017
        /*1c10*/ 	.word	0x00038860
        /*1c14*/ 	.short	0x010a
        /*1c16*/ 	.byte	0x3f
	.zero		1


	//   ....[117]....
        /*1c18*/ 	.word	0x00034c20
        /*1c1c*/ 	.word	0x00000003
        /*1c20*/ 	.word	0x00038880
        /*1c24*/ 	.short	0x010a
        /*1c26*/ 	.byte	0x3f
	.zero		1


	//----- nvinfo : EIATTR_NUM_MBARRIERS
	.align		4
.L_332:
        /*1c28*/ 	.byte	0x03, 0x38
        /*1c2a*/ 	.short	0x0016


	//----- nvinfo : EIATTR_EXIT_INSTR_OFFSETS
	.align		4
        /*1c2c*/ 	.byte	0x04, 0x1c
        /*1c2e*/ 	.short	(.L_334 - .L_333)


	//   ....[0]....
.L_333:
        /*1c30*/ 	.word	0x0002c020


	//----- nvinfo : EIATTR_MAX_THREADS
	.align		4
.L_334:
        /*1c34*/ 	.byte	0x04, 0x05
        /*1c36*/ 	.short	(.L_336 - .L_335)
.L_335:
        /*1c38*/ 	.word	0x00000180
        /*1c3c*/ 	.word	0x00000001
        /*1c40*/ 	.word	0x00000001


	//----- nvinfo : EIATTR_CRS_STACK_SIZE
	.align		4
.L_336:
        /*1c44*/ 	.byte	0x04, 0x1e
        /*1c46*/ 	.short	(.L_338 - .L_337)
.L_337:
        /*1c48*/ 	.word	0x00000000


	//----- nvinfo : EIATTR_CBANK_PARAM_SIZE
	.align		4
.L_338:
        /*1c4c*/ 	.byte	0x03, 0x19
        /*1c4e*/ 	.short	0x0af0


	//----- nvinfo : EIATTR_PARAM_CBANK
	.align		4
        /*1c50*/ 	.byte	0x04, 0x0a
        /*1c52*/ 	.short	(.L_340 - .L_339)
	.align		4
.L_339:
        /*1c54*/ 	.word	index@(.nv.constant0._ZN7cutlass13device_kernelIN5flash11enable_sm90INS1_16FlashAttnFwdSm90INS1_25CollectiveMainloopFwdSm90ILi2EN4cute5tupleIJNS5_1CILi1EEES8_S8_EEENS6_IJNS7_ILi128EEESA_NS7_ILi256EEEEEELi256ENS_12float_e4m3_tEfNS_4arch4Sm90ELb1ELb0ELb1ELb1ELb1ELb1ELb0ELb1ELb0ELb1ELb0ELb0EEENS1_21CollectiveEpilogueFwdINS6_IJSA_SB_SA_EEES9_NS_10bfloat16_tESF_Li256ELb1ELb1ELb0ELb1EEENS1_36VarlenDynamicPersistentTileSchedulerILi128ELi128ELi256ELi128ELb0ELb1ELb1ELb1ELb1ELb1EEEEEEEEEvNT_6ParamsE)
        /*1c58*/ 	.short	0x0210
        /*1c5a*/ 	.short	0x0af0


	//----- nvinfo : EIATTR_SW_WAR
	.align		4
.L_340:
        /*1c5c*/ 	.byte	0x04, 0x36
        /*1c5e*/ 	.short	(.L_342 - .L_341)
.L_341:
        /*1c60*/ 	.word	0x00000008
.L_342:


//--------------------- .nv.callgraph             --------------------------
	.section	.nv.callgraph,"",@"SHT_CUDA_CALLGRAPH"
	.align	4
	.sectionentsize	8
	.align		4
        /*0000*/ 	.word	0x00000000
	.align		4
        /*0004*/ 	.word	0xffffffff
	.align		4
        /*0008*/ 	.word	index@(_ZN7cutlass13device_kernelIN5flash11enable_sm90INS1_16FlashAttnFwdSm90INS1_25CollectiveMainloopFwdSm90ILi2EN4cute5tupleIJNS5_1CILi1EEES8_S8_EEENS6_IJNS7_ILi128EEESA_NS7_ILi256EEEEEELi256ENS_12float_e4m3_tEfNS_4arch4Sm90ELb0ELb0ELb1ELb0ELb1ELb0ELb0ELb1ELb0ELb1ELb0ELb0EEENS1_21CollectiveEpilogueFwdINS6_IJSA_SB_SA_EEES9_NS_10bfloat16_tESF_Li256ELb0ELb1ELb0ELb1EEENS1_29StaticPersistentTileSchedulerILb0EEEEEEEEEvNT_6ParamsE)
	.align		4
        /*000c*/ 	.word	index@(__assertfail)
	.align		4
        /*0010*/ 	.word	index@(_ZN7cutlass13device_kernelIN5flash11enable_sm90INS1_16FlashAttnFwdSm90INS1_25CollectiveMainloopFwdSm90ILi2EN4cute5tupleIJNS5_1CILi1EEES8_S8_EEENS6_IJNS7_ILi128EEESA_NS7_ILi256EEEEEELi256ENS_12float_e4m3_tEfNS_4arch4Sm90ELb0ELb0ELb1ELb1ELb1ELb0ELb0ELb1ELb0ELb1ELb0ELb0EEENS1_21CollectiveEpilogueFwdINS6_IJSA_SB_SA_EEES9_NS_10bfloat16_tESF_Li256ELb1ELb1ELb0ELb1EEENS1_36VarlenDynamicPersistentTileSchedulerILi128ELi128ELi256ELi128ELb0ELb1ELb1ELb0ELb1ELb1EEEEEEEEEvNT_6ParamsE)
	.align		4
        /*0014*/ 	.word	index@(__assertfail)
	.align		4
        /*0018*/ 	.word	index@(_ZN7cutlass13device_kernelIN5flash11enable_sm90INS1_16FlashAttnFwdSm90INS1_25CollectiveMainloopFwdSm90ILi2EN4cute5tupleIJNS5_1CILi1EEES8_S8_EEENS6_IJNS7_ILi128EEESA_NS7_ILi256EEEEEELi256ENS_12float_e4m3_tEfNS_4arch4Sm90ELb0ELb0ELb1ELb1ELb1ELb1ELb0ELb1ELb0ELb1ELb0ELb0EEENS1_21CollectiveEpilogueFwdINS6_IJSA_SB_SA_EEES9_NS_10bfloat16_tESF_Li256ELb1ELb1ELb0ELb1EEENS1_36VarlenDynamicPersistentTileSchedulerILi128ELi128ELi256ELi128ELb0ELb1ELb1ELb0ELb1ELb1EEEEEEEEEvNT_6ParamsE)
	.align		4
        /*001c*/ 	.word	index@(__assertfail)
	.align		4
        /*0020*/ 	.word	index@(_ZN7cutlass13device_kernelIN5flash11enable_sm90INS1_16FlashAttnFwdSm90INS1_25CollectiveMainloopFwdSm90ILi2EN4cute5tupleIJNS5_1CILi1EEES8_S8_EEENS6_IJNS7_ILi128EEENS7_ILi64EEENS7_ILi256EEEEEELi256ENS_12float_e4m3_tEfNS_4arch4Sm90ELb0ELb1ELb1ELb0ELb1ELb0ELb0ELb1ELb0ELb1ELb0ELb0EEENS1_21CollectiveEpilogueFwdINS6_IJSA_SC_SB_EEES9_NS_10bfloat16_tESG_Li256ELb0ELb1ELb0ELb1EEENS1_30DynamicPersistentTileSchedulerILi256ELi128ELb0ELb1ELb1EEEEEEEEEvNT_6ParamsE)
	.align		4
        /*0024*/ 	.word	index@(__assertfail)
	.align		4
        /*0028*/ 	.word	index@(_ZN7cutlass13device_kernelIN5flash11enable_sm90INS1_16FlashAttnFwdSm90INS1_25CollectiveMainloopFwdSm90ILi2EN4cute5tupleIJNS5_1CILi1EEES8_S8_EEENS6_IJNS7_ILi128EEENS7_ILi64EEENS7_ILi256EEEEEELi256ENS_12float_e4m3_tEfNS_4arch4Sm90ELb0ELb1ELb1ELb1ELb1ELb0ELb0ELb1ELb0ELb1ELb0ELb0EEENS1_21CollectiveEpilogueFwdINS6_IJSA_SC_SB_EEES9_NS_10bfloat16_tESG_Li256ELb1ELb1ELb0ELb1EEENS1_36VarlenDynamicPersistentTileSchedulerILi128ELi64ELi256ELi128ELb0ELb1ELb1ELb1ELb0ELb1EEEEEEEEEvNT_6ParamsE)
	.align		4
        /*002c*/ 	.word	index@(__assertfail)
	.align		4
        /*0030*/ 	.word	index@(_ZN7cutlass13device_kernelIN5flash11enable_sm90INS1_16FlashAttnFwdSm90INS1_25CollectiveMainloopFwdSm90ILi2EN4cute5tupleIJNS5_1CILi1EEES8_S8_EEENS6_IJNS7_ILi128EEENS7_ILi64EEENS7_ILi256EEEEEELi256ENS_12float_e4m3_tEfNS_4arch4Sm90ELb0ELb1ELb1ELb1ELb1ELb1ELb0ELb1ELb0ELb1ELb0ELb0EEENS1_21CollectiveEpilogueFwdINS6_IJSA_SC_SB_EEES9_NS_10bfloat16_tESG_Li256ELb1ELb1ELb0ELb1EEENS1_36VarlenDynamicPersistentTileSchedulerILi128ELi64ELi256ELi128ELb0ELb1ELb1ELb1ELb0ELb1EEEEEEEEEvNT_6ParamsE)
	.align		4
        /*0034*/ 	.word	index@(__assertfail)
	.align		4
        /*0038*/ 	.word	index@(_ZN7cutlass13device_kernelIN5flash11enable_sm90INS1_16FlashAttnFwdSm90INS1_25CollectiveMainloopFwdSm90ILi2EN4cute5tupleIJNS5_1CILi1EEES8_S8_EEENS6_IJNS7_ILi128EEESA_NS7_ILi256EEEEEELi256ENS_12float_e4m3_tEfNS_4arch4Sm90ELb1ELb0ELb1ELb0ELb1ELb0ELb0ELb1ELb0ELb1ELb0ELb0EEENS1_21CollectiveEpilogueFwdINS6_IJSA_SB_SA_EEES9_NS_10bfloat16_tESF_Li256ELb0ELb1ELb0ELb1EEENS1_30DynamicPersistentTileSchedulerILi256ELi128ELb0ELb1ELb1EEEEEEEEEvNT_6ParamsE)
	.align		4
        /*003c*/ 	.word	index@(__assertfail)
	.align		4
        /*0040*/ 	.word	index@(_ZN7cutlass13device_kernelIN5flash11enable_sm90INS1_16FlashAttnFwdSm90INS1_25CollectiveMainloopFwdSm90ILi2EN4cute5tupleIJNS5_1CILi1EEES8_S8_EEENS6_IJNS7_ILi128EEESA_NS7_ILi256EEEEEELi256ENS_12float_e4m3_tEfNS_4arch4Sm90ELb1ELb0ELb1ELb1ELb1ELb0ELb0ELb1ELb0ELb1ELb0ELb0EEENS1_21CollectiveEpilogueFwdINS6_IJSA_SB_SA_EEES9_NS_10bfloat16_tESF_Li256ELb1ELb1ELb0ELb1EEENS1_36VarlenDynamicPersistentTileSchedulerILi128ELi128ELi256ELi128ELb0ELb1ELb1ELb1ELb1ELb1EEEEEEEEEvNT_6ParamsE)
	.align		4
        /*0044*/ 	.word	index@(__assertfail)
	.align		4
        /*0048*/ 	.word	index@(_ZN7cutlass13device_kernelIN5flash11enable_sm90INS1_16FlashAttnFwdSm90INS1_25CollectiveMainloopFwdSm90ILi2EN4cute5tupleIJNS5_1CILi1EEES8_S8_EEENS6_IJNS7_ILi128EEESA_NS7_ILi256EEEEEELi256ENS_12float_e4m3_tEfNS_4arch4Sm90ELb1ELb0ELb1ELb1ELb1ELb1ELb0ELb1ELb0ELb1ELb0ELb0EEENS1_21CollectiveEpilogueFwdINS6_IJSA_SB_SA_EEES9_NS_10bfloat16_tESF_Li256ELb1ELb1ELb0ELb1EEENS1_36VarlenDynamicPersistentTileSchedulerILi128ELi128ELi256ELi128ELb0ELb1ELb1ELb1ELb1ELb1EEEEEEEEEvNT_6ParamsE)
	.align		4
        /*004c*/ 	.word	index@(__assertfail)
	.align		4
        /*0050*/ 	.word	0x00000000
	.align		4
        /*0054*/ 	.word	0xfffffffe
	.align		4
        /*0058*/ 	.word	0x00000000
	.align		4
        /*005c*/ 	.word	0xfffffffd
	.align		4
        /*0060*/ 	.word	0x00000000
	.align		4
        /*0064*/ 	.word	0xfffffffc


//--------------------- .nv.constant4             --------------------------
	.section	.nv.constant4,"a",@progbits
	.align	8
	.align		8
.nv.constant4:
        /*0000*/ 	.dword	__assertfail
	.align		8
        /*0008*/ 	.dword	__unnamed_1
	.align		8
        /*0010*/ 	.dword	__unnamed_2
	.align		8
        /*0018*/ 	.dword	__unnamed_3
	.align		8
        /*0020*/ 	.dword	__unnamed_4
	.align		8
        /*0028*/ 	.dword	__unnamed_5
	.align		8
        /*0030*/ 	.dword	__unnamed_6
	.align		8
        /*0038*/ 	.dword	_ZZN5flash28permute_output_fp8_VcolmajorIN4cute6TensorINS1_11ArrayEngineIN7cutlass10bfloat16_tELm128EEENS1_6LayoutINS1_5tupleIJNS8_IJNS1_1CILi2EEESA_NS9_ILi32EEEEEENS9_ILi1EEESD_EEENS8_IJNS8_IJSD_SA_NS9_ILi4EEEEEENS9_ILi0EEESH_EEEEEEEEEvRT_E9upper_map
	.align		8
        /*0040*/ 	.dword	__unnamed_7
	.align		8
        /*0048*/ 	.dword	__unnamed_8
	.align		8
        /*0050*/ 	.dword	__unnamed_9
	.align		8
        /*0058*/ 	.dword	__unnamed_10
	.align		8
        /*0060*/ 	.dword	__unnamed_11
	.align		8
        /*0068*/ 	.dword	_ZN80_INTERNAL_3f0a975c_44_flash_fwd_hdim256_e4m3_paged_softcap_sm90_cu_ceb34e2a_32864cuda3std3__45__cpo5beginE
	.align		8
        /*0070*/ 	.dword	_ZN80_INTERNAL_3f0a975c_44_flash_fwd_hdim256_e4m3_paged_softcap_sm90_cu_ceb34e2a_32864cuda3std3__45__cpo3endE
	.align		8
        /*0078*/ 	.dword	_ZN80_INTERNAL_3f0a975c_44_flash_fwd_hdim256_e4m3_paged_softcap_sm90_cu_ceb34e2a_32864cuda3std3__45__cpo6cbeginE
	.align		8
        /*0080*/ 	.dword	_ZN80_INTERNAL_3f0a975c_44_flash_fwd_hdim256_e4m3_paged_softcap_sm90_cu_ceb34e2a_32864cuda3std3__45__cpo4cendE
	.align		8
        /*0088*/ 	.dword	_ZN80_INTERNAL_3f0a975c_44_flash_fwd_hdim256_e4m3_paged_softcap_sm90_cu_ceb34e2a_32864cuda3std3__482_GLOBAL__N__3f0a975c_44_flash_fwd_hdim256_e4m3_paged_softcap_sm90_cu_ceb34e2a_32866ignoreE
	.align		8
        /*0090*/ 	.dword	_ZN80_INTERNAL_3f0a975c_44_flash_fwd_hdim256_e4m3_paged_softcap_sm90_cu_ceb34e2a_32864cuda3std3__419piecewise_constructE
	.align		8
        /*0098*/ 	.dword	_ZN80_INTERNAL_3f0a975c_44_flash_fwd_hdim256_e4m3_paged_softcap_sm90_cu_ceb34e2a_32864cuda3std3__48in_placeE
	.align		8
        /*00a0*/ 	.dword	_ZN80_INTERNAL_3f0a975c_44_flash_fwd_hdim256_e4m3_paged_softcap_sm90_cu_ceb34e2a_32864cuda3std6ranges3__45__cpo4swapE
	.align		8
        /*00a8*/ 	.dword	_ZN80_INTERNAL_3f0a975c_44_flash_fwd_hdim256_e4m3_paged_softcap_sm90_cu_ceb34e2a_32864cuda3std6ranges3__45__cpo9iter_moveE
	.align		8
        /*00b0*/ 	.dword	_ZN80_INTERNAL_3f0a975c_44_flash_fwd_hdim256_e4m3_paged_softcap_sm90_cu_ceb34e2a_32864cute7productE
	.align		8
        /*00b8*/ 	.dword	_ZN80_INTERNAL_3f0a975c_44_flash_fwd_hdim256_e4m3_paged_softcap_sm90_cu_ceb34e2a_32864cute1_E
	.align		8
        /*00c0*/ 	.dword	$str$23
	.align		8
        /*00c8*/ 	.dword	$str$24


//--------------------- .text._ZN7cutlass13device_kernelIN5flash11enable_sm90INS1_16FlashAttnFwdSm90INS1_25CollectiveMainloopFwdSm90ILi2EN4cute5tupleIJNS5_1CILi1EEES8_S8_EEENS6_IJNS7_ILi128EEESA_NS7_ILi256EEEEEELi256ENS_12float_e4m3_tEfNS_4arch4Sm90ELb0ELb0ELb1ELb0ELb1ELb0ELb0ELb1ELb0ELb1ELb0ELb0EEENS1_21CollectiveEpilogueFwdINS6_IJSA_SB_SA_EEES9_NS_10bfloat16_tESF_Li256ELb0ELb1ELb0ELb1EEENS1_29StaticPersistentTileSchedulerILb0EEEEEEEEEvNT_6ParamsE --------------------------
	.section	.text._ZN7cutlass13device_kernelIN5flash11enable_sm90INS1_16FlashAttnFwdSm90INS1_25CollectiveMainloopFwdSm90ILi2EN4cute5tupleIJNS5_1CILi1EEES8_S8_EEENS6_IJNS7_ILi128EEESA_NS7_ILi256EEEEEELi256ENS_12float_e4m3_tEfNS_4arch4Sm90ELb0ELb0ELb1ELb0ELb1ELb0ELb0ELb1ELb0ELb1ELb0ELb0EEENS1_21CollectiveEpilogueFwdINS6_IJSA_SB_SA_EEES9_NS_10bfloat16_tESF_Li256ELb0ELb1ELb0ELb1EEENS1_29StaticPersistentTileSchedulerILb0EEEEEEEEEvNT_6ParamsE,"ax",@progbits
	.align	128
.text._ZN7cutlass13device_kernelIN5flash11enable_sm90INS1_16FlashAttnFwdSm90INS1_25CollectiveMainloopFwdSm90ILi2EN4cute5tupleIJNS5_1CILi1EEES8_S8_EEENS6_IJNS7_ILi128EEESA_NS7_ILi256EEEEEELi256ENS_12float_e4m3_tEfNS_4arch4Sm90ELb0ELb0ELb1ELb0ELb1ELb0ELb0ELb1ELb0ELb1ELb0ELb0EEENS1_21CollectiveEpilogueFwdINS6_IJSA_SB_SA_EEES9_NS_10bfloat16_tESF_Li256ELb0ELb1ELb0ELb1EEENS1_29StaticPersistentTileSchedulerILb0EEEEEEEEEvNT_6ParamsE:
        .type           _ZN7cutlass13device_kernelIN5flash11enable_sm90INS1_16FlashAttnFwdSm90INS1_25CollectiveMainloopFwdSm90ILi2EN4cute5tupleIJNS5_1CILi1EEES8_S8_EEENS6_IJNS7_ILi128EEESA_NS7_ILi256EEEEEELi256ENS_12float_e4m3_tEfNS_4arch4Sm90ELb0ELb0ELb1ELb0ELb1ELb0ELb0ELb1ELb0ELb1ELb0ELb0EEENS1_21CollectiveEpilogueFwdINS6_IJSA_SB_SA_EEES9_NS_10bfloat16_tESF_Li256ELb0ELb1ELb0ELb1EEENS1_29StaticPersistentTileSchedulerILb0EEEEEEEEEvNT_6ParamsE,@function
        .size           _ZN7cutlass13device_kernelIN5flash11enable_sm90INS1_16FlashAttnFwdSm90INS1_25CollectiveMainloopFwdSm90ILi2EN4cute5tupleIJNS5_1CILi1EEES8_S8_EEENS6_IJNS7_ILi128EEESA_NS7_ILi256EEEEEELi256ENS_12float_e4m3_tEfNS_4arch4Sm90ELb0ELb0ELb1ELb0ELb1ELb0ELb0ELb1ELb0ELb1ELb0ELb0EEENS1_21CollectiveEpilogueFwdINS6_IJSA_SB_SA_EEES9_NS_10bfloat16_tESF_Li256ELb0ELb1ELb0ELb1EEENS1_29StaticPersistentTileSchedulerILb0EEEEEEEEEvNT_6ParamsE,(.L_x_3630 - _ZN7cutlass13device_kernelIN5flash11enable_sm90INS1_16FlashAttnFwdSm90INS1_25CollectiveMainloopFwdSm90ILi2EN4cute5tupleIJNS5_1CILi1EEES8_S8_EEENS6_IJNS7_ILi128EEESA_NS7_ILi256EEEEEELi256ENS_12float_e4m3_tEfNS_4arch4Sm90ELb0ELb0ELb1ELb0ELb1ELb0ELb0ELb1ELb0ELb1ELb0ELb0EEENS1_21CollectiveEpilogueFwdINS6_IJSA_SB_SA_EEES9_NS_10bfloat16_tESF_Li256ELb0ELb1ELb0ELb1EEENS1_29StaticPersistentTileSchedulerILb0EEEEEEEEEvNT_6ParamsE)
        .other          _ZN7cutlass13device_kernelIN5flash11enable_sm90INS1_16FlashAttnFwdSm90INS1_25CollectiveMainloopFwdSm90ILi2EN4cute5tupleIJNS5_1CILi1EEES8_S8_EEENS6_IJNS7_ILi128EEESA_NS7_ILi256EEEEEELi256ENS_12float_e4m3_tEfNS_4arch4Sm90ELb0ELb0ELb1ELb0ELb1ELb0ELb0ELb1ELb0ELb1ELb0ELb0EEENS1_21CollectiveEpilogueFwdINS6_IJSA_SB_SA_EEES9_NS_10bfloat16_tESF_Li256ELb0ELb1ELb0ELb1EEENS1_29StaticPersistentTileSchedulerILb0EEEEEEEEEvNT_6ParamsE,@"STO_CUDA_ENTRY STV_DEFAULT"
_ZN7cutlass13device_kernelIN5flash11enable_sm90INS1_16FlashAttnFwdSm90INS1_25CollectiveMainloopFwdSm90ILi2EN4cute5tupleIJNS5_1CILi1EEES8_S8_EEENS6_IJNS7_ILi128EEESA_NS7_ILi256EEEEEELi256ENS_12float_e4m3_tEfNS_4arch4Sm90ELb0ELb0ELb1ELb0ELb1ELb0ELb0ELb1ELb0ELb1ELb0ELb0EEENS1_21CollectiveEpilogueFwdINS6_IJSA_SB_SA_EEES9_NS_10bfloat16_tESF_Li256ELb0ELb1ELb0ELb1EEENS1_29StaticPersistentTileSchedulerILb0EEEEEEEEEvNT_6ParamsE:
[----:B------:R-:W0:Y:S02]  /*0000*/  LDC R1, c[0x0][0x28] ;  /* 0x00000a00ff017b82 */ /* 0x000e240000000800 */
[----:B0-----:R-:W-:Y:S01]  /*0010*/  VIADD R1, R1, 0xffffffe0 ;  /* 0xffffffe001017836 */ /* 0x001fe20000000000 */
[----:B------:R-:W0:Y:S01]  /*0020*/  S2R R3, SR_TID.X ;  /* 0x0000000000037919 */ /* 0x000e220000002100 */
[----:B------:R-:W-:Y:S01]  /*0030*/  ELECT P0, URZ, PT ;  /* 0x00000000003f782f */ /* 0x000fe20003800000 */
[----:B------:R-:W-:Y:S01]  /*0040*/  UMOV UR4, 0x80 ;  /* 0x0000008000047882 */ /* 0x000fe20000000000 */
[----:B------:R-:W-:Y:S01]  /*0050*/  UMOV UR7, 0x100 ;  /* 0x0000010000077882 */ /* 0x000fe20000000000 */
[--C-:B0-----:R-:W-:Y:S02]  /*0060*/  SHF.R.U32.HI R0, RZ, 0x5, R3.reuse ;  /* 0x00000005ff007819 */ /* 0x101fe40000011603 */
[----:B------:R-:W-:-:S03]  /*0070*/  SHF.R.U32.HI R3, RZ, 0x7, R3 ;  /* 0x00000007ff037819 */ /* 0x000fc60000011603 */
[----:B------:R-:W0:Y:S04]  /*0080*/  SHFL.IDX PT, R2, R0, RZ, 0x1f ;  /* 0x00001fff00027589 */ /* 0x000e2800000e0000 */
[----:B------:R-:W1:Y:S01]  /*0090*/  SHFL.IDX PT, R3, R3, RZ, 0x1f ;  /* 0x00001fff03037589 */ /* 0x000e6200000e0000 */
[C---:B0-----:R-:W-:Y:S02]  /*00a0*/  ISETP.NE.OR P0, PT, R2.reuse, RZ, !P0 ;  /* 0x000000ff0200720c */ /* 0x041fe40004705670 */
[----:B------:R-:W-:-:S11]  /*00b0*/  ISETP.NE.AND P1, PT, R2, RZ, PT ;  /* 0x000000ff0200720c */ /* 0x000fd60003f25270 */
[----:B------:R-:W-:Y:S01]  /*00c0*/  VOTEU.ALL UP0, P0 ;  /* 0x00000000003f7886 */ /* 0x000fe20000000000 */
[----:B------:R-:W-:-:S04]  /*00d0*/  VOTEU.ALL UP1, P0 ;  /* 0x00000000003f7886 */ /* 0x000fc80000020000 */
[----:B------:R-:W0:Y:S01]  /*00e0*/  @!UP0 S2UR UR8, SR_CgaCtaId ;  /* 0x00000000000889c3 */ /* 0x000e220000008800 */
[----:B------:R-:W-:Y:S01]  /*00f0*/  @!UP0 UMOV UR6, 0x400 ;  /* 0x0000040000068882 */ /* 0x000fe20000000000 */
[----:B------:R-:W-:-:S04]  /*0100*/  @!UP0 UIADD3 UR4, -UR4, 0x100000, URZ ;  /* 0x0010000004048890 */ /* 0x000fc8000fffe13f */
[----:B------:R-:W-:Y:S02]  /*0110*/  @!UP0 USHF.L.U32 UR5, UR4, 0xb, URZ ;  /* 0x0000000b04058899 */ /* 0x000fe4000800063f */
[----:B------:R-:W-:Y:S02]  /*0120*/  @!UP0 USHF.L.U32 UR4, UR4, 0x1, URZ ;  /* 0x0000000104048899 */ /* 0x000fe4000800063f */
[----:B0-----:R-:W-:Y:S02]  /*0130*/  @!UP0 ULEA UR8, UR8, UR6, 0x18 ;  /* 0x0000000608088291 */ /* 0x001fe4000f8ec03f */
[----:B------:R-:W-:-:S04]  /*0140*/  @!UP0 UIADD3 UR6, -UR7, 0x100000, URZ ;  /* 0x0010000007068890 */ /* 0x000fc8000fffe13f */
[----:B------:R-:W-:Y:S02]  /*0150*/  @!UP0 USHF.L.U32 UR7, UR6, 0xb, URZ ;  /* 0x0000000b06078899 */ /* 0x000fe4000800063f */
[----:B------:R-:W-:Y:S01]  /*0160*/  @!UP0 USHF.L.U32 UR6, UR6, 0x1, URZ ;  /* 0x0000000106068899 */ /* 0x000fe2000800063f */
[----:B------:R-:W-:-:S05]  /*0170*/  VOTEU.ALL UP0, P0 ;  /* 0x00000000003f7886 */ /* 0x000fca0000000000 */
[----:B------:R0:W2:Y:S06]  /*0180*/  @!UP0 SYNCS.EXCH.64 URZ, [UR8+0x38800], UR4 ;  /* 0x03880004083f85b2 */ /* 0x0000ac0008000100 */
[----:B------:R0:W3:Y:S02]  /*0190*/  @!UP1 SYNCS.EXCH.64 URZ, [UR8+0x38820], UR6 ;  /* 0x03882006083f95b2 */ /* 0x0000e40008000100 */
[----:B01----:R-:W-:Y:S05]  /*01a0*/  @P1 BRA `(.L_x_0) ;  /* 0x0000000000481947 */ /* 0x003fea0003800000 */
[----:B------:R-:W0:Y:S01]  /*01b0*/  S2UR UR5, SR_CgaCtaId ;  /* 0x00000000000579c3 */ /* 0x000e220000008800 */
[----:B------:R-:W-:Y:S01]  /*01c0*/  UMOV UR4, 0x400 ;  /* 0x0000040000047882 */ /* 0x000fe20000000000 */
[----:B------:R-:W-:Y:S01]  /*01d0*/  UMOV UR6, 0x80 ;  /* 0x0000008000067882 */ /* 0x000fe20000000000 */
[----:B------:R-:W-:Y:S01]  /*01e0*/  UMOV UR7, 0x100 ;  /* 0x0000010000077882 */ /* 0x000fe20000000000 */
[----:B------:R-:W-:Y:S01]  /*01f0*/  ELECT P0, URZ, PT ;  /* 0x00000000003f782f */ /* 0x000fe20003800000 */
[----:B0-----:R-:W-:Y:S02]  /*0200*/  ULEA UR8, UR5, UR4, 0x18 ;  /* 0x0000000405087291 */ /* 0x001fe4000f8ec03f */
[----:B------:R-:W-:-:S04]  /*0210*/  UIADD3 UR4, -UR6, 0x100000, URZ ;  /* 0x0010000006047890 */ /* 0x000fc8000fffe13f */
[----:B------:R-:W-:Y:S02]  /*0220*/  USHF.L.U32 UR5, UR4, 0xb, URZ ;  /* 0x0000000b04057899 */ /* 0x000fe4000800063f */
[----:B------:R-:W-:Y:S02]  /*0230*/  USHF.L.U32 UR4, UR4, 0x1, URZ ;  /* 0x0000000104047899 */ /* 0x000fe4000800063f */
[----:B------:R-:W-:-:S04]  /*0240*/  UIADD3 UR6, -UR7, 0x100000, URZ ;  /* 0x0010000007067890 */ /* 0x000fc8000fffe13f */
[----:B------:R-:W-:Y:S02]  /*0250*/  USHF.L.U32 UR7, UR6, 0xb, URZ ;  /* 0x0000000b06077899 */ /* 0x000fe4000800063f */
[----:B------:R-:W-:Y:S01]  /*0260*/  USHF.L.U32 UR6, UR6, 0x1, URZ ;  /* 0x0000000106067899 */ /* 0x000fe2000800063f */
[----:B------:R-:W0:Y:S03]  /*0270*/  FENCE.VIEW.ASYNC.S ;  /* 0x00000000000073c6 */ /* 0x000e260000000000 */
[----:B0-----:R0:W1:Y:S08]  /*0280*/  SYNCS.EXCH.64 URZ, [UR8+0x38830], UR4 ;  /* 0x03883004083f75b2 */ /* 0x0010700008000100 */
[----:B------:R0:W4:Y:S01]  /*0290*/  SYNCS.EXCH.64 URZ, [UR8+0x38840], UR6 ;  /* 0x03884006083f75b2 */ /* 0x0001220008000100 */
[----:B------:R0:W0:Y:S01]  /*02a0*/  SYNCS.EXCH.64 URZ, [UR8+0x38838], UR4 ;  /* 0x03883804083f75b2 */ /* 0x0000220008000100 */
[----:B------:R0:W0:Y:S01]  /*02b0*/  SYNCS.EXCH.64 URZ, [UR8+0x38848], UR6 ;  /* 0x03884806083f75b2 */ /* 0x0000220008000100 */
[----:B------:R-:W-:Y:S01]  /*02c0*/  NOP ;  /* 0x0000000000007918 */ /* 0x000fe20000000000 */
.L_x_0:
[----:B------:R-:W5:Y:S01]  /*02d0*/  SHFL.IDX PT, R2, R0, RZ, 0x1f ;  /* 0x00001fff00027589 */ /* 0x000f6200000e0000 */
[----:B------:R-:W-:Y:S01]  /*02e0*/  NOP ;  /* 0x0000000000007918 */ /* 0x000fe20000000000 */
[----:B-----5:R-:W-:-:S13]  /*02f0*/  ISETP.NE.AND P0, PT, R2, RZ, PT ;  /* 0x000000ff0200720c */ /* 0x020fda0003f05270 */
[----:B------:R-:W-:Y:S05]  /*0300*/  @P0 BRA `(.L_x_1) ;  /* 0x0000000000480947 */ /* 0x000fea0003800000 */
[----:B0-----:R-:W0:Y:S01]  /*0310*/  S2UR UR5, SR_CgaCtaId ;  /* 0x00000000000579c3 */ /* 0x001e220000008800 */
        /* <DEDUP_REMOVED lines=12> */
[----:B0-----:R0:W0:Y:S08]  /*03e0*/  SYNCS.EXCH.64 URZ, [UR8+0x38850], UR4 ;  /* 0x03885004083f75b2 */ /* 0x0010300008000100 */
[----:B------:R0:W0:Y:S01]  /*03f0*/  SYNCS.EXCH.64 URZ, [UR8+0x38860], UR6 ;  /* 0x03886006083f75b2 */ /* 0x0000220008000100 */
[----:B------:R0:W0:Y:S01]  /*0400*/  SYNCS.EXCH.64 URZ, [UR8+0x38858], UR4 ;  /* 0x03885804083f75b2 */ /* 0x0000220008000100 */
[----:B------:R0:W0:Y:S01]  /*0410*/  SYNCS.EXCH.64 URZ, [UR8+0x38868], UR6 ;  /* 0x03886806083f75b2 */ /* 0x0000220008000100 */
[----:B------:R-:W-:Y:S01]  /*0420*/  NOP ;  /* 0x0000000000007918 */ /* 0x000fe20000000000 */
.L_x_1:
[----:B------:R-:W5:Y:S01]  /*0430*/  SHFL.IDX PT, R2, R0, RZ, 0x1f ;  /* 0x00001fff00027589 */ /* 0x000f6200000e0000 */
[----:B------:R-:W-:Y:S01]  /*0440*/  NOP ;  /* 0x0000000000007918 */ /* 0x000fe20000000000 */
[----:B-----5:R-:W-:-:S13]  /*0450*/  ISETP.NE.AND P0, PT, R2, RZ, PT ;  /* 0x000000ff0200720c */ /* 0x020fda0003f05270 */
[----:B------:R-:W-:Y:S05]  /*0460*/  @P0 BRA `(.L_x_2) ;  /* 0x0000000000380947 */ /* 0x000fea0003800000 */
[----:B0-----:R-:W0:Y:S01]  /*0470*/  S2UR UR5, SR_CgaCtaId ;  /* 0x00000000000579c3 */ /* 0x001e220000008800 */
[----:B------:R-:W-:Y:S01]  /*0480*/  UMOV UR4, 0x400 ;  /* 0x0000040000047882 */ /* 0x000fe20000000000 */
[----:B------:R-:W-:Y:S01]  /*0490*/  UMOV UR7, 0x80 ;  /* 0x0000008000077882 */ /* 0x000fe20000000000 */
[----:B------:R-:W-:Y:S01]  /*04a0*/  ELECT P0, URZ, PT ;  /* 0x00000000003f782f */ /* 0x000fe20003800000 */
[----:B0-----:R-:W-:Y:S02]  /*04b0*/  ULEA UR6, UR5, UR4, 0x18 ;  /* 0x0000000405067291 */ /* 0x001fe4000f8ec03f */
[----:B------:R-:W-:-:S04]  /*04c0*/  UIADD3 UR4, -UR7, 0x100000, URZ ;  /* 0x0010000007047890 */ /* 0x000fc8000fffe13f */
[----:B------:R-:W-:Y:S02]  /*04d0*/  USHF.L.U32 UR5, UR4, 0xb, URZ ;  /* 0x0000000b04057899 */ /* 0x000fe4000800063f */
[----:B------:R-:W-:Y:S01]  /*04e0*/  USHF.L.U32 UR4, UR4, 0x1, URZ ;  /* 0x0000000104047899 */ /* 0x000fe2000800063f */
[----:B------:R-:W0:Y:S11]  /*04f0*/  FENCE.VIEW.ASYNC.S ;  /* 0x00000000000073c6 */ /* 0x000e360000000000 */
[----:B0-----:R0:W0:Y:S01]  /*0500*/  SYNCS.EXCH.64 URZ, [UR6+0x38870], UR4 ;  /* 0x03887004063f75b2 */ /* 0x0010220008000100 */
[----:B------:R0:W0:Y:S01]  /*0510*/  SYNCS.EXCH.64 URZ, [UR6+0x38880], UR4 ;  /* 0x03888004063f75b2 */ /* 0x0000220008000100 */
[----:B------:R0:W0:Y:S01]  /*0520*/  SYNCS.EXCH.64 URZ, [UR6+0x38878], UR4 ;  /* 0x03887804063f75b2 */ /* 0x0000220008000100 */
[----:B------:R0:W0:Y:S01]  /*0530*/  SYNCS.EXCH.64 URZ, [UR6+0x38888], UR4 ;  /* 0x03888804063f75b2 */ /* 0x0000220008000100 */
[----:B------:R-:W-:Y:S01]  /*0540*/  NOP ;  /* 0x0000000000007918 */ /* 0x000fe20000000000 */
.L_x_2:
        /* <DEDUP_REMOVED lines=22> */
.L_x_3:
[----:B------:R-:W5:Y:S01]  /*06b0*/  SHFL.IDX PT, R2, R0, RZ, 0x1f ;  /* 0x00001fff00027589 */ /* 0x000f6200000e0000 */
[----:B------:R-:W0:Y:S01]  /*06c0*/  S2UR UR45, SR_CgaCtaId ;  /* 0x00000000002d79c3 */ /* 0x000e220000008800 */
[----:B------:R-:W-:Y:S01]  /*06d0*/  R2UR UR9, R3 ;  /* 0x00000000030972ca */ /* 0x000fe200000e0000 */
[----:B------:R-:W-:Y:S01]  /*06e0*/  NOP ;  /* 0x0000000000007918 */ /* 0x000fe20000000000 */
[----:B-----5:R-:W-:-:S13]  /*06f0*/  ISETP.NE.AND P0, PT, R2, RZ, PT ;  /* 0x000000ff0200720c */ /* 0x020fda0003f05270 */
[----:B0-----:R-:W-:Y:S05]  /*0700*/  @P0 BRA `(.L_x_4) ;  /* 0x0000000000480947 */ /* 0x001fea0003800000 */
        /* <DEDUP_REMOVED lines=18> */
.L_x_4:
[----:B------:R-:W-:Y:S01]  /*0830*/  UISETP.NE.AND UP0, UPT, UR9, URZ, UPT ;  /* 0x0000003f0900728c */ /* 0x000fe2000bf05270 */
[----:B------:R-:W-:Y:S01]  /*0840*/  NOP ;  /* 0x0000000000007918 */ /* 0x000fe20000000000 */
[----:B------:R-:W-:Y:S01]  /*0850*/  UMOV UR38, 0x1 ;  /* 0x0000000100267882 */ /* 0x000fe20000000000 */
[----:B------:R-:W-:Y:S01]  /*0860*/  ULDC.64 UR48, c[0x0][0x208] ;  /* 0x0000820000307ab9 */ /* 0x000fe20000000a00 */
[----:B------:R-:W-:Y:S01]  /*0870*/  USEL UR38, UR38, 0x2, !UP0 ;  /* 0x0000000226267887 */ /* 0x000fe2000c000000 */
[----:B01234-:R-:W-:Y:S01]  /*0880*/  BAR.SYNC.DEFER_BLOCKING 0x0 ;  /* 0x0000000000007b1d */ /* 0x01ffe20000010000 */
[----:B------:R-:W-:-:S13]  /*0890*/  PLOP3.LUT P0, PT, PT, PT, UP0, 0x80, 0x0 ;  /* 0x000000000000781c */ /* 0x000fda0003f0f008 */
[----:B------:R-:W-:Y:S05]  /*08a0*/  @!P0 BRA `(.L_x_5) ;  /* 0x0000009400888947 */ /* 0x000fea0003800000 */
.L_x_6:
[----:B------:R-:W-:-:S08]  /*08b0*/  NOP ;  /* 0x0000000000007918 */ /* 0x000fd00000000000 */
[----:B------:R-:W0:Y:S02]  /*08c0*/  USETMAXREG.TRY_ALLOC.CTAPOOL UP0, 0xe8 ;  /* 0x000000e8000079c8 */ /* 0x000e240008000600 */
[----:B0-----:R-:W-:-:S13]  /*08d0*/  PLOP3.LUT P0, PT, PT, PT, UP0, 0x80, 0x0 ;  /* 0x000000000000781c */ /* 0x001fda0003f0f008 */
[----:B------:R-:W-:Y:S05]  /*08e0*/  @!P0 BRA `(.L_x_6) ;  /* 0xfffffffc00f08947 */ /* 0x000fea000383ffff */
[----:B------:R-:W0:Y:S01]  /*08f0*/  S2R R0, SR_TID.X ;  /* 0x0000000000007919 */ /* 0x000e220000002100 */
[----:B------:R-:W1:Y:S08]  /*0900*/  S2UR UR41, SR_CTAID.X ;  /* 0x00000000002979c3 */ /* 0x000e700000002500 */
[----:B------:R-:W-:Y:S06]  /*0910*/  BAR.ARV 0x8, 0x180 ;  /* 0x0206000000007b1d */ /* 0x000fec0000002000 */
[----:B0-----:R-:W-:-:S04]  /*0920*/  SHF.R.U32.HI R0, RZ, 0x7, R0 ;  /* 0x00000007ff007819 */ /* 0x001fc80000011600 */
[----:B------:R-:W-:Y:S02]  /*0930*/  ISETP.NE.AND P0, PT, R0, 0x1, PT ;  /* 0x000000010000780c */ /* 0x000fe40003f05270 */
[----:B------:R-:W1:Y:S11]  /*0940*/  LDC R0, c[0x0][0xc34] ;  /* 0x00030d00ff007b82 */ /* 0x000e760000000800 */
[----:B------:R-:W-:Y:S06]  /*0950*/  @!P0 BAR.ARV 0x9, 0x100 ;  /* 0x0244000000008b1d */ /* 0x000fec0000002000 */
[----:B-1----:R-:W-:-:S13]  /*0960*/  ISETP.LE.AND P0, PT, R0, UR41, PT ;  /* 0x0000002900007c0c */ /* 0x002fda000bf03270 */
[----:B------:R-:W-:Y:S05]  /*0970*/  @P0 EXIT ;  /* 0x000000000000094d */ /* 0x000fea0003800000 */
[----:B------:R-:W0:Y:S01]  /*0980*/  S2R R2, SR_TID.X ;  /* 0x0000000000027919 */ /* 0x000e220000002100 */
[----:B------:R-:W-:Y:S01]  /*0990*/  ULOP3.LUT UR43, UR38, 0x1, URZ, 0xfc, !UPT ;  /* 0x00000001262b7892 */ /* 0x000fe2000f8efc3f */
[----:B------:R-:W-:Y:S01]  /*09a0*/  UMOV UR42, URZ ;  /* 0x0000003f002a7c82 */ /* 0x000fe20008000000 */
[----:B------:R-:W-:Y:S01]  /*09b0*/  UMOV UR36, URZ ;  /* 0x0000003f00247c82 */ /* 0x000fe20008000000 */
[----:B------:R-:W-:Y:S01]  /*09c0*/  UMOV UR37, URZ ;  /* 0x0000003f00257c82 */ /* 0x000fe20008000000 */
[----:B0-----:R-:W-:-:S05]  /*09d0*/  VIADD R22, R2, 0xffffff80 ;  /* 0xffffff8002167836 */ /* 0x001fca0000000000 */
[----:B------:R-:W-:-:S04]  /*09e0*/  SHF.R.S32.HI R3, RZ, 0x1f, R22 ;  /* 0x0000001fff037819 */ /* 0x000fc80000011416 */
[CC--:B------:R-:W-:Y:S02]  /*09f0*/  LEA.HI R0, R3.reuse, R22.reuse, RZ, 0x7 ;  /* 0x0000001603007211 */ /* 0x0c0fe400078f38ff */
[CC--:B------:R-:W-:Y:S02]  /*0a00*/  LEA.HI R2, R3.reuse, R22.reuse, RZ, 0x4 ;  /* 0x0000001603027211 */ /* 0x0c0fe400078f20ff */
[----:B------:R-:W-:Y:S02]  /*0a10*/  LOP3.LUT R5, R0, 0xffffff80, RZ, 0xc0, !PT ;  /* 0xffffff8000057812 */ /* 0x000fe400078ec0ff */
[----:B------:R-:W-:Y:S02]  /*0a20*/  SHF.R.S32.HI R7, RZ, 0x4, R2 ;  /* 0x00000004ff077819 */ /* 0x000fe40000011402 */
[----:B------:R-:W-:Y:S01]  /*0a30*/  LEA.HI R10, R3, R22, RZ, 0x2 ;  /* 0x00000016030a7211 */ /* 0x000fe200078f10ff */
[----:B------:R-:W-:Y:S01]  /*0a40*/  IMAD.IADD R216, R22, 0x1, -R5 ;  /* 0x0000000116d87824 */ /* 0x000fe200078e0a05 */
[----:B------:R-:W-:-:S02]  /*0a50*/  LOP3.LUT R5, R2, 0x3fffff0, RZ, 0xc0, !PT ;  /* 0x03fffff002057812 */ /* 0x000fc400078ec0ff */
[----:B------:R-:W-:Y:S02]  /*0a60*/  LEA.HI R2, R2, R7, RZ, 0x1 ;  /* 0x0000000702027211 */ /* 0x000fe400078f08ff */
[----:B------:R-:W-:Y:S01]  /*0a70*/  SHF.R.S32.HI R9, RZ, 0x1f, R216 ;  /* 0x0000001fff097819 */ /* 0x000fe200000114d8 */
[----:B------:R-:W-:Y:S01]  /*0a80*/  IMAD.IADD R5, R22, 0x1, -R5 ;  /* 0x0000000116057824 */ /* 0x000fe200078e0a05 */
[----:B------:R-:W-:Y:S02]  /*0a90*/  LOP3.LUT R2, R2, 0x1ffffffe, RZ, 0xc0, !PT ;  /* 0x1ffffffe02027812 */ /* 0x000fe400078ec0ff */
[----:B------:R-:W-:Y:S02]  /*0aa0*/  LEA.HI R6, R9, R216, RZ, 0x2 ;  /* 0x000000d809067211 */ /* 0x000fe400078f10ff */
[----:B------:R-:W-:Y:S01]  /*0ab0*/  LEA.HI R4, R3, R22, RZ, 0x5 ;  /* 0x0000001603047211 */ /* 0x000fe200078f28ff */
[----:B------:R-:W-:Y:S01]  /*0ac0*/  IMAD.IADD R2, R7, 0x1, -R2 ;  /* 0x0000000107027824 */ /* 0x000fe200078e0a02 */
[----:B------:R-:W-:-:S02]  /*0ad0*/  SHF.R.S32.HI R8, RZ, 0x2, R6 ;  /* 0x00000002ff087819 */ /* 0x000fc40000011406 */
[----:B------:R-:W-:Y:S01]  /*0ae0*/  SHF.R.S32.HI R11, RZ, 0x1f, R6 ;  /* 0x0000001fff0b7819 */ /* 0x000fe20000011406 */
[----:B------:R-:W-:Y:S01]  /*0af0*/  IMAD.SHL.U32 R4, R4, 0x20, RZ ;  /* 0x0000002004047824 */ /* 0x000fe200078e00ff */
[----:B------:R-:W-:Y:S02]  /*0b00*/  LOP3.LUT R7, R10, 0xfffffffc, RZ, 0xc0, !PT ;  /* 0xfffffffc0a077812 */ /* 0x000fe400078ec0ff */
[----:B------:R-:W-:Y:S02]  /*0b10*/  LEA.HI R11, R11, R8, RZ, 0x3 ;  /* 0x000000080b0b7211 */ /* 0x000fe400078f18ff */
[----:B------:R-:W-:Y:S01]  /*0b20*/  LEA.HI R23, R3, R22, RZ, 0x3 ;  /* 0x0000001603177211 */ /* 0x000fe200078f18ff */
[----:B------:R-:W-:Y:S01]  /*0b30*/  IMAD.IADD R7, R22, 0x1, -R7 ;  /* 0x0000000116077824 */ /* 0x000fe200078e0a07 */
[----:B------:R-:W-:Y:S02]  /*0b40*/  LOP3.LUT R11, R11, 0xfffffff8, RZ, 0xc0, !PT ;  /* 0xfffffff80b0b7812 */ /* 0x000fe400078ec0ff */
[----:B------:R-:W-:-:S02]  /*0b50*/  SHF.R.S32.HI R217, RZ, 0x7, R0 ;  /* 0x00000007ffd97819 */ /* 0x000fc40000011400 */
[----:B------:R-:W-:Y:S01]  /*0b60*/  LEA.HI R9, R9, R216, RZ, 0x5 ;  /* 0x000000d809097211 */ /* 0x000fe200078f28ff */
[----:B------:R-:W-:Y:S01]  /*0b70*/  IMAD.IADD R8, R8, 0x1, -R11 ;  /* 0x0000000108087824 */ /* 0x000fe200078e0a0b */
[----:B------:R-:W-:Y:S02]  /*0b80*/  LOP3.LUT R11, R23, 0xfffffff8, RZ, 0xc0, !PT ;  /* 0xfffffff8170b7812 */ /* 0x000fe400078ec0ff */
[----:B------:R-:W-:Y:S02]  /*0b90*/  LEA.HI R0, R0, R217, RZ, 0x1 ;  /* 0x000000d900007211 */ /* 0x000fe400078f08ff */
[----:B------:R-:W-:Y:S01]  /*0ba0*/  LOP3.LUT R4, R4, 0xfffffc00, RZ, 0xc0, !PT ;  /* 0xfffffc0004047812 */ /* 0x000fe200078ec0ff */
[----:B------:R-:W-:Y:S01]  /*0bb0*/  IMAD.IADD R22, R22, 0x1, -R11 ;  /* 0x0000000116167824 */ /* 0x000fe200078e0a0b */
[----:B------:R-:W-:Y:S02]  /*0bc0*/  SHF.R.S32.HI R9, RZ, 0x5, R9 ;  /* 0x00000005ff097819 */ /* 0x000fe40000011409 */
[----:B------:R-:W-:Y:S01]  /*0bd0*/  LEA.HI R3, R7, R7, RZ, 0x1 ;  /* 0x0000000707037211 */ /* 0x000fe200078f08ff */
[----:B------:R-:W-:Y:S01]  /*0be0*/  IMAD R5, R5, 0x40, R4 ;  /* 0x0000004005057824 */ /* 0x000fe200078e0204 */
[----:B------:R-:W-:Y:S01]  /*0bf0*/  LOP3.LUT R0, R0, 0x3fffffe, RZ, 0xc0, !PT ;  /* 0x03fffffe00007812 */ /* 0x000fe200078ec0ff */
[----:B------:R-:W-:Y:S01]  /*0c00*/  IMAD.SHL.U32 R16, R22, 0x8, RZ ;  /* 0x0000000816107824 */ /* 0x000fe200078e00ff */
[----:B------:R-:W-:Y:S01]  /*0c10*/  LOP3.LUT R4, R3, 0x1ffffffe, RZ, 0xc0, !PT ;  /* 0x1ffffffe03047812 */ /* 0x000fe200078ec0ff */
[----:B------:R-:W-:Y:S01]  /*0c20*/  IMAD R9, R9, 0x10, R8 ;  /* 0x0000001009097824 */ /* 0x000fe200078e0208 */
[----:B------:R-:W-:Y:S01]  /*0c30*/  LOP3.LUT R219, R6, 0x7ffffffc, RZ, 0xc0, !PT ;  /* 0x7ffffffc06db7812 */ /* 0x000fe200078ec0ff */
[----:B------:R-:W-:Y:S01]  /*0c40*/  IMAD.IADD R0, R217, 0x1, -R0 ;  /* 0x00000001d9007824 */ /* 0x000fe200078e0a00 */
[----:B------:R-:W-:Y:S01]  /*0c50*/  SHF.R.S32.HI R23, RZ, 0x3, R23 ;  /* 0x00000003ff177819 */ /* 0x000fe20000011417 */
[----:B------:R-:W-:-:S02]  /*0c60*/  VIADD R19, R16, 0x40 ;  /* 0x0000004010137836 */ /* 0x000fc40000000000 */
[C---:B------:R-:W-:Y:S02]  /*0c70*/  VIADD R18, R16.reuse, 0x80 ;  /* 0x0000008010127836 */ /* 0x040fe40000000000 */
[----:B------:R-:W-:Y:S01]  /*0c80*/  VIADD R17, R16, 0xc0 ;  /* 0x000000c010117836 */ /* 0x000fe20000000000 */
[----:B------:R-:W-:Y:S01]  /*0c90*/  SHF.R.S32.HI R224, RZ, 0x1f, R19 ;  /* 0x0000001fffe07819 */ /* 0x000fe20000011413 */
[----:B------:R-:W-:Y:S01]  /*0ca0*/  IMAD.IADD R7, R7, 0x1, -R4 ;  /* 0x0000000107077824 */ /* 0x000fe200078e0a04 */
[----:B------:R-:W-:Y:S01]  /*0cb0*/  SHF.R.S32.HI R223, RZ, 0x1f, R18 ;  /* 0x0000001fffdf7819 */ /* 0x000fe20000011412 */
[----:B------:R-:W-:Y:S01]  /*0cc0*/  IMAD R218, R0, 0x40, R9 ;  /* 0x0000004000da7824 */ /* 0x000fe200078e0209 */
[----:B------:R-:W-:Y:S01]  /*0cd0*/  SHF.R.S32.HI R222, RZ, 0x1f, R17 ;  /* 0x0000001fffde7819 */ /* 0x000fe20000011411 */
[----:B------:R-:W-:Y:S02]  /*0ce0*/  IMAD R221, R2, 0x8, R5 ;  /* 0x0000000802dd7824 */ /* 0x000fe400078e0205 */
[----:B------:R-:W-:-:S02]  /*0cf0*/  IMAD.IADD R219, R216, 0x1, -R219 ;  /* 0x00000001d8db7824 */ /* 0x000fc400078e0adb */
[----:B------:R-:W-:-:S07]  /*0d00*/  IMAD R220, R7, 0x8, R218 ;  /* 0x0000000807dc7824 */ /* 0x000fce00078e02da */
.L_x_39:
[----:B------:R-:W0:Y:S01]  /*0d10*/  SHFL.IDX PT, R0, R217, RZ, 0x1f ;  /* 0x00001fffd9007589 */ /* 0x000e2200000e0000 */
[----:B------:R-:W-:Y:S01]  /*0d20*/  ULDC UR4, c[0x0][0xc38] ;  /* 0x00030e0000047ab9 */ /* 0x000fe20000000800 */
[----:B------:R-:W1:Y:S01]  /*0d30*/  S2UR UR44, SR_CgaCtaId ;  /* 0x00000000002c79c3 */ /* 0x000e620000008800 */
[----:B------:R-:W-:Y:S01]  /*0d40*/  UISETP.NE.AND UP0, UPT, UR4, 0x1, UPT ;  /* 0x000000010400788c */ /* 0x000fe2000bf05270 */
[----:B------:R-:W-:Y:S02]  /*0d50*/  UMOV UR39, UR41 ;  /* 0x0000002900277c82 */ /* 0x000fe40008000000 */
[----:B------:R-:W-:Y:S01]  /*0d60*/  ULDC UR4, c[0x0][0xc44] ;  /* 0x0003110000047ab9 */ /* 0x000fe20000000800 */
[----:B------:R-:W-:Y:S01]  /*0d70*/  ULDC.64 UR10, c[0x0][0x418] ;  /* 0x00010600000a7ab9 */ /* 0x000fe20000000a00 */
[----:B------:R-:W-:Y:S01]  /*0d80*/  UISETP.NE.AND UP1, UPT, UR4, 0x1, UPT ;  /* 0x000000010400788c */ /* 0x000fe2000bf25270 */
[----:B------:R-:W-:Y:S01]  /*0d90*/  UMOV UR50, 0x400 ;  /* 0x0000040000327882 */ /* 0x000fe20000000000 */
[----:B------:R-:W-:Y:S01]  /*0da0*/  ULDC UR47, c[0x0][0x424] ;  /* 0x00010900002f7ab9 */ /* 0x000fe20000000800 */
[----:B------:R-:W-:-:S03]  /*0db0*/  ULDC UR7, c[0x0][0x2f0] ;  /* 0x0000bc0000077ab9 */ /* 0x000fc60000000800 */
[----:B------:R-:W-:Y:S01]  /*0dc0*/  @UP0 ULDC UR4, c[0x0][0xc3c] ;  /* 0x00030f0000040ab9 */ /* 0x000fe20000000800 */
[----:B------:R-:W-:Y:S01]  /*0dd0*/  @UP0 ULDC UR6, c[0x0][0xc40] ;  /* 0x0003100000060ab9 */ /* 0x000fe20000000800 */
[----:B------:R-:W-:-:S03]  /*0de0*/  UIMAD.WIDE.U32 UR4, UR41, UR4, URZ ;  /* 0x00000004290472a5 */ /* 0x000fc6000f8e003f */
[----:B------:R-:W-:Y:S01]  /*0df0*/  @UP1 ULDC.64 UR8, c[0x0][0xc48] ;  /* 0x0003120000081ab9 */ /* 0x000fe20000000a00 */
[----:B------:R-:W-:Y:S02]  /*0e00*/  @UP0 USHF.R.U32.HI UR39, URZ, UR6, UR5 ;  /* 0x000000063f270299 */ /* 0x000fe40008011605 */
[----:B------:R-:W-:Y:S01]  /*0e10*/  UISETP.NE.U32.AND UP0, UPT, UR10, URZ, UPT ;  /* 0x0000003f0a00728c */ /* 0x000fe2000bf05070 */
[----:B0-----:R-:W-:Y:S01]  /*0e20*/  R2UR UR6, R0 ;  /* 0x00000000000672ca */ /* 0x001fe200000e0000 */
[----:B------:R-:W-:Y:S02]  /*0e30*/  UIMAD.WIDE.U32 UR4, UR39, UR8, URZ ;  /* 0x00000008270472a5 */ /* 0x000fe4000f8e003f */
[----:B-1----:R-:W-:Y:S02]  /*0e40*/  ULEA UR50, UR44, UR50, 0x18 ;  /* 0x000000322c327291 */ /* 0x002fe4000f8ec03f */
[----:B------:R-:W-:Y:S01]  /*0e50*/  UISETP.NE.AND.EX UP0, UPT, UR11, URZ, UPT, UP0 ;  /* 0x0000003f0b00728c */ /* 0x000fe2000bf05300 */
[----:B------:R-:W-:Y:S01]  /*0e60*/  UMOV UR40, UR39 ;  /* 0x0000002700287c82 */ /* 0x000fe20008000000 */
[----:B------:R-:W-:-:S02]  /*0e70*/  @UP1 USHF.R.U32.HI UR40, URZ, UR9, UR5 ;  /* 0x000000093f281299 */ /* 0x000fc40008011605 */
[----:B------:R-:W-:Y:S02]  /*0e80*/  UIADD3 UR5, UR50, 0x20400, URZ ;  /* 0x0002040032057890 */ /* 0x000fe4000fffe03f */
[----:B------:R-:W-:Y:S02]  /*0e90*/  USEL UR47, UR47, 0x1, UP0 ;  /* 0x000000012f2f7887 */ /* 0x000fe40008000000 */
[----:B------:R-:W-:Y:S02]  /*0ea0*/  ULEA.HI UR4, UR6, UR6, URZ, 0x1 ;  /* 0x0000000606047291 */ /* 0x000fe4000f8f083f */
[----:B------:R-:W-:Y:S02]  /*0eb0*/  ULOP3.LUT UP0, URZ, UR5, 0x3ff, URZ, 0xc0, !UPT ;  /* 0x000003ff053f7892 */ /* 0x000fe4000f80c03f */
[----:B------:R-:W-:Y:S02]  /*0ec0*/  ULOP3.LUT UR4, UR4, 0x1e, URZ, 0xc0, !UPT ;  /* 0x0000001e04047892 */ /* 0x000fe4000f8ec03f */
[----:B------:R-:W-:-:S02]  /*0ed0*/  UIMAD UR47, UR47, UR7, URZ ;  /* 0x000000072f2f72a4 */ /* 0x000fc4000f8e023f */
[----:B------:R-:W-:Y:S01]  /*0ee0*/  UIADD3 UR4, UR6, -UR4, URZ ;  /* 0x8000000406047290 */ /* 0x000fe2000fffe03f */
[----:B------:R-:W-:Y:S01]  /*0ef0*/  PLOP3.LUT P0, PT, PT, PT, UP0, 0x80, 0x0 ;  /* 0x000000000000781c */ /* 0x000fe20003f0f008 */
[----:B------:R-:W-:Y:S02]  /*0f00*/  UIADD3 UR6, UR47, 0x7f, URZ ;  /* 0x0000007f2f067890 */ /* 0x000fe4000fffe03f */
[----:B------:R-:W-:Y:S02]  /*0f10*/  ULEA UR4, UR4, UR5, 0xd ;  /* 0x0000000504047291 */ /* 0x000fe4000f8e683f */
[----:B------:R-:W-:Y:S02]  /*0f20*/  USHF.R.S32.HI UR5, URZ, 0x1f, UR6 ;  /* 0x0000001f3f057899 */ /* 0x000fe40008011406 */
[----:B------:R-:W-:Y:S02]  /*0f30*/  USHF.R.U32.HI UR4, URZ, 0x4, UR4 ;  /* 0x000000043f047899 */ /* 0x000fe40008011604 */
[----:B------:R-:W-:-:S02]  /*0f40*/  ULEA.HI UR5, UR5, UR6, URZ, 0x7 ;  /* 0x0000000605057291 */ /* 0x000fc4000f8f383f */
[----:B------:R-:W-:Y:S02]  /*0f50*/  ULOP3.LUT UR52, UR4, 0x3fff, URZ, 0xc0, !UPT ;  /* 0x00003fff04347892 */ /* 0x000fe4000f8ec03f */
[----:B------:R-:W-:Y:S01]  /*0f60*/  USHF.R.S32.HI UR46, URZ, 0x7, UR5 ;  /* 0x000000073f2e7899 */ /* 0x000fe20008011405 */
[----:B---34-:R-:W-:Y:S11]  /*0f70*/  @!P0 BRA `(.L_x_7) ;  /* 0x0000000000408947 */ /* 0x018ff60003800000 */
[----:B------:R-:W-:Y:S01]  /*0f80*/  MOV R0, 0x0 ;  /* 0x0000000000007802 */ /* 0x000fe20000000f00 */
[----:B------:R-:W-:Y:S01]  /*0f90*/  ULDC.64 UR4, c[0x4][0xc0] ;  /* 0x0100300000047ab9 */ /* 0x000fe20000000a00 */
[----:B------:R-:W-:Y:S01]  /*0fa0*/  ULDC.64 UR6, c[0x4][0x30] ;  /* 0x01000c0000067ab9 */ /* 0x000fe20000000a00 */
[----:B------:R-:W-:Y:S01]  /*0fb0*/  IMAD.U32 R4, RZ, RZ, UR4 ;  /* 0x00000004ff047e24 */ /* 0x000fe2000f8e00ff */
[----:B------:R0:W1:Y:S01]  /*0fc0*/  LDC.64 R2, c[0x4][R0] ;  /* 0x0100000000027b82 */ /* 0x0000620000000a00 */
[----:B------:R-:W-:Y:S01]  /*0fd0*/  IMAD.U32 R5, RZ, RZ, UR5 ;  /* 0x00000005ff057e24 */ /* 0x000fe2000f8e00ff */
[----:B------:R-:W-:Y:S01]  /*0fe0*/  ULDC.64 UR4, c[0x4][0xc8] ;  /* 0x0100320000047ab9 */ /* 0x000fe20000000a00 */
[----:B------:R-:W-:Y:S01]  /*0ff0*/  IMAD.U32 R10, RZ, RZ, UR6 ;  /* 0x00000006ff0a7e24 */ /* 0x000fe2000f8e00ff */
[----:B------:R-:W-:Y:S01]  /*1000*/  MOV R13, RZ ;  /* 0x000000ff000d7202 */ /* 0x000fe20000000f00 */
[----:B------:R-:W-:Y:S02]  /*1010*/  IMAD.U32 R6, RZ, RZ, UR4 ;  /* 0x00000004ff067e24 */ /* 0x000fe4000f8e00ff */
[----:B------:R-:W-:-:S02]  /*1020*/  IMAD.U32 R7, RZ, RZ, UR5 ;  /* 0x00000005ff077e24 */ /* 0x000fc4000f8e00ff */
[----:B------:R-:W-:Y:S02]  /*1030*/  IMAD.U32 R11, RZ, RZ, UR7 ;  /* 0x00000007ff0b7e24 */ /* 0x000fe4000f8e00ff */
[----:B------:R-:W-:Y:S02]  /*1040*/  IMAD.MOV.U32 R8, RZ, RZ, 0x70 ;  /* 0x00000070ff087424 */ /* 0x000fe400078e00ff */
[----:B0-----:R-:W-:-:S07]  /*1050*/  IMAD.MOV.U32 R12, RZ, RZ, 0x1 ;  /* 0x00000001ff0c7424 */ /* 0x001fce00078e00ff */
[----:B------:R-:W-:-:S07]  /*1060*/  LEPC R20, `(.L_x_7) ;  /* 0x000000001014794e */ /* 0x000fce0000000000 */
[----:B-1----:R-:W-:Y:S05]  /*1070*/  CALL.ABS.NOINC R2 ;  /* 0x0000000002007343 */ /* 0x002fea0003c00000 */
.L_x_7:
[----:B------:R-:W-:Y:S01]  /*1080*/  ULDC.64 UR6, c[0x0][0x990] ;  /* 0x0002640000067ab9 */ /* 0x000fe20000000a00 */
[----:B------:R-:W-:Y:S01]  /*1090*/  ULDC.64 UR4, c[0x0][0x998] ;  /* 0x0002660000047ab9 */ /* 0x000fe20000000a00 */
[----:B------:R-:W-:Y:S01]  /*10a0*/  UISETP.NE.U32.AND UP0, UPT, UR6, URZ, UPT ;  /* 0x0000003f0600728c */ /* 0x000fe2000bf05070 */
[----:B------:R-:W-:Y:S01]  /*10b0*/  IMAD.MOV.U32 R5, RZ, RZ, 0x3f800000 ;  /* 0x3f800000ff057424 */ /* 0x000fe200078e00ff */
[----:B------:R-:W-:Y:S01]  /*10c0*/  UISETP.NE.U32.AND UP1, UPT, UR4, URZ, UPT ;  /* 0x0000003f0400728c */ /* 0x000fe2000bf25070 */
[----:B------:R-:W-:Y:S01]  /*10d0*/  IMAD.MOV.U32 R0, RZ, RZ, 0x3f800000 ;  /* 0x3f800000ff007424 */ /* 0x000fe200078e00ff */
[----:B------:R-:W-:Y:S02]  /*10e0*/  UISETP.NE.AND.EX UP0, UPT, UR7, URZ, UPT, UP0 ;  /* 0x0000003f0700728c */ /* 0x000fe4000bf05300 */
[----:B------:R-:W-:-:S04]  /*10f0*/  UISETP.NE.AND.EX UP1, UPT, UR5, URZ, UPT, UP1 ;  /* 0x0000003f0500728c */ /* 0x000fc8000bf25310 */
[----:B------:R-:W-:Y:S02]  /*1100*/  PLOP3.LUT P0, PT, PT, PT, UP0, 0x80, 0x0 ;  /* 0x000000000000781c */ /* 0x000fe40003f0f008 */
[----:B------:R-:W-:-:S03]  /*1110*/  PLOP3.LUT P1, PT, PT, PT, UP1, 0x80, 0x0 ;  /* 0x000000000000781c */ /* 0x000fc60003f2f018 */
[----:B------:R-:W-:Y:S02]  /*1120*/  @UP0 USHF.R.S32.HI UR8, URZ, 0x1f, UR40 ;  /* 0x0000001f3f080899 */ /* 0x000fe40008011428 */
[----:B------:R-:W-:Y:S01]  /*1130*/  @UP1 USHF.R.S32.HI UR9, URZ, 0x1f, UR40 ;  /* 0x0000001f3f091899 */ /* 0x000fe20008011428 */
[----:B------:R-:W-:Y:S01]  /*1140*/  @UP0 ULDC.64 UR12, c[0x0][0x9a8] ;  /* 0x00026a00000c0ab9 */ /* 0x000fe20000000a00 */
[----:B------:R-:W-:Y:S02]  /*1150*/  @UP0 UIADD3 UR16, -UR40, URZ, URZ ;  /* 0x0000003f28100290 */ /* 0x000fe4000fffe13f */
[----:B------:R-:W-:Y:S01]  /*1160*/  @UP1 UIADD3 UR20, -UR40, URZ, URZ ;  /* 0x0000003f28141290 */ /* 0x000fe2000fffe13f */
[----:B------:R-:W-:Y:S01]  /*1170*/  @UP1 ULDC.64 UR14, c[0x0][0x9b8] ;  /* 0x00026e00000e1ab9 */ /* 0x000fe20000000a00 */
[----:B------:R-:W-:Y:S02]  /*1180*/  @UP0 UIMAD.WIDE.U32 UR10, UR40, UR12, URZ ;  /* 0x0000000c280a02a5 */ /* 0x000fe4000f8e003f */
[----:B------:R-:W-:Y:S01]  /*1190*/  @UP0 UIMAD UR8, UR8, UR12, URZ ;  /* 0x0000000c080802a4 */ /* 0x000fe2000f8e023f */
[----:B------:R-:W-:Y:S01]  /*11a0*/  @UP0 ULDC UR17, c[0x0][0xc44] ;  /* 0x0003110000110ab9 */ /* 0x000fe20000000800 */
[----:B------:R-:W-:Y:S01]  /*11b0*/  @UP1 ULDC UR21, c[0x0][0xc44] ;  /* 0x0003110000151ab9 */ /* 0x000fe20000000800 */
[----:B------:R-:W-:-:S02]  /*11c0*/  @UP1 UIMAD UR12, UR9, UR14, URZ ;  /* 0x0000000e090c12a4 */ /* 0x000fc4000f8e023f */
[----:B------:R-:W-:Y:S02]  /*11d0*/  @UP0 UIMAD UR16, UR17, UR16, UR39 ;  /* 0x00000010111002a4 */ /* 0x000fe4000f8e0227 */
[----:B------:R-:W-:Y:S02]  /*11e0*/  @UP1 UIMAD UR20, UR21, UR20, UR39 ;  /* 0x00000014151412a4 */ /* 0x000fe4000f8e0227 */
[----:B------:R-:W-:Y:S02]  /*11f0*/  @UP0 UIMAD UR18, UR40, UR13, UR8 ;  /* 0x0000000d281202a4 */ /* 0x000fe4000f8e0208 */
[----:B------:R-:W-:Y:S02]  /*1200*/  @UP0 USHF.R.S32.HI UR17, URZ, 0x1f, UR16 ;  /* 0x0000001f3f110899 */ /* 0x000fe40008011410 */
[----:B------:R-:W-:Y:S02]  /*1210*/  @UP1 USHF.R.S32.HI UR21, URZ, 0x1f, UR20 ;  /* 0x0000001f3f151899 */ /* 0x000fe40008011414 */
[----:B------:R-:W-:-:S02]  /*1220*/  @UP1 UIMAD.WIDE.U32 UR8, UR40, UR14, URZ ;  /* 0x0000000e280812a5 */ /* 0x000fc4000f8e003f */
[----:B------:R-:W-:Y:S02]  /*1230*/  @UP1 UIMAD UR19, UR40, UR15, UR12 ;  /* 0x0000000f281312a4 */ /* 0x000fe4000f8e020c */
[----:B------:R-:W-:Y:S01]  /*1240*/  @UP0 UIADD3 UR11, UR11, UR18, URZ ;  /* 0x000000120b0b0290 */ /* 0x000fe2000fffe03f */
[----:B------:R-:W-:Y:S01]  /*1250*/  @UP0 ULDC.64 UR14, c[0x0][0x9b0] ;  /* 0x00026c00000e0ab9 */ /* 0x000fe20000000a00 */
[----:B------:R-:W-:Y:S01]  /*1260*/  @UP1 ULDC.64 UR12, c[0x0][0x9c0] ;  /* 0x00027000000c1ab9 */ /* 0x000fe20000000a00 */
[----:B------:R-:W-:Y:S02]  /*1270*/  @UP0 UIMAD UR17, UR17, UR14, URZ ;  /* 0x0000000e111102a4 */ /* 0x000fe4000f8e023f */
[----:B------:R-:W-:Y:S02]  /*1280*/  @UP1 UIMAD UR18, UR21, UR12, URZ ;  /* 0x0000000c151212a4 */ /* 0x000fe4000f8e023f */
[----:B------:R-:W-:Y:S02]  /*1290*/  @UP1 UIADD3 UR9, UR9, UR19, URZ ;  /* 0x0000001309091290 */ /* 0x000fe4000fffe03f */
[----:B------:R-:W-:-:S02]  /*12a0*/  @UP0 UIMAD UR17, UR16, UR15, UR17 ;  /* 0x0000000f101102a4 */ /* 0x000fc4000f8e0211 */
[----:B------:R-:W-:Y:S02]  /*12b0*/  @UP1 UIMAD UR18, UR20, UR13, UR18 ;  /* 0x0000000d141212a4 */ /* 0x000fe4000f8e0212 */
[----:B------:R-:W-:Y:S02]  /*12c0*/  @UP0 UIMAD.WIDE.U32 UR14, UR16, UR14, UR10 ;  /* 0x0000000e100e02a5 */ /* 0x000fe4000f8e000a */
[----:B------:R-:W-:Y:S02]  /*12d0*/  @UP1 UIMAD.WIDE.U32 UR12, UR20, UR12, UR8 ;  /* 0x0000000c140c12a5 */ /* 0x000fe4000f8e0008 */
[----:B------:R-:W-:Y:S02]  /*12e0*/  @UP0 UIADD3 UR9, UR15, UR17, URZ ;  /* 0x000000110f090290 */ /* 0x000fe4000fffe03f */
[----:B------:R-:W-:Y:S02]  /*12f0*/  @UP0 ULEA UR6, UP2, UR14, UR6, 0x2 ;  /* 0x000000060e060291 */ /* 0x000fe4000f84103f */
[----:B------:R-:W-:-:S02]  /*1300*/  @UP1 UIADD3 UR8, UR13, UR18, URZ ;  /* 0x000000120d081290 */ /* 0x000fc4000fffe03f */
[----:B------:R-:W-:Y:S02]  /*1310*/  @UP1 ULEA UR4, UP3, UR12, UR4, 0x2 ;  /* 0x000000040c041291 */ /* 0x000fe4000f86103f */
[----:B------:R-:W-:Y:S01]  /*1320*/  @UP0 ULEA.HI.X UR7, UR14, UR7, UR9, 0x2, UP2 ;  /* 0x000000070e070291 */ /* 0x000fe200090f1409 */
[----:B------:R-:W-:Y:S01]  /*1330*/  IMAD.U32 R2, RZ, RZ, UR6 ;  /* 0x00000006ff027e24 */ /* 0x000fe2000f8e00ff */
[----:B------:R-:W-:Y:S02]  /*1340*/  @UP1 ULEA.HI.X UR5, UR12, UR5, UR8, 0x2, UP3 ;  /* 0x000000050c051291 */ /* 0x000fe400098f1408 */
[----:B------:R-:W-:Y:S02]  /*1350*/  IMAD.U32 R6, RZ, RZ, UR4 ;  /* 0x00000004ff067e24 */ /* 0x000fe4000f8e00ff */
[----:B------:R-:W-:Y:S02]  /*1360*/  IMAD.U32 R3, RZ, RZ, UR7 ;  /* 0x00000007ff037e24 */ /* 0x000fe4000f8e00ff */
[----:B------:R-:W-:-:S03]  /*1370*/  IMAD.U32 R7, RZ, RZ, UR5 ;  /* 0x00000005ff077e24 */ /* 0x000fc6000f8e00ff */
[----:B------:R-:W2:Y:S04]  /*1380*/  @P0 LDG.E R5, desc[UR48][R2.64] ;  /* 0x0000003002050981 */ /* 0x000ea8000c1e1900 */
[----:B------:R-:W2:Y:S01]  /*1390*/  @P1 LDG.E R0, desc[UR48][R6.64] ;  /* 0x0000003006001981 */ /* 0x000ea2000c1e1900 */
[----:B------:R-:W-:Y:S01]  /*13a0*/  ULOP3.LUT UR4, UR42, 0x1, URZ, 0xc0, !UPT ;  /* 0x000000012a047892 */ /* 0x000fe2000f8ec03f */
[----:B------:R-:W0:Y:S05]  /*13b0*/  S2R R20, SR_TID.X ;  /* 0x0000000000147919 */ /* 0x000e2a0000002100 */
[----:B------:R-:W-:Y:S01]  /*13c0*/  IMAD.U32 R4, RZ, RZ, UR4 ;  /* 0x00000004ff047e24 */ /* 0x000fe2000f8e00ff */
[----:B------:R-:W-:-:S04]  /*13d0*/  ULDC UR4, c[0x0][0x9d8] ;  /* 0x0002760000047ab9 */ /* 0x000fc80000000800 */
[----:B------:R-:W-:-:S04]  /*13e0*/  SHF.L.U32 R4, R4, 0x1f, RZ ;  /* 0x0000001f04047819 */ /* 0x000fc800000006ff */
[----:B------:R-:W1:Y:S01]  /*13f0*/  SYNCS.PHASECHK.TRANS64.TRYWAIT P0, [UR50+0x38800], R4 ;  /* 0x03880004ff0075a7 */ /* 0x000e620008000172 */
[----:B0-----:R-:W-:Y:S01]  /*1400*/  SHF.R.U32.HI R20, RZ, 0x7, R20 ;  /* 0x00000007ff147819 */ /* 0x001fe20000011614 */
[----:B--2---:R-:W-:-:S04]  /*1410*/  FMUL.FTZ R0, R5, R0 ;  /* 0x0000000005007220 */ /* 0x004fc80000410000 */
[----:B------:R-:W-:Y:S02]  /*1420*/  VIADD R5, R20, 0x8 ;  /* 0x0000000814057836 */ /* 0x000fe40000000000 */
[----:B------:R-:W-:Y:S01]  /*1430*/  FMUL.FTZ R0, R0, UR4 ;  /* 0x0000000400007c20 */ /* 0x000fe20008410000 */
[----:B-1----:R-:W-:Y:S06]  /*1440*/  @!P0 BRA `(.L_x_8) ;  /* 0x000000dc00248947 */ /* 0x002fec0003800000 */
.L_x_105:
[----:B------:R-:W-:Y:S05]  /*1450*/  WARPSYNC.ALL ;  /* 0x0000000000007948 */ /* 0x000fea0003800000 */
[----:B------:R-:W-:Y:S01]  /*1460*/  UISETP.NE.AND UP0, UPT, UR43, 0x3, UPT ;  /* 0x000000032b00788c */ /* 0x000fe2000bf05270 */
[----:B------:R1:W-:Y:S05]  /*1470*/  BAR.SYNC.DEFER_BLOCKING R5, 0x100 ;  /* 0x000400050000751d */ /* 0x0003ea0000010000 */
[----:B------:R-:W-:-:S13]  /*1480*/  PLOP3.LUT P0, PT, PT, PT, UP0, 0x80, 0x0 ;  /* 0x000000000000781c */ /* 0x000fda0003f0f008 */
[----:B-1----:R-:W-:Y:S05]  /*1490*/  @!P0 BRA `(.L_x_9) ;  /* 0x0000000000048947 */ /* 0x002fea0003800000 */
[----:B------:R-:W-:Y:S01]  /*14a0*/  BPT.TRAP 0x1 ;  /* 0x000000040000795c */ /* 0x000fe20000300000 */
.L_x_9:
[----:B------:R-:W-:Y:S01]  /*14b0*/  ULEA UR51, UR37, UR50, 0x3 ;  /* 0x0000003225337291 */ /* 0x000fe2000f8e183f */
[----:B------:R-:W-:-:S05]  /*14c0*/  IMAD.U32 R6, RZ, RZ, UR36 ;  /* 0x00000024ff067e24 */ /* 0x000fca000f8e00ff */
[----:B------:R-:W-:-:S04]  /*14d0*/  SHF.L.U32 R6, R6, 0x1f, RZ ;  /* 0x0000001f06067819 */ /* 0x000fc800000006ff */
[----:B------:R1:W2:Y:S01]  /*14e0*/  SYNCS.PHASECHK.TRANS64.TRYWAIT P1, [UR51+0x38830], R6 ;  /* 0x03883006ff0075a7 */ /* 0x0002a20008020173 */
[----:B------:R-:W-:Y:S05]  /*14f0*/  @!P0 BRA `(.L_x_10) ;  /* 0x0000000000048947 */ /* 0x000fea0003800000 */
[----:B------:R-:W-:Y:S01]  /*1500*/  BPT.TRAP 0x1 ;  /* 0x000000040000795c */ /* 0x000fe20000300000 */
.L_x_10:
[----:B--2---:R-:W-:Y:S05]  /*1510*/  @P1 BRA `(.L_x_11) ;  /* 0x0000000000081947 */ /* 0x004fea0003800000 */
[----:B------:R-:W2:Y:S02]  /*1520*/  SYNCS.PHASECHK.TRANS64.TRYWAIT P1, [UR51+0x38830], R6 ;  /* 0x03883006ff0075a7 */ /* 0x000ea40008020173 */
[----:B--2---:R-:W-:Y:S05]  /*1530*/  @!P1 BRA `(.L_x_12) ;  /* 0x000000dc00009947 */ /* 0x004fea0003800000 */
.L_x_11:
[----:B------:R-:W-:Y:S01]  /*1540*/  UIADD3 UR4, UR50, 0x28400, URZ ;  /* 0x0002840032047890 */ /* 0x000fe2000fffe03f */
[----:B------:R-:W-:Y:S01]  /*1550*/  WARPGROUP.ARRIVE ;  /* 0x00000000000079c5 */ /* 0x000fe20000000000 */
[----:B------:R-:W-:-:S05]  /*1560*/  ULOP3.LUT UR32, UR52, 0x10000, URZ, 0xfc, !UPT ;  /* 0x0001000034207892 */ /* 0x000fca000f8efc3f */
[----:B------:R-:W2:Y:S01]  /*1570*/  S2R R2, SR_TID.X ;  /* 0x0000000000027919 */ /* 0x000ea20000002100 */
[----:B------:R-:W-:Y:S01]  /*1580*/  USHF.R.U32.HI UR4, URZ, 0x4, UR4 ;  /* 0x000000043f047899 */ /* 0x000fe20008011604 */
[----:B------:R-:W-:Y:S01]  /*1590*/  UMOV UR33, 0x40000040 ;  /* 0x4000004000217882 */ /* 0x000fe20000000000 */
[----:B------:R-:W-:Y:S02]  /*15a0*/  UMOV UR35, 0x40000040 ;  /* 0x4000004000237882 */ /* 0x000fe40000000000 */
[----:B------:R-:W-:Y:S01]  /*15b0*/  ULOP3.LUT UR4, UR4, 0x3fff, URZ, 0xc0, !UPT ;  /* 0x00003fff04047892 */ /* 0x000fe2000f8ec03f */
[----:B------:R-:W-:Y:S01]  /*15c0*/  UMOV UR5, 0x40000040 ;  /* 0x4000004000057882 */ /* 0x000fe20000000000 */
[----:B------:R-:W-:Y:S02]  /*15d0*/  UMOV UR7, 0x40000040 ;  /* 0x4000004000077882 */ /* 0x000fe40000000000 */
[----:B------:R-:W-:Y:S02]  /*15e0*/  ULOP3.LUT UR45, UR4, 0x10000, URZ, 0xfc, !UPT ;  /* 0x00010000042d7892 */ /* 0x000fe4000f8efc3f */
[----:B------:R-:W-:-:S02]  /*15f0*/  UIADD3 UR4, UR32, 0x2, URZ ;  /* 0x0000000220047890 */ /* 0x000fc4000fffe03f */
[----:B------:R-:W-:Y:S02]  /*1600*/  ULEA UR34, UR37, UR45, 0xb ;  /* 0x0000002d25227291 */ /* 0x000fe4000f8e583f */
[----:B------:R-:W-:Y:S02]  /*1610*/  UIADD3 UR8, UR32, 0x4, URZ ;  /* 0x0000000420087890 */ /* 0x000fe4000fffe03f */
[----:B------:R-:W-:Y:S02]  /*1620*/  UIADD3 UR6, UR34, 0x2, URZ ;  /* 0x0000000222067890 */ /* 0x000fe4000fffe03f */
[----:B------:R-:W-:Y:S01]  /*1630*/  UIADD3 UR10, UR34, 0x4, URZ ;  /* 0x00000004220a7890 */ /* 0x000fe2000fffe03f */
[----:B------:R-:W-:Y:S02]  /*1640*/  UMOV UR9, 0x40000040 ;  /* 0x4000004000097882 */ /* 0x000fe40000000000 */
[----:B------:R-:W-:Y:S01]  /*1650*/  QGMMA.64x128x32.F32.E4M3.E4M3 R24, gdesc[UR32], RZ, !UPT, gsb0 ;  /* 0x01e00000201879f3 */ /* 0x000fe2000c0008ff */
[----:B------:R-:W-:Y:S01]  /*1660*/  UMOV UR11, 0x40000040 ;  /* 0x40000040000b7882 */ /* 0x000fe20000000000 */
[----:B------:R-:W-:-:S02]  /*1670*/  UIADD3 UR12, UR32, 0x6, URZ ;  /* 0x00000006200c7890 */ /* 0x000fc4000fffe03f */
[----:B------:R-:W-:Y:S01]  /*1680*/  UIADD3 UR14, UR34, 0x6, URZ ;  /* 0x00000006220e7890 */ /* 0x000fe2000fffe03f */
[----:B------:R-:W-:Y:S01]  /*1690*/  UMOV UR13, 0x40000040 ;  /* 0x40000040000d7882 */ /* 0x000fe20000000000 */
[----:B------:R-:W-:Y:S01]  /*16a0*/  UMOV UR15, 0x40000040 ;  /* 0x40000040000f7882 */ /* 0x000fe20000000000 */
[----:B------:R-:W-:Y:S02]  /*16b0*/  UIADD3 UR16, UR32, 0x400, URZ ;  /* 0x0000040020107890 */ /* 0x000fe4000fffe03f */
[----:B------:R-:W-:Y:S01]  /*16c0*/  UIADD3 UR18, UR34, 0x400, URZ ;  /* 0x0000040022127890 */ /* 0x000fe2000fffe03f */
[----:B--2---:R-:W-:Y:S01]  /*16d0*/  SHF.R.U32.HI R2, RZ, 0x7, R2 ;  /* 0x00000007ff027819 */ /* 0x004fe20000011602 */
[----:B------:R-:W-:Y:S01]  /*16e0*/  UMOV UR17, 0x40000040 ;  /* 0x4000004000117882 */ /* 0x000fe20000000000 */
[----:B------:R-:W-:Y:S01]  /*16f0*/  UMOV UR19, 0x40000040 ;  /* 0x4000004000137882 */ /* 0x000fe20000000000 */
[----:B------:R-:W-:Y:S01]  /*1700*/  UIADD3 UR20, UR32, 0x402, URZ ;  /* 0x0000040220147890 */ /* 0x000fe2000fffe03f */
[----:B------:R-:W-:Y:S01]  /*1710*/  IADD3 R2, -R2, 0xb, RZ ;  /* 0x0000000b02027810 */ /* 0x000fe20007ffe1ff */
[----:B------:R-:W-:Y:S01]  /*1720*/  UIADD3 UR22, UR34, 0x402, URZ ;  /* 0x0000040222167890 */ /* 0x000fe2000fffe03f */
[----:B------:R-:W-:Y:S01]  /*1730*/  UMOV UR21, 0x40000040 ;  /* 0x4000004000157882 */ /* 0x000fe20000000000 */
[----:B------:R-:W-:Y:S01]  /*1740*/  UMOV UR23, 0x40000040 ;  /* 0x4000004000177882 */ /* 0x000fe20000000000 */
[----:B------:R-:W-:-:S02]  /*1750*/  UIADD3 UR24, UR32, 0x404, URZ ;  /* 0x0000040420187890 */ /* 0x000fc4000fffe03f */
[----:B------:R-:W-:Y:S01]  /*1760*/  UIADD3 UR26, UR34, 0x404, URZ ;  /* 0x00000404221a7890 */ /* 0x000fe2000fffe03f */
[----:B------:R-:W-:Y:S01]  /*1770*/  UMOV UR25, 0x40000040 ;  /* 0x4000004000197882 */ /* 0x000fe20000000000 */
[----:B------:R-:W-:Y:S01]  /*1780*/  UMOV UR27, 0x40000040 ;  /* 0x40000040001b7882 */ /* 0x000fe20000000000 */
[----:B------:R-:W-:Y:S02]  /*1790*/  UIADD3 UR28, UR32, 0x406, URZ ;  /* 0x00000406201c7890 */ /* 0x000fe4000fffe03f */
[----:B------:R-:W-:Y:S01]  /*17a0*/  UIADD3 UR30, UR34, 0x406, URZ ;  /* 0x00000406221e7890 */ /* 0x000fe2000fffe03f */
[----:B------:R-:W-:Y:S01]  /*17b0*/  UMOV UR29, 0x40000040 ;  /* 0x40000040001d7882 */ /* 0x000fe20000000000 */
[----:B------:R-:W-:Y:S01]  /*17c0*/  UMOV UR31, 0x40000040 ;  /* 0x40000040001f7882 */ /* 0x000fe20000000000 */
[----:B------:R-:W-:Y:S02]  /*17d0*/  WARPGROUP.DEPBAR.LE gsb0, 0x0 ;  /* 0x00008000000079c5 */ /* 0x000fe40000010000 */
[----:B------:R-:W-:-:S06]  /*17e0*/  WARPGROUP.ARRIVE ;  /* 0x00000000000079c5 */ /* 0x000fcc0000000000 */
[----:B------:R-:W-:Y:S03]  /*17f0*/  QGMMA.64x128x32.F32.E4M3.E4M3 R24, gdesc[UR4], R24, gsb0 ;  /* 0x01e00000041879f3 */ /* 0x000fe60008000818 */
[----:B------:R-:W-:Y:S02]  /*1800*/  WARPGROUP.DEPBAR.LE gsb0, 0x0 ;  /* 0x00008000000079c5 */ /* 0x000fe40000010000 */
[----:B------:R-:W-:-:S07]  /*1810*/  WARPGROUP.ARRIVE ;  /* 0x00000000000079c5 */ /* 0x000fce0000000000 */
        /* <DEDUP_REMOVED lines=17> */
[----:B------:R2:W-:Y:S06]  /*1930*/  BAR.ARV R2, 0x100 ;  /* 0x000400020000751d */ /* 0x0005ec0000002000 */
[----:B------:R-:W-:Y:S05]  /*1940*/  @!P0 BRA `(.L_x_13) ;  /* 0x0000000000048947 */ /* 0x000fea0003800000 */
[----:B------:R-:W-:Y:S01]  /*1950*/  BPT.TRAP 0x1 ;  /* 0x000000040000795c */ /* 0x000fe20000300000 */
.L_x_13:
[C---:B------:R-:W-:Y:S01]  /*1960*/  FMUL.FTZ R24, R0.reuse, R24 ;  /* 0x0000001800187220 */ /* 0x040fe20000410000 */
[C---:B------:R-:W-:Y:S01]  /*1970*/  FMUL.FTZ R25, R0.reuse, R25 ;  /* 0x0000001900197220 */ /* 0x040fe20000410000 */
[----:B------:R-:W-:Y:S01]  /*1980*/  UIMAD UR6, UR46, -0x80, UR47 ;  /* 0xffffff802e0678a4 */ /* 0x000fe2000f8e022f */
[C---:B------:R-:W-:Y:S01]  /*1990*/  FMUL.FTZ R28, R0.reuse, R28 ;  /* 0x0000001c001c7220 */ /* 0x040fe20000410000 */
[C---:B------:R-:W-:Y:S01]  /*19a0*/  FMUL.FTZ R38, R0.reuse, R38 ;  /* 0x0000002600267220 */ /* 0x040fe20000410000 */
[C---:B------:R-:W-:Y:S01]  /*19b0*/  FMUL.FTZ R29, R0.reuse, R29 ;  /* 0x0000001d001d7220 */ /* 0x040fe20000410000 */
[----:B------:R-:W-:Y:S01]  /*19c0*/  UIADD3 UR6, UR6, 0x80, URZ ;  /* 0x0000008006067890 */ /* 0x000fe2000fffe03f */
[----:B------:R-:W-:Y:S01]  /*19d0*/  MUFU.TANH R24, R24 ;  /* 0x0000001800187308 */ /* 0x000fe20000002400 */
[C---:B------:R-:W-:Y:S01]  /*19e0*/  FMUL.FTZ R32, R0.reuse, R32 ;  /* 0x0000002000207220 */ /* 0x040fe20000410000 */
[C---:B------:R-:W-:Y:S01]  /*19f0*/  FMUL.FTZ R33, R0.reuse, R33 ;  /* 0x0000002100217220 */ /* 0x040fe20000410000 */
[C---:B------:R-:W-:Y:S01]  /*1a00*/  FMUL.FTZ R26, R0.reuse, R26 ;  /* 0x0000001a001a7220 */ /* 0x040fe20000410000 */
[C---:B------:R-:W-:Y:S01]  /*1a10*/  FMUL.FTZ R39, R0.reuse, R39 ;  /* 0x0000002700277220 */ /* 0x040fe20000410000 */
[C---:B------:R-:W-:Y:S01]  /*1a20*/  FMUL.FTZ R42, R0.reuse, R42 ;  /* 0x0000002a002a7220 */ /* 0x040fe20000410000 */
[C---:B------:R-:W-:Y:S01]  /*1a30*/  FMUL.FTZ R36, R0.reuse, R36 ;  /* 0x0000002400247220 */ /* 0x040fe20000410000 */
[C---:B------:R-:W-:Y:S01]  /*1a40*/  FMUL.FTZ R27, R0.reuse, R27 ;  /* 0x0000001b001b7220 */ /* 0x040fe20000410000 */
        /* <DEDUP_REMOVED lines=8> */
[----:B------:R3:W-:Y:S01]  /*1ad0*/  MUFU.TANH R11, R38 ;  /* 0x00000026000b7308 */ /* 0x0007e20000002400 */
[C---:B------:R-:W-:Y:S01]  /*1ae0*/  FMUL.FTZ R41, R0.reuse, R41 ;  /* 0x0000002900297220 */ /* 0x040fe20000410000 */
[C---:B------:R-:W-:Y:S01]  /*1af0*/  FMUL.FTZ R34, R0.reuse, R34 ;  /* 0x0000002200227220 */ /* 0x040fe20000410000 */
[C---:B------:R-:W-:Y:S01]  /*1b00*/  FMUL.FTZ R50, R0.reuse, R50 ;  /* 0x0000003200327220 */ /* 0x040fe20000410000 */
[C---:B------:R-:W-:Y:S01]  /*1b10*/  FMUL.FTZ R44, R0.reuse, R44 ;  /* 0x0000002c002c7220 */ /* 0x040fe20000410000 */
[C---:B------:R-:W-:Y:S01]  /*1b20*/  FMUL.FTZ R35, R0.reuse, R35 ;  /* 0x0000002300237220 */ /* 0x040fe20000410000 */
[C---:B------:R-:W-:Y:S01]  /*1b30*/  FMUL.FTZ R55, R0.reuse, R55 ;  /* 0x0000003700377220 */ /* 0x040fe20000410000 */
[----:B------:R-:W-:Y:S01]  /*1b40*/  FMUL.FTZ R45, R0, R45 ;  /* 0x0000002d002d7220 */ /* 0x000fe20000410000 */
[----:B------:R-:W-:Y:S01]  /*1b50*/  MUFU.TANH R28, R28 ;  /* 0x0000001c001c7308 */ /* 0x000fe20000002400 */
[----:B---3--:R-:W-:-:S02]  /*1b60*/  IMAD.U32 R38, RZ, RZ, UR6 ;  /* 0x00000006ff267e24 */ /* 0x008fc4000f8e00ff */
[C---:B------:R-:W-:Y:S01]  /*1b70*/  FMUL.FTZ R58, R0.reuse, R58 ;  /* 0x0000003a003a7220 */ /* 0x040fe20000410000 */
[C---:B------:R-:W-:Y:S01]  /*1b80*/  FMUL.FTZ R48, R0.reuse, R48 ;  /* 0x0000003000307220 */ /* 0x040fe20000410000 */
[C---:B------:R-:W-:Y:S01]  /*1b90*/  FMUL.FTZ R63, R0.reuse, R63 ;  /* 0x0000003f003f7220 */ /* 0x040fe20000410000 */
[----:B------:R-:W-:Y:S02]  /*1ba0*/  IMAD R38, R219, -0x2, R38 ;  /* 0xfffffffedb267824 */ /* 0x000fe400078e0226 */
[C---:B------:R-:W-:Y:S01]  /*1bb0*/  FMUL.FTZ R49, R0.reuse, R49 ;  /* 0x0000003100317220 */ /* 0x040fe20000410000 */
[C---:B------:R-:W-:Y:S01]  /*1bc0*/  FMUL.FTZ R66, R0.reuse, R66 ;  /* 0x0000004200427220 */ /* 0x040fe20000410000 */
[----:B------:R-:W-:Y:S01]  /*1bd0*/  MUFU.TANH R29, R29 ;  /* 0x0000001d001d7308 */ /* 0x000fe20000002400 */
[----:B------:R-:W-:Y:S01]  /*1be0*/  FMUL.FTZ R52, R0, R52 ;  /* 0x0000003400347220 */ /* 0x000fe20000410000 */
[----:B------:R-:W-:Y:S01]  /*1bf0*/  ISETP.GT.AND P2, PT, R38, RZ, PT ;  /* 0x000000ff2600720c */ /* 0x000fe20003f44270 */
[----:B------:R-:W-:Y:S01]  /*1c00*/  FMUL.FTZ R53, R0, R53 ;  /* 0x0000003500357220 */ /* 0x000fe20000410000 */
[----:B------:R-:W-:Y:S01]  /*1c10*/  ISETP.GT.AND P1, PT, R38, 0x1, PT ;  /* 0x000000012600780c */ /* 0x000fe20003f24270 */
[----:B------:R-:W-:Y:S01]  /*1c20*/  FMUL.FTZ R71, R0, R71 ;  /* 0x0000004700477220 */ /* 0x000fe20000410000 */
[----:B------:R-:W-:Y:S01]  /*1c30*/  ISETP.GT.AND P6, PT, R38, 0x8, PT ;  /* 0x000000082600780c */ /* 0x000fe20003fc4270 */
[----:B------:R-:W-:Y:S01]  /*1c40*/  FMUL.FTZ R56, R0, R56 ;  /* 0x0000003800387220 */ /* 0x000fe20000410000 */
[----:B------:R-:W-:Y:S01]  /*1c50*/  MUFU.TANH R32, R32 ;  /* 0x0000002000207308 */ /* 0x000fe20000002400 */
[----:B------:R-:W-:Y:S01]  /*1c60*/  ISETP.GT.AND P5, PT, R38, 0x9, PT ;  /* 0x000000092600780c */ /* 0x000fe20003fa4270 */
[----:B------:R-:W-:Y:S01]  /*1c70*/  FMUL.FTZ R57, R0, R57 ;  /* 0x0000003900397220 */ /* 0x000fe20000410000 */
[----:B------:R-:W-:Y:S01]  /*1c80*/  ISETP.GT.AND P4, PT, R38, 0x10, PT ;  /* 0x000000102600780c */ /* 0x000fe20003f84270 */
[----:B------:R-:W-:Y:S01]  /*1c90*/  FMUL.FTZ R74, R0, R74 ;  /* 0x0000004a004a7220 */ /* 0x000fe20000410000 */
[----:B------:R-:W-:Y:S01]  /*1ca0*/  ISETP.GT.AND P3, PT, R38, 0x11, PT ;  /* 0x000000112600780c */ /* 0x000fe20003f64270 */
[C---:B------:R-:W-:Y:S01]  /*1cb0*/  FMUL.FTZ R51, R0.reuse, R51 ;  /* 0x0000003300337220 */ /* 0x040fe20000410000 */
[C---:B------:R-:W-:Y:S01]  /*1cc0*/  FMUL.FTZ R60, R0.reuse, R60 ;  /* 0x0000003c003c7220 */ /* 0x040fe20000410000 */
[----:B0-----:R-:W0:Y:S01]  /*1cd0*/  MUFU.TANH R3, R26 ;  /* 0x0000001a00037308 */ /* 0x001e220000002400 */
        /* <DEDUP_REMOVED lines=16> */
[----:B0-----:R-:W-:Y:S01]  /*1de0*/  FSEL R3, R3, -INF , P2 ;  /* 0xff80000003037808 */ /* 0x001fe20001000000 */
[C---:B------:R-:W-:Y:S01]  /*1df0*/  FMUL.FTZ R80, R0.reuse, R80 ;  /* 0x0000005000507220 */ /* 0x040fe20000410000 */
[C---:B------:R-:W-:Y:S01]  /*1e00*/  FMUL.FTZ R81, R0.reuse, R81 ;  /* 0x0000005100517220 */ /* 0x040fe20000410000 */
[C---:B------:R-:W-:Y:S01]  /*1e10*/  FMUL.FTZ R75, R0.reuse, R75 ;  /* 0x0000004b004b7220 */ /* 0x040fe20000410000 */
[C---:B------:R-:W-:Y:S01]  /*1e20*/  FMUL.FTZ R84, R0.reuse, R84 ;  /* 0x0000005400547220 */ /* 0x040fe20000410000 */
[----:B------:R-:W-:Y:S01]  /*1e30*/  FMUL.FTZ R85, R0, R85 ;  /* 0x0000005500557220 */ /* 0x000fe20000410000 */
[----:B------:R-:W-:Y:S01]  /*1e40*/  ULDC UR10, c[0x0][0x988] ;  /* 0x00026200000a7ab9 */ /* 0x000fe20000000800 */
[----:B------:R0:W-:Y:S01]  /*1e50*/  MUFU.TANH R13, R42 ;  /* 0x0000002a000d7308 */ /* 0x0001e20000002400 */
[----:B---3--:R-:W-:Y:S01]  /*1e60*/  FSEL R39, R24, -INF , P2 ;  /* 0xff80000018277808 */ /* 0x008fe20001000000 */
[----:B------:R-:W-:Y:S01]  /*1e70*/  FMUL.FTZ R78, R0, R78 ;  /* 0x0000004e004e7220 */ /* 0x000fe20000410000 */
[----:B------:R-:W-:Y:S01]  /*1e80*/  ISETP.GT.AND P2, PT, R38, 0x18, PT ;  /* 0x000000182600780c */ /* 0x000fe20003f44270 */
[C---:B------:R-:W-:Y:S01]  /*1e90*/  FMUL.FTZ R79, R0.reuse, R79 ;  /* 0x0000004f004f7220 */ /* 0x040fe20000410000 */
[----:B------:R-:W-:Y:S01]  /*1ea0*/  P2R R88, PR, RZ, 0x1 ;  /* 0x00000001ff587803 */ /* 0x000fe20000000000 */
[C---:B------:R-:W-:Y:S01]  /*1eb0*/  FMUL.FTZ R82, R0.reuse, R82 ;  /* 0x0000005200527220 */ /* 0x040fe20000410000 */
[----:B------:R-:W-:Y:S01]  /*1ec0*/  FSEL R11, R11, -INF , P2 ;  /* 0xff8000000b0b7808 */ /* 0x000fe20001000000 */
[----:B------:R-:W3:Y:S01]  /*1ed0*/  MUFU.TANH R4, R27 ;  /* 0x0000001b00047308 */ /* 0x000ee20000002400 */
[----:B0-----:R-:W-:Y:S01]  /*1ee0*/  FSEL R42, R25, -INF , P1 ;  /* 0xff800000192a7808 */ /* 0x001fe20000800000 */
[C---:B------:R-:W-:Y:S01]  /*1ef0*/  FMUL.FTZ R83, R0.reuse, R83 ;  /* 0x0000005300537220 */ /* 0x040fe20000410000 */
[C---:B------:R-:W-:Y:S01]  /*1f00*/  FMUL.FTZ R86, R0.reuse, R86 ;  /* 0x0000005600567220 */ /* 0x040fe20000410000 */
[----:B------:R-:W-:Y:S01]  /*1f10*/  FMUL.FTZ R87, R0, R87 ;  /* 0x0000005700577220 */ /* 0x000fe20000410000 */
[----:B------:R-:W-:Y:S01]  /*1f20*/  FMNMX.FTZ R24, R39, R42, !PT ;  /* 0x0000002a27187209 */ /* 0x000fe20007810000 */
[----:B------:R-:W-:-:S02]  /*1f30*/  UIADD3 UR6, UR51, 0x38840, URZ ;  /* 0x0003884033067890 */ /* 0x000fc4000fffe03f */
[----:B------:R-:W-:Y:S02]  /*1f40*/  MUFU.TANH R36, R36 ;  /* 0x0000002400247308 */ /* 0x000fe40000002400 */
[----:B------:R-:W-:-:S06]  /*1f50*/  UPRMT UR6, UR44, 0x654, UR6 ;  /* 0x000006542c067896 */ /* 0x000fcc0008000006 */
[----:B------:R0:W-:Y:S01]  /*1f60*/  MUFU.TANH R14, R43 ;  /* 0x0000002b000e7308 */ /* 0x0001e20000002400 */
[----:B---3--:R-:W-:Y:S02]  /*1f70*/  FSEL R4, R4, -INF , P1 ;  /* 0xff80000004047808 */ /* 0x008fe40000800000 */
[----:B------:R-:W-:Y:S01]  /*1f80*/  ISETP.GT.AND P1, PT, R38, 0x19, PT ;  /* 0x000000192600780c */ /* 0x000fe20003f24270 */
[----:B------:R-:W-:Y:S03]  /*1f90*/  SYNCS.ARRIVE.TRANS64.RED.A1T0 RZ, [UR6], RZ ;  /* 0x000000ffffff79a7 */ /* 0x000fe60008100406 */
[----:B------:R-:W-:Y:S01]  /*1fa0*/  FSEL R12, R12, -INF , P1 ;  /* 0xff8000000c0c7808 */ /* 0x000fe20000800000 */
[----:B------:R-:W3:Y:S01]  /*1fb0*/  MUFU.TANH R7, R30 ;  /* 0x0000001e00077308 */ /* 0x000ee20000002400 */
[----:B0-----:R-:W-:-:S04]  /*1fc0*/  FSEL R43, R28, -INF , P6 ;  /* 0xff8000001c2b7808 */ /* 0x001fc80003000000 */
[----:B------:R-:W-:-:S03]  /*1fd0*/  FMNMX.FTZ R25, R43, R24, !PT ;  /* 0x000000182b197209 */ /* 0x000fc60007810000 */
[----:B------:R-:W-:Y:S08]  /*1fe0*/  MUFU.TANH R37, R37 ;  /* 0x0000002500257308 */ /* 0x000ff00000002400 */
[----:B------:R0:W-:Y:S01]  /*1ff0*/  MUFU.TANH R15, R46 ;  /* 0x0000002e000f7308 */ /* 0x0001e20000002400 */
[----:B---3--:R-:W-:Y:S02]  /*2000*/  FSEL R7, R7, -INF , P6 ;  /* 0xff80000007077808 */ /* 0x008fe40003000000 */
[----:B------:R-:W-:-:S04]  /*2010*/  ISETP.GT.AND P6, PT, R38, 0x20, PT ;  /* 0x000000202600780c */ /* 0x000fc80003fc4270 */
        /* <DEDUP_REMOVED lines=20> */
[----:B------:R-:W0:Y:S08]  /*2160*/  MUFU.TANH R44, R44 ;  /* 0x0000002c002c7308 */ /* 0x000e300000002400 */
[----:B------:R4:W-:Y:S01]  /*2170*/  MUFU.TANH R26, R55 ;  /* 0x00000037001a7308 */ /* 0x0009e20000002400 */
[----:B---3--:R-:W-:Y:S02]  /*2180*/  FSEL R10, R10, -INF , P3 ;  /* 0xff8000000a0a7808 */ /* 0x008fe40001800000 */
[----:B------:R-:W-:-:S04]  /*2190*/  ISETP.GT.AND P3, PT, R38, 0x29, PT ;  /* 0x000000292600780c */ /* 0x000fc80003f64270 */
[----:B------:R-:W-:Y:S01]  /*21a0*/  FSEL R20, R20, -INF , P3 ;  /* 0xff80000014147808 */ /* 0x000fe20001800000 */
[----:B------:R-:W-:Y:S01]  /*21b0*/  MUFU.TANH R45, R45 ;  /* 0x0000002d002d7308 */ /* 0x000fe20000002400 */
[----:B----4-:R-:W-:Y:S02]  /*21c0*/  FSEL R55, R36, -INF , P2 ;  /* 0xff80000024377808 */ /* 0x010fe40001000000 */
[----:B0-----:R-:W-:Y:S02]  /*21d0*/  FSEL R44, R44, -INF , P4 ;  /* 0xff8000002c2c7808 */ /* 0x001fe40002000000 */
[----:B------:R-:W-:Y:S02]  /*21e0*/  FMNMX.FTZ R25, R55, R24, !PT ;  /* 0x0000001837197209 */ /* 0x000fe40007810000 */
[C---:B------:R-:W-:Y:S01]  /*21f0*/  ISETP.GT.AND P2, PT, R38.reuse, 0x30, PT ;  /* 0x000000302600780c */ /* 0x040fe20003f44270 */
[----:B------:R0:W3:Y:S01]  /*2200*/  MUFU.TANH R27, R58 ;  /* 0x0000003a001b7308 */ /* 0x0000e20000002400 */
[----:B------:R-:W-:-:S02]  /*2210*/  ISETP.GT.AND P4, PT, R38, 0x40, PT ;  /* 0x000000402600780c */ /* 0x000fc40003f84270 */
[----:B------:R-:W-:-:S05]  /*2220*/  FSEL R21, R21, -INF , P2 ;  /* 0xff80000015157808 */ /* 0x000fca0001000000 */
[----:B------:R-:W4:Y:S01]  /*2230*/  MUFU.TANH R48, R48 ;  /* 0x0000003000307308 */ /* 0x000f220000002400 */
[----:B0-----:R-:W-:Y:S02]  /*2240*/  FSEL R58, R37, -INF , P1 ;  /* 0xff800000253a7808 */ /* 0x001fe40000800000 */
[----:B------:R-:W-:Y:S02]  /*2250*/  ISETP.GT.AND P1, PT, R38, 0x31, PT ;  /* 0x000000312600780c */ /* 0x000fe40003f24270 */
[----:B------:R-:W-:-:S03]  /*2260*/  FMNMX.FTZ R24, R58, R25, !PT ;  /* 0x000000193a187209 */ /* 0x000fc60007810000 */
[----:B------:R0:W-:Y:S01]  /*2270*/  MUFU.TANH R30, R63 ;  /* 0x0000003f001e7308 */ /* 0x0001e20000002400 */
[----:B---3--:R-:W-:-:S07]  /*2280*/  FSEL R27, R27, -INF , P4 ;  /* 0xff8000001b1b7808 */ /* 0x008fce0002000000 */
[----:B------:R-:W-:Y:S01]  /*2290*/  MUFU.TANH R49, R49 ;  /* 0x0000003100317308 */ /* 0x000fe20000002400 */
[----:B0-----:R-:W-:Y:S02]  /*22a0*/  FSEL R63, R40, -INF , P6 ;  /* 0xff800000283f7808 */ /* 0x001fe40003000000 */
[----:B----4-:R-:W-:Y:S02]  /*22b0*/  FSEL R48, R48, -INF , P2 ;  /* 0xff80000030307808 */ /* 0x010fe40001000000 */
[----:B------:R-:W-:Y:S02]  /*22c0*/  FMNMX.FTZ R25, R63, R24, !PT ;  /* 0x000000183f197209 */ /* 0x000fe40007810000 */
[C---:B------:R-:W-:Y:S01]  /*22d0*/  ISETP.GT.AND P6, PT, R38.reuse, 0x38, PT ;  /* 0x000000382600780c */ /* 0x040fe20003fc4270 */
[----:B------:R0:W-:Y:S01]  /*22e0*/  MUFU.TANH R31, R66 ;  /* 0x00000042001f7308 */ /* 0x0001e20000002400 */
[----:B------:R-:W-:-:S07]  /*22f0*/  ISETP.GT.AND P2, PT, R38, 0x48, PT ;  /* 0x000000482600780c */ /* 0x000fce0003f44270 */
[----:B------:R-:W3:Y:S01]  /*2300*/  MUFU.TANH R52, R52 ;  /* 0x0000003400347308 */ /* 0x000ee20000002400 */
[----:B0-----:R-:W-:Y:S02]  /*2310*/  FSEL R66, R41, -INF , P5 ;  /* 0xff80000029427808 */ /* 0x001fe40002800000 */
[----:B------:R-:W-:Y:S02]  /*2320*/  ISETP.GT.AND P5, PT, R38, 0x39, PT ;  /* 0x000000392600780c */ /* 0x000fe40003fa4270 */
[----:B------:R-:W-:Y:S02]  /*2330*/  FMNMX.FTZ R25, R66, R25, !PT ;  /* 0x0000001942197209 */ /* 0x000fe40007810000 */
[----:B------:R-:W-:Y:S01]  /*2340*/  FSEL R26, R26, -INF , P5 ;  /* 0xff8000001a1a7808 */ /* 0x000fe20002800000 */
[----:B------:R-:W0:Y:S01]  /*2350*/  MUFU.TANH R53, R53 ;  /* 0x0000003500357308 */ /* 0x000e220000002400 */
[----:B------:R-:W-:-:S07]  /*2360*/  FMNMX.FTZ R24, R44, R25, !PT ;  /* 0x000000192c187209 */ /* 0x000fce0007810000 */
[----:B------:R4:W-:Y:S01]  /*2370*/  MUFU.TANH R34, R71 ;  /* 0x0000004700227308 */ /* 0x0009e20000002400 */
[----:B---3--:R-:W-:-:S07]  /*2380*/  FSEL R52, R52, -INF , P6 ;  /* 0xff80000034347808 */ /* 0x008fce0003000000 */
[----:B------:R-:W3:Y:S01]  /*2390*/  MUFU.TANH R56, R56 ;  /* 0x0000003800387308 */ /* 0x000ee20000002400 */
[----:B----4-:R-:W-:Y:S02]  /*23a0*/  FSEL R71, R45, -INF , P3 ;  /* 0xff8000002d477808 */ /* 0x010fe40001800000 */
[----:B0-----:R-:W-:Y:S02]  /*23b0*/  FSEL R53, R53, -INF , P5 ;  /* 0xff80000035357808 */ /* 0x001fe40002800000 */
[----:B------:R-:W-:Y:S02]  /*23c0*/  FMNMX.FTZ R25, R71, R24, !PT ;  /* 0x0000001847197209 */ /* 0x000fe40007810000 */
[----:B------:R-:W-:Y:S01]  /*23d0*/  ISETP.GT.AND P3, PT, R38, 0x41, PT ;  /* 0x000000412600780c */ /* 0x000fe20003f64270 */
[----:B------:R-:W0:Y:S01]  /*23e0*/  MUFU.TANH R57, R57 ;  /* 0x0000003900397308 */ /* 0x000e220000002400 */
[----:B------:R-:W-:Y:S02]  /*23f0*/  FMNMX.FTZ R25, R48, R25, !PT ;  /* 0x0000001930197209 */ /* 0x000fe40007810000 */
[----:B------:R-:W-:-:S05]  /*2400*/  ISETP.GT.AND P5, PT, R38, 0x51, PT ;  /* 0x000000512600780c */ /* 0x000fca0003fa4270 */
[----:B------:R4:W-:Y:S01]  /*2410*/  MUFU.TANH R35, R74 ;  /* 0x0000004a00237308 */ /* 0x0009e20000002400 */
[----:B---3--:R-:W-:Y:S02]  /*2420*/  FSEL R56, R56, -INF , P4 ;  /* 0xff80000038387808 */ /* 0x008fe40002000000 */
[----:B------:R-:W-:-:S05]  /*2430*/  ISETP.GT.AND P4, PT, R38, 0x58, PT ;  /* 0x000000582600780c */ /* 0x000fca0003f84270 */
[----:B------:R-:W3:Y:S01]  /*2440*/  MUFU.TANH R51, R51 ;  /* 0x0000003300337308 */ /* 0x000ee20000002400 */
[----:B----4-:R-:W-:Y:S02]  /*2450*/  FSEL R74, R49, -INF , P1 ;  /* 0xff800000314a7808 */ /* 0x010fe40000800000 */
[----:B0-----:R-:W-:Y:S02]  /*2460*/  FSEL R57, R57, -INF , P3 ;  /* 0xff80000039397808 */ /* 0x001fe40001800000 */
[----:B------:R-:W-:-:S03]  /*2470*/  FMNMX.FTZ R25, R74, R25, !PT ;  /* 0x000000194a197209 */ /* 0x000fc60007810000 */
[----:B------:R-:W0:Y:S01]  /*2480*/  MUFU.TANH R60, R60 ;  /* 0x0000003c003c7308 */ /* 0x000e220000002400 */
[----:B------:R-:W-:-:S04]  /*2490*/  FMNMX.FTZ R24, R52, R25, !PT ;  /* 0x0000001934187209 */ /* 0x000fc80007810000 */
[----:B------:R-:W-:-:S03]  /*24a0*/  FMNMX.FTZ R25, R53, R24, !PT ;  /* 0x0000001835197209 */ /* 0x000fc60007810000 */
[----:B------:R-:W4:Y:S01]  /*24b0*/  MUFU.TANH R54, R54 ;  /* 0x0000003600367308 */ /* 0x000f220000002400 */
[----:B------:R-:W-:Y:S02]  /*24c0*/  FMNMX.FTZ R28, R56, R25, !PT ;  /* 0x00000019381c7209 */ /* 0x000fe40007810000 */
[----:B---3--:R-:W-:Y:S02]  /*24d0*/  FSEL R24, R51, -INF , P1 ;  /* 0xff80000033187808 */ /* 0x008fe40000800000 */
[----:B------:R-:W-:Y:S02]  /*24e0*/  ISETP.GT.AND P1, PT, R38, 0x49, PT ;  /* 0x000000492600780c */ /* 0x000fe40003f24270 */
[----:B------:R-:W-:Y:S01]  /*24f0*/  FMNMX.FTZ R29, R57, R28, !PT ;  /* 0x0000001c391d7209 */ /* 0x000fe20007810000 */
[----:B------:R-:W3:Y:S01]  /*2500*/  MUFU.TANH R61, R61 ;  /* 0x0000003d003d7308 */ /* 0x000ee20000002400 */
[----:B0-----:R-:W-:Y:S02]  /*2510*/  FSEL R60, R60, -INF , P2 ;  /* 0xff8000003c3c7808 */ /* 0x001fe40001000000 */
[----:B------:R-:W-:-:S02]  /*2520*/  FSEL R30, R30, -INF , P1 ;  /* 0xff8000001e1e7808 */ /* 0x000fc40000800000 */
[----:B------:R-:W-:-:S03]  /*2530*/  FMNMX.FTZ R28, R60, R29, !PT ;  /* 0x0000001d3c1c7209 */ /* 0x000fc60007810000 */
[----:B------:R-:W0:Y:S01]  /*2540*/  MUFU.TANH R64, R64 ;  /* 0x0000004000407308 */ /* 0x000e220000002400 */
[----:B----4-:R-:W-:Y:S02]  /*2550*/  FSEL R25, R54, -INF , P6 ;  /* 0xff80000036197808 */ /* 0x010fe40003000000 */
[----:B------:R-:W-:-:S04]  /*2560*/  ISETP.GT.AND P6, PT, R38, 0x50, PT ;  /* 0x000000502600780c */ /* 0x000fc80003fc4270 */
[----:B------:R-:W-:Y:S01]  /*2570*/  FSEL R31, R31, -INF , P6 ;  /* 0xff8000001f1f7808 */ /* 0x000fe20003000000 */
[----:B------:R-:W4:Y:S01]  /*2580*/  MUFU.TANH R65, R65 ;  /* 0x0000004100417308 */ /* 0x000f220000002400 */
[----:B---3--:R-:W-:Y:S02]  /*2590*/  FSEL R61, R61, -INF , P1 ;  /* 0xff8000003d3d7808 */ /* 0x008fe40000800000 */
[----:B------:R-:W-:Y:S02]  /*25a0*/  ISETP.GT.AND P1, PT, R38, 0x61, PT ;  /* 0x000000612600780c */ /* 0x000fe40003f24270 */
[----:B------:R-:W-:-:S03]  /*25b0*/  FMNMX.FTZ R29, R61, R28, !PT ;  /* 0x0000001c3d1d7209 */ /* 0x000fc60007810000 */
[----:B------:R-:W3:Y:S01]  /*25c0*/  MUFU.TANH R59, R59 ;  /* 0x0000003b003b7308 */ /* 0x000ee20000002400 */
[----:B0-----:R-:W-:Y:S02]  /*25d0*/  FSEL R64, R64, -INF , P6 ;  /* 0xff80000040407808 */ /* 0x001fe40003000000 */
[----:B------:R-:W-:Y:S02]  /*25e0*/  ISETP.GT.AND P6, PT, R38, 0x68, PT ;  /* 0x000000682600780c */ /* 0x000fe40003fc4270 */
[----:B------:R-:W-:-:S03]  /*25f0*/  FMNMX.FTZ R32, R64, R29, !PT ;  /* 0x0000001d40207209 */ /* 0x000fc60007810000 */
[----:B------:R-:W0:Y:S01]  /*2600*/  MUFU.TANH R68, R68 ;  /* 0x0000004400447308 */ /* 0x000e220000002400 */
[----:B----4-:R-:W-:-:S04]  /*2610*/  FSEL R65, R65, -INF , P5 ;  /* 0xff80000041417808 */ /* 0x010fc80002800000 */
[----:B------:R-:W-:-:S03]  /*2620*/  FMNMX.FTZ R33, R65, R32, !PT ;  /* 0x0000002041217209 */ /* 0x000fc60007810000 */
[----:B------:R-:W4:Y:S01]  /*2630*/  MUFU.TANH R62, R62 ;  /* 0x0000003e003e7308 */ /* 0x000f220000002400 */
[----:B---3--:R-:W-:Y:S02]  /*2640*/  FSEL R28, R59, -INF , P3 ;  /* 0xff8000003b1c7808 */ /* 0x008fe40001800000 */
[----:B------:R-:W-:-:S04]  /*2650*/  ISETP.GT.AND P3, PT, R38, 0x59, PT ;  /* 0x000000592600780c */ /* 0x000fc80003f64270 */
[----:B------:R-:W-:Y:S01]  /*2660*/  FSEL R34, R34, -INF , P3 ;  /* 0xff80000022227808 */ /* 0x000fe20001800000 */
[----:B------:R-:W3:Y:S01]  /*2670*/  MUFU.TANH R69, R69 ;  /* 0x0000004500457308 */ /* 0x000ee20000002400 */
[----:B0-----:R-:W-:-:S04]  /*2680*/  FSEL R68, R68, -INF , P4 ;  /* 0xff80000044447808 */ /* 0x001fc80002000000 */
        /* <DEDUP_REMOVED lines=18> */
[----:B------:R-:W-:-:S05]  /*27b0*/  ISETP.GT.AND P5, PT, R38, 0x69, PT ;  /* 0x000000692600780c */ /* 0x000fca0003fa4270 */
[----:B------:R-:W3:Y:S01]  /*27c0*/  MUFU.TANH R77, R77 ;  /* 0x0000004d004d7308 */ /* 0x000ee20000002400 */
[----:B0-----:R-:W-:-:S04]  /*27d0*/  FSEL R76, R76, -INF , P6 ;  /* 0xff8000004c4c7808 */ /* 0x001fc80003000000 */
[----:B------:R-:W-:-:S03]  /*27e0*/  FMNMX.FTZ R36, R76, R37, !PT ;  /* 0x000000254c247209 */ /* 0x000fc60007810000 */
[----:B------:R-:W0:Y:S01]  /*27f0*/  MUFU.TANH R80, R80 ;  /* 0x0000005000507308 */ /* 0x000e220000002400 */
[----:B----4-:R-:W-:Y:S02]  /*2800*/  FSEL R33, R70, -INF , P4 ;  /* 0xff80000046217808 */ /* 0x010fe40002000000 */
[----:B------:R-:W-:-:S05]  /*2810*/  ISETP.GT.AND P4, PT, R38, 0x70, PT ;  /* 0x000000702600780c */ /* 0x000fca0003f84270 */
[----:B------:R-:W4:Y:S01]  /*2820*/  MUFU.TANH R81, R81 ;  /* 0x0000005100517308 */ /* 0x000f220000002400 */
[----:B---3--:R-:W-:-:S04]  /*2830*/  FSEL R77, R77, -INF , P5 ;  /* 0xff8000004d4d7808 */ /* 0x008fc80002800000 */
[----:B------:R-:W-:-:S03]  /*2840*/  FMNMX.FTZ R37, R77, R36, !PT ;  /* 0x000000244d257209 */ /* 0x000fc60007810000 */
[----:B------:R-:W3:Y:S01]  /*2850*/  MUFU.TANH R75, R75 ;  /* 0x0000004b004b7308 */ /* 0x000ee20000002400 */
[----:B0-----:R-:W-:-:S04]  /*2860*/  FSEL R80, R80, -INF , P4 ;  /* 0xff80000050507808 */ /* 0x001fc80002000000 */
        /* <DEDUP_REMOVED lines=11> */
[----:B----4-:R-:W-:-:S04]  /*2920*/  FSEL R85, R85, -INF , P1 ;  /* 0xff80000055557808 */ /* 0x010fc80000800000 */
[----:B------:R-:W-:-:S03]  /*2930*/  FMNMX.FTZ R38, R85, R38, !PT ;  /* 0x0000002655267209 */ /* 0x000fc60007810000 */
[----:B------:R-:W4:Y:S01]  /*2940*/  MUFU.TANH R82, R82 ;  /* 0x0000005200527308 */ /* 0x000f220000002400 */
[----:B---3--:R-:W-:Y:S01]  /*2950*/  FSEL R78, R78, -INF , P6 ;  /* 0xff8000004e4e7808 */ /* 0x008fe20003000000 */
[----:B------:R-:W3:Y:S06]  /*2960*/  SHFL.BFLY PT, R37, R38, 0x2, 0x1f ;  /* 0x0c401f0026257f89 */ /* 0x000eec00000e0000 */
[----:B------:R-:W5:Y:S01]  /*2970*/  MUFU.TANH R83, R83 ;  /* 0x0000005300537308 */ /* 0x000f620000002400 */
[----:B0-----:R-:W-:-:S07]  /*2980*/  FSEL R79, R79, -INF , P5 ;  /* 0xff8000004f4f7808 */ /* 0x001fce0002800000 */
[----:B------:R-:W0:Y:S01]  /*2990*/  MUFU.TANH R86, R86 ;  /* 0x0000005600567308 */ /* 0x000e220000002400 */
[----:B----4-:R-:W-:-:S07]  /*29a0*/  FSEL R82, R82, -INF , P4 ;  /* 0xff80000052527808 */ /* 0x010fce0002000000 */
[----:B------:R-:W4:Y:S01]  /*29b0*/  MUFU.TANH R87, R87 ;  /* 0x0000005700577308 */ /* 0x000f220000002400 */
[----:B-----5:R-:W-:Y:S02]  /*29c0*/  FSEL R83, R83, -INF , P3 ;  /* 0xff80000053537808 */ /* 0x020fe40001800000 */
[----:B---3--:R-:W-:-:S05]  /*29d0*/  FMNMX.FTZ R37, R38, R37, !PT ;  /* 0x0000002526257209 */ /* 0x008fca0007810000 */
[----:B------:R-:W3:Y:S01]  /*29e0*/  SHFL.BFLY PT, R40, R37, 0x1, 0x1f ;  /* 0x0c201f0025287f89 */ /* 0x000ee200000e0000 */
[----:B0-----:R-:W-:Y:S02]  /*29f0*/  FSEL R86, R86, -INF , P2 ;  /* 0xff80000056567808 */ /* 0x001fe40001000000 */
[----:B----4-:R-:W-:Y:S02]  /*2a00*/  FSEL R87, R87, -INF , P1 ;  /* 0xff80000057577808 */ /* 0x010fe40000800000 */
[----:B---3--:R-:W-:Y:S01]  /*2a10*/  FMNMX.FTZ R181, R37, R40, !PT ;  /* 0x0000002825b57209 */ /* 0x008fe20007810000 */
[----:B------:R-:W-:-:S03]  /*2a20*/  IMAD.U32 R40, RZ, RZ, UR10 ;  /* 0x0000000aff287e24 */ /* 0x000fc6000f8e00ff */
[C---:B------:R-:W-:Y:S01]  /*2a30*/  FSETP.NEU.FTZ.AND P0, PT, R181.reuse, -INF , PT ;  /* 0xff800000b500780b */ /* 0x040fe20003f1d000 */
[----:B------:R-:W-:-:S05]  /*2a40*/  FFMA.FTZ R40, R181, R40, -8 ;  /* 0xc1000000b5287423 */ /* 0x000fca0000010028 */
[----:B------:R-:W-:Y:S02]  /*2a50*/  FSEL R67, R40, RZ, P0 ;  /* 0x000000ff28437208 */ /* 0x000fe40000000000 */
[----:B------:R-:W-:Y:S02]  /*2a60*/  FMNMX.FTZ R40, R3, R4, !PT ;  /* 0x0000000403287209 */ /* 0x000fe40007810000 */
[----:B------:R-:W-:Y:S01]  /*2a70*/  ISETP.NE.AND P0, PT, R88, RZ, PT ;  /* 0x000000ff5800720c */ /* 0x000fe20003f05270 */
[----:B------:R-:W-:-:S01]  /*2a80*/  FFMA.FTZ R38, R43, UR10, -R67 ;  /* 0x0000000a2b267c23 */ /* 0x000fc20008010843 */
[----:B------:R-:W-:Y:S01]  /*2a90*/  FMNMX.FTZ R41, R7, R40, !PT ;  /* 0x0000002807297209 */ /* 0x000fe20007810000 */
[----:B------:R-:W-:-:S01]  /*2aa0*/  FFMA.FTZ R37, R42, UR10, -R67 ;  /* 0x0000000a2a257c23 */ /* 0x000fc20008010843 */
[--C-:B------:R-:W-:Y:S01]  /*2ab0*/  FFMA.FTZ R154, R47, UR10, -R67.reuse ;  /* 0x0000000a2f9a7c23 */ /* 0x100fe20008010843 */
        /* <DEDUP_REMOVED lines=8> */
[----:B------:R-:W-:Y:S01]  /*2b40*/  IMAD.U32 R63, RZ, RZ, UR10 ;  /* 0x0000000aff3f7e24 */ /* 0x000fe2000f8e00ff */
[----:B------:R-:W-:Y:S01]  /*2b50*/  FMNMX.FTZ R40, R10, R41, !PT ;  /* 0x000000290a287209 */ /* 0x000fe20007810000 */
[----:B------:R-:W-:-:S01]  /*2b60*/  FFMA.FTZ R41, R50, UR10, -R67 ;  /* 0x0000000a32297c23 */ /* 0x000fc20008010843 */
[--C-:B------:R-:W-:Y:S01]  /*2b70*/  FFMA.FTZ R50, R57, UR10, -R67.reuse ;  /* 0x0000000a39327c23 */ /* 0x100fe20008010843 */
[----:B------:R-:W-:Y:S01]  /*2b80*/  MUFU.EX2 R152, R152 ;  /* 0x0000009800987308 */ /* 0x000fe20000000800 */
[----:B------:R-:W-:Y:S01]  /*2b90*/  FMNMX.FTZ R43, R11, R40, !PT ;  /* 0x000000280b2b7209 */ /* 0x000fe20007810000 */
[--C-:B------:R-:W-:Y:S01]  /*2ba0*/  FFMA.FTZ R52, R52, UR10, -R67.reuse ;  /* 0x0000000a34347c23 */ /* 0x100fe20008010843 */
[----:B------:R-:W-:-:S01]  /*2bb0*/  FFMA.FTZ R55, R55, UR10, -R67 ;  /* 0x0000000a37377c23 */ /* 0x000fc20008010843 */
[--C-:B------:R-:W-:Y:S01]  /*2bc0*/  FFMA.FTZ R49, R71, UR10, -R67.reuse ;  /* 0x0000000a47317c23 */ /* 0x100fe20008010843 */
[----:B------:R-:W-:Y:S01]  /*2bd0*/  FMNMX.FTZ R40, R12, R43, !PT ;  /* 0x0000002b0c287209 */ /* 0x000fe20007810000 */
[--C-:B------:R-:W-:Y:S01]  /*2be0*/  FFMA.FTZ R160, R56, UR10, -R67.reuse ;  /* 0x0000000a38a07c23 */ /* 0x100fe20008010843 */
[----:B------:R-:W-:-:S01]  /*2bf0*/  FFMA.FTZ R61, R61, UR10, -R67 ;  /* 0x0000000a3d3d7c23 */ /* 0x000fc20008010843 */
        /* <DEDUP_REMOVED lines=14> */
[----:B------:R-:W-:-:S02]  /*2ce0*/  FFMA.FTZ R84, R84, UR10, -R67 ;  /* 0x0000000a54547c23 */ /* 0x000fc40008010843 */
[----:B------:R-:W0:Y:S01]  /*2cf0*/  MUFU.EX2 R39, R39 ;  /* 0x0000002700277308 */ /* 0x000e220000000800 */
[----:B------:R-:W-:-:S04]  /*2d00*/  FMNMX.FTZ R45, R21, R42, !PT ;  /* 0x0000002a152d7209 */ /* 0x000fc80007810000 */
[----:B------:R-:W-:Y:S01]  /*2d10*/  FMNMX.FTZ R42, R24, R45, !PT ;  /* 0x0000002d182a7209 */ /* 0x000fe20007810000 */
[----:B------:R-:W-:-:S02]  /*2d20*/  FFMA.FTZ R45, R66, UR10, -R67 ;  /* 0x0000000a422d7c23 */ /* 0x000fc40008010843 */
[----:B------:R-:W3:Y:S01]  /*2d30*/  MUFU.EX2 R154, R154 ;  /* 0x0000009a009a7308 */ /* 0x000ee20000000800 */
[----:B------:R-:W-:-:S04]  /*2d40*/  FMNMX.FTZ R47, R25, R42, !PT ;  /* 0x0000002a192f7209 */ /* 0x000fc80007810000 */
[----:B------:R-:W-:-:S03]  /*2d50*/  FMNMX.FTZ R42, R26, R47, !PT ;  /* 0x0000002f1a2a7209 */ /* 0x000fc60007810000 */
[----:B------:R-:W4:Y:S01]  /*2d60*/  MUFU.EX2 R41, R41 ;  /* 0x0000002900297308 */ /* 0x000f220000000800 */
[----:B------:R-:W-:Y:S02]  /*2d70*/  FMNMX.FTZ R47, R27, R42, !PT ;  /* 0x0000002a1b2f7209 */ /* 0x000fe40007810000 */
[----:B0-----:R-:W-:Y:S02]  /*2d80*/  F2FP.SATFINITE.E4M3.F32.PACK_AB_MERGE_C R54, R39, R38, RZ ;  /* 0x000000262736723e */ /* 0x001fe400048070ff */
[----:B------:R-:W-:-:S03]  /*2d90*/  FMNMX.FTZ R44, R28, R47, !PT ;  /* 0x0000002f1c2c7209 */ /* 0x000fc60007810000 */
[----:B------:R-:W-:Y:S01]  /*2da0*/  MUFU.EX2 R42, R46 ;  /* 0x0000002e002a7308 */ /* 0x000fe20000000800 */
[----:B------:R-:W-:-:S04]  /*2db0*/  FMNMX.FTZ R47, R29, R44, !PT ;  /* 0x0000002c1d2f7209 */ /* 0x000fc80007810000 */
[----:B------:R-:W-:-:S03]  /*2dc0*/  FMNMX.FTZ R44, R30, R47, !PT ;  /* 0x0000002f1e2c7209 */ /* 0x000fc60007810000 */
[----:B------:R0:W5:Y:S01]  /*2dd0*/  MUFU.EX2 R40, R55 ;  /* 0x0000003700287308 */ /* 0x0001620000000800 */
[----:B------:R-:W-:-:S04]  /*2de0*/  FMNMX.FTZ R47, R31, R44, !PT ;  /* 0x0000002c1f2f7209 */ /* 0x000fc80007810000 */
[----:B------:R-:W-:Y:S01]  /*2df0*/  FMNMX.FTZ R44, R32, R47, !PT ;  /* 0x0000002f202c7209 */ /* 0x000fe20007810000 */
[----:B------:R-:W-:-:S02]  /*2e00*/  FFMA.FTZ R47, R74, UR10, -R67 ;  /* 0x0000000a4a2f7c23 */ /* 0x000fc40008010843 */
[----:B------:R-:W-:Y:S01]  /*2e10*/  MUFU.EX2 R43, R43 ;  /* 0x0000002b002b7308 */ /* 0x000fe20000000800 */
[----:B------:R-:W-:Y:S01]  /*2e20*/  FMNMX.FTZ R51, R33, R44, !PT ;  /* 0x0000002c21337209 */ /* 0x000fe20007810000 */
[----:B0-----:R-:W-:-:S03]  /*2e30*/  FFMA.FTZ R55, R65, UR10, -R67 ;  /* 0x0000000a41377c23 */ /* 0x001fc60008010843 */
[----:B------:R-:W-:-:S03]  /*2e40*/  FMNMX.FTZ R44, R34, R51, !PT ;  /* 0x00000033222c7209 */ /* 0x000fc60007810000 */
[----:B------:R-:W-:Y:S01]  /*2e50*/  MUFU.EX2 R156, R156 ;  /* 0x0000009c009c7308 */ /* 0x000fe20000000800 */
[----:B------:R-:W-:-:S04]  /*2e60*/  FMNMX.FTZ R51, R35, R44, !PT ;  /* 0x0000002c23337209 */ /* 0x000fc80007810000 */
[----:B------:R-:W-:-:S03]  /*2e70*/  FMNMX.FTZ R51, R36, R51, !PT ;  /* 0x0000003324337209 */ /* 0x000fc60007810000 */
[----:B------:R-:W-:Y:S01]  /*2e80*/  MUFU.EX2 R44, R52 ;  /* 0x00000034002c7308 */ /* 0x000fe20000000800 */
[----:B------:R-:W-:-:S04]  /*2e90*/  FMNMX.FTZ R46, R78, R51, !PT ;  /* 0x000000334e2e7209 */ /* 0x000fc80007810000 */
[----:B------:R-:W-:-:S03]  /*2ea0*/  FMNMX.FTZ R53, R79, R46, !PT ;  /* 0x0000002e4f357209 */ /* 0x000fc60007810000 */
[----:B------:R0:W-:Y:S01]  /*2eb0*/  MUFU.EX2 R51, R48 ;  /* 0x0000003000337308 */ /* 0x0001e20000000800 */
[----:B------:R-:W-:-:S04]  /*2ec0*/  FMNMX.FTZ R46, R82, R53, !PT ;  /* 0x00000035522e7209 */ /* 0x000fc80007810000 */
[----:B------:R-:W-:-:S03]  /*2ed0*/  FMNMX.FTZ R53, R83, R46, !PT ;  /* 0x0000002e53357209 */ /* 0x000fc60007810000 */
[----:B------:R-:W-:Y:S01]  /*2ee0*/  MUFU.EX2 R45, R45 ;  /* 0x0000002d002d7308 */ /* 0x000fe20000000800 */
[----:B------:R-:W-:-:S04]  /*2ef0*/  FMNMX.FTZ R46, R86, R53, !PT ;  /* 0x00000035562e7209 */ /* 0x000fc80007810000 */
[----:B0-----:R-:W-:Y:S01]  /*2f00*/  FMNMX.FTZ R48, R87, R46, !PT ;  /* 0x0000002e57307209 */ /* 0x001fe20007810000 */
[----:B------:R-:W-:-:S02]  /*2f10*/  FFMA.FTZ R46, R60, UR10, -R67 ;  /* 0x0000000a3c2e7c23 */ /* 0x000fc40008010843 */
[----:B------:R0:W-:Y:S02]  /*2f20*/  MUFU.EX2 R53, R50 ;  /* 0x0000003200357308 */ /* 0x0001e40000000800 */
[----:B------:R-:W0:Y:S06]  /*2f30*/  SHFL.BFLY PT, R57, R48, 0x2, 0x1f ;  /* 0x0c401f0030397f89 */ /* 0x000e2c00000e0000 */
[----:B------:R-:W-:Y:S08]  /*2f40*/  MUFU.EX2 R49, R49 ;  /* 0x0000003100317308 */ /* 0x000ff00000000800 */
[----:B------:R-:W-:Y:S08]  /*2f50*/  MUFU.EX2 R158, R158 ;  /* 0x0000009e009e7308 */ /* 0x000ff00000000800 */
[----:B------:R-:W-:Y:S01]  /*2f60*/  MUFU.EX2 R47, R47 ;  /* 0x0000002f002f7308 */ /* 0x000fe20000000800 */
[----:B0-----:R-:W-:Y:S01]  /*2f70*/  FMNMX.FTZ R50, R48, R57, !PT ;  /* 0x0000003930327209 */ /* 0x001fe20007810000 */
[----:B------:R-:W-:-:S04]  /*2f80*/  FFMA.FTZ R57, R73, UR10, -R67 ;  /* 0x0000000a49397c23 */ /* 0x000fc80008010843 */
[----:B------:R-:W0:Y:S02]  /*2f90*/  SHFL.BFLY PT, R59, R50, 0x1, 0x1f ;  /* 0x0c201f00323b7f89 */ /* 0x000e2400000e0000 */
[----:B------:R-:W-:Y:S08]  /*2fa0*/  MUFU.EX2 R160, R160 ;  /* 0x000000a000a07308 */ /* 0x000ff00000000800 */
[----:B------:R-:W-:Y:S08]  /*2fb0*/  MUFU.EX2 R46, R46 ;  /* 0x0000002e002e7308 */ /* 0x000ff00000000800 */
[----:B------:R-:W-:Y:S01]  /*2fc0*/  MUFU.EX2 R61, R61 ;  /* 0x0000003d003d7308 */ /* 0x000fe20000000800 */
[----:B0-----:R-:W-:-:S07]  /*2fd0*/  FMNMX.FTZ R170, R50, R59, !PT ;  /* 0x0000003b32aa7209 */ /* 0x001fce0007810000 */
[----:B------:R-:W-:Y:S01]  /*2fe0*/  MUFU.EX2 R162, R162 ;  /* 0x000000a200a27308 */ /* 0x000fe20000000800 */
[----:B------:R-:W-:-:S01]  /*2ff0*/  FFMA.FTZ R59, R81, UR10, -R67 ;  /* 0x0000000a513b7c23 */ /* 0x000fc20008010843 */
[----:B------:R-:W-:Y:S01]  /*3000*/  FFMA.FTZ R67, R85, UR10, -R67 ;  /* 0x0000000a55437c23 */ /* 0x000fe20008010843 */
[C---:B------:R-:W-:Y:S01]  /*3010*/  FSETP.NEU.FTZ.AND P1, PT, R170.reuse, -INF , PT ;  /* 0xff800000aa00780b */ /* 0x040fe20003f3d000 */
[----:B------:R-:W-:-:S04]  /*3020*/  FFMA.FTZ R48, R170, R63, -8 ;  /* 0xc1000000aa307423 */ /* 0x000fc8000001003f */
[----:B------:R-:W-:Y:S01]  /*3030*/  MUFU.EX2 R55, R55 ;  /* 0x0000003700377308 */ /* 0x000fe20000000800 */
[----:B------:R-:W-:-:S05]  /*3040*/  FSEL R50, R48, RZ, P1 ;  /* 0x000000ff30327208 */ /* 0x000fca0000800000 */
[--C-:B------:R-:W-:Y:S01]  /*3050*/  FFMA.FTZ R153, R3, UR10, -R50.reuse ;  /* 0x0000000a03997c23 */ /* 0x100fe20008010832 */
[----:B------:R-:W-:-:S01]  /*3060*/  FFMA.FTZ R48, R4, UR10, -R50 ;  /* 0x0000000a04307c23 */ /* 0x000fc20008010832 */
[--C-:B------:R-:W-:Y:S01]  /*3070*/  FFMA.FTZ R7, R7, UR10, -R50.reuse ;  /* 0x0000000a07077c23 */ /* 0x100fe20008010832 */
[----:B------:R-:W-:-:S01]  /*3080*/  FFMA.FTZ R8, R8, UR10, -R50 ;  /* 0x0000000a08087c23 */ /* 0x000fc20008010832 */
[--C-:B------:R-:W-:Y:S01]  /*3090*/  FFMA.FTZ R9, R9, UR10, -R50.reuse ;  /* 0x0000000a09097c23 */ /* 0x100fe20008010832 */
[----:B------:R-:W-:-:S01]  /*30a0*/  FFMA.FTZ R10, R10, UR10, -R50 ;  /* 0x0000000a0a0a7c23 */ /* 0x000fc20008010832 */
[----:B------:R-:W-:Y:S01]  /*30b0*/  MUFU.EX2 R153, R153 ;  /* 0x0000009900997308 */ /* 0x000fe20000000800 */
[----:B------:R-:W-:-:S01]  /*30c0*/  FFMA.FTZ R11, R11, UR10, -R50 ;  /* 0x0000000a0b0b7c23 */ /* 0x000fc20008010832 */
[----:B------:R-:W-:Y:S01]  /*30d0*/  FADD.FTZ R3, R152, R37 ;  /* 0x0000002598037221 */ /* 0x000fe20000010000 */
[----:B------:R-:W-:-:S01]  /*30e0*/  FFMA.FTZ R12, R12, UR10, -R50 ;  /* 0x0000000a0c0c7c23 */ /* 0x000fc20008010832 */
[--C-:B------:R-:W-:Y:S01]  /*30f0*/  FFMA.FTZ R13, R13, UR10, -R50.reuse ;  /* 0x0000000a0d0d7c23 */ /* 0x100fe20008010832 */
[----:B------:R-:W-:-:S01]  /*3100*/  FFMA.FTZ R14, R14, UR10, -R50 ;  /* 0x0000000a0e0e7c23 */ /* 0x000fc20008010832 */
[----:B------:R-:W-:Y:S01]  /*3110*/  FADD.FTZ R52, R38, R3 ;  /* 0x0000000326347221 */ /* 0x000fe20000010000 */
[----:B------:R-:W-:-:S01]  /*3120*/  FFMA.FTZ R15, R15, UR10, -R50 ;  /* 0x0000000a0f0f7c23 */ /* 0x000fc20008010832 */
[----:B------:R-:W0:Y:S01]  /*3130*/  MUFU.EX2 R48, R48 ;  /* 0x0000003000307308 */ /* 0x000e220000000800 */
[----:B------:R-:W-:-:S01]  /*3140*/  FFMA.FTZ R20, R20, UR10, -R50 ;  /* 0x0000000a14147c23 */ /* 0x000fc20008010832 */
[----:B------:R-:W-:Y:S01]  /*3150*/  FADD.FTZ R63, R39, R52 ;  /* 0x00000034273f7221 */ /* 0x000fe20000010000 */
[----:B------:R-:W-:-:S01]  /*3160*/  FFMA.FTZ R21, R21, UR10, -R50 ;  /* 0x0000000a15157c23 */ /* 0x000fc20008010832 */
[--C-:B------:R-:W-:Y:S01]  /*3170*/  FFMA.FTZ R24, R24, UR10, -R50.reuse ;  /* 0x0000000a18187c23 */ /* 0x100fe20008010832 */
[----:B------:R-:W-:-:S01]  /*3180*/  FFMA.FTZ R25, R25, UR10, -R50 ;  /* 0x0000000a19197c23 */ /* 0x000fc20008010832 */
[----:B---3--:R-:W-:Y:S01]  /*3190*/  FADD.FTZ R52, R154, R63 ;  /* 0x0000003f9a347221 */ /* 0x008fe20000010000 */
[----:B------:R-:W-:-:S01]  /*31a0*/  FFMA.FTZ R26, R26, UR10, -R50 ;  /* 0x0000000a1a1a7c23 */ /* 0x000fc20008010832 */
[----:B------:R-:W3:Y:S01]  /*31b0*/  MUFU.EX2 R7, R7 ;  /* 0x0000000700077308 */ /* 0x000ee20000000800 */
[----:B------:R-:W-:-:S01]  /*31c0*/  FFMA.FTZ R27, R27, UR10, -R50 ;  /* 0x0000000a1b1b7c23 */ /* 0x000fc20008010832 */
[----:B----4-:R-:W-:Y:S01]  /*31d0*/  FADD.FTZ R63, R41, R52 ;  /* 0x00000034293f7221 */ /* 0x010fe20000010000 */
[----:B------:R-:W-:-:S01]  /*31e0*/  FFMA.FTZ R28, R28, UR10, -R50 ;  /* 0x0000000a1c1c7c23 */ /* 0x000fc20008010832 */
[--C-:B------:R-:W-:Y:S01]  /*31f0*/  FFMA.FTZ R29, R29, UR10, -R50.reuse ;  /* 0x0000000a1d1d7c23 */ /* 0x100fe20008010832 */
[----:B------:R-:W-:-:S01]  /*3200*/  FFMA.FTZ R30, R30, UR10, -R50 ;  /* 0x0000000a1e1e7c23 */ /* 0x000fc20008010832 */
[----:B-----5:R-:W-:Y:S01]  /*3210*/  FADD.FTZ R52, R40, R63 ;  /* 0x0000003f28347221 */ /* 0x020fe20000010000 */
[----:B------:R-:W-:-:S01]  /*3220*/  FFMA.FTZ R31, R31, UR10, -R50 ;  /* 0x0000000a1f1f7c23 */ /* 0x000fc20008010832 */
[----:B------:R-:W4:Y:S01]  /*3230*/  MUFU.EX2 R8, R8 ;  /* 0x0000000800087308 */ /* 0x000f220000000800 */
[----:B0-----:R-:W-:-:S01]  /*3240*/  FADD.FTZ R4, R153, R48 ;  /* 0x0000003099047221 */ /* 0x001fc20000010000 */
[----:B------:R-:W-:Y:S01]  /*3250*/  FADD.FTZ R63, R43, R52 ;  /* 0x000000342b3f7221 */ /* 0x000fe20000010000 */
[----:B------:R-:W-:-:S01]  /*3260*/  FFMA.FTZ R32, R32, UR10, -R50 ;  /* 0x0000000a20207c23 */ /* 0x000fc20008010832 */
[--C-:B------:R-:W-:Y:S01]  /*3270*/  FFMA.FTZ R33, R33, UR10, -R50.reuse ;  /* 0x0000000a21217c23 */ /* 0x100fe20008010832 */
[----:B------:R-:W-:-:S01]  /*3280*/  FFMA.FTZ R34, R34, UR10, -R50 ;  /* 0x0000000a22227c23 */ /* 0x000fc20008010832 */
[----:B------:R-:W-:Y:S01]  /*3290*/  FADD.FTZ R52, R156, R63 ;  /* 0x0000003f9c347221 */ /* 0x000fe20000010000 */
[----:B------:R-:W-:-:S01]  /*32a0*/  FFMA.FTZ R35, R35, UR10, -R50 ;  /* 0x0000000a23237c23 */ /* 0x000fc20008010832 */
[----:B------:R-:W0:Y:S01]  /*32b0*/  MUFU.EX2 R9, R9 ;  /* 0x0000000900097308 */ /* 0x000e220000000800 */
[----:B---3--:R-:W-:-:S01]  /*32c0*/  FADD.FTZ R3, R7, R4 ;  /* 0x0000000407037221 */ /* 0x008fc20000010000 */
[----:B------:R-:W-:Y:S01]  /*32d0*/  FADD.FTZ R63, R45, R52 ;  /* 0x000000342d3f7221 */ /* 0x000fe20000010000 */
[----:B------:R-:W-:-:S01]  /*32e0*/  FFMA.FTZ R36, R36, UR10, -R50 ;  /* 0x0000000a24247c23 */ /* 0x000fc20008010832 */
[--C-:B------:R-:W-:Y:S01]  /*32f0*/  FFMA.FTZ R78, R78, UR10, -R50.reuse ;  /* 0x0000000a4e4e7c23 */ /* 0x100fe20008010832 */
[----:B------:R-:W-:-:S01]  /*3300*/  FFMA.FTZ R79, R79, UR10, -R50 ;  /* 0x0000000a4f4f7c23 */ /* 0x000fc20008010832 */
[----:B------:R-:W-:Y:S01]  /*3310*/  FADD.FTZ R52, R42, R63 ;  /* 0x0000003f2a347221 */ /* 0x000fe20000010000 */
[----:B------:R-:W-:-:S01]  /*3320*/  FFMA.FTZ R82, R82, UR10, -R50 ;  /* 0x0000000a52527c23 */ /* 0x000fc20008010832 */
[----:B------:R-:W3:Y:S01]  /*3330*/  MUFU.EX2 R10, R10 ;  /* 0x0000000a000a7308 */ /* 0x000ee20000000800 */
[----:B----4-:R-:W-:-:S01]  /*3340*/  FADD.FTZ R4, R8, R3 ;  /* 0x0000000308047221 */ /* 0x010fc20000010000 */
[----:B------:R-:W-:Y:S01]  /*3350*/  FADD.FTZ R63, R49, R52 ;  /* 0x00000034313f7221 */ /* 0x000fe20000010000 */
[----:B------:R-:W-:-:S01]  /*3360*/  FFMA.FTZ R83, R83, UR10, -R50 ;  /* 0x0000000a53537c23 */ /* 0x000fc20008010832 */
[--C-:B------:R-:W-:Y:S01]  /*3370*/  FFMA.FTZ R86, R86, UR10, -R50.reuse ;  /* 0x0000000a56567c23 */ /* 0x100fe20008010832 */
[----:B------:R-:W-:-:S01]  /*3380*/  FFMA.FTZ R50, R87, UR10, -R50 ;  /* 0x0000000a57327c23 */ /* 0x000fc20008010832 */
[----:B------:R-:W-:Y:S01]  /*3390*/  FADD.FTZ R52, R158, R63 ;  /* 0x0000003f9e347221 */ /* 0x000fe20000010000 */
[----:B------:R-:W-:Y:S01]  /*33a0*/  F2FP.SATFINITE.E4M3.F32.PACK_AB_MERGE_C R40, R43, R40, RZ ;  /* 0x000000282b28723e */ /* 0x000fe200048070ff */
[----:B------:R-:W4:Y:S01]  /*33b0*/  MUFU.EX2 R11, R11 ;  /* 0x0000000b000b7308 */ /* 0x000f220000000800 */
[----:B0-----:R-:W-:-:S01]  /*33c0*/  FADD.FTZ R3, R9, R4 ;  /* 0x0000000409037221 */ /* 0x001fc20000010000 */
[----:B------:R-:W-:Y:S01]  /*33d0*/  FADD.FTZ R63, R47, R52 ;  /* 0x000000342f3f7221 */ /* 0x000fe20000010000 */
[----:B------:R-:W-:-:S02]  /*33e0*/  F2FP.SATFINITE.E4M3.F32.PACK_AB_MERGE_C R42, R49, R42, RZ ;  /* 0x0000002a312a723e */ /* 0x000fc400048070ff */
[----:B------:R-:W-:Y:S01]  /*33f0*/  F2FP.SATFINITE.E4M3.F32.PACK_AB_MERGE_C R152, R37, R152, R54 ;  /* 0x000000982598723e */ /* 0x000fe20004807036 */
[----:B------:R-:W-:-:S01]  /*3400*/  FADD.FTZ R52, R44, R63 ;  /* 0x0000003f2c347221 */ /* 0x000fc20000010000 */
[----:B------:R-:W-:Y:S01]  /*3410*/  F2FP.SATFINITE.E4M3.F32.PACK_AB_MERGE_C R44, R51, R44, RZ ;  /* 0x0000002c332c723e */ /* 0x000fe200048070ff */
[----:B------:R-:W0:Y:S01]  /*3420*/  MUFU.EX2 R12, R12 ;  /* 0x0000000c000c7308 */ /* 0x000e220000000800 */
[----:B---3--:R-:W-:-:S01]  /*3430*/  FADD.FTZ R4, R10, R3 ;  /* 0x000000030a047221 */ /* 0x008fc20000010000 */
[----:B------:R-:W-:Y:S01]  /*3440*/  FADD.FTZ R63, R51, R52 ;  /* 0x00000034333f7221 */ /* 0x000fe20000010000 */
[----:B------:R-:W-:Y:S02]  /*3450*/  F2FP.SATFINITE.E4M3.F32.PACK_AB_MERGE_C R154, R41, R154, R40 ;  /* 0x0000009a299a723e */ /* 0x000fe40004807028 */
[----:B------:R-:W-:Y:S01]  /*3460*/  F2FP.SATFINITE.E4M3.F32.PACK_AB_MERGE_C R156, R45, R156, R42 ;  /* 0x0000009c2d9c723e */ /* 0x000fe2000480702a */
[----:B------:R-:W-:-:S01]  /*3470*/  FADD.FTZ R52, R160, R63 ;  /* 0x0000003fa0347221 */ /* 0x000fc20000010000 */
[----:B------:R-:W-:Y:S01]  /*3480*/  F2FP.SATFINITE.E4M3.F32.PACK_AB_MERGE_C R158, R47, R158, R44 ;  /* 0x0000009e2f9e723e */ /* 0x000fe2000480702c */
[----:B------:R-:W3:Y:S01]  /*3490*/  MUFU.EX2 R13, R13 ;  /* 0x0000000d000d7308 */ /* 0x000ee20000000800 */
[----:B----4-:R-:W-:-:S01]  /*34a0*/  FADD.FTZ R3, R11, R4 ;  /* 0x000000040b037221 */ /* 0x010fc20000010000 */
[----:B------:R-:W-:-:S04]  /*34b0*/  FADD.FTZ R63, R53, R52 ;  /* 0x00000034353f7221 */ /* 0x000fc80000010000 */
[----:B------:R-:W-:Y:S01]  /*34c0*/  FADD.FTZ R52, R46, R63 ;  /* 0x0000003f2e347221 */ /* 0x000fe20000010000 */
[----:B------:R-:W-:Y:S01]  /*34d0*/  F2FP.SATFINITE.E4M3.F32.PACK_AB_MERGE_C R46, R61, R46, RZ ;  /* 0x0000002e3d2e723e */ /* 0x000fe200048070ff */
[----:B------:R-:W4:Y:S01]  /*34e0*/  MUFU.EX2 R14, R14 ;  /* 0x0000000e000e7308 */ /* 0x000f220000000800 */
[----:B0-----:R-:W-:-:S01]  /*34f0*/  FADD.FTZ R4, R12, R3 ;  /* 0x000000030c047221 */ /* 0x001fc20000010000 */
[----:B------:R-:W-:Y:S01]  /*3500*/  FADD.FTZ R63, R61, R52 ;  /* 0x000000343d3f7221 */ /* 0x000fe20000010000 */
[----:B------:R-:W-:Y:S02]  /*3510*/  F2FP.SATFINITE.E4M3.F32.PACK_AB_MERGE_C R12, R12, R11, RZ ;  /* 0x0000000b0c0c723e */ /* 0x000fe400048070ff */
[----:B------:R-:W-:Y:S01]  /*3520*/  F2FP.SATFINITE.E4M3.F32.PACK_AB_MERGE_C R160, R53, R160, R46 ;  /* 0x000000a035a0723e */ /* 0x000fe2000480702e */
[----:B------:R-:W-:-:S01]  /*3530*/  FADD.FTZ R52, R162, R63 ;  /* 0x0000003fa2347221 */ /* 0x000fc20000010000 */
[----:B------:R-:W-:Y:S01]  /*3540*/  F2FP.SATFINITE.E4M3.F32.PACK_AB_MERGE_C R155, R10, R9, R12 ;  /* 0x000000090a9b723e */ /* 0x000fe2000480700c */
[----:B------:R-:W0:Y:S01]  /*3550*/  MUFU.EX2 R15, R15 ;  /* 0x0000000f000f7308 */ /* 0x000e220000000800 */
[----:B---3--:R-:W-:-:S01]  /*3560*/  FADD.FTZ R3, R13, R4 ;  /* 0x000000040d037221 */ /* 0x008fc20000010000 */
[----:B------:R-:W-:-:S06]  /*3570*/  FADD.FTZ R39, R55, R52 ;  /* 0x0000003437277221 */ /* 0x000fcc0000010000 */
[----:B------:R-:W3:Y:S01]  /*3580*/  MUFU.EX2 R20, R20 ;  /* 0x0000001400147308 */ /* 0x000ee20000000800 */
[----:B----4-:R-:W-:-:S07]  /*3590*/  FADD.FTZ R4, R14, R3 ;  /* 0x000000030e047221 */ /* 0x010fce0000010000 */
[----:B------:R-:W4:Y:S01]  /*35a0*/  MUFU.EX2 R21, R21 ;  /* 0x0000001500157308 */ /* 0x000f220000000800 */
[----:B0-----:R-:W-:-:S07]  /*35b0*/  FADD.FTZ R3, R15, R4 ;  /* 0x000000040f037221 */ /* 0x001fce0000010000 */
[----:B------:R-:W0:Y:S01]  /*35c0*/  MUFU.EX2 R24, R24 ;  /* 0x0000001800187308 */ /* 0x000e220000000800 */
[----:B---3--:R-:W-:-:S01]  /*35d0*/  FADD.FTZ R4, R20, R3 ;  /* 0x0000000314047221 */ /* 0x008fc20000010000 */
[----:B------:R-:W-:-:S04]  /*35e0*/  F2FP.SATFINITE.E4M3.F32.PACK_AB_MERGE_C R15, R20, R15, RZ ;  /* 0x0000000f140f723e */ /* 0x000fc800048070ff */
[----:B------:R-:W-:Y:S02]  /*35f0*/  F2FP.SATFINITE.E4M3.F32.PACK_AB_MERGE_C R157, R14, R13, R15 ;  /* 0x0000000d0e9d723e */ /* 0x000fe4000480700f */
[----:B------:R-:W3:Y:S01]  /*3600*/  MUFU.EX2 R25, R25 ;  /* 0x0000001900197308 */ /* 0x000ee20000000800 */
[----:B----4-:R-:W-:-:S07]  /*3610*/  FADD.FTZ R3, R21, R4 ;  /* 0x0000000415037221 */ /* 0x010fce0000010000 */
[----:B------:R-:W4:Y:S01]  /*3620*/  MUFU.EX2 R26, R26 ;  /* 0x0000001a001a7308 */ /* 0x000f220000000800 */
[----:B0-----:R-:W-:-:S07]  /*3630*/  FADD.FTZ R4, R24, R3 ;  /* 0x0000000318047221 */ /* 0x001fce0000010000 */
[----:B------:R-:W0:Y:S01]  /*3640*/  MUFU.EX2 R27, R27 ;  /* 0x0000001b001b7308 */ /* 0x000e220000000800 */
[----:B---3--:R-:W-:-:S07]  /*3650*/  FADD.FTZ R3, R25, R4 ;  /* 0x0000000419037221 */ /* 0x008fce0000010000 */
[----:B------:R-:W3:Y:S01]  /*3660*/  MUFU.EX2 R28, R28 ;  /* 0x0000001c001c7308 */ /* 0x000ee20000000800 */
[----:B----4-:R-:W-:-:S01]  /*3670*/  FADD.FTZ R4, R26, R3 ;  /* 0x000000031a047221 */ /* 0x010fc20000010000 */
[----:B------:R-:W-:-:S04]  /*3680*/  F2FP.SATFINITE.E4M3.F32.PACK_AB_MERGE_C R25, R26, R25, RZ ;  /* 0x000000191a19723e */ /* 0x000fc800048070ff */
[----:B------:R-:W-:Y:S02]  /*3690*/  F2FP.SATFINITE.E4M3.F32.PACK_AB_MERGE_C R159, R24, R21, R25 ;  /* 0x00000015189f723e */ /* 0x000fe40004807019 */
[----:B------:R-:W4:Y:S01]  /*36a0*/  MUFU.EX2 R29, R29 ;  /* 0x0000001d001d7308 */ /* 0x000f220000000800 */
[----:B0-----:R-:W-:-:S07]  /*36b0*/  FADD.FTZ R3, R27, R4 ;  /* 0x000000041b037221 */ /* 0x001fce0000010000 */
[----:B------:R-:W0:Y:S01]  /*36c0*/  MUFU.EX2 R30, R30 ;  /* 0x0000001e001e7308 */ /* 0x000e220000000800 */
[----:B---3--:R-:W-:-:S07]  /*36d0*/  FADD.FTZ R4, R28, R3 ;  /* 0x000000031c047221 */ /* 0x008fce0000010000 */
[----:B------:R-:W3:Y:S01]  /*36e0*/  MUFU.EX2 R31, R31 ;  /* 0x0000001f001f7308 */ /* 0x000ee20000000800 */
[----:B----4-:R-:W-:-:S07]  /*36f0*/  FADD.FTZ R3, R29, R4 ;  /* 0x000000041d037221 */ /* 0x010fce0000010000 */
[----:B------:R-:W4:Y:S01]  /*3700*/  MUFU.EX2 R32, R32 ;  /* 0x0000002000207308 */ /* 0x000f220000000800 */
[----:B0-----:R-:W-:-:S01]  /*3710*/  FADD.FTZ R4, R30, R3 ;  /* 0x000000031e047221 */ /* 0x001fc20000010000 */
[----:B------:R-:W-:-:S04]  /*3720*/  F2FP.SATFINITE.E4M3.F32.PACK_AB_MERGE_C R29, R30, R29, RZ ;  /* 0x0000001d1e1d723e */ /* 0x000fc800048070ff */
[----:B------:R-:W-:Y:S02]  /*3730*/  F2FP.SATFINITE.E4M3.F32.PACK_AB_MERGE_C R161, R28, R27, R29 ;  /* 0x0000001b1ca1723e */ /* 0x000fe4000480701d */
[----:B------:R-:W0:Y:S01]  /*3740*/  MUFU.EX2 R33, R33 ;  /* 0x0000002100217308 */ /* 0x000e220000000800 */
[----:B---3--:R-:W-:-:S07]  /*3750*/  FADD.FTZ R3, R31, R4 ;  /* 0x000000041f037221 */ /* 0x008fce0000010000 */
        /* <DEDUP_REMOVED lines=11> */
[----:B0-----:R-:W-:-:S01]  /*3810*/  FADD.FTZ R39, R69, R38 ;  /* 0x0000002645277221 */ /* 0x001fc20000010000 */
[----:B------:R-:W-:-:S04]  /*3820*/  F2FP.SATFINITE.E4M3.F32.PACK_AB_MERGE_C R68, R69, R68, RZ ;  /* 0x000000444544723e */ /* 0x000fc800048070ff */
[----:B------:R-:W-:Y:S02]  /*3830*/  F2FP.SATFINITE.E4M3.F32.PACK_AB_MERGE_C R162, R55, R162, R68 ;  /* 0x000000a237a2723e */ /* 0x000fe40004807044 */
        /* <DEDUP_REMOVED lines=13> */
[----:B0-----:R-:W-:-:S07]  /*3910*/  FADD.FTZ R4, R76, R7 ;  /* 0x000000074c047221 */ /* 0x001fce0000010000 */
[----:B------:R-:W0:Y:S01]  /*3920*/  MUFU.EX2 R166, R166 ;  /* 0x000000a600a67308 */ /* 0x000e220000000800 */
[C---:B---3--:R-:W-:Y:S01]  /*3930*/  F2FP.SATFINITE.E4M3.F32.PACK_AB_MERGE_C R76, R77.reuse, R76, RZ ;  /* 0x0000004c4d4c723e */ /* 0x048fe200048070ff */
[----:B------:R-:W-:-:S03]  /*3940*/  FADD.FTZ R77, R77, R4 ;  /* 0x000000044d4d7221 */ /* 0x000fc60000010000 */
[----:B------:R-:W-:-:S03]  /*3950*/  F2FP.SATFINITE.E4M3.F32.PACK_AB_MERGE_C R164, R57, R164, R76 ;  /* 0x000000a439a4723e */ /* 0x000fc6000480704c */
        /* <DEDUP_REMOVED lines=16> */
[C---:B0-----:R-:W-:Y:S01]  /*3a60*/  F2FP.SATFINITE.E4M3.F32.PACK_AB_MERGE_C R84, R67.reuse, R84, RZ ;  /* 0x000000544354723e */ /* 0x041fe200048070ff */
[----:B------:R-:W-:-:S03]  /*3a70*/  FADD.FTZ R4, R67, R4 ;  /* 0x0000000443047221 */ /* 0x000fc60000010000 */
[----:B------:R-:W-:Y:S02]  /*3a80*/  F2FP.SATFINITE.E4M3.F32.PACK_AB_MERGE_C R166, R59, R166, R84 ;  /* 0x000000a63ba6723e */ /* 0x000fe40004807054 */
[C---:B---3--:R-:W-:Y:S01]  /*3a90*/  F2FP.SATFINITE.E4M3.F32.PACK_AB_MERGE_C R86, R3.reuse, R86, RZ ;  /* 0x000000560356723e */ /* 0x048fe200048070ff */
[----:B------:R-:W-:-:S03]  /*3aa0*/  FADD.FTZ R3, R3, R8 ;  /* 0x0000000803037221 */ /* 0x000fc60000010000 */
[----:B------:R-:W-:Y:S01]  /*3ab0*/  F2FP.SATFINITE.E4M3.F32.PACK_AB_MERGE_C R167, R83, R82, R86 ;  /* 0x0000005253a7723e */ /* 0x000fe20004807056 */
[----:B------:R-:W-:Y:S06]  /*3ac0*/  @!P0 BRA `(.L_x_14) ;  /* 0x0000000000048947 */ /* 0x000fec0003800000 */
[----:B------:R-:W-:Y:S01]  /*3ad0*/  BPT.TRAP 0x1 ;  /* 0x000000040000795c */ /* 0x000fe20000300000 */
.L_x_14:
[----:B------:R0:W3:Y:S01]  /*3ae0*/  SYNCS.PHASECHK.TRANS64.TRYWAIT P1, [UR51+0x38850], R6 ;  /* 0x03885006ff0075a7 */ /* 0x0000e20008020173 */
[----:B------:R-:W-:Y:S05]  /*3af0*/  @!P0 BRA `(.L_x_15) ;  /* 0x0000000000048947 */ /* 0x000fea0003800000 */
[----:B------:R-:W-:Y:S01]  /*3b00*/  BPT.TRAP 0x1 ;  /* 0x000000040000795c */ /* 0x000fe20000300000 */
.L_x_15:
[----:B---3--:R-:W-:Y:S05]  /*3b10*/  @P1 BRA `(.L_x_16) ;  /* 0x0000000000081947 */ /* 0x008fea0003800000 */
[----:B------:R-:W3:Y:S02]  /*3b20*/  SYNCS.PHASECHK.TRANS64.TRYWAIT P1, [UR51+0x38850], R6 ;  /* 0x03885006ff0075a7 */ /* 0x000ee40008020173 */
[----:B---3--:R-:W-:Y:S05]  /*3b30*/  @!P1 BRA `(.L_x_17) ;  /* 0x000000b400989947 */ /* 0x008fea0003800000 */
.L_x_16:
[----:B------:R4:W-:Y:S01]  /*3b40*/  BAR.SYNC.DEFER_BLOCKING R5, 0x100 ;  /* 0x000400050000751d */ /* 0x0009e20000010000 */
[----:B------:R-:W-:-:S04]  /*3b50*/  UIADD3 UR50, UR50, 0x400, URZ ;  /* 0x0000040032327890 */ /* 0x000fc8000fffe03f */
[----:B------:R-:W-:Y:S01]  /*3b60*/  USHF.R.U32.HI UR50, URZ, 0x4, UR50 ;  /* 0x000000043f327899 */ /* 0x000fe20008011632 */
[----:B------:R-:W-:-:S03]  /*3b70*/  UMOV UR7, 0x40000040 ;  /* 0x4000004000077882 */ /* 0x000fc60000000000 */
[----:B------:R-:W-:-:S04]  /*3b80*/  ULOP3.LUT UR50, UR50, 0x3fff, URZ, 0xc0, !UPT ;  /* 0x00003fff32327892 */ /* 0x000fc8000f8ec03f */
[----:B------:R-:W-:-:S04]  /*3b90*/  ULOP3.LUT UR50, UR50, 0x10000, URZ, 0xfc, !UPT ;  /* 0x0001000032327892 */ /* 0x000fc8000f8efc3f */
[----:B------:R-:W-:Y:S01]  /*3ba0*/  ULEA UR11, UR37, UR50, 0xb ;  /* 0x00000032250b7291 */ /* 0x000fe2000f8e583f */
[----:B------:R-:W-:-:S06]  /*3bb0*/  WARPGROUP.ARRIVE ;  /* 0x00000000000079c5 */ /* 0x000fcc0000000000 */
[----:B------:R-:W-:Y:S02]  /*3bc0*/  UMOV UR6, UR11 ;  /* 0x0000000b00067c82 */ /* 0x000fe40008000000 */
[----:B------:R-:W-:Y:S01]  /*3bd0*/  QGMMA.64x256x32.F32.E4M3.E4M3 R24, R152, gdesc[UR4], RZ, !UPT, gsb0 ;  /* 0x03e0000498187df3 */ /* 0x000fe2000c0008ff */
[----:B------:R-:W-:Y:S01]  /*3be0*/  UIADD3 UR6, UR11, 0x2, URZ ;  /* 0x000000020b067890 */ /* 0x000fe2000fffe03f */
[----:B------:R-:W-:Y:S01]  /*3bf0*/  UMOV UR7, 0x40000040 ;  /* 0x4000004000077882 */ /* 0x000fe20000000000 */
[----:B------:R-:W-:Y:S02]  /*3c00*/  WARPGROUP.DEPBAR.LE gsb0, 0x0 ;  /* 0x00008000000079c5 */ /* 0x000fe40000010000 */
[----:B------:R-:W-:-:S15]  /*3c10*/  WARPGROUP.ARRIVE ;  /* 0x00000000000079c5 */ /* 0x000fde0000000000 */
[----:B------:R-:W-:-:S08]  /*3c20*/  NOP ;  /* 0x0000000000007918 */ /* 0x000fd00000000000 */
[----:B------:R-:W-:Y:S01]  /*3c30*/  QGMMA.64x256x32.F32.E4M3.E4M3 R24, R156, gdesc[UR4], R24, gsb0 ;  /* 0x03e000049c187df3 */ /* 0x000fe20008000818 */
        /* <DEDUP_REMOVED lines=11> */
[----:B------:R-:W-:Y:S03]  /*3cf0*/  QGMMA.64x256x32.F32.E4M3.E4M3 R24, R164, gdesc[UR4], R24, gsb0 ;  /* 0x03e00004a4187df3 */ /* 0x000fe60008000818 */
[----:B------:R-:W-:Y:S02]  /*3d00*/  WARPGROUP.DEPBAR.LE gsb0, 0x0 ;  /* 0x00008000000079c5 */ /* 0x000fe40000010000 */
[----:B----4-:R-:W-:Y:S05]  /*3d10*/  @!P0 BRA `(.L_x_18) ;  /* 0x0000000000048947 */ /* 0x010fea0003800000 */
[----:B------:R-:W-:Y:S01]  /*3d20*/  BPT.TRAP 0x1 ;  /* 0x000000040000795c */ /* 0x000fe20000300000 */
.L_x_18:
[----:B------:R-:W-:Y:S02]  /*3d30*/  UISETP.GE.AND UP0, UPT, UR47, 0x81, UPT ;  /* 0x000000812f00788c */ /* 0x000fe4000bf06270 */
[----:B------:R-:W-:-:S04]  /*3d40*/  UIADD3 UR51, UR51, 0x38860, URZ ;  /* 0x0003886033337890 */ /* 0x000fc8000fffe03f */
[----:B------:R-:W-:Y:S01]  /*3d50*/  PLOP3.LUT P1, PT, PT, PT, UP0, 0x80, 0x0 ;  /* 0x000000000000781c */ /* 0x000fe20003f2f008 */
[----:B------:R-:W-:-:S09]  /*3d60*/  UPRMT UR51, UR44, 0x654, UR51 ;  /* 0x000006542c337896 */ /* 0x000fd20008000033 */
[----:B------:R-:W-:Y:S03]  /*3d70*/  SYNCS.ARRIVE.TRANS64.RED.A1T0 RZ, [UR51], RZ ;  /* 0x000000ffffff79a7 */ /* 0x000fe60008100433 */
[----:B------:R-:W-:Y:S05]  /*3d80*/  @!P1 BRA `(.L_x_19) ;  /* 0x0000002800b49947 */ /* 0x000fea0003800000 */
[----:B------:R-:W-:Y:S01]  /*3d90*/  IMAD.MOV.U32 R5, RZ, RZ, R170 ;  /* 0x000000ffff057224 */ /* 0x000fe200078e00aa */
[----:B------:R-:W-:Y:S01]  /*3da0*/  UIADD3 UR51, UR46, -0x2, URZ ;  /* 0xfffffffe2e337890 */ /* 0x000fe2000fffe03f */
[----:B01-3--:R-:W-:Y:S01]  /*3db0*/  IMAD.MOV.U32 R6, RZ, RZ, R181 ;  /* 0x000000ffff067224 */ /* 0x00bfe200078e00b5 */
[----:B------:R-:W-:-:S10]  /*3dc0*/  ULDC UR44, c[0x0][0x988] ;  /* 0x00026200002c7ab9 */ /* 0x000fd40000000800 */
.L_x_30:
[----:B------:R-:W-:Y:S01]  /*3dd0*/  UIADD3 UR37, UR37, 0x1, URZ ;  /* 0x0000000125257890 */ /* 0x000fe2000fffe03f */
[----:B--2---:R-:W-:Y:S01]  /*3de0*/  IMAD.U32 R2, RZ, RZ, UR51 ;  /* 0x00000033ff027e24 */ /* 0x004fe2000f8e00ff */
[----:B------:R-:W-:Y:S02]  /*3df0*/  UIADD3 UR51, UR51, -0x1, URZ ;  /* 0xffffffff33337890 */ /* 0x000fe4000fffe03f */
[----:B------:R-:W-:Y:S02]  /*3e00*/  UISETP.NE.AND UP0, UPT, UR37, 0x2, UPT ;  /* 0x000000022500788c */ /* 0x000fe4000bf05270 */
[----:B------:R-:W-:Y:S02]  /*3e10*/  ISETP.GT.AND P1, PT, R2, RZ, PT ;  /* 0x000000ff0200720c */ /* 0x000fe40003f24270 */
[----:B------:R-:W-:Y:S02]  /*3e20*/  USEL UR6, URZ, 0x1, UP0 ;  /* 0x000000013f067887 */ /* 0x000fe40008000000 */
[----:B------:R-:W-:-:S02]  /*3e30*/  USEL UR37, UR37, URZ, UP0 ;  /* 0x0000003f25257287 */ /* 0x000fc40008000000 */
[----:B------:R-:W-:Y:S01]  /*3e40*/  ULOP3.LUT UR36, UR36, UR6, URZ, 0x3c, !UPT ;  /* 0x0000000624247292 */ /* 0x000fe2000f8e3c3f */
[----:B------:R-:W-:Y:S11]  /*3e50*/  @!P0 BRA `(.L_x_20) ;  /* 0x0000000000048947 */ /* 0x000ff60003800000 */
[----:B------:R-:W-:Y:S01]  /*3e60*/  BPT.TRAP 0x1 ;  /* 0x000000040000795c */ /* 0x000fe20000300000 */
.L_x_20:
[----:B------:R-:W0:Y:S01]  /*3e70*/  S2UR UR47, SR_CgaCtaId ;  /* 0x00000000002f79c3 */ /* 0x000e220000008800 */
[----:B------:R-:W-:Y:S01]  /*3e80*/  IMAD.U32 R2, RZ, RZ, UR36 ;  /* 0x00000024ff027e24 */ /* 0x000fe2000f8e00ff */
[----:B------:R-:W-:-:S04]  /*3e90*/  UMOV UR6, 0x400 ;  /* 0x0000040000067882 */ /* 0x000fc80000000000 */
[----:B------:R-:W-:-:S04]  /*3ea0*/  SHF.L.U32 R2, R2, 0x1f, RZ ;  /* 0x0000001f02027819 */ /* 0x000fc800000006ff */
[----:B------:R-:W-:-:S13]  /*3eb0*/  R2UR UR52, R2 ;  /* 0x00000000023472ca */ /* 0x000fda00000e0000 */
[----:B------:R-:W-:Y:S01]  /*3ec0*/  IMAD.U32 R2, RZ, RZ, UR52 ;  /* 0x00000034ff027e24 */ /* 0x000fe2000f8e00ff */
[----:B0-----:R-:W-:-:S04]  /*3ed0*/  ULEA UR6, UR47, UR6, 0x18 ;  /* 0x000000062f067291 */ /* 0x001fc8000f8ec03f */
[----:B------:R-:W-:-:S09]  /*3ee0*/  ULEA UR46, UR37, UR6, 0x3 ;  /* 0x00000006252e7291 */ /* 0x000fd2000f8e183f */
[----:B------:R0:W1:Y:S01]  /*3ef0*/  SYNCS.PHASECHK.TRANS64.TRYWAIT P2, [UR46+0x38830], R2 ;  /* 0x03883002ff0075a7 */ /* 0x000062000804016e */
[----:B------:R-:W-:Y:S05]  /*3f00*/  @!P0 BRA `(.L_x_21) ;  /* 0x0000000000048947 */ /* 0x000fea0003800000 */
[----:B------:R-:W-:Y:S01]  /*3f10*/  BPT.TRAP 0x1 ;  /* 0x000000040000795c */ /* 0x000fe20000300000 */
.L_x_21:
[----:B-1----:R-:W-:Y:S05]  /*3f20*/  @P2 BRA `(.L_x_22) ;  /* 0x00000000000c2947 */ /* 0x002fea0003800000 */
[----:B0-----:R-:W-:-:S04]  /*3f30*/  IMAD.U32 R2, RZ, RZ, UR52 ;  /* 0x00000034ff027e24 */ /* 0x001fc8000f8e00ff */
[----:B------:R-:W0:Y:S02]  /*3f40*/  SYNCS.PHASECHK.TRANS64.TRYWAIT P2, [UR46+0x38830], R2 ;  /* 0x03883002ff0075a7 */ /* 0x000e24000804016e */
[----:B0-----:R-:W-:Y:S05]  /*3f50*/  @!P2 BRA `(.L_x_23) ;  /* 0x000000b000a8a947 */ /* 0x001fea0003800000 */
.L_x_22:
[----:B------:R-:W-:Y:S01]  /*3f60*/  ULEA UR34, UR37, UR45, 0xb ;  /* 0x0000002d25227291 */ /* 0x000fe2000f8e583f */
[----:B------:R-:W-:Y:S01]  /*3f70*/  WARPGROUP.ARRIVE ;  /* 0x00000000000079c5 */ /* 0x000fe20000000000 */
[----:B------:R-:W-:Y:S01]  /*3f80*/  UMOV UR35, 0x40000040 ;  /* 0x4000004000237882 */ /* 0x000fe20000000000 */
[----:B------:R-:W-:Y:S01]  /*3f90*/  UMOV UR7, 0x40000040 ;  /* 0x4000004000077882 */ /* 0x000fe20000000000 */
[----:B------:R-:W-:-:S03]  /*3fa0*/  UIADD3 UR6, UR34, 0x2, URZ ;  /* 0x0000000222067890 */ /* 0x000fc6000fffe03f */
[----:B0-----:R-:W0:Y:S01]  /*3fb0*/  S2R R2, SR_TID.X ;  /* 0x0000000000027919 */ /* 0x001e220000002100 */
[----:B------:R-:W-:Y:S01]  /*3fc0*/  UIADD3 UR10, UR34, 0x4, URZ ;  /* 0x00000004220a7890 */ /* 0x000fe2000fffe03f */
[----:B------:R-:W-:Y:S01]  /*3fd0*/  UMOV UR11, 0x40000040 ;  /* 0x40000040000b7882 */ /* 0x000fe20000000000 */
[----:B------:R-:W-:Y:S01]  /*3fe0*/  QGMMA.64x128x32.F32.E4M3.E4M3 R152, gdesc[UR32], RZ, !UPT, gsb0 ;  /* 0x01e00000209879f3 */ /* 0x000fe2000c0008ff */
[----:B------:R-:W-:Y:S01]  /*3ff0*/  UIADD3 UR14, UR34, 0x6, URZ ;  /* 0x00000006220e7890 */ /* 0x000fe2000fffe03f */
[----:B------:R-:W-:Y:S01]  /*4000*/  UMOV UR15, 0x40000040 ;  /* 0x40000040000f7882 */ /* 0x000fe20000000000 */
        /* <DEDUP_REMOVED lines=8> */
[----:B0-----:R-:W-:-:S04]  /*4090*/  SHF.R.U32.HI R225, RZ, 0x7, R2 ;  /* 0x00000007ffe17819 */ /* 0x001fc80000011602 */
[----:B------:R-:W-:Y:S01]  /*40a0*/  IADD3 R2, -R225, 0xb, RZ ;  /* 0x0000000be1027810 */ /* 0x000fe20007ffe1ff */
        /* <DEDUP_REMOVED lines=25> */
.L_x_24:
[C---:B------:R-:W-:Y:S01]  /*4240*/  FMUL.FTZ R7, R0.reuse, R152 ;  /* 0x0000009800077220 */ /* 0x040fe20000410000 */
[C---:B------:R-:W-:Y:S01]  /*4250*/  FMUL.FTZ R8, R0.reuse, R153 ;  /* 0x0000009900087220 */ /* 0x040fe20000410000 */
[C---:B------:R-:W-:Y:S01]  /*4260*/  FMUL.FTZ R11, R0.reuse, R156 ;  /* 0x0000009c000b7220 */ /* 0x040fe20000410000 */
[C---:B------:R-:W-:Y:S01]  /*4270*/  FMUL.FTZ R12, R0.reuse, R157 ;  /* 0x0000009d000c7220 */ /* 0x040fe20000410000 */
[C---:B------:R-:W-:Y:S01]  /*4280*/  FMUL.FTZ R15, R0.reuse, R160 ;  /* 0x000000a0000f7220 */ /* 0x040fe20000410000 */
[C---:B------:R-:W-:Y:S01]  /*4290*/  FMUL.FTZ R14, R0.reuse, R159 ;  /* 0x0000009f000e7220 */ /* 0x040fe20000410000 */
[----:B------:R-:W1:Y:S01]  /*42a0*/  MUFU.TANH R7, R7 ;  /* 0x0000000700077308 */ /* 0x000e620000002400 */
[C---:B------:R-:W-:Y:S01]  /*42b0*/  FMUL.FTZ R20, R0.reuse, R161 ;  /* 0x000000a100147220 */ /* 0x040fe20000410000 */
[C---:B------:R-:W-:Y:S01]  /*42c0*/  FMUL.FTZ R159, R0.reuse, R170 ;  /* 0x000000aa009f7220 */ /* 0x040fe20000410000 */
[C---:B------:R-:W-:Y:S01]  /*42d0*/  FMUL.FTZ R170, R0.reuse, R181 ;  /* 0x000000b500aa7220 */ /* 0x040fe20000410000 */
[C---:B------:R-:W-:Y:S01]  /*42e0*/  FMUL.FTZ R13, R0.reuse, R158 ;  /* 0x0000009e000d7220 */ /* 0x040fe20000410000 */
[C---:B------:R-:W-:Y:S01]  /*42f0*/  FMUL.FTZ R153, R0.reuse, R164 ;  /* 0x000000a400997220 */ /* 0x040fe20000410000 */
[C---:B------:R-:W-:Y:S01]  /*4300*/  FMUL.FTZ R158, R0.reuse, R169 ;  /* 0x000000a9009e7220 */ /* 0x040fe20000410000 */
[C---:B------:R-:W-:Y:S01]  /*4310*/  FMUL.FTZ R169, R0.reuse, R180 ;  /* 0x000000b400a97220 */ /* 0x040fe20000410000 */
[----:B------:R-:W2:Y:S01]  /*4320*/  MUFU.TANH R8, R8 ;  /* 0x0000000800087308 */ /* 0x000ea20000002400 */
[C---:B------:R-:W-:Y:S01]  /*4330*/  FMUL.FTZ R10, R0.reuse, R154 ;  /* 0x0000009a000a7220 */ /* 0x040fe20000410000 */
[C---:B------:R-:W-:Y:S01]  /*4340*/  FMUL.FTZ R154, R0.reuse, R165 ;  /* 0x000000a5009a7220 */ /* 0x040fe20000410000 */
[C---:B------:R-:W-:Y:S01]  /*4350*/  FMUL.FTZ R157, R0.reuse, R168 ;  /* 0x000000a8009d7220 */ /* 0x040fe20000410000 */
[C---:B------:R-:W-:Y:S01]  /*4360*/  FMUL.FTZ R160, R0.reuse, R171 ;  /* 0x000000ab00a07220 */ /* 0x040fe20000410000 */
[C---:B------:R-:W-:Y:S01]  /*4370*/  FMUL.FTZ R171, R0.reuse, R182 ;  /* 0x000000b600ab7220 */ /* 0x040fe20000410000 */
[C---:B------:R-:W-:Y:S01]  /*4380*/  FMUL.FTZ R21, R0.reuse, R162 ;  /* 0x000000a200157220 */ /* 0x040fe20000410000 */
[C---:B------:R-:W-:Y:S01]  /*4390*/  FMUL.FTZ R161, R0.reuse, R172 ;  /* 0x000000ac00a17220 */ /* 0x040fe20000410000 */
[----:B------:R-:W3:Y:S01]  /*43a0*/  MUFU.TANH R11, R11 ;  /* 0x0000000b000b7308 */ /* 0x000ee20000002400 */
[----:B-1----:R-:W-:Y:S01]  /*43b0*/  FMNMX.FTZ R181, R7, R6, !PT ;  /* 0x0000000607b57209 */ /* 0x002fe20007810000 */
[C---:B------:R-:W-:Y:S01]  /*43c0*/  FMUL.FTZ R162, R0.reuse, R173 ;  /* 0x000000ad00a27220 */ /* 0x040fe20000410000 */
[C---:B------:R-:W-:Y:S01]  /*43d0*/  FMUL.FTZ R173, R0.reuse, R184 ;  /* 0x000000b800ad7220 */ /* 0x040fe20000410000 */
[C---:B------:R-:W-:Y:S01]  /*43e0*/  FMUL.FTZ R165, R0.reuse, R176 ;  /* 0x000000b000a57220 */ /* 0x040fe20000410000 */
[C---:B------:R-:W-:Y:S01]  /*43f0*/  FMUL.FTZ R9, R0.reuse, R155 ;  /* 0x0000009b00097220 */ /* 0x040fe20000410000 */
[C---:B------:R-:W-:Y:S01]  /*4400*/  FMUL.FTZ R155, R0.reuse, R166 ;  /* 0x000000a6009b7220 */ /* 0x040fe20000410000 */
[----:B------:R-:W-:Y:S01]  /*4410*/  FMUL.FTZ R166, R0, R177 ;  /* 0x000000b100a67220 */ /* 0x000fe20000410000 */
[----:B------:R-:W1:Y:S01]  /*4420*/  MUFU.TANH R12, R12 ;  /* 0x0000000c000c7308 */ /* 0x000e620000002400 */
[----:B--2---:R-:W-:Y:S01]  /*4430*/  FMNMX.FTZ R180, R8, R181, !PT ;  /* 0x000000b508b47209 */ /* 0x004fe20007810000 */
[C---:B------:R-:W-:Y:S01]  /*4440*/  FMUL.FTZ R164, R0.reuse, R175 ;  /* 0x000000af00a47220 */ /* 0x040fe20000410000 */
[C---:B------:R-:W-:Y:S01]  /*4450*/  FMUL.FTZ R175, R0.reuse, R186 ;  /* 0x000000ba00af7220 */ /* 0x040fe20000410000 */
[C---:B------:R-:W-:Y:S01]  /*4460*/  FMUL.FTZ R152, R0.reuse, R163 ;  /* 0x000000a300987220 */ /* 0x040fe20000410000 */
[C---:B------:R-:W-:Y:S01]  /*4470*/  FMUL.FTZ R163, R0.reuse, R174 ;  /* 0x000000ae00a37220 */ /* 0x040fe20000410000 */
[C---:B------:R-:W-:Y:S01]  /*4480*/  FMUL.FTZ R174, R0.reuse, R185 ;  /* 0x000000b900ae7220 */ /* 0x040fe20000410000 */
[C---:B------:R-:W-:Y:S01]  /*4490*/  FMUL.FTZ R177, R0.reuse, R188 ;  /* 0x000000bc00b17220 */ /* 0x040fe20000410000 */
[----:B------:R-:W2:Y:S01]  /*44a0*/  MUFU.TANH R15, R15 ;  /* 0x0000000f000f7308 */ /* 0x000ea20000002400 */
[----:B---3--:R-:W-:Y:S01]  /*44b0*/  FMNMX.FTZ R181, R11, R180, !PT ;  /* 0x000000b40bb57209 */ /* 0x008fe20007810000 */
[C---:B------:R-:W-:Y:S01]  /*44c0*/  FMUL.FTZ R156, R0.reuse, R167 ;  /* 0x000000a7009c7220 */ /* 0x040fe20000410000 */
[C---:B------:R-:W-:Y:S01]  /*44d0*/  FMUL.FTZ R167, R0.reuse, R178 ;  /* 0x000000b200a77220 */ /* 0x040fe20000410000 */
[C---:B------:R-:W-:Y:S01]  /*44e0*/  FMUL.FTZ R178, R0.reuse, R189 ;  /* 0x000000bd00b27220 */ /* 0x040fe20000410000 */
[C---:B------:R-:W-:Y:S01]  /*44f0*/  FMUL.FTZ R180, R0.reuse, R192 ;  /* 0x000000c000b47220 */ /* 0x040fe20000410000 */
[C---:B------:R-:W-:Y:S01]  /*4500*/  FMUL.FTZ R172, R0.reuse, R183 ;  /* 0x000000b700ac7220 */ /* 0x040fe20000410000 */
[----:B------:R-:W-:Y:S01]  /*4510*/  FMUL.FTZ R183, R0, R196 ;  /* 0x000000c400b77220 */ /* 0x000fe20000410000 */
[----:B------:R-:W3:Y:S01]  /*4520*/  MUFU.TANH R20, R20 ;  /* 0x0000001400147308 */ /* 0x000ee20000002400 */
[----:B-1----:R-:W-:Y:S01]  /*4530*/  FMNMX.FTZ R182, R12, R181, !PT ;  /* 0x000000b50cb67209 */ /* 0x002fe20007810000 */
[C---:B------:R-:W-:Y:S01]  /*4540*/  FMUL.FTZ R168, R0.reuse, R179 ;  /* 0x000000b300a87220 */ /* 0x040fe20000410000 */
[C---:B------:R-:W-:Y:S01]  /*4550*/  FMUL.FTZ R179, R0.reuse, R190 ;  /* 0x000000be00b37220 */ /* 0x040fe20000410000 */
[C---:B------:R-:W-:Y:S01]  /*4560*/  FMUL.FTZ R185, R0.reuse, R200 ;  /* 0x000000c800b97220 */ /* 0x040fe20000410000 */
[C---:B------:R-:W-:Y:S01]  /*4570*/  FMUL.FTZ R176, R0.reuse, R187 ;  /* 0x000000bb00b07220 */ /* 0x040fe20000410000 */
[C---:B------:R-:W-:Y:S01]  /*4580*/  FMUL.FTZ R187, R0.reuse, R204 ;  /* 0x000000cc00bb7220 */ /* 0x040fe20000410000 */
[C---:B------:R-:W-:Y:S01]  /*4590*/  FMUL.FTZ R189, R0.reuse, R208 ;  /* 0x000000d000bd7220 */ /* 0x040fe20000410000 */
[----:B------:R-:W1:Y:S01]  /*45a0*/  MUFU.TANH R153, R153 ;  /* 0x0000009900997308 */ /* 0x000e620000002400 */
[----:B--2---:R-:W-:Y:S01]  /*45b0*/  FMNMX.FTZ R181, R15, R182, !PT ;  /* 0x000000b60fb57209 */ /* 0x004fe20007810000 */
[C---:B------:R-:W-:Y:S01]  /*45c0*/  FMUL.FTZ R182, R0.reuse, R193 ;  /* 0x000000c100b67220 */ /* 0x040fe20000410000 */
[C---:B------:R-:W-:Y:S01]  /*45d0*/  FMUL.FTZ R193, R0.reuse, R213 ;  /* 0x000000d500c17220 */ /* 0x040fe20000410000 */
[----:B------:R-:W-:Y:S01]  /*45e0*/  UMOV UR10, UR44 ;  /* 0x0000002c000a7c82 */ /* 0x000fe20008000000 */
[C---:B------:R-:W-:Y:S01]  /*45f0*/  FMUL.FTZ R191, R0.reuse, R191 ;  /* 0x000000bf00bf7220 */ /* 0x040fe20000410000 */
[C---:B------:R-:W-:Y:S01]  /*4600*/  FMUL.FTZ R194, R0.reuse, R194 ;  /* 0x000000c200c27220 */ /* 0x040fe20000410000 */
[----:B------:R-:W-:Y:S01]  /*4610*/  FMUL.FTZ R195, R0, R195 ;  /* 0x000000c300c37220 */ /* 0x000fe20000410000 */
[----:B------:R-:W2:Y:S01]  /*4620*/  MUFU.TANH R154, R154 ;  /* 0x0000009a009a7308 */ /* 0x000ea20000002400 */
[----:B---3--:R-:W-:Y:S01]  /*4630*/  FMNMX.FTZ R184, R20, R181, !PT ;  /* 0x000000b514b87209 */ /* 0x008fe20007810000 */
[----:B------:R-:W-:Y:S01]  /*4640*/  FMUL.FTZ R204, R0, R214 ;  /* 0x000000d600cc7220 */ /* 0x000fe20000410000 */
[----:B------:R-:W-:-:S04]  /*4650*/  UIADD3 UR6, UR46, 0x38840, URZ ;  /* 0x000388402e067890 */ /* 0x000fc8000fffe03f */
[----:B------:R-:W-:Y:S01]  /*4660*/  UPRMT UR6, UR47, 0x654, UR6 ;  /* 0x000006542f067896 */ /* 0x000fe20008000006 */
[----:B------:R-:W3:Y:S01]  /*4670*/  MUFU.TANH R157, R157 ;  /* 0x0000009d009d7308 */ /* 0x000ee20000002400 */
[----:B-1----:R-:W-:-:S07]  /*4680*/  FMNMX.FTZ R181, R153, R184, !PT ;  /* 0x000000b899b57209 */ /* 0x002fce0007810000 */
[----:B------:R-:W1:Y:S01]  /*4690*/  MUFU.TANH R158, R158 ;  /* 0x0000009e009e7308 */ /* 0x000e620000002400 */
[----:B--2---:R-:W-:Y:S01]  /*46a0*/  FMNMX.FTZ R184, R154, R181, !PT ;  /* 0x000000b59ab87209 */ /* 0x004fe20007810000 */
[----:B------:R-:W-:Y:S06]  /*46b0*/  SYNCS.ARRIVE.TRANS64.RED.A1T0 RZ, [UR6], RZ ;  /* 0x000000ffffff79a7 */ /* 0x000fec0008100406 */
[----:B------:R-:W2:Y:S01]  /*46c0*/  MUFU.TANH R161, R161 ;  /* 0x000000a100a17308 */ /* 0x000ea20000002400 */
[----:B---3--:R-:W-:Y:S01]  /*46d0*/  FMNMX.FTZ R181, R157, R184, !PT ;  /* 0x000000b89db57209 */ /* 0x008fe20007810000 */
[C---:B------:R-:W-:Y:S01]  /*46e0*/  FMUL.FTZ R184, R0.reuse, R197 ;  /* 0x000000c500b87220 */ /* 0x040fe20000410000 */
[C---:B------:R-:W-:Y:S01]  /*46f0*/  FMUL.FTZ R197, R0.reuse, R199 ;  /* 0x000000c700c57220 */ /* 0x040fe20000410000 */
[C---:B------:R-:W-:Y:S01]  /*4700*/  FMUL.FTZ R199, R0.reuse, R203 ;  /* 0x000000cb00c77220 */ /* 0x040fe20000410000 */
[----:B------:R-:W-:-:S03]  /*4710*/  FMUL.FTZ R203, R0, R211 ;  /* 0x000000d300cb7220 */ /* 0x000fc60000410000 */
[----:B------:R-:W3:Y:S01]  /*4720*/  MUFU.TANH R162, R162 ;  /* 0x000000a200a27308 */ /* 0x000ee20000002400 */
[----:B-1----:R-:W-:-:S07]  /*4730*/  FMNMX.FTZ R186, R158, R181, !PT ;  /* 0x000000b59eba7209 */ /* 0x002fce0007810000 */
[----:B------:R-:W1:Y:S01]  /*4740*/  MUFU.TANH R165, R165 ;  /* 0x000000a500a57308 */ /* 0x000e620000002400 */
[----:B--2---:R-:W-:-:S07]  /*4750*/  FMNMX.FTZ R181, R161, R186, !PT ;  /* 0x000000baa1b57209 */ /* 0x004fce0007810000 */
[----:B------:R-:W2:Y:S01]  /*4760*/  MUFU.TANH R166, R166 ;  /* 0x000000a600a67308 */ /* 0x000ea20000002400 */
[----:B---3--:R-:W-:-:S07]  /*4770*/  FMNMX.FTZ R186, R162, R181, !PT ;  /* 0x000000b5a2ba7209 */ /* 0x008fce0007810000 */
[----:B------:R-:W3:Y:S01]  /*4780*/  MUFU.TANH R169, R169 ;  /* 0x000000a900a97308 */ /* 0x000ee20000002400 */
[----:B-1----:R-:W-:Y:S01]  /*4790*/  FMNMX.FTZ R181, R165, R186, !PT ;  /* 0x000000baa5b57209 */ /* 0x002fe20007810000 */
[C---:B------:R-:W-:Y:S01]  /*47a0*/  FMUL.FTZ R186, R0.reuse, R201 ;  /* 0x000000c900ba7220 */ /* 0x040fe20000410000 */
[----:B------:R-:W-:-:S05]  /*47b0*/  FMUL.FTZ R201, R0, R207 ;  /* 0x000000cf00c97220 */ /* 0x000fca0000410000 */
[----:B------:R-:W1:Y:S01]  /*47c0*/  MUFU.TANH R170, R170 ;  /* 0x000000aa00aa7308 */ /* 0x000e620000002400 */
[----:B--2---:R-:W-:-:S07]  /*47d0*/  FMNMX.FTZ R188, R166, R181, !PT ;  /* 0x000000b5a6bc7209 */ /* 0x004fce0007810000 */
[----:B------:R-:W2:Y:S01]  /*47e0*/  MUFU.TANH R173, R173 ;  /* 0x000000ad00ad7308 */ /* 0x000ea20000002400 */
[----:B---3--:R-:W-:-:S07]  /*47f0*/  FMNMX.FTZ R181, R169, R188, !PT ;  /* 0x000000bca9b57209 */ /* 0x008fce0007810000 */
[----:B------:R-:W3:Y:S01]  /*4800*/  MUFU.TANH R174, R174 ;  /* 0x000000ae00ae7308 */ /* 0x000ee20000002400 */
[----:B-1----:R-:W-:-:S07]  /*4810*/  FMNMX.FTZ R188, R170, R181, !PT ;  /* 0x000000b5aabc7209 */ /* 0x002fce0007810000 */
[----:B------:R-:W1:Y:S01]  /*4820*/  MUFU.TANH R177, R177 ;  /* 0x000000b100b17308 */ /* 0x000e620000002400 */
[----:B--2---:R-:W-:Y:S01]  /*4830*/  FMNMX.FTZ R181, R173, R188, !PT ;  /* 0x000000bcadb57209 */ /* 0x004fe20007810000 */
[C---:B------:R-:W-:Y:S01]  /*4840*/  FMUL.FTZ R188, R0.reuse, R205 ;  /* 0x000000cd00bc7220 */ /* 0x040fe20000410000 */
[----:B------:R-:W-:-:S05]  /*4850*/  FMUL.FTZ R205, R0, R215 ;  /* 0x000000d700cd7220 */ /* 0x000fca0000410000 */
[----:B------:R-:W2:Y:S01]  /*4860*/  MUFU.TANH R178, R178 ;  /* 0x000000b200b27308 */ /* 0x000ea20000002400 */
[----:B---3--:R-:W-:-:S07]  /*4870*/  FMNMX.FTZ R190, R174, R181, !PT ;  /* 0x000000b5aebe7209 */ /* 0x008fce0007810000 */
[----:B------:R-:W3:Y:S01]  /*4880*/  MUFU.TANH R180, R180 ;  /* 0x000000b400b47308 */ /* 0x000ee20000002400 */
[----:B-1----:R-:W-:Y:S01]  /*4890*/  FMNMX.FTZ R181, R177, R190, !PT ;  /* 0x000000beb1b57209 */ /* 0x002fe20007810000 */
[----:B------:R-:W-:-:S06]  /*48a0*/  FMUL.FTZ R190, R0, R209 ;  /* 0x000000d100be7220 */ /* 0x000fcc0000410000 */
        /* <DEDUP_REMOVED lines=8> */
[----:B------:R-:W-:-:S06]  /*4930*/  FMUL.FTZ R192, R0, R212 ;  /* 0x000000d400c07220 */ /* 0x000fcc0000410000 */
[----:B------:R-:W2:Y:S01]  /*4940*/  MUFU.TANH R186, R186 ;  /* 0x000000ba00ba7308 */ /* 0x000ea20000002400 */
[----:B---3--:R-:W-:-:S07]  /*4950*/  FMNMX.FTZ R196, R184, R181, !PT ;  /* 0x000000b5b8c47209 */ /* 0x008fce0007810000 */
[----:B------:R-:W3:Y:S01]  /*4960*/  MUFU.TANH R187, R187 ;  /* 0x000000bb00bb7308 */ /* 0x000ee20000002400 */
[----:B-1----:R-:W-:-:S07]  /*4970*/  FMNMX.FTZ R181, R185, R196, !PT ;  /* 0x000000c4b9b57209 */ /* 0x002fce0007810000 */
[----:B------:R-:W1:Y:S01]  /*4980*/  MUFU.TANH R188, R188 ;  /* 0x000000bc00bc7308 */ /* 0x000e620000002400 */
[----:B--2---:R-:W-:-:S07]  /*4990*/  FMNMX.FTZ R196, R186, R181, !PT ;  /* 0x000000b5bac47209 */ /* 0x004fce0007810000 */
        /* <DEDUP_REMOVED lines=13> */
[C---:B------:R-:W-:Y:S01]  /*4a70*/  FMUL.FTZ R198, R0.reuse, R202 ;  /* 0x000000ca00c67220 */ /* 0x040fe20000410000 */
[C---:B------:R-:W-:Y:S02]  /*4a80*/  FMUL.FTZ R202, R0.reuse, R210 ;  /* 0x000000d200ca7220 */ /* 0x040fe40000410000 */
[----:B------:R-:W2:Y:S02]  /*4a90*/  SHFL.BFLY PT, R200, R181, 0x2, 0x1f ;  /* 0x0c401f00b5c87f89 */ /* 0x000ea400000e0000 */
[----:B------:R-:W4:Y:S08]  /*4aa0*/  MUFU.TANH R13, R13 ;  /* 0x0000000d000d7308 */ /* 0x000f300000002400 */
[----:B------:R-:W5:Y:S08]  /*4ab0*/  MUFU.TANH R14, R14 ;  /* 0x0000000e000e7308 */ /* 0x000f700000002400 */
[----:B------:R-:W0:Y:S01]  /*4ac0*/  MUFU.TANH R21, R21 ;  /* 0x0000001500157308 */ /* 0x000e220000002400 */
[----:B--2---:R-:W-:Y:S01]  /*4ad0*/  FMNMX.FTZ R208, R181, R200, !PT ;  /* 0x000000c8b5d07209 */ /* 0x004fe20007810000 */
[----:B------:R-:W-:Y:S01]  /*4ae0*/  FMUL.FTZ R200, R0, R206 ;  /* 0x000000ce00c87220 */ /* 0x000fe20000410000 */
[----:B------:R-:W-:-:S05]  /*4af0*/  IMAD.U32 R206, RZ, RZ, UR10 ;  /* 0x0000000affce7e24 */ /* 0x000fca000f8e00ff */
[----:B------:R-:W2:Y:S01]  /*4b00*/  MUFU.TANH R152, R152 ;  /* 0x0000009800987308 */ /* 0x000ea20000002400 */
[----:B------:R-:W3:Y:S07]  /*4b10*/  SHFL.BFLY PT, R181, R208, 0x1, 0x1f ;  /* 0x0c201f00d0b57f89 */ /* 0x000eee00000e0000 */
[----:B------:R-:W2:Y:S08]  /*4b20*/  MUFU.TANH R155, R155 ;  /* 0x0000009b009b7308 */ /* 0x000eb00000002400 */
[----:B------:R-:W2:Y:S08]  /*4b30*/  MUFU.TANH R156, R156 ;  /* 0x0000009c009c7308 */ /* 0x000eb00000002400 */
[----:B------:R-:W2:Y:S01]  /*4b40*/  MUFU.TANH R159, R159 ;  /* 0x0000009f009f7308 */ /* 0x000ea20000002400 */
[----:B---3--:R-:W-:-:S05]  /*4b50*/  FMNMX.FTZ R181, R208, R181, !PT ;  /* 0x000000b5d0b57209 */ /* 0x008fca0007810000 */
[C---:B------:R-:W-:Y:S01]  /*4b60*/  FADD.FTZ R6, -R181.reuse, R6 ;  /* 0x00000006b5067221 */ /* 0x040fe20000010100 */
[----:B------:R-:W-:-:S01]  /*4b70*/  FFMA.FTZ R207, R181, R206, -8 ;  /* 0xc1000000b5cf7423 */ /* 0x000fc200000100ce */
[----:B------:R-:W3:Y:S02]  /*4b80*/  MUFU.TANH R160, R160 ;  /* 0x000000a000a07308 */ /* 0x000ee40000002400 */
[----:B------:R-:W-:Y:S01]  /*4b90*/  FMUL.FTZ R209, R6, UR10 ;  /* 0x0000000a06d17c20 */ /* 0x000fe20008410000 */
[--C-:B------:R-:W-:Y:S01]  /*4ba0*/  FFMA.FTZ R6, R7, UR10, -R207.reuse ;  /* 0x0000000a07067c23 */ /* 0x100fe200080108cf */
[----:B------:R-:W-:-:S01]  /*4bb0*/  FFMA.FTZ R7, R8, UR10, -R207 ;  /* 0x0000000a08077c23 */ /* 0x000fc200080108cf */
[--C-:B------:R-:W-:Y:S01]  /*4bc0*/  FFMA.FTZ R8, R15, UR10, -R207.reuse ;  /* 0x0000000a0f087c23 */ /* 0x100fe200080108cf */
[----:B------:R-:W-:-:S01]  /*4bd0*/  FFMA.FTZ R15, R20, UR10, -R207 ;  /* 0x0000000a140f7c23 */ /* 0x000fc200080108cf */
[----:B------:R-:W-:Y:S01]  /*4be0*/  FMNMX.FTZ R20, R10, R5, !PT ;  /* 0x000000050a147209 */ /* 0x000fe20007810000 */
[----:B------:R-:W3:Y:S01]  /*4bf0*/  MUFU.TANH R163, R163 ;  /* 0x000000a300a37308 */ /* 0x000ee20000002400 */
[----:B------:R-:W-:-:S01]  /*4c00*/  FFMA.FTZ R208, R157, UR10, -R207 ;  /* 0x0000000a9dd07c23 */ /* 0x000fc200080108cf */
[--C-:B------:R-:W-:Y:S01]  /*4c10*/  FFMA.FTZ R210, R165, UR10, -R207.reuse ;  /* 0x0000000aa5d27c23 */ /* 0x100fe200080108cf */
[----:B-1----:R-:W-:Y:S01]  /*4c20*/  FMNMX.FTZ R20, R9, R20, !PT ;  /* 0x0000001409147209 */ /* 0x002fe20007810000 */
[--C-:B------:R-:W-:Y:S01]  /*4c30*/  FFMA.FTZ R213, R170, UR10, -R207.reuse ;  /* 0x0000000aaad57c23 */ /* 0x100fe200080108cf */
[----:B------:R-:W-:-:S01]  /*4c40*/  FFMA.FTZ R174, R174, UR10, -R207 ;  /* 0x0000000aaeae7c23 */ /* 0x000fc200080108cf */
[--C-:B------:R-:W-:Y:S01]  /*4c50*/  FFMA.FTZ R11, R11, UR10, -R207.reuse ;  /* 0x0000000a0b0b7c23 */ /* 0x100fe200080108cf */
[----:B----4-:R-:W-:Y:S01]  /*4c60*/  FMNMX.FTZ R211, R13, R20, !PT ;  /* 0x000000140dd37209 */ /* 0x010fe20007810000 */
[----:B------:R-:W1:Y:S01]  /*4c70*/  MUFU.TANH R164, R164 ;  /* 0x000000a400a47308 */ /* 0x000e620000002400 */
[----:B------:R-:W-:-:S01]  /*4c80*/  FFMA.FTZ R12, R12, UR10, -R207 ;  /* 0x0000000a0c0c7c23 */ /* 0x000fc200080108cf */
[--C-:B------:R-:W-:Y:S01]  /*4c90*/  FFMA.FTZ R215, R178, UR10, -R207.reuse ;  /* 0x0000000ab2d77c23 */ /* 0x100fe200080108cf */
[----:B-----5:R-:W-:Y:S01]  /*4ca0*/  FMNMX.FTZ R20, R14, R211, !PT ;  /* 0x000000d30e147209 */ /* 0x020fe20007810000 */
[--C-:B------:R-:W-:Y:S01]  /*4cb0*/  FFMA.FTZ R178, R190, UR10, -R207.reuse ;  /* 0x0000000abeb27c23 */ /* 0x100fe200080108cf */
[----:B------:R-:W-:-:S01]  /*4cc0*/  FFMA.FTZ R153, R153, UR10, -R207 ;  /* 0x0000000a99997c23 */ /* 0x000fc200080108cf */
[----:B------:R-:W-:Y:S01]  /*4cd0*/  FFMA.FTZ R154, R154, UR10, -R207 ;  /* 0x0000000a9a9a7c23 */ /* 0x000fe200080108cf */
[----:B0-----:R-:W-:Y:S01]  /*4ce0*/  FMNMX.FTZ R211, R21, R20, !PT ;  /* 0x0000001415d37209 */ /* 0x001fe20007810000 */
[----:B------:R-:W0:Y:S03]  /*4cf0*/  MUFU.TANH R167, R167 ;  /* 0x000000a700a77308 */ /* 0x000e260000002400 */
[----:B--2---:R-:W-:-:S04]  /*4d00*/  FMNMX.FTZ R20, R152, R211, !PT ;  /* 0x000000d398147209 */ /* 0x004fc80007810000 */
[----:B------:R-:W-:Y:S01]  /*4d10*/  FMNMX.FTZ R157, R155, R20, !PT ;  /* 0x000000149b9d7209 */ /* 0x000fe20007810000 */
[----:B------:R-:W2:Y:S03]  /*4d20*/  MUFU.TANH R168, R168 ;  /* 0x000000a800a87308 */ /* 0x000ea60000002400 */
[----:B------:R-:W-:Y:S01]  /*4d30*/  FMNMX.FTZ R206, R156, R157, !PT ;  /* 0x0000009d9cce7209 */ /* 0x000fe20007810000 */
[----:B------:R-:W-:-:S03]  /*4d40*/  FFMA.FTZ R157, R158, UR10, -R207 ;  /* 0x0000000a9e9d7c23 */ /* 0x000fc600080108cf */
[----:B------:R-:W-:Y:S01]  /*4d50*/  FMNMX.FTZ R211, R159, R206, !PT ;  /* 0x000000ce9fd37209 */ /* 0x000fe20007810000 */
[----:B------:R-:W4:Y:S01]  /*4d60*/  MUFU.TANH R171, R171 ;  /* 0x000000ab00ab7308 */ /* 0x000f220000002400 */
[----:B------:R-:W-:-:S02]  /*4d70*/  FFMA.FTZ R206, R161, UR10, -R207 ;  /* 0x0000000aa1ce7c23 */ /* 0x000fc400080108cf */
[----:B---3--:R-:W-:Y:S01]  /*4d80*/  FMNMX.FTZ R158, R160, R211, !PT ;  /* 0x000000d3a09e7209 */ /* 0x008fe20007810000 */
[----:B------:R-:W-:-:S03]  /*4d90*/  FFMA.FTZ R211, R162, UR10, -R207 ;  /* 0x0000000aa2d37c23 */ /* 0x000fc600080108cf */
[----:B------:R-:W-:Y:S01]  /*4da0*/  FMNMX.FTZ R161, R163, R158, !PT ;  /* 0x0000009ea3a17209 */ /* 0x000fe20007810000 */
[----:B------:R-:W3:Y:S03]  /*4db0*/  MUFU.TANH R172, R172 ;  /* 0x000000ac00ac7308 */ /* 0x000ee60000002400 */
[----:B-1----:R-:W-:-:S04]  /*4dc0*/  FMNMX.FTZ R158, R164, R161, !PT ;  /* 0x000000a1a49e7209 */ /* 0x002fc80007810000 */
[----:B0-----:R-:W-:Y:S01]  /*4dd0*/  FMNMX.FTZ R161, R167, R158, !PT ;  /* 0x0000009ea7a17209 */ /* 0x001fe20007810000 */
[----:B------:R-:W0:Y:S03]  /*4de0*/  MUFU.TANH R175, R175 ;  /* 0x000000af00af7308 */ /* 0x000e260000002400 */
[----:B--2---:R-:W-:-:S04]  /*4df0*/  FMNMX.FTZ R158, R168, R161, !PT ;  /* 0x000000a1a89e7209 */ /* 0x004fc80007810000 */
[----:B----4-:R-:W-:Y:S01]  /*4e00*/  FMNMX.FTZ R161, R171, R158, !PT ;  /* 0x0000009eaba17209 */ /* 0x010fe20007810000 */
[----:B------:R-:W1:Y:S03]  /*4e10*/  MUFU.TANH R176, R176 ;  /* 0x000000b000b07308 */ /* 0x000e660000002400 */
[----:B---3--:R-:W-:Y:S01]  /*4e20*/  FMNMX.FTZ R162, R172, R161, !PT ;  /* 0x000000a1aca27209 */ /* 0x008fe20007810000 */
[----:B------:R-:W-:-:S04]  /*4e30*/  FFMA.FTZ R161, R166, UR10, -R207 ;  /* 0x0000000aa6a17c23 */ /* 0x000fc800080108cf */
[----:B------:R-:W2:Y:S01]  /*4e40*/  MUFU.TANH R179, R179 ;  /* 0x000000b300b37308 */ /* 0x000ea20000002400 */
[----:B0-----:R-:W-:-:S07]  /*4e50*/  FMNMX.FTZ R165, R175, R162, !PT ;  /* 0x000000a2afa57209 */ /* 0x001fce0007810000 */
[----:B------:R-:W0:Y:S01]  /*4e60*/  MUFU.TANH R191, R191 ;  /* 0x000000bf00bf7308 */ /* 0x000e220000002400 */
[----:B-1----:R-:W-:-:S07]  /*4e70*/  FMNMX.FTZ R162, R176, R165, !PT ;  /* 0x000000a5b0a27209 */ /* 0x002fce0007810000 */
[----:B------:R-:W1:Y:S01]  /*4e80*/  MUFU.TANH R194, R194 ;  /* 0x000000c200c27308 */ /* 0x000e620000002400 */
[----:B--2---:R-:W-:-:S07]  /*4e90*/  FMNMX.FTZ R162, R179, R162, !PT ;  /* 0x000000a2b3a27209 */ /* 0x004fce0007810000 */
[----:B------:R-:W2:Y:S01]  /*4ea0*/  MUFU.TANH R195, R195 ;  /* 0x000000c300c37308 */ /* 0x000ea20000002400 */
[----:B0-----:R-:W-:-:S07]  /*4eb0*/  FMNMX.FTZ R165, R191, R162, !PT ;  /* 0x000000a2bfa57209 */ /* 0x001fce0007810000 */
[----:B------:R-:W0:Y:S01]  /*4ec0*/  MUFU.TANH R196, R196 ;  /* 0x000000c400c47308 */ /* 0x000e220000002400 */
[----:B-1----:R-:W-:-:S07]  /*4ed0*/  FMNMX.FTZ R162, R194, R165, !PT ;  /* 0x000000a5c2a27209 */ /* 0x002fce0007810000 */
[----:B------:R-:W1:Y:S01]  /*4ee0*/  MUFU.TANH R197, R197 ;  /* 0x000000c500c57308 */ /* 0x000e620000002400 */
[----:B--2---:R-:W-:Y:S01]  /*4ef0*/  FMNMX.FTZ R165, R195, R162, !PT ;  /* 0x000000a2c3a57209 */ /* 0x004fe20007810000 */
[--C-:B------:R-:W-:Y:S01]  /*4f00*/  FFMA.FTZ R162, R173, UR10, -R207.reuse ;  /* 0x0000000aada27c23 */ /* 0x100fe200080108cf */
[----:B------:R-:W-:-:S01]  /*4f10*/  FFMA.FTZ R173, R185, UR10, -R207 ;  /* 0x0000000ab9ad7c23 */ /* 0x000fc200080108cf */
[----:B------:R-:W-:-:S04]  /*4f20*/  FFMA.FTZ R185, R188, UR10, -R207 ;  /* 0x0000000abcb97c23 */ /* 0x000fc800080108cf */
[----:B------:R-:W2:Y:S01]  /*4f30*/  MUFU.TANH R198, R198 ;  /* 0x000000c600c67308 */ /* 0x000ea20000002400 */
[----:B0-----:R-:W-:-:S07]  /*4f40*/  FMNMX.FTZ R166, R196, R165, !PT ;  /* 0x000000a5c4a67209 */ /* 0x001fce0007810000 */
[----:B------:R-:W0:Y:S01]  /*4f50*/  MUFU.TANH R199, R199 ;  /* 0x000000c700c77308 */ /* 0x000e220000002400 */
[----:B-1----:R-:W-:-:S07]  /*4f60*/  FMNMX.FTZ R165, R197, R166, !PT ;  /* 0x000000a6c5a57209 */ /* 0x002fce0007810000 */
[----:B------:R-:W1:Y:S01]  /*4f70*/  MUFU.TANH R200, R200 ;  /* 0x000000c800c87308 */ /* 0x000e620000002400 */
[----:B--2---:R-:W-:-:S07]  /*4f80*/  FMNMX.FTZ R166, R198, R165, !PT ;  /* 0x000000a5c6a67209 */ /* 0x004fce0007810000 */
[----:B------:R-:W2:Y:S08]  /*4f90*/  MUFU.TANH R201, R201 ;  /* 0x000000c900c97308 */ /* 0x000eb00000002400 */
[----:B------:R-:W3:Y:S08]  /*4fa0*/  MUFU.TANH R202, R202 ;  /* 0x000000ca00ca7308 */ /* 0x000ef00000002400 */
[----:B------:R4:W-:Y:S08]  /*4fb0*/  MUFU.EX2 R20, R208 ;  /* 0x000000d000147308 */ /* 0x0009f00000000800 */
[----:B------:R-:W5:Y:S01]  /*4fc0*/  MUFU.TANH R203, R203 ;  /* 0x000000cb00cb7308 */ /* 0x000f620000002400 */
[----:B----4-:R-:W-:-:S01]  /*4fd0*/  FFMA.FTZ R208, R169, UR10, -R207 ;  /* 0x0000000aa9d07c23 */ /* 0x010fc200080108cf */
[----:B0-----:R-:W-:-:S04]  /*4fe0*/  FMNMX.FTZ R169, R199, R166, !PT ;  /* 0x000000a6c7a97209 */ /* 0x001fc80007810000 */
[----:B-1----:R-:W-:Y:S02]  /*4ff0*/  FMNMX.FTZ R166, R200, R169, !PT ;  /* 0x000000a9c8a67209 */ /* 0x002fe40007810000 */
[----:B------:R-:W0:Y:S02]  /*5000*/  MUFU.TANH R204, R204 ;  /* 0x000000cc00cc7308 */ /* 0x000e240000002400 */
[----:B--2---:R-:W-:-:S04]  /*5010*/  FMNMX.FTZ R169, R201, R166, !PT ;  /* 0x000000a6c9a97209 */ /* 0x004fc80007810000 */
[----:B---3--:R-:W-:Y:S02]  /*5020*/  FMNMX.FTZ R166, R202, R169, !PT ;  /* 0x000000a9caa67209 */ /* 0x008fe40007810000 */
[----:B------:R-:W1:Y:S02]  /*5030*/  MUFU.TANH R205, R205 ;  /* 0x000000cd00cd7308 */ /* 0x000e640000002400 */
[----:B-----5:R-:W-:Y:S01]  /*5040*/  FMNMX.FTZ R169, R203, R166, !PT ;  /* 0x000000a6cba97209 */ /* 0x020fe20007810000 */
[--C-:B------:R-:W-:Y:S01]  /*5050*/  FFMA.FTZ R166, R180, UR10, -R207.reuse ;  /* 0x0000000ab4a67c23 */ /* 0x100fe200080108cf */
[----:B------:R-:W-:-:S01]  /*5060*/  FFMA.FTZ R180, R183, UR10, -R207 ;  /* 0x0000000ab7b47c23 */ /* 0x000fc200080108cf */
[--C-:B------:R-:W-:Y:S01]  /*5070*/  FFMA.FTZ R183, R184, UR10, -R207.reuse ;  /* 0x0000000ab8b77c23 */ /* 0x100fe200080108cf */
[----:B------:R-:W-:-:S02]  /*5080*/  FFMA.FTZ R184, R192, UR10, -R207 ;  /* 0x0000000ac0b87c23 */ /* 0x000fc400080108cf */
[----:B------:R2:W-:Y:S01]  /*5090*/  MUFU.EX2 R158, R210 ;  /* 0x000000d2009e7308 */ /* 0x0005e20000000800 */
[----:B0-----:R-:W-:Y:S01]  /*50a0*/  FMNMX.FTZ R170, R204, R169, !PT ;  /* 0x000000a9ccaa7209 */ /* 0x001fe20007810000 */
[--C-:B------:R-:W-:Y:S01]  /*50b0*/  FFMA.FTZ R169, R182, UR10, -R207.reuse ;  /* 0x0000000ab6a97c23 */ /* 0x100fe200080108cf */
[----:B------:R-:W-:-:S05]  /*50c0*/  FFMA.FTZ R182, R187, UR10, -R207 ;  /* 0x0000000abbb67c23 */ /* 0x000fca00080108cf */
[----:B------:R0:W-:Y:S01]  /*50d0*/  MUFU.EX2 R165, R174 ;  /* 0x000000ae00a57308 */ /* 0x0001e20000000800 */
[----:B-1----:R-:W-:Y:S01]  /*50e0*/  FMNMX.FTZ R170, R205, R170, !PT ;  /* 0x000000aacdaa7209 */ /* 0x002fe20007810000 */
[----:B--2---:R-:W-:-:S04]  /*50f0*/  FFMA.FTZ R210, R177, UR10, -R207 ;  /* 0x0000000ab1d27c23 */ /* 0x004fc800080108cf */
[----:B------:R-:W1:Y:S02]  /*5100*/  SHFL.BFLY PT, R177, R170, 0x2, 0x1f ;  /* 0x0c401f00aab17f89 */ /* 0x000e6400000e0000 */
[----:B------:R-:W2:Y:S01]  /*5110*/  MUFU.EX2 R209, R209 ;  /* 0x000000d100d17308 */ /* 0x000ea20000000800 */
[----:B0-----:R-:W-:-:S07]  /*5120*/  FFMA.FTZ R174, R186, UR10, -R207 ;  /* 0x0000000abaae7c23 */ /* 0x001fce00080108cf */
[----:B------:R-:W0:Y:S08]  /*5130*/  MUFU.EX2 R6, R6 ;  /* 0x0000000600067308 */ /* 0x000e300000000800 */
[----:B------:R-:W3:Y:S01]  /*5140*/  MUFU.EX2 R7, R7 ;  /* 0x0000000700077308 */ /* 0x000ee20000000800 */
[-C--:B--2---:R-:W-:Y:S01]  /*5150*/  FMUL.FTZ R24, R24, R209.reuse ;  /* 0x000000d118187220 */ /* 0x084fe20000410000 */
[-C--:B------:R-:W-:Y:S01]  /*5160*/  FMUL.FTZ R25, R25, R209.reuse ;  /* 0x000000d119197220 */ /* 0x080fe20000410000 */
[-C--:B------:R-:W-:Y:S01]  /*5170*/  FMUL.FTZ R28, R28, R209.reuse ;  /* 0x000000d11c1c7220 */ /* 0x080fe20000410000 */
[-C--:B------:R-:W-:Y:S01]  /*5180*/  FMUL.FTZ R29, R29, R209.reuse ;  /* 0x000000d11d1d7220 */ /* 0x080fe20000410000 */
[----:B------:R-:W-:Y:S01]  /*5190*/  FMUL.FTZ R32, R32, R209 ;  /* 0x000000d120207220 */ /* 0x000fe20000410000 */
[----:B-1----:R-:W-:Y:S01]  /*51a0*/  FMNMX.FTZ R186, R170, R177, !PT ;  /* 0x000000b1aaba7209 */ /* 0x002fe20007810000 */
[----:B------:R-:W-:-:S01]  /*51b0*/  FFMA.FTZ R177, R189, UR10, -R207 ;  /* 0x0000000abdb17c23 */ /* 0x000fc200080108cf */
[----:B------:R-:W-:Y:S01]  /*51c0*/  IMAD.U32 R189, RZ, RZ, UR10 ;  /* 0x0000000affbd7e24 */ /* 0x000fe2000f8e00ff */
[----:B------:R-:W1:Y:S01]  /*51d0*/  MUFU.EX2 R11, R11 ;  /* 0x0000000b000b7308 */ /* 0x000e620000000800 */
[----:B0-----:R-:W-:-:S01]  /*51e0*/  FFMA.FTZ R4, R209, R4, R6 ;  /* 0x00000004d1047223 */ /* 0x001fc20000010006 */
[----:B------:R-:W0:Y:S01]  /*51f0*/  SHFL.BFLY PT, R187, R186, 0x1, 0x1f ;  /* 0x0c201f00babb7f89 */ /* 0x000e2200000e0000 */
[-C--:B------:R-:W-:Y:S01]  /*5200*/  FMUL.FTZ R33, R33, R209.reuse ;  /* 0x000000d121217220 */ /* 0x080fe20000410000 */
[-C--:B------:R-:W-:Y:S01]  /*5210*/  FMUL.FTZ R36, R36, R209.reuse ;  /* 0x000000d124247220 */ /* 0x080fe20000410000 */
[-C--:B------:R-:W-:Y:S01]  /*5220*/  FMUL.FTZ R37, R37, R209.reuse ;  /* 0x000000d125257220 */ /* 0x080fe20000410000 */
[-C--:B------:R-:W-:Y:S01]  /*5230*/  FMUL.FTZ R40, R40, R209.reuse ;  /* 0x000000d128287220 */ /* 0x080fe20000410000 */
[----:B------:R-:W-:Y:S01]  /*5240*/  FMUL.FTZ R41, R41, R209 ;  /* 0x000000d129297220 */ /* 0x000fe20000410000 */
[----:B------:R-:W2:Y:S01]  /*5250*/  MUFU.EX2 R12, R12 ;  /* 0x0000000c000c7308 */ /* 0x000ea20000000800 */
[----:B---3--:R-:W-:-:S01]  /*5260*/  FADD.FTZ R4, R7, R4 ;  /* 0x0000000407047221 */ /* 0x008fc20000010000 */
[-C--:B------:R-:W-:Y:S01]  /*5270*/  FMUL.FTZ R44, R44, R209.reuse ;  /* 0x000000d12c2c7220 */ /* 0x080fe20000410000 */
[-C--:B------:R-:W-:Y:S01]  /*5280*/  FMUL.FTZ R45, R45, R209.reuse ;  /* 0x000000d12d2d7220 */ /* 0x080fe20000410000 */
[-C--:B------:R-:W-:Y:S01]  /*5290*/  FMUL.FTZ R48, R48, R209.reuse ;  /* 0x000000d130307220 */ /* 0x080fe20000410000 */
[-C--:B------:R-:W-:Y:S01]  /*52a0*/  FMUL.FTZ R49, R49, R209.reuse ;  /* 0x000000d131317220 */ /* 0x080fe20000410000 */
[-C--:B------:R-:W-:Y:S01]  /*52b0*/  FMUL.FTZ R52, R52, R209.reuse ;  /* 0x000000d134347220 */ /* 0x080fe20000410000 */
[-C--:B------:R-:W-:Y:S01]  /*52c0*/  FMUL.FTZ R53, R53, R209.reuse ;  /* 0x000000d135357220 */ /* 0x080fe20000410000 */
[----:B------:R-:W3:Y:S01]  /*52d0*/  MUFU.EX2 R8, R8 ;  /* 0x0000000800087308 */ /* 0x000ee20000000800 */
[-C--:B------:R-:W-:Y:S01]  /*52e0*/  FMUL.FTZ R56, R56, R209.reuse ;  /* 0x000000d138387220 */ /* 0x080fe20000410000 */
[-C--:B------:R-:W-:Y:S01]  /*52f0*/  FMUL.FTZ R57, R57, R209.reuse ;  /* 0x000000d139397220 */ /* 0x080fe20000410000 */
[-C--:B------:R-:W-:Y:S01]  /*5300*/  FMUL.FTZ R60, R60, R209.reuse ;  /* 0x000000d13c3c7220 */ /* 0x080fe20000410000 */
[-C--:B------:R-:W-:Y:S01]  /*5310*/  FMUL.FTZ R61, R61, R209.reuse ;  /* 0x000000d13d3d7220 */ /* 0x080fe20000410000 */
[-C--:B------:R-:W-:Y:S01]  /*5320*/  FMUL.FTZ R64, R64, R209.reuse ;  /* 0x000000d140407220 */ /* 0x080fe20000410000 */
[-C--:B------:R-:W-:Y:S01]  /*5330*/  FMUL.FTZ R65, R65, R209.reuse ;  /* 0x000000d141417220 */ /* 0x080fe20000410000 */
[-C--:B------:R-:W-:Y:S01]  /*5340*/  FMUL.FTZ R68, R68, R209.reuse ;  /* 0x000000d144447220 */ /* 0x080fe20000410000 */
[----:B------:R-:W4:Y:S01]  /*5350*/  MUFU.EX2 R15, R15 ;  /* 0x0000000f000f7308 */ /* 0x000f220000000800 */
[----:B------:R-:W-:Y:S01]  /*5360*/  FMUL.FTZ R69, R69, R209 ;  /* 0x000000d145457220 */ /* 0x000fe20000410000 */
[----:B0-----:R-:W-:Y:S01]  /*5370*/  FMNMX.FTZ R170, R186, R187, !PT ;  /* 0x000000bbbaaa7209 */ /* 0x001fe20007810000 */
[----:B------:R-:W-:-:S01]  /*5380*/  FFMA.FTZ R187, R193, UR10, -R207 ;  /* 0x0000000ac1bb7c23 */ /* 0x000fc200080108cf */
[-C--:B------:R-:W-:Y:S01]  /*5390*/  FMUL.FTZ R72, R72, R209.reuse ;  /* 0x000000d148487220 */ /* 0x080fe20000410000 */
[-C--:B------:R-:W-:Y:S01]  /*53a0*/  FMUL.FTZ R73, R73, R209.reuse ;  /* 0x000000d149497220 */ /* 0x080fe20000410000 */
[----:B------:R-:W-:Y:S01]  /*53b0*/  FMUL.FTZ R76, R76, R209 ;  /* 0x000000d14c4c7220 */ /* 0x000fe20000410000 */
[----:B------:R-:W-:-:S01]  /*53c0*/  FADD.FTZ R5, -R170, R5 ;  /* 0x00000005aa057221 */ /* 0x000fc20000010100 */
[----:B------:R-:W-:Y:S01]  /*53d0*/  FFMA.FTZ R186, R170, R189, -8 ;  /* 0xc1000000aaba7423 */ /* 0x000fe200000100bd */
[----:B------:R-:W-:Y:S01]  /*53e0*/  MUFU.EX2 R153, R153 ;  /* 0x0000009900997308 */ /* 0x000fe20000000800 */
[----:B------:R-:W-:Y:S01]  /*53f0*/  FMUL.FTZ R77, R77, R209 ;  /* 0x000000d14d4d7220 */ /* 0x000fe20000410000 */
[----:B------:R-:W-:Y:S01]  /*5400*/  FMUL.FTZ R188, R5, UR10 ;  /* 0x0000000a05bc7c20 */ /* 0x000fe20008410000 */
[----:B------:R-:W-:-:S01]  /*5410*/  FFMA.FTZ R5, R10, UR10, -R186 ;  /* 0x0000000a0a057c23 */ /* 0x000fc200080108ba */
[--C-:B------:R-:W-:Y:S01]  /*5420*/  FFMA.FTZ R10, R9, UR10, -R186.reuse ;  /* 0x0000000a090a7c23 */ /* 0x100fe200080108ba */
[----:B------:R-:W-:-:S01]  /*5430*/  FFMA.FTZ R13, R13, UR10, -R186 ;  /* 0x0000000a0d0d7c23 */ /* 0x000fc200080108ba */
[--C-:B------:R-:W-:Y:S01]  /*5440*/  FFMA.FTZ R190, R14, UR10, -R186.reuse ;  /* 0x0000000a0ebe7c23 */ /* 0x100fe200080108ba */
[----:B------:R-:W-:-:S01]  /*5450*/  FFMA.FTZ R9, R21, UR10, -R186 ;  /* 0x0000000a15097c23 */ /* 0x000fc200080108ba */
[----:B------:R-:W-:Y:S01]  /*5460*/  MUFU.EX2 R188, R188 ;  /* 0x000000bc00bc7308 */ /* 0x000fe20000000800 */
[----:B------:R-:W-:-:S01]  /*5470*/  FFMA.FTZ R14, R152, UR10, -R186 ;  /* 0x0000000a980e7c23 */ /* 0x000fc200080108ba */
[--C-:B------:R-:W-:Y:S01]  /*5480*/  FFMA.FTZ R21, R159, UR10, -R186.reuse ;  /* 0x0000000a9f157c23 */ /* 0x100fe200080108ba */
[----:B------:R-:W-:-:S01]  /*5490*/  FFMA.FTZ R152, R155, UR10, -R186 ;  /* 0x0000000a9b987c23 */ /* 0x000fc200080108ba */
[--C-:B------:R-:W-:Y:S01]  /*54a0*/  FFMA.FTZ R159, R167, UR10, -R186.reuse ;  /* 0x0000000aa79f7c23 */ /* 0x100fe200080108ba */
[----:B------:R-:W-:-:S01]  /*54b0*/  FFMA.FTZ R167, R175, UR10, -R186 ;  /* 0x0000000aafa77c23 */ /* 0x000fc200080108ba */
[----:B-1----:R-:W-:Y:S01]  /*54c0*/  FADD.FTZ R175, R11, R4 ;  /* 0x000000040baf7221 */ /* 0x002fe20000010000 */
[----:B------:R-:W-:-:S01]  /*54d0*/  FFMA.FTZ R155, R156, UR10, -R186 ;  /* 0x0000000a9c9b7c23 */ /* 0x000fc200080108ba */
[----:B------:R-:W0:Y:S01]  /*54e0*/  MUFU.EX2 R5, R5 ;  /* 0x0000000500057308 */ /* 0x000e220000000800 */
[----:B------:R-:W-:-:S01]  /*54f0*/  FFMA.FTZ R156, R163, UR10, -R186 ;  /* 0x0000000aa39c7c23 */ /* 0x000fc200080108ba */
[--C-:B------:R-:W-:Y:S01]  /*5500*/  FFMA.FTZ R163, R164, UR10, -R186.reuse ;  /* 0x0000000aa4a37c23 */ /* 0x100fe200080108ba */
[----:B------:R-:W-:-:S01]  /*5510*/  FFMA.FTZ R164, R168, UR10, -R186 ;  /* 0x0000000aa8a47c23 */ /* 0x000fc200080108ba */
[----:B--2---:R-:W-:Y:S01]  /*5520*/  FADD.FTZ R175, R12, R175 ;  /* 0x000000af0caf7221 */ /* 0x004fe20000010000 */
[----:B------:R-:W-:-:S01]  /*5530*/  FFMA.FTZ R168, R171, UR10, -R186 ;  /* 0x0000000aaba87c23 */ /* 0x000fc200080108ba */
[--C-:B------:R-:W-:Y:S01]  /*5540*/  FFMA.FTZ R171, R172, UR10, -R186.reuse ;  /* 0x0000000aacab7c23 */ /* 0x100fe200080108ba */
[----:B------:R-:W-:-:S01]  /*5550*/  FFMA.FTZ R172, R176, UR10, -R186 ;  /* 0x0000000ab0ac7c23 */ /* 0x000fc200080108ba */
[----:B------:R-:W1:Y:S01]  /*5560*/  MUFU.EX2 R10, R10 ;  /* 0x0000000a000a7308 */ /* 0x000e620000000800 */
[----:B------:R-:W-:Y:S01]  /*5570*/  F2FP.SATFINITE.E4M3.F32.PACK_AB_MERGE_C R11, R12, R11, RZ ;  /* 0x0000000b0c0b723e */ /* 0x000fe200048070ff */
[----:B---3--:R-:W-:Y:S01]  /*5580*/  FADD.FTZ R176, R8, R175 ;  /* 0x000000af08b07221 */ /* 0x008fe20000010000 */
[----:B------:R-:W-:-:S01]  /*5590*/  FFMA.FTZ R160, R160, UR10, -R186 ;  /* 0x0000000aa0a07c23 */ /* 0x000fc200080108ba */
[--C-:B------:R-:W-:Y:S01]  /*55a0*/  FFMA.FTZ R179, R179, UR10, -R186.reuse ;  /* 0x0000000ab3b37c23 */ /* 0x100fe200080108ba */
[----:B------:R-:W-:-:S01]  /*55b0*/  FFMA.FTZ R191, R191, UR10, -R186 ;  /* 0x0000000abfbf7c23 */ /* 0x000fc200080108ba */
[----:B----4-:R-:W-:Y:S01]  /*55c0*/  FADD.FTZ R176, R15, R176 ;  /* 0x000000b00fb07221 */ /* 0x010fe20000010000 */
[----:B------:R-:W-:-:S01]  /*55d0*/  FFMA.FTZ R194, R194, UR10, -R186 ;  /* 0x0000000ac2c27c23 */ /* 0x000fc200080108ba */
[----:B------:R-:W2:Y:S01]  /*55e0*/  MUFU.EX2 R13, R13 ;  /* 0x0000000d000d7308 */ /* 0x000ea20000000800 */
[----:B0-----:R-:W-:-:S01]  /*55f0*/  FFMA.FTZ R3, R188, R3, R5 ;  /* 0x00000003bc037223 */ /* 0x001fc20000010005 */
[----:B------:R-:W-:Y:S01]  /*5600*/  FADD.FTZ R175, R153, R176 ;  /* 0x000000b099af7221 */ /* 0x000fe20000010000 */
[----:B------:R-:W-:-:S01]  /*5610*/  FFMA.FTZ R195, R195, UR10, -R186 ;  /* 0x0000000ac3c37c23 */ /* 0x000fc200080108ba */
[--C-:B------:R-:W-:Y:S01]  /*5620*/  FFMA.FTZ R196, R196, UR10, -R186.reuse ;  /* 0x0000000ac4c47c23 */ /* 0x100fe200080108ba */
[----:B------:R-:W-:-:S01]  /*5630*/  FFMA.FTZ R197, R197, UR10, -R186 ;  /* 0x0000000ac5c57c23 */ /* 0x000fc200080108ba */
[--C-:B------:R-:W-:Y:S01]  /*5640*/  FFMA.FTZ R198, R198, UR10, -R186.reuse ;  /* 0x0000000ac6c67c23 */ /* 0x100fe200080108ba */
[----:B------:R-:W-:-:S01]  /*5650*/  FFMA.FTZ R199, R199, UR10, -R186 ;  /* 0x0000000ac7c77c23 */ /* 0x000fc200080108ba */
[----:B------:R-:W0:Y:S01]  /*5660*/  MUFU.EX2 R190, R190 ;  /* 0x000000be00be7308 */ /* 0x000e220000000800 */
[----:B-1----:R-:W-:-:S01]  /*5670*/  FADD.FTZ R4, R10, R3 ;  /* 0x000000030a047221 */ /* 0x002fc20000010000 */
[--C-:B------:R-:W-:Y:S01]  /*5680*/  FFMA.FTZ R200, R200, UR10, -R186.reuse ;  /* 0x0000000ac8c87c23 */ /* 0x100fe200080108ba */
[----:B------:R-:W-:-:S01]  /*5690*/  FFMA.FTZ R201, R201, UR10, -R186 ;  /* 0x0000000ac9c97c23 */ /* 0x000fc200080108ba */
[--C-:B------:R-:W-:Y:S01]  /*56a0*/  FFMA.FTZ R202, R202, UR10, -R186.reuse ;  /* 0x0000000acaca7c23 */ /* 0x100fe200080108ba */
[----:B------:R-:W-:-:S01]  /*56b0*/  FFMA.FTZ R203, R203, UR10, -R186 ;  /* 0x0000000acbcb7c23 */ /* 0x000fc200080108ba */
[--C-:B------:R-:W-:Y:S01]  /*56c0*/  FFMA.FTZ R204, R204, UR10, -R186.reuse ;  /* 0x0000000acccc7c23 */ /* 0x100fe200080108ba */
[----:B------:R-:W-:-:S01]  /*56d0*/  FFMA.FTZ R186, R205, UR10, -R186 ;  /* 0x0000000acdba7c23 */ /* 0x000fc200080108ba */
[----:B------:R-:W1:Y:S01]  /*56e0*/  MUFU.EX2 R9, R9 ;  /* 0x0000000900097308 */ /* 0x000e620000000800 */
[----:B--2---:R-:W-:-:S01]  /*56f0*/  FADD.FTZ R3, R13, R4 ;  /* 0x000000040d037221 */ /* 0x004fc20000010000 */
[-C--:B------:R-:W-:Y:S01]  /*5700*/  FMUL.FTZ R80, R80, R209.reuse ;  /* 0x000000d150507220 */ /* 0x080fe20000410000 */
[-C--:B------:R-:W-:Y:S01]  /*5710*/  FMUL.FTZ R81, R81, R209.reuse ;  /* 0x000000d151517220 */ /* 0x080fe20000410000 */
[-C--:B------:R-:W-:Y:S01]  /*5720*/  FMUL.FTZ R84, R84, R209.reuse ;  /* 0x000000d154547220 */ /* 0x080fe20000410000 */
[-C--:B------:R-:W-:Y:S01]  /*5730*/  FMUL.FTZ R85, R85, R209.reuse ;  /* 0x000000d155557220 */ /* 0x080fe20000410000 */
[-C--:B------:R-:W-:Y:S01]  /*5740*/  FMUL.FTZ R88, R88, R209.reuse ;  /* 0x000000d158587220 */ /* 0x080fe20000410000 */
[----:B------:R-:W-:Y:S01]  /*5750*/  FMUL.FTZ R89, R89, R209 ;  /* 0x000000d159597220 */ /* 0x000fe20000410000 */
[----:B------:R-:W2:Y:S01]  /*5760*/  MUFU.EX2 R14, R14 ;  /* 0x0000000e000e7308 */ /* 0x000ea20000000800 */
[----:B0-----:R-:W-:-:S01]  /*5770*/  FADD.FTZ R12, R190, R3 ;  /* 0x00000003be0c7221 */ /* 0x001fc20000010000 */
[----:B------:R-:W-:Y:S01]  /*5780*/  F2FP.SATFINITE.E4M3.F32.PACK_AB_MERGE_C R13, R190, R13, RZ ;  /* 0x0000000dbe0d723e */ /* 0x000fe200048070ff */
[-C--:B------:R-:W-:Y:S01]  /*5790*/  FMUL.FTZ R92, R92, R209.reuse ;  /* 0x000000d15c5c7220 */ /* 0x080fe20000410000 */
[-C--:B------:R-:W-:Y:S01]  /*57a0*/  FMUL.FTZ R93, R93, R209.reuse ;  /* 0x000000d15d5d7220 */ /* 0x080fe20000410000 */
[-C--:B------:R-:W-:Y:S01]  /*57b0*/  FMUL.FTZ R96, R96, R209.reuse ;  /* 0x000000d160607220 */ /* 0x080fe20000410000 */
[-C--:B------:R-:W-:Y:S01]  /*57c0*/  FMUL.FTZ R97, R97, R209.reuse ;  /* 0x000000d161617220 */ /* 0x080fe20000410000 */
[----:B------:R-:W-:Y:S01]  /*57d0*/  FMUL.FTZ R100, R100, R209 ;  /* 0x000000d164647220 */ /* 0x000fe20000410000 */
[----:B------:R-:W0:Y:S01]  /*57e0*/  MUFU.EX2 R154, R154 ;  /* 0x0000009a009a7308 */ /* 0x000e220000000800 */
[----:B-1----:R-:W-:-:S01]  /*57f0*/  FADD.FTZ R3, R9, R12 ;  /* 0x0000000c09037221 */ /* 0x002fc20000010000 */
[-C--:B------:R-:W-:Y:S01]  /*5800*/  FMUL.FTZ R101, R101, R209.reuse ;  /* 0x000000d165657220 */ /* 0x080fe20000410000 */
[-C--:B------:R-:W-:Y:S01]  /*5810*/  FMUL.FTZ R104, R104, R209.reuse ;  /* 0x000000d168687220 */ /* 0x080fe20000410000 */
[-C--:B------:R-:W-:Y:S01]  /*5820*/  FMUL.FTZ R105, R105, R209.reuse ;  /* 0x000000d169697220 */ /* 0x080fe20000410000 */
[-C--:B------:R-:W-:Y:S01]  /*5830*/  FMUL.FTZ R108, R108, R209.reuse ;  /* 0x000000d16c6c7220 */ /* 0x080fe20000410000 */
[-C--:B------:R-:W-:Y:S01]  /*5840*/  FMUL.FTZ R109, R109, R209.reuse ;  /* 0x000000d16d6d7220 */ /* 0x080fe20000410000 */
[----:B------:R-:W-:Y:S01]  /*5850*/  FMUL.FTZ R112, R112, R209 ;  /* 0x000000d170707220 */ /* 0x000fe20000410000 */
        /* <DEDUP_REMOVED lines=9> */
[C---:B0-----:R-:W-:Y:S01]  /*58f0*/  F2FP.SATFINITE.E4M3.F32.PACK_AB_MERGE_C R12, R154.reuse, R153, RZ ;  /* 0x000000999a0c723e */ /* 0x041fe200048070ff */
[----:B------:R-:W-:Y:S01]  /*5900*/  FADD.FTZ R175, R154, R175 ;  /* 0x000000af9aaf7221 */ /* 0x000fe20000010000 */
[-C--:B------:R-:W-:Y:S01]  /*5910*/  FMUL.FTZ R125, R125, R209.reuse ;  /* 0x000000d17d7d7220 */ /* 0x080fe20000410000 */
[-C--:B------:R-:W-:Y:S01]  /*5920*/  FMUL.FTZ R128, R128, R209.reuse ;  /* 0x000000d180807220 */ /* 0x080fe20000410000 */
[-C--:B------:R-:W-:Y:S01]  /*5930*/  FMUL.FTZ R129, R129, R209.reuse ;  /* 0x000000d181817220 */ /* 0x080fe20000410000 */
[----:B------:R-:W-:Y:S01]  /*5940*/  FADD.FTZ R176, R20, R175 ;  /* 0x000000af14b07221 */ /* 0x000fe20000010000 */
        /* <DEDUP_REMOVED lines=11> */
[----:B------:R-:W-:Y:S01]  /*5a00*/  F2FP.SATFINITE.E4M3.F32.PACK_AB_MERGE_C R155, R155, R152, RZ ;  /* 0x000000989b9b723e */ /* 0x000fe200048070ff */
[-C--:B------:R-:W-:Y:S01]  /*5a10*/  FMUL.FTZ R145, R145, R209.reuse ;  /* 0x000000d191917220 */ /* 0x080fe20000410000 */
[-C--:B------:R-:W-:Y:S01]  /*5a20*/  FMUL.FTZ R148, R148, R209.reuse ;  /* 0x000000d194947220 */ /* 0x080fe20000410000 */
[----:B------:R-:W-:Y:S01]  /*5a30*/  FMUL.FTZ R149, R149, R209 ;  /* 0x000000d195957220 */ /* 0x000fe20000410000 */
[-C--:B------:R-:W-:Y:S01]  /*5a40*/  FMUL.FTZ R26, R26, R188.reuse ;  /* 0x000000bc1a1a7220 */ /* 0x080fe20000410000 */
[----:B------:R-:W-:Y:S01]  /*5a50*/  FMUL.FTZ R27, R27, R188 ;  /* 0x000000bc1b1b7220 */ /* 0x000fe20000410000 */
[----:B------:R-:W2:Y:S01]  /*5a60*/  MUFU.EX2 R206, R206 ;  /* 0x000000ce00ce7308 */ /* 0x000ea20000000800 */
[----:B0-----:R-:W-:-:S01]  /*5a70*/  FADD.FTZ R153, R157, R176 ;  /* 0x000000b09d997221 */ /* 0x001fc20000010000 */
[-C--:B------:R-:W-:Y:S01]  /*5a80*/  FMUL.FTZ R30, R30, R188.reuse ;  /* 0x000000bc1e1e7220 */ /* 0x080fe20000410000 */
        /* <DEDUP_REMOVED lines=30> */
[C---:B-1----:R-:W-:Y:S01]  /*5c70*/  F2FP.SATFINITE.E4M3.F32.PACK_AB_MERGE_C R206, R211.reuse, R206, RZ ;  /* 0x000000ced3ce723e */ /* 0x042fe200048070ff */
[----:B------:R-:W-:Y:S01]  /*5c80*/  FADD.FTZ R211, R211, R152 ;  /* 0x00000098d3d37221 */ /* 0x000fe20000010000 */
[-C--:B------:R-:W-:Y:S01]  /*5c90*/  FMUL.FTZ R78, R78, R188.reuse ;  /* 0x000000bc4e4e7220 */ /* 0x080fe20000410000 */
[-C--:B------:R-:W-:Y:S01]  /*5ca0*/  FMUL.FTZ R79, R79, R188.reuse ;  /* 0x000000bc4f4f7220 */ /* 0x080fe20000410000 */
[-C--:B------:R-:W-:Y:S01]  /*5cb0*/  FMUL.FTZ R82, R82, R188.reuse ;  /* 0x000000bc52527220 */ /* 0x080fe20000410000 */
[----:B------:R-:W-:Y:S01]  /*5cc0*/  FADD.FTZ R154, R158, R211 ;  /* 0x000000d39e9a7221 */ /* 0x000fe20000010000 */
        /* <DEDUP_REMOVED lines=12> */
[----:B------:R-:W-:Y:S01]  /*5d90*/  FMUL.FTZ R98, R98, R188 ;  /* 0x000000bc62627220 */ /* 0x000fe20000410000 */
[----:B------:R-:W-:Y:S01]  /*5da0*/  F2FP.SATFINITE.E4M3.F32.PACK_AB_MERGE_C R156, R157, R20, R206 ;  /* 0x000000149d9c723e */ /* 0x000fe200048070ce */
[-C--:B------:R-:W-:Y:S01]  /*5db0*/  FMUL.FTZ R99, R99, R188.reuse ;  /* 0x000000bc63637220 */ /* 0x080fe20000410000 */
[----:B------:R-:W-:Y:S01]  /*5dc0*/  F2FP.SATFINITE.E4M3.F32.PACK_AB_MERGE_C R157, R160, R21, R163 ;  /* 0x00000015a09d723e */ /* 0x000fe200048070a3 */
        /* <DEDUP_REMOVED lines=35> */
[----:B------:R-:W-:Y:S01]  /*6000*/  FMUL.FTZ R151, R151, R188 ;  /* 0x000000bc97977220 */ /* 0x000fe20000410000 */
[----:B------:R-:W-:-:S05]  /*6010*/  F2FP.SATFINITE.E4M3.F32.PACK_AB_MERGE_C R155, R14, R9, R155 ;  /* 0x000000090e9b723e */ /* 0x000fca000480709b */
[----:B------:R-:W2:Y:S01]  /*6020*/  MUFU.EX2 R162, R162 ;  /* 0x000000a200a27308 */ /* 0x000ea20000000800 */
[----:B0-----:R-:W-:-:S01]  /*6030*/  FADD.FTZ R3, R213, R152 ;  /* 0x00000098d5037221 */ /* 0x001fc20000010000 */
[----:B------:R-:W-:-:S04]  /*6040*/  F2FP.SATFINITE.E4M3.F32.PACK_AB_MERGE_C R208, R213, R208, RZ ;  /* 0x000000d0d5d0723e */ /* 0x000fc800048070ff */
[----:B------:R-:W-:Y:S02]  /*6050*/  F2FP.SATFINITE.E4M3.F32.PACK_AB_MERGE_C R158, R161, R158, R208 ;  /* 0x0000009ea19e723e */ /* 0x000fe400048070d0 */
[----:B------:R-:W0:Y:S01]  /*6060*/  MUFU.EX2 R167, R167 ;  /* 0x000000a700a77308 */ /* 0x000e220000000800 */
[----:B-1----:R-:W-:-:S01]  /*6070*/  FADD.FTZ R154, R171, R154 ;  /* 0x0000009aab9a7221 */ /* 0x002fc20000010000 */
[----:B------:R-:W-:-:S04]  /*6080*/  F2FP.SATFINITE.E4M3.F32.PACK_AB_MERGE_C R168, R171, R168, RZ ;  /* 0x000000a8aba8723e */ /* 0x000fc800048070ff */
[----:B------:R-:W-:Y:S02]  /*6090*/  F2FP.SATFINITE.E4M3.F32.PACK_AB_MERGE_C R159, R164, R159, R168 ;  /* 0x0000009fa49f723e */ /* 0x000fe400048070a8 */
[----:B------:R-:W1:Y:S01]  /*60a0*/  MUFU.EX2 R172, R172 ;  /* 0x000000ac00ac7308 */ /* 0x000e620000000800 */
[----:B--2---:R-:W-:-:S04]  /*60b0*/  FADD.FTZ R152, R162, R3 ;  /* 0x00000003a2987221 */ /* 0x004fc80000010000 */
[----:B------:R-:W-:-:S03]  /*60c0*/  FADD.FTZ R153, R165, R152 ;  /* 0x00000098a5997221 */ /* 0x000fc60000010000 */
[----:B------:R-:W2:Y:S01]  /*60d0*/  MUFU.EX2 R210, R210 ;  /* 0x000000d200d27308 */ /* 0x000ea20000000800 */
[----:B0-----:R-:W-:-:S07]  /*60e0*/  FADD.FTZ R3, R167, R154 ;  /* 0x0000009aa7037221 */ /* 0x001fce0000010000 */
[----:B------:R-:W0:Y:S01]  /*60f0*/  MUFU.EX2 R179, R179 ;  /* 0x000000b300b37308 */ /* 0x000e220000000800 */
[----:B-1----:R-:W-:-:S07]  /*6100*/  FADD.FTZ R152, R172, R3 ;  /* 0x00000003ac987221 */ /* 0x002fce0000010000 */
[----:B------:R-:W1:Y:S01]  /*6110*/  MUFU.EX2 R215, R215 ;  /* 0x000000d700d77308 */ /* 0x000e620000000800 */
[----:B--2---:R-:W-:-:S07]  /*6120*/  FADD.FTZ R154, R210, R153 ;  /* 0x00000099d29a7221 */ /* 0x004fce0000010000 */
[----:B------:R-:W2:Y:S01]  /*6130*/  MUFU.EX2 R4, R191 ;  /* 0x000000bf00047308 */ /* 0x000ea20000000800 */
[----:B0-----:R-:W-:-:S07]  /*6140*/  FADD.FTZ R3, R179, R152 ;  /* 0x00000098b3037221 */ /* 0x001fce0000010000 */
[----:B------:R-:W0:Y:S01]  /*6150*/  MUFU.EX2 R166, R166 ;  /* 0x000000a600a67308 */ /* 0x000e220000000800 */
[----:B-1----:R-:W-:-:S01]  /*6160*/  FADD.FTZ R153, R215, R154 ;  /* 0x0000009ad7997221 */ /* 0x002fc20000010000 */
[----:B------:R-:W-:-:S04]  /*6170*/  F2FP.SATFINITE.E4M3.F32.PACK_AB_MERGE_C R210, R215, R210, RZ ;  /* 0x000000d2d7d2723e */ /* 0x000fc800048070ff */
[----:B------:R-:W-:Y:S02]  /*6180*/  F2FP.SATFINITE.E4M3.F32.PACK_AB_MERGE_C R160, R165, R162, R210 ;  /* 0x000000a2a5a0723e */ /* 0x000fe400048070d2 */
[----:B------:R-:W1:Y:S01]  /*6190*/  MUFU.EX2 R194, R194 ;  /* 0x000000c200c27308 */ /* 0x000e620000000800 */
[----:B--2---:R-:W-:-:S01]  /*61a0*/  FADD.FTZ R3, R4, R3 ;  /* 0x0000000304037221 */ /* 0x004fc20000010000 */
[----:B------:R-:W-:-:S04]  /*61b0*/  F2FP.SATFINITE.E4M3.F32.PACK_AB_MERGE_C R179, R4, R179, RZ ;  /* 0x000000b304b3723e */ /* 0x000fc800048070ff */
[----:B------:R-:W-:Y:S02]  /*61c0*/  F2FP.SATFINITE.E4M3.F32.PACK_AB_MERGE_C R161, R172, R167, R179 ;  /* 0x000000a7aca1723e */ /* 0x000fe400048070b3 */
        /* <DEDUP_REMOVED lines=9> */
[----:B-1----:R-:W-:-:S07]  /*6260*/  FADD.FTZ R152, R180, R3 ;  /* 0x00000003b4987221 */ /* 0x002fce0000010000 */
[----:B------:R-:W1:Y:S01]  /*6270*/  MUFU.EX2 R197, R197 ;  /* 0x000000c500c57308 */ /* 0x000e620000000800 */
[----:B--2---:R-:W-:-:S07]  /*6280*/  FADD.FTZ R154, R196, R153 ;  /* 0x00000099c49a7221 */ /* 0x004fce0000010000 */
        /* <DEDUP_REMOVED lines=21> */
[----:B--2---:R-:W-:-:S01]  /*63e0*/  FADD.FTZ R152, R185, R152 ;  /* 0x00000098b9987221 */ /* 0x004fc20000010000 */
[----:B------:R-:W-:-:S04]  /*63f0*/  F2FP.SATFINITE.E4M3.F32.PACK_AB_MERGE_C R182, R185, R182, RZ ;  /* 0x000000b6b9b6723e */ /* 0x000fc800048070ff */
[----:B------:R-:W-:Y:S02]  /*6400*/  F2FP.SATFINITE.E4M3.F32.PACK_AB_MERGE_C R164, R174, R173, R182 ;  /* 0x000000adaea4723e */ /* 0x000fe400048070b6 */
[----:B------:R-:W2:Y:S01]  /*6410*/  MUFU.EX2 R202, R202 ;  /* 0x000000ca00ca7308 */ /* 0x000ea20000000800 */
[----:B0-----:R-:W-:-:S01]  /*6420*/  FADD.FTZ R153, R201, R154 ;  /* 0x0000009ac9997221 */ /* 0x001fc20000010000 */
[----:B------:R-:W-:Y:S02]  /*6430*/  F2FP.SATFINITE.E4M3.F32.PACK_AB_MERGE_C R200, R201, R200, RZ ;  /* 0x000000c8c9c8723e */ /* 0x000fe400048070ff */
[----:B------:R-:W-:Y:S02]  /*6440*/  F2FP.SATFINITE.E4M3.F32.PACK_AB_MERGE_C R154, R15, R8, R12 ;  /* 0x000000080f9a723e */ /* 0x000fe4000480700c */
[----:B------:R-:W-:Y:S02]  /*6450*/  F2FP.SATFINITE.E4M3.F32.PACK_AB_MERGE_C R165, R199, R198, R200 ;  /* 0x000000c6c7a5723e */ /* 0x000fe400048070c8 */
        /* <DEDUP_REMOVED lines=12> */
[----:B------:R-:W-:Y:S02]  /*6520*/  F2FP.SATFINITE.E4M3.F32.PACK_AB_MERGE_C R153, R10, R5, R13 ;  /* 0x000000050a99723e */ /* 0x000fe4000480700d */
[C---:B-1----:R-:W-:Y:S01]  /*6530*/  F2FP.SATFINITE.E4M3.F32.PACK_AB_MERGE_C R184, R187.reuse, R184, RZ ;  /* 0x000000b8bbb8723e */ /* 0x042fe200048070ff */
[----:B------:R-:W-:-:S03]  /*6540*/  FADD.FTZ R4, R187, R4 ;  /* 0x00000004bb047221 */ /* 0x000fc60000010000 */
[----:B------:R-:W-:Y:S02]  /*6550*/  F2FP.SATFINITE.E4M3.F32.PACK_AB_MERGE_C R166, R178, R177, R184 ;  /* 0x000000b1b2a6723e */ /* 0x000fe400048070b8 */
[C---:B--2---:R-:W-:Y:S01]  /*6560*/  F2FP.SATFINITE.E4M3.F32.PACK_AB_MERGE_C R204, R3.reuse, R204, RZ ;  /* 0x000000cc03cc723e */ /* 0x044fe200048070ff */
[----:B------:R-:W-:Y:S01]  /*6570*/  FADD.FTZ R3, R3, R152 ;  /* 0x0000009803037221 */ /* 0x000fe20000010000 */
[----:B------:R-:W-:Y:S02]  /*6580*/  F2FP.SATFINITE.E4M3.F32.PACK_AB_MERGE_C R152, R7, R6, R11 ;  /* 0x000000060798723e */ /* 0x000fe4000480700b */
[----:B------:R-:W-:Y:S01]  /*6590*/  F2FP.SATFINITE.E4M3.F32.PACK_AB_MERGE_C R167, R203, R202, R204 ;  /* 0x000000cacba7723e */ /* 0x000fe200048070cc */
[----:B------:R-:W-:Y:S06]  /*65a0*/  @!P0 BRA `(.L_x_25) ;  /* 0x0000000000048947 */ /* 0x000fec0003800000 */
[----:B------:R-:W-:Y:S01]  /*65b0*/  BPT.TRAP 0x1 ;  /* 0x000000040000795c */ /* 0x000fe20000300000 */
.L_x_25:
[----:B------:R-:W-:-:S04]  /*65c0*/  IMAD.U32 R5, RZ, RZ, UR52 ;  /* 0x00000034ff057e24 */ /* 0x000fc8000f8e00ff */
[----:B------:R0:W1:Y:S01]  /*65d0*/  SYNCS.PHASECHK.TRANS64.TRYWAIT P2, [UR46+0x38850], R5 ;  /* 0x03885005ff0075a7 */ /* 0x000062000804016e */
[----:B------:R-:W-:Y:S05]  /*65e0*/  @!P0 BRA `(.L_x_26) ;  /* 0x0000000000048947 */ /* 0x000fea0003800000 */
[----:B------:R-:W-:Y:S01]  /*65f0*/  BPT.TRAP 0x1 ;  /* 0x000000040000795c */ /* 0x000fe20000300000 */
.L_x_26:
[----:B0-----:R-:W-:Y:S01]  /*6600*/  VIADD R5, R225, 0x8 ;  /* 0x00000008e1057836 */ /* 0x001fe20000000000 */
[----:B-1----:R-:W-:Y:S06]  /*6610*/  @P2 BRA `(.L_x_27) ;  /* 0x00000000000c2947 */ /* 0x002fec0003800000 */
[----:B------:R-:W-:-:S04]  /*6620*/  IMAD.U32 R6, RZ, RZ, UR52 ;  /* 0x00000034ff067e24 */ /* 0x000fc8000f8e00ff */
[----:B------:R-:W0:Y:S02]  /*6630*/  SYNCS.PHASECHK.TRANS64.TRYWAIT P2, [UR46+0x38850], R6 ;  /* 0x03885006ff0075a7 */ /* 0x000e24000804016e */
[----:B0-----:R-:W-:Y:S05]  /*6640*/  @!P2 BRA `(.L_x_28) ;  /* 0x0000008c0008a947 */ /* 0x001fea0003800000 */
.L_x_27:
[----:B------:R1:W-:Y:S01]  /*6650*/  BAR.SYNC.DEFER_BLOCKING R5, 0x100 ;  /* 0x000400050000751d */ /* 0x0003e20000010000 */
[----:B------:R-:W-:-:S05]  /*6660*/  ULEA UR11, UR37, UR50, 0xb ;  /* 0x00000032250b7291 */ /* 0x000fca000f8e583f */
[----:B------:R-:W-:Y:S02]  /*6670*/  UMOV UR7, 0x40000040 ;  /* 0x4000004000077882 */ /* 0x000fe40000000000 */
[----:B------:R-:W-:Y:S01]  /*6680*/  UMOV UR6, UR11 ;  /* 0x0000000b00067c82 */ /* 0x000fe20008000000 */
[----:B------:R-:W-:-:S06]  /*6690*/  WARPGROUP.ARRIVE ;  /* 0x00000000000079c5 */ /* 0x000fcc0000000000 */
        /* <DEDUP_REMOVED lines=20> */
[----:B-1----:R-:W-:Y:S05]  /*67e0*/  @!P0 BRA `(.L_x_29) ;  /* 0x0000000000048947 */ /* 0x002fea0003800000 */
[----:B------:R-:W-:Y:S01]  /*67f0*/  BPT.TRAP 0x1 ;  /* 0x000000040000795c */ /* 0x000fe20000300000 */
.L_x_29:
[----:B------:R-:W-:Y:S01]  /*6800*/  UIADD3 UR46, UR46, 0x38860, URZ ;  /* 0x000388602e2e7890 */ /* 0x000fe2000fffe03f */
[----:B------:R-:W-:Y:S02]  /*6810*/  IMAD.MOV.U32 R5, RZ, RZ, R170 ;  /* 0x000000ffff057224 */ /* 0x000fe400078e00aa */
[----:B0-----:R-:W-:Y:S01]  /*6820*/  IMAD.MOV.U32 R6, RZ, RZ, R181 ;  /* 0x000000ffff067224 */ /* 0x001fe200078e00b5 */
[----:B------:R-:W-:-:S09]  /*6830*/  UPRMT UR46, UR47, 0x654, UR46 ;  /* 0x000006542f2e7896 */ /* 0x000fd2000800002e */
[----:B------:R-:W-:Y:S01]  /*6840*/  SYNCS.ARRIVE.TRANS64.RED.A1T0 RZ, [UR46], RZ ;  /* 0x000000ffffff79a7 */ /* 0x000fe2000810042e */
[----:B------:R-:W-:Y:S05]  /*6850*/  @P1 BRA `(.L_x_30) ;  /* 0xffffffd4005c1947 */ /* 0x000fea000383ffff */
.L_x_19:
[----:B------:R-:W-:Y:S01]  /*6860*/  ULDC.64 UR12, c[0x0][0x9a0] ;  /* 0x00026800000c7ab9 */ /* 0x000fe20000000a00 */
[----:B------:R-:W-:Y:S01]  /*6870*/  USHF.R.S32.HI UR4, URZ, 0x1f, UR40 ;  /* 0x0000001f3f047899 */ /* 0x000fe20008011428 */
[----:B------:R-:W-:Y:S01]  /*6880*/  IMAD.MOV.U32 R0, RZ, RZ, 0x3f800000 ;  /* 0x3f800000ff007424 */ /* 0x000fe200078e00ff */
[----:B------:R-:W-:Y:S02]  /*6890*/  UISETP.NE.U32.AND UP0, UPT, UR12, URZ, UPT ;  /* 0x0000003f0c00728c */ /* 0x000fe4000bf05070 */
[----:B------:R-:W-:Y:S02]  /*68a0*/  UIADD3 UR5, -UR40, URZ, URZ ;  /* 0x0000003f28057290 */ /* 0x000fe4000fffe13f */
[----:B------:R-:W-:Y:S01]  /*68b0*/  UISETP.NE.AND.EX UP0, UPT, UR13, URZ, UPT, UP0 ;  /* 0x0000003f0d00728c */ /* 0x000fe2000bf05300 */
[----:B------:R-:W-:Y:S02]  /*68c0*/  ULDC UR6, c[0x0][0xc44] ;  /* 0x0003110000067ab9 */ /* 0x000fe40000000800 */
[----:B------:R-:W-:Y:S01]  /*68d0*/  UIMAD UR5, UR6, UR5, UR39 ;  /* 0x00000005060572a4 */ /* 0x000fe2000f8e0227 */
[----:B------:R-:W4:Y:S02]  /*68e0*/  SHFL.BFLY PT, R5, R4, 0x2, 0x1f ;  /* 0x0c401f0004057f89 */ /* 0x000f2400000e0000 */
[----:B------:R-:W-:-:S05]  /*68f0*/  PLOP3.LUT P0, PT, PT, PT, UP0, 0x80, 0x0 ;  /* 0x000000000000781c */ /* 0x000fca0003f0f008 */
[----:B------:R-:W-:Y:S01]  /*6900*/  @UP0 ULDC.64 UR14, c[0x0][0x9c8] ;  /* 0x00027200000e0ab9 */ /* 0x000fe20000000a00 */
[----:B------:R-:W-:Y:S02]  /*6910*/  @UP0 USHF.R.S32.HI UR9, URZ, 0x1f, UR5 ;  /* 0x0000001f3f090899 */ /* 0x000fe40008011405 */
[----:B------:R-:W-:Y:S02]  /*6920*/  @UP0 UIMAD UR8, UR4, UR14, URZ ;  /* 0x0000000e040802a4 */ /* 0x000fe4000f8e023f */
[----:B------:R-:W-:Y:S02]  /*6930*/  @UP0 UIMAD.WIDE.U32 UR6, UR40, UR14, URZ ;  /* 0x0000000e280602a5 */ /* 0x000fe4000f8e003f */
[----:B------:R-:W-:-:S03]  /*6940*/  @UP0 UIMAD UR8, UR40, UR15, UR8 ;  /* 0x0000000f280802a4 */ /* 0x000fc6000f8e0208 */
[----:B------:R-:W-:Y:S01]  /*6950*/  @UP0 ULDC.64 UR14, c[0x0][0x9d0] ;  /* 0x00027400000e0ab9 */ /* 0x000fe20000000a00 */
[----:B------:R-:W-:Y:S02]  /*6960*/  @UP0 UIADD3 UR7, UR7, UR8, URZ ;  /* 0x0000000807070290 */ /* 0x000fe4000fffe03f */
[----:B------:R-:W-:Y:S02]  /*6970*/  @UP0 UIMAD UR8, UR9, UR14, URZ ;  /* 0x0000000e090802a4 */ /* 0x000fe4000f8e023f */
[----:B------:R-:W-:Y:S02]  /*6980*/  @UP0 UIMAD.WIDE.U32 UR6, UR5, UR14, UR6 ;  /* 0x0000000e050602a5 */ /* 0x000fe4000f8e0006 */
[----:B------:R-:W-:Y:S01]  /*6990*/  @UP0 UIMAD UR8, UR5, UR15, UR8 ;  /* 0x0000000f050802a4 */ /* 0x000fe2000f8e0208 */
[----:B------:R-:W2:Y:S03]  /*69a0*/  S2R R11, SR_TID.X ;  /* 0x00000000000b7919 */ /* 0x000ea60000002100 */
[----:B------:R-:W-:-:S02]  /*69b0*/  @UP0 UIADD3 UR7, UR7, UR8, URZ ;  /* 0x0000000807070290 */ /* 0x000fc4000fffe03f */
[----:B------:R-:W-:Y:S01]  /*69c0*/  @UP0 ULEA UR8, UP1, UR6, UR12, 0x2 ;  /* 0x0000000c06080291 */ /* 0x000fe2000f82103f */
[----:B------:R-:W2:Y:S03]  /*69d0*/  SHFL.BFLY PT, R10, R3, 0x2, 0x1f ;  /* 0x0c401f00030a7f89 */ /* 0x000ea600000e0000 */
[----:B------:R-:W-:Y:S02]  /*69e0*/  @UP0 ULEA.HI.X UR9, UR6, UR13, UR7, 0x2, UP1 ;  /* 0x0000000d06090291 */ /* 0x000fe400088f1407 */
[----:B01-3--:R-:W-:Y:S02]  /*69f0*/  IMAD.U32 R6, RZ, RZ, UR8 ;  /* 0x00000008ff067e24 */ /* 0x00bfe4000f8e00ff */
[----:B----4-:R-:W-:Y:S01]  /*6a00*/  FADD.FTZ R5, R5, R4 ;  /* 0x0000000405057221 */ /* 0x010fe20000010000 */
[----:B------:R-:W-:Y:S01]  /*6a10*/  ULDC.64 UR12, c[0x4][0x38] ;  /* 0x01000e00000c7ab9 */ /* 0x000fe20000000a00 */
[----:B------:R-:W-:Y:S01]  /*6a20*/  MOV R7, UR9 ;  /* 0x0000000900077c02 */ /* 0x000fe20008000f00 */
[----:B------:R0:W-:Y:S08]  /*6a30*/  BAR.ARV R2, 0x100 ;  /* 0x000400020000751d */ /* 0x0001f00000002000 */
[----:B------:R-:W-:Y:S06]  /*6a40*/  BAR.ARV 0x8, 0x180 ;  /* 0x0206000000007b1d */ /* 0x000fec0000002000 */
[----:B------:R1:W3:Y:S01]  /*6a50*/  @P0 LDG.E R0, desc[UR48][R6.64] ;  /* 0x0000003006000981 */ /* 0x0002e2000c1e1900 */
[----:B--2---:R-:W-:Y:S01]  /*6a60*/  FADD.FTZ R10, R10, R3 ;  /* 0x000000030a0a7221 */ /* 0x004fe20000010000 */
[----:B------:R-:W-:Y:S01]  /*6a70*/  IMAD.SHL.U32 R3, R11, 0x4, RZ ;  /* 0x000000040b037824 */ /* 0x000fe200078e00ff */
[----:B------:R-:W2:Y:S01]  /*6a80*/  S2UR UR8, SR_CgaCtaId ;  /* 0x00000000000879c3 */ /* 0x000ea20000008800 */
[----:B------:R-:W4:Y:S01]  /*6a90*/  SHFL.BFLY PT, R8, R5, 0x1, 0x1f ;  /* 0x0c201f0005087f89 */ /* 0x000f2200000e0000 */
[----:B------:R-:W-:Y:S01]  /*6aa0*/  IMAD.MOV.U32 R203, RZ, RZ, RZ ;  /* 0x000000ffffcb7224 */ /* 0x000fe200078e00ff */
[----:B------:R-:W-:Y:S01]  /*6ab0*/  UMOV UR6, 0x400 ;  /* 0x0000040000067882 */ /* 0x000fe20000000000 */
[----:B------:R-:W-:Y:S01]  /*6ac0*/  LOP3.LUT R4, R3, 0xc, RZ, 0xc0, !PT ;  /* 0x0000000c03047812 */ /* 0x000fe200078ec0ff */
[----:B------:R-:W0:Y:S01]  /*6ad0*/  SHFL.BFLY PT, R9, R10, 0x1, 0x1f ;  /* 0x0c201f000a097f89 */ /* 0x000e2200000e0000 */
[----:B------:R-:W-:-:S02]  /*6ae0*/  IMAD.MOV.U32 R205, RZ, RZ, RZ ;  /* 0x000000ffffcd7224 */ /* 0x000fc400078e00ff */
[----:B------:R-:W-:Y:S01]  /*6af0*/  IADD3 R4, P4, R4, UR12, RZ ;  /* 0x0000000c04047c10 */ /* 0x000fe2000ff9e0ff */
[----:B------:R-:W0:Y:S01]  /*6b00*/  S2UR UR7, SR_SWINHI ;  /* 0x00000000000779c3 */ /* 0x000e220000002f00 */
[----:B------:R-:W-:Y:S02]  /*6b10*/  IMAD.MOV.U32 R194, RZ, RZ, 0x2 ;  /* 0x00000002ffc27424 */ /* 0x000fe400078e00ff */
[----:B-1----:R-:W-:Y:S02]  /*6b20*/  IMAD.U32 R6, RZ, RZ, UR10 ;  /* 0x0000000aff067e24 */ /* 0x002fe4000f8e00ff */
[----:B------:R-:W-:Y:S01]  /*6b30*/  IMAD.MOV.U32 R200, RZ, RZ, -0x800000 ;  /* 0xff800000ffc87424 */ /* 0x000fe200078e00ff */
[----:B--2---:R-:W-:Y:S01]  /*6b40*/  ULEA UR6, UR8, UR6, 0x18 ;  /* 0x0000000608067291 */ /* 0x004fe2000f8ec03f */
[----:B----4-:R-:W-:Y:S01]  /*6b50*/  FADD.FTZ R8, R5, R8 ;  /* 0x0000000805087221 */ /* 0x010fe20000010000 */
[----:B------:R-:W-:-:S03]  /*6b60*/  IMAD.X R5, RZ, RZ, UR13, P4 ;  /* 0x0000000dff057e24 */ /* 0x000fc6000a0e06ff */
[C---:B0-----:R-:W-:Y:S01]  /*6b70*/  FMUL.FTZ R2, R8.reuse, 0.00390625 ;  /* 0x3b80000008027820 */ /* 0x041fe20000410000 */
[----:B------:R-:W-:Y:S01]  /*6b80*/  FSETP.NE.FTZ.AND P0, PT, R8, RZ, PT ;  /* 0x000000ff0800720b */ /* 0x000fe20003f15000 */
[----:B------:R0:W2:Y:S01]  /*6b90*/  LDG.E.CONSTANT R201, desc[UR48][R4.64] ;  /* 0x0000003004c97981 */ /* 0x0000a2000c1e9900 */
[----:B------:R-:W-:Y:S01]  /*6ba0*/  FADD.FTZ R7, R10, R9 ;  /* 0x000000090a077221 */ /* 0x000fe20000010000 */
[----:B------:R-:W-:Y:S01]  /*6bb0*/  UMOV UR8, UR6 ;  /* 0x0000000600087c82 */ /* 0x000fe20008000000 */
[----:B------:R-:W-:Y:S01]  /*6bc0*/  UMOV UR9, UR7 ;  /* 0x0000000700097c82 */ /* 0x000fe20008000000 */
[----:B------:R-:W-:Y:S01]  /*6bd0*/  FSETP.NE.FTZ.AND P3, PT, R2, RZ, PT ;  /* 0x000000ff0200720b */ /* 0x000fe20003f75000 */
[----:B------:R-:W-:-:S04]  /*6be0*/  IMAD.WIDE R194, R221, R194, UR8 ;  /* 0x00000008ddc27e25 */ /* 0x000fc8000f8e02c2 */
[----:B------:R-:W-:Y:S01]  /*6bf0*/  FMUL.FTZ R10, R7, 0.00390625 ;  /* 0x3b800000070a7820 */ /* 0x000fe20000410000 */
[----:B------:R-:W-:-:S04]  /*6c00*/  IADD3 R9, P1, R194, 0xc060, RZ ;  /* 0x0000c060c2097810 */ /* 0x000fc80007f3e0ff */
[----:B------:R-:W-:Y:S01]  /*6c10*/  FSETP.NE.FTZ.AND P2, PT, R10, RZ, PT ;  /* 0x000000ff0a00720b */ /* 0x000fe20003f55000 */
[----:B------:R1:W-:Y:S01]  /*6c20*/  @P0 MUFU.RCP R203, R8 ;  /* 0x0000000800cb0308 */ /* 0x0003e20000001000 */
[----:B------:R-:W-:Y:S01]  /*6c30*/  FSETP.NE.FTZ.AND P0, PT, R7, RZ, PT ;  /* 0x000000ff0700720b */ /* 0x000fe20003f15000 */
[----:B------:R-:W-:Y:S02]  /*6c40*/  IMAD.U32 R12, RZ, RZ, UR10 ;  /* 0x0000000aff0c7e24 */ /* 0x000fe4000f8e00ff */
[----:B------:R-:W-:-:S04]  /*6c50*/  @P3 FMUL.FTZ R6, R6, 0.69314718246459960938 ;  /* 0x3f31721806063820 */ /* 0x000fc80000410000 */
[----:B------:R-:W4:Y:S01]  /*6c60*/  @P3 MUFU.LG2 R2, R2 ;  /* 0x0000000200023308 */ /* 0x000f220000000c00 */
[----:B-1----:R-:W-:Y:S01]  /*6c70*/  LOP3.LUT R8, R9, 0x380, RZ, 0xc0, !PT ;  /* 0x0000038009087812 */ /* 0x002fe200078ec0ff */
[----:B------:R-:W-:Y:S01]  /*6c80*/  IMAD.MOV.U32 R202, RZ, RZ, -0x800000 ;  /* 0xff800000ffca7424 */ /* 0x000fe200078e00ff */
[----:B------:R-:W-:Y:S01]  /*6c90*/  IADD3 R13, P6, R194, 0xc040, RZ ;  /* 0x0000c040c20d7810 */ /* 0x000fe20007fde0ff */
[----:B------:R-:W-:Y:S01]  /*6ca0*/  IMAD R192, R23, 0x40, R16 ;  /* 0x0000004017c07824 */ /* 0x000fe200078e0210 */
[----:B------:R-:W-:Y:S01]  /*6cb0*/  SHF.R.U64 R8, R8, 0x3, RZ ;  /* 0x0000000308087819 */ /* 0x000fe200000012ff */
[----:B------:R-:W-:Y:S01]  /*6cc0*/  IMAD.MOV.U32 R193, RZ, RZ, 0x2 ;  /* 0x00000002ffc17424 */ /* 0x000fe200078e00ff */
[C---:B------:R-:W-:Y:S01]  /*6cd0*/  IADD3 R177, P5, R194.reuse, 0x8040, RZ ;  /* 0x00008040c2b17810 */ /* 0x040fe20007fbe0ff */
[----:B------:R-:W-:Y:S01]  /*6ce0*/  @P0 MUFU.RCP R205, R7 ;  /* 0x0000000700cd0308 */ /* 0x000fe20000001000 */
[----:B------:R-:W-:Y:S01]  /*6cf0*/  LOP3.LUT P0, R3, R11, 0x3, RZ, 0xc0, !PT ;  /* 0x000000030b037812 */ /* 0x000fe2000780c0ff */
[----:B------:R-:W-:Y:S01]  /*6d00*/  USHF.R.S32.HI UR12, URZ, 0x1f, UR5 ;  /* 0x0000001f3f0c7899 */ /* 0x000fe20008011405 */
[----:B------:R-:W-:Y:S01]  /*6d10*/  LOP3.LUT R199, R194, 0x380, RZ, 0xc0, !PT ;  /* 0x00000380c2c77812 */ /* 0x000fe200078ec0ff */
[----:B------:R-:W-:Y:S01]  /*6d20*/  ULDC.64 UR10, c[0x0][0xb90] ;  /* 0x0002e400000a7ab9 */ /* 0x000fe20000000a00 */
[----:B------:R-:W-:-:S03]  /*6d30*/  ISETP.EQ.OR P0, PT, R3, 0x3, !P0 ;  /* 0x000000030300780c */ /* 0x000fc60004702670 */
[----:B------:R1:W0:Y:S01]  /*6d40*/  @P2 MUFU.LG2 R7, R10 ;  /* 0x0000000a00072308 */ /* 0x0002220000000c00 */
[----:B----4-:R-:W-:Y:S01]  /*6d50*/  @P3 FMUL.FTZ R3, R2, 0.69314718246459960938 ;  /* 0x3f31721802033820 */ /* 0x010fe20000410000 */
[----:B------:R-:W-:-:S03]  /*6d60*/  LOP3.LUT R2, R8, R9, RZ, 0x3c, !PT ;  /* 0x0000000908027212 */ /* 0x000fc600078e3cff */
[----:B------:R-:W-:Y:S01]  /*6d70*/  @P3 FFMA.FTZ R200, R6, R181, R3 ;  /* 0x000000b506c83223 */ /* 0x000fe20000010003 */
[----:B------:R-:W-:Y:S01]  /*6d80*/  IADD3 R9, P3, R194, 0xc000, RZ ;  /* 0x0000c000c2097810 */ /* 0x000fe20007f7e0ff */
[----:B-1----:R-:W-:-:S03]  /*6d90*/  @P2 FMUL.FTZ R10, R12, 0.69314718246459960938 ;  /* 0x3f3172180c0a2820 */ /* 0x002fc60000410000 */
[----:B------:R-:W-:Y:S01]  /*6da0*/  LOP3.LUT R3, R9, 0x380, RZ, 0xc0, !PT ;  /* 0x0000038009037812 */ /* 0x000fe200078ec0ff */
[----:B0-----:R-:W-:-:S04]  /*6db0*/  @P2 FMUL.FTZ R7, R7, 0.69314718246459960938 ;  /* 0x3f31721807072820 */ /* 0x001fc80000410000 */
[----:B------:R-:W-:Y:S01]  /*6dc0*/  @P2 FFMA.FTZ R202, R10, R170, R7 ;  /* 0x000000aa0aca2223 */ /* 0x000fe20000010007 */
[C---:B------:R-:W-:Y:S01]  /*6dd0*/  IADD3 R179, P2, R194.reuse, 0x8060, RZ ;  /* 0x00008060c2b37810 */ /* 0x040fe20007f5e0ff */
[--C-:B------:R-:W-:Y:S01]  /*6de0*/  IMAD.X R7, RZ, RZ, R195.reuse, P6 ;  /* 0x000000ffff077224 */ /* 0x100fe200030e06c3 */
[C---:B------:R-:W-:Y:S02]  /*6df0*/  IADD3 R161, P6, R194.reuse, 0x8020, RZ ;  /* 0x00008020c2a17810 */ /* 0x040fe40007fde0ff */
[----:B------:R-:W-:Y:S01]  /*6e00*/  SHF.R.U64 R4, R3, 0x3, RZ ;  /* 0x0000000303047819 */ /* 0x000fe200000012ff */
[----:B------:R-:W-:Y:S01]  /*6e10*/  IMAD.X R3, RZ, RZ, R195, P1 ;  /* 0x000000ffff037224 */ /* 0x000fe200008e06c3 */
[----:B------:R-:W-:Y:S02]  /*6e20*/  LOP3.LUT R178, R179, 0x380, RZ, 0xc0, !PT ;  /* 0x00000380b3b27812 */ /* 0x000fe400078ec0ff */
[----:B------:R-:W-:Y:S02]  /*6e30*/  IADD3 R175, P1, R194, 0x20, RZ ;  /* 0x00000020c2af7810 */ /* 0x000fe40007f3e0ff */
[----:B------:R-:W-:-:S02]  /*6e40*/  LOP3.LUT R160, R161, 0x380, RZ, 0xc0, !PT ;  /* 0x00000380a1a07812 */ /* 0x000fc400078ec0ff */
[----:B------:R-:W-:Y:S02]  /*6e50*/  SHF.R.U64 R178, R178, 0x3, RZ ;  /* 0x00000003b2b27819 */ /* 0x000fe400000012ff */
[----:B------:R-:W-:Y:S02]  /*6e60*/  LOP3.LUT R174, R175, 0x380, RZ, 0xc0, !PT ;  /* 0x00000380afae7812 */ /* 0x000fe400078ec0ff */
[----:B------:R-:W-:Y:S02]  /*6e70*/  SHF.R.U64 R160, R160, 0x3, RZ ;  /* 0x00000003a0a07819 */ /* 0x000fe400000012ff */
[----:B------:R-:W-:Y:S01]  /*6e80*/  LOP3.LUT R178, R178, R179, RZ, 0x3c, !PT ;  /* 0x000000b3b2b27212 */ /* 0x000fe200078e3cff */
[--C-:B------:R-:W-:Y:S01]  /*6e90*/  IMAD.X R179, RZ, RZ, R195.reuse, P2 ;  /* 0x000000ffffb37224 */ /* 0x100fe200010e06c3 */
[----:B------:R-:W-:Y:S02]  /*6ea0*/  SHF.R.U64 R174, R174, 0x3, RZ ;  /* 0x00000003aeae7819 */ /* 0x000fe400000012ff */
[----:B------:R-:W-:Y:S01]  /*6eb0*/  LOP3.LUT R160, R160, R161, RZ, 0x3c, !PT ;  /* 0x000000a1a0a07212 */ /* 0x000fe200078e3cff */
[----:B------:R-:W-:Y:S01]  /*6ec0*/  IMAD.X R161, RZ, RZ, R195, P6 ;  /* 0x000000ffffa17224 */ /* 0x000fe200030e06c3 */
[----:B------:R-:W-:-:S02]  /*6ed0*/  IADD3 R181, P2, R194, 0x4040, RZ ;  /* 0x00004040c2b57810 */ /* 0x000fc40007f5e0ff */
[----:B------:R-:W-:Y:S02]  /*6ee0*/  IADD3 R189, P6, R194, 0x4000, RZ ;  /* 0x00004000c2bd7810 */ /* 0x000fe40007fde0ff */
[----:B------:R-:W-:Y:S01]  /*6ef0*/  LOP3.LUT R174, R174, R175, RZ, 0x3c, !PT ;  /* 0x000000afaeae7212 */ /* 0x000fe200078e3cff */
[----:B------:R-:W-:Y:S01]  /*6f00*/  IMAD.X R175, RZ, RZ, R195, P1 ;  /* 0x000000ffffaf7224 */ /* 0x000fe200008e06c3 */
[----:B------:R-:W-:Y:S02]  /*6f10*/  LOP3.LUT R180, R181, 0x380, RZ, 0xc0, !PT ;  /* 0x00000380b5b47812 */ /* 0x000fe400078ec0ff */
[----:B------:R-:W-:Y:S02]  /*6f20*/  IADD3 R191, P1, R194, 0x4020, RZ ;  /* 0x00004020c2bf7810 */ /* 0x000fe40007f3e0ff */
[----:B------:R-:W-:Y:S02]  /*6f30*/  LOP3.LUT R188, R189, 0x380, RZ, 0xc0, !PT ;  /* 0x00000380bdbc7812 */ /* 0x000fe400078ec0ff */
[----:B------:R-:W-:Y:S01]  /*6f40*/  LOP3.LUT R176, R177, 0x380, RZ, 0xc0, !PT ;  /* 0x00000380b1b07812 */ /* 0x000fe200078ec0ff */
[----:B------:R-:W-:Y:S01]  /*6f50*/  IMAD.WIDE R192, R192, R193, UR8 ;  /* 0x00000008c0c07e25 */ /* 0x000fe2000f8e02c1 */
[----:B------:R-:W-:-:S02]  /*6f60*/  SHF.R.U64 R180, R180, 0x3, RZ ;  /* 0x00000003b4b47819 */ /* 0x000fc400000012ff */
[----:B------:R-:W-:Y:S02]  /*6f70*/  LOP3.LUT R190, R191, 0x380, RZ, 0xc0, !PT ;  /* 0x00000380bfbe7812 */ /* 0x000fe400078ec0ff */
[----:B------:R-:W-:Y:S02]  /*6f80*/  SHF.R.U64 R188, R188, 0x3, RZ ;  /* 0x00000003bcbc7819 */ /* 0x000fe400000012ff */
[----:B------:R-:W-:Y:S02]  /*6f90*/  IADD3 R11, P4, R194, 0xc020, RZ ;  /* 0x0000c020c20b7810 */ /* 0x000fe40007f9e0ff */
[----:B------:R-:W-:Y:S02]  /*6fa0*/  SHF.R.U64 R176, R176, 0x3, RZ ;  /* 0x00000003b0b07819 */ /* 0x000fe400000012ff */
[----:B------:R-:W-:Y:S01]  /*6fb0*/  LOP3.LUT R180, R180, R181, RZ, 0x3c, !PT ;  /* 0x000000b5b4b47212 */ /* 0x000fe200078e3cff */
[----:B------:R-:W-:Y:S01]  /*6fc0*/  IMAD.X R181, RZ, RZ, R195, P2 ;  /* 0x000000ffffb57224 */ /* 0x000fe200010e06c3 */
[----:B------:R-:W-:-:S02]  /*6fd0*/  SHF.R.U64 R190, R190, 0x3, RZ ;  /* 0x00000003bebe7819 */ /* 0x000fc400000012ff */
[----:B------:R-:W-:Y:S01]  /*6fe0*/  LOP3.LUT R188, R188, R189, RZ, 0x3c, !PT ;  /* 0x000000bdbcbc7212 */ /* 0x000fe200078e3cff */
[--C-:B------:R-:W-:Y:S01]  /*6ff0*/  IMAD.X R189, RZ, RZ, R195.reuse, P6 ;  /* 0x000000ffffbd7224 */ /* 0x100fe200030e06c3 */
[----:B------:R-:W-:Y:S01]  /*7000*/  LOP3.LUT R4, R4, R9, RZ, 0x3c, !PT ;  /* 0x0000000904047212 */ /* 0x000fe200078e3cff */
[--C-:B------:R-:W-:Y:S01]  /*7010*/  IMAD.X R9, RZ, RZ, R195.reuse, P4 ;  /* 0x000000ffff097224 */ /* 0x100fe200020e06c3 */
[----:B------:R-:W-:Y:S01]  /*7020*/  LOP3.LUT R176, R176, R177, RZ, 0x3c, !PT ;  /* 0x000000b1b0b07212 */ /* 0x000fe200078e3cff */
[--C-:B------:R-:W-:Y:S01]  /*7030*/  IMAD.X R5, RZ, RZ, R195.reuse, P3 ;  /* 0x000000ffff057224 */ /* 0x100fe200018e06c3 */
[C---:B------:R-:W-:Y:S01]  /*7040*/  IADD3 R15, P2, R192.reuse, 0x2000, RZ ;  /* 0x00002000c00f7810 */ /* 0x040fe20007f5e0ff */
[----:B------:R-:W-:Y:S01]  /*7050*/  IMAD.X R177, RZ, RZ, R195, P5 ;  /* 0x000000ffffb17224 */ /* 0x000fe200028e06c3 */
[----:B------:R-:W-:Y:S02]  /*7060*/  IADD3 R159, P6, R192, 0x5000, RZ ;  /* 0x00005000c09f7810 */ /* 0x000fe40007fde0ff */
[----:B------:R-:W-:-:S02]  /*7070*/  IADD3 R183, P4, R194, 0x8000, RZ ;  /* 0x00008000c2b77810 */ /* 0x000fc40007f9e0ff */
[C---:B------:R-:W-:Y:S02]  /*7080*/  IADD3 R185, P3, R194.reuse, 0x4060, RZ ;  /* 0x00004060c2b97810 */ /* 0x040fe40007f7e0ff */
[----:B------:R-:W-:Y:S02]  /*7090*/  IADD3 R187, P5, R194, 0x40, RZ ;  /* 0x00000040c2bb7810 */ /* 0x000fe40007fbe0ff */
[----:B------:R-:W-:Y:S01]  /*70a0*/  LOP3.LUT R190, R190, R191, RZ, 0x3c, !PT ;  /* 0x000000bfbebe7212 */ /* 0x000fe200078e3cff */
[----:B------:R-:W-:Y:S01]  /*70b0*/  IMAD.X R191, RZ, RZ, R195, P1 ;  /* 0x000000ffffbf7224 */ /* 0x000fe200008e06c3 */
[----:B------:R-:W-:Y:S02]  /*70c0*/  LOP3.LUT R14, R15, 0x380, RZ, 0xc0, !PT ;  /* 0x000003800f0e7812 */ /* 0x000fe400078ec0ff */
[----:B------:R-:W-:Y:S02]  /*70d0*/  IADD3 R155, P1, R192, 0x4000, RZ ;  /* 0x00004000c09b7810 */ /* 0x000fe40007f3e0ff */
[----:B------:R-:W-:-:S02]  /*70e0*/  LOP3.LUT R158, R159, 0x380, RZ, 0xc0, !PT ;  /* 0x000003809f9e7812 */ /* 0x000fc400078ec0ff */
[----:B------:R-:W-:Y:S02]  /*70f0*/  LOP3.LUT R182, R183, 0x380, RZ, 0xc0, !PT ;  /* 0x00000380b7b67812 */ /* 0x000fe400078ec0ff */
[----:B------:R-:W-:Y:S02]  /*7100*/  LOP3.LUT R184, R185, 0x380, RZ, 0xc0, !PT ;  /* 0x00000380b9b87812 */ /* 0x000fe400078ec0ff */
[----:B------:R-:W-:Y:S02]  /*7110*/  LOP3.LUT R186, R187, 0x380, RZ, 0xc0, !PT ;  /* 0x00000380bbba7812 */ /* 0x000fe400078ec0ff */
[----:B------:R-:W-:Y:S02]  /*7120*/  LOP3.LUT R6, R13, 0x380, RZ, 0xc0, !PT ;  /* 0x000003800d067812 */ /* 0x000fe400078ec0ff */
[----:B------:R-:W-:Y:S02]  /*7130*/  LOP3.LUT R8, R11, 0x380, RZ, 0xc0, !PT ;  /* 0x000003800b087812 */ /* 0x000fe400078ec0ff */
[----:B------:R-:W-:-:S02]  /*7140*/  SHF.R.U64 R14, R14, 0x3, RZ ;  /* 0x000000030e0e7819 */ /* 0x000fc400000012ff */
[----:B------:R-:W-:Y:S02]  /*7150*/  LOP3.LUT R154, R155, 0x380, RZ, 0xc0, !PT ;  /* 0x000003809b9a7812 */ /* 0x000fe400078ec0ff */
[----:B------:R-:W-:Y:S02]  /*7160*/  SHF.R.U64 R158, R158, 0x3, RZ ;  /* 0x000000039e9e7819 */ /* 0x000fe400000012ff */
[----:B------:R-:W-:Y:S02]  /*7170*/  SHF.R.U64 R182, R182, 0x3, RZ ;  /* 0x00000003b6b67819 */ /* 0x000fe400000012ff */
[----:B------:R-:W-:Y:S02]  /*7180*/  SHF.R.U64 R184, R184, 0x3, RZ ;  /* 0x00000003b8b87819 */ /* 0x000fe400000012ff */
[----:B------:R-:W-:Y:S02]  /*7190*/  SHF.R.U64 R186, R186, 0x3, RZ ;  /* 0x00000003baba7819 */ /* 0x000fe400000012ff */
[----:B------:R-:W-:-:S02]  /*71a0*/  SHF.R.U64 R6, R6, 0x3, RZ ;  /* 0x0000000306067819 */ /* 0x000fc400000012ff */
[----:B------:R-:W-:Y:S02]  /*71b0*/  SHF.R.U64 R8, R8, 0x3, RZ ;  /* 0x0000000308087819 */ /* 0x000fe400000012ff */
[----:B------:R-:W-:Y:S02]  /*71c0*/  LOP3.LUT R14, R14, R15, RZ, 0x3c, !PT ;  /* 0x0000000f0e0e7212 */ /* 0x000fe400078e3cff */
[----:B------:R-:W-:Y:S02]  /*71d0*/  SHF.R.U64 R154, R154, 0x3, RZ ;  /* 0x000000039a9a7819 */ /* 0x000fe400000012ff */
[----:B------:R-:W-:Y:S02]  /*71e0*/  IADD3.X R15, RZ, R193, RZ, P2, !PT ;  /* 0x000000c1ff0f7210 */ /* 0x000fe400017fe4ff */
[----:B------:R-:W-:Y:S01]  /*71f0*/  LOP3.LUT R158, R158, R159, RZ, 0x3c, !PT ;  /* 0x0000009f9e9e7212 */ /* 0x000fe200078e3cff */
[----:B------:R-:W-:Y:S01]  /*7200*/  IMAD.X R159, RZ, RZ, R193, P6 ;  /* 0x000000ffff9f7224 */ /* 0x000fe200030e06c1 */
[----:B------:R-:W-:Y:S01]  /*7210*/  LOP3.LUT R182, R182, R183, RZ, 0x3c, !PT ;  /* 0x000000b7b6b67212 */ /* 0x000fe200078e3cff */
[--C-:B------:R-:W-:Y:S01]  /*7220*/  IMAD.X R183, RZ, RZ, R195.reuse, P4 ;  /* 0x000000ffffb77224 */ /* 0x100fe200020e06c3 */
[----:B------:R-:W-:Y:S01]  /*7230*/  LOP3.LUT R184, R184, R185, RZ, 0x3c, !PT ;  /* 0x000000b9b8b87212 */ /* 0x000fe200078e3cff */
[--C-:B------:R-:W-:Y:S01]  /*7240*/  IMAD.X R185, RZ, RZ, R195.reuse, P3 ;  /* 0x000000ffffb97224 */ /* 0x100fe200018e06c3 */
[----:B------:R-:W-:Y:S01]  /*7250*/  LOP3.LUT R186, R186, R187, RZ, 0x3c, !PT ;  /* 0x000000bbbaba7212 */ /* 0x000fe200078e3cff */
[----:B------:R-:W-:Y:S01]  /*7260*/  IMAD.X R187, RZ, RZ, R195, P5 ;  /* 0x000000ffffbb7224 */ /* 0x000fe200028e06c3 */
[----:B------:R-:W-:-:S02]  /*7270*/  IADD3 R169, P2, R192, 0x8000, RZ ;  /* 0x00008000c0a97810 */ /* 0x000fc40007f5e0ff */
[----:B------:R-:W-:Y:S02]  /*7280*/  LOP3.LUT R6, R6, R13, RZ, 0x3c, !PT ;  /* 0x0000000d06067212 */ /* 0x000fe400078e3cff */
[----:B------:R-:W-:Y:S02]  /*7290*/  LOP3.LUT R8, R8, R11, RZ, 0x3c, !PT ;  /* 0x0000000b08087212 */ /* 0x000fe400078e3cff */
[----:B------:R-:W-:Y:S02]  /*72a0*/  IADD3 R157, P6, R192, 0xb000, RZ ;  /* 0x0000b000c09d7810 */ /* 0x000fe40007fde0ff */
[----:B------:R-:W-:Y:S02]  /*72b0*/  IADD3 R13, P4, R194, 0x60, RZ ;  /* 0x00000060c20d7810 */ /* 0x000fe40007f9e0ff */
[C---:B------:R-:W-:Y:S02]  /*72c0*/  IADD3 R11, P3, R192.reuse, 0x1000, RZ ;  /* 0x00001000c00b7810 */ /* 0x040fe40007f7e0ff */
[----:B------:R-:W-:-:S02]  /*72d0*/  IADD3 R153, P5, R192, 0x3000, RZ ;  /* 0x00003000c0997810 */ /* 0x000fc40007fbe0ff */
[----:B------:R-:W-:Y:S01]  /*72e0*/  LOP3.LUT R154, R154, R155, RZ, 0x3c, !PT ;  /* 0x0000009b9a9a7212 */ /* 0x000fe200078e3cff */
[----:B------:R-:W-:Y:S01]  /*72f0*/  IMAD.X R155, RZ, RZ, R193, P1 ;  /* 0x000000ffff9b7224 */ /* 0x000fe200008e06c1 */
[----:B------:R-:W-:Y:S02]  /*7300*/  LOP3.LUT R168, R169, 0x380, RZ, 0xc0, !PT ;  /* 0x00000380a9a87812 */ /* 0x000fe400078ec0ff */
[----:B------:R-:W-:Y:S02]  /*7310*/  IADD3 R21, P1, R192, 0xa000, RZ ;  /* 0x0000a000c0157810 */ /* 0x000fe40007f3e0ff */
[----:B------:R-:W-:Y:S02]  /*7320*/  LOP3.LUT R156, R157, 0x380, RZ, 0xc0, !PT ;  /* 0x000003809d9c7812 */ /* 0x000fe400078ec0ff */
[----:B------:R-:W-:Y:S02]  /*7330*/  LOP3.LUT R12, R13, 0x380, RZ, 0xc0, !PT ;  /* 0x000003800d0c7812 */ /* 0x000fe400078ec0ff */
[----:B------:R-:W-:-:S02]  /*7340*/  LOP3.LUT R10, R11, 0x380, RZ, 0xc0, !PT ;  /* 0x000003800b0a7812 */ /* 0x000fc400078ec0ff */
[----:B------:R-:W-:Y:S02]  /*7350*/  LOP3.LUT R152, R153, 0x380, RZ, 0xc0, !PT ;  /* 0x0000038099987812 */ /* 0x000fe400078ec0ff */
[----:B------:R-:W-:Y:S02]  /*7360*/  SHF.R.U64 R168, R168, 0x3, RZ ;  /* 0x00000003a8a87819 */ /* 0x000fe400000012ff */
[----:B------:R-:W-:Y:S02]  /*7370*/  LOP3.LUT R20, R21, 0x380, RZ, 0xc0, !PT ;  /* 0x0000038015147812 */ /* 0x000fe400078ec0ff */
[----:B------:R-:W-:Y:S02]  /*7380*/  SHF.R.U64 R156, R156, 0x3, RZ ;  /* 0x000000039c9c7819 */ /* 0x000fe400000012ff */
[----:B------:R-:W-:Y:S02]  /*7390*/  SHF.R.U64 R12, R12, 0x3, RZ ;  /* 0x000000030c0c7819 */ /* 0x000fe400000012ff */
[----:B------:R-:W-:-:S02]  /*73a0*/  SHF.R.U64 R10, R10, 0x3, RZ ;  /* 0x000000030a0a7819 */ /* 0x000fc400000012ff */
[----:B------:R-:W-:Y:S02]  /*73b0*/  SHF.R.U64 R152, R152, 0x3, RZ ;  /* 0x0000000398987819 */ /* 0x000fe400000012ff */
[----:B------:R-:W-:Y:S01]  /*73c0*/  LOP3.LUT R168, R168, R169, RZ, 0x3c, !PT ;  /* 0x000000a9a8a87212 */ /* 0x000fe200078e3cff */
[----:B------:R-:W-:Y:S01]  /*73d0*/  IMAD.X R169, RZ, RZ, R193, P2 ;  /* 0x000000ffffa97224 */ /* 0x000fe200010e06c1 */
[----:B------:R-:W-:Y:S02]  /*73e0*/  SHF.R.U64 R20, R20, 0x3, RZ ;  /* 0x0000000314147819 */ /* 0x000fe400000012ff */
[----:B------:R-:W-:Y:S02]  /*73f0*/  LOP3.LUT R156, R156, R157, RZ, 0x3c, !PT ;  /* 0x0000009d9c9c7212 */ /* 0x000fe400078e3cff */
[----:B------:R-:W-:Y:S01]  /*7400*/  LOP3.LUT R12, R12, R13, RZ, 0x3c, !PT ;  /* 0x0000000d0c0c7212 */ /* 0x000fe200078e3cff */
[----:B------:R-:W-:Y:S01]  /*7410*/  IMAD.X R13, RZ, RZ, R195, P4 ;  /* 0x000000ffff0d7224 */ /* 0x000fe200020e06c3 */
[----:B------:R-:W-:Y:S01]  /*7420*/  LOP3.LUT R10, R10, R11, RZ, 0x3c, !PT ;  /* 0x0000000b0a0a7212 */ /* 0x000fe200078e3cff */
[--C-:B------:R-:W-:Y:S01]  /*7430*/  IMAD.X R11, RZ, RZ, R193.reuse, P3 ;  /* 0x000000ffff0b7224 */ /* 0x100fe200018e06c1 */
[----:B------:R-:W-:Y:S01]  /*7440*/  LOP3.LUT R152, R152, R153, RZ, 0x3c, !PT ;  /* 0x0000009998987212 */ /* 0x000fe200078e3cff */
[----:B------:R-:W-:Y:S01]  /*7450*/  IMAD.X R153, RZ, RZ, R193, P5 ;  /* 0x000000ffff997224 */ /* 0x000fe200028e06c1 */
[----:B------:R-:W-:-:S02]  /*7460*/  IADD3 R157, P2, R192, 0xe000, RZ ;  /* 0x0000e000c09d7810 */ /* 0x000fc40007f5e0ff */
[C---:B------:R-:W-:Y:S02]  /*7470*/  IADD3 R163, P4, R192.reuse, 0x6000, RZ ;  /* 0x00006000c0a37810 */ /* 0x040fe40007f9e0ff */
[C---:B------:R-:W-:Y:S02]  /*7480*/  IADD3 R167, P3, R192.reuse, 0x7000, RZ ;  /* 0x00007000c0a77810 */ /* 0x040fe40007f7e0ff */
[----:B------:R-:W-:Y:S02]  /*7490*/  IADD3 R173, P5, R192, 0x9000, RZ ;  /* 0x00009000c0ad7810 */ /* 0x000fe40007fbe0ff */
[----:B------:R-:W-:Y:S02]  /*74a0*/  LOP3.LUT R20, R20, R21, RZ, 0x3c, !PT ;  /* 0x0000001514147212 */ /* 0x000fe400078e3cff */
[----:B------:R-:W-:Y:S02]  /*74b0*/  SHF.R.U64 R199, R199, 0x3, RZ ;  /* 0x00000003c7c77819 */ /* 0x000fe400000012ff */
[----:B------:R-:W-:-:S02]  /*74c0*/  LOP3.LUT R21, R157, 0x380, RZ, 0xc0, !PT ;  /* 0x000003809d157812 */ /* 0x000fc400078ec0ff */
[----:B------:R-:W-:Y:S02]  /*74d0*/  LOP3.LUT R162, R163, 0x380, RZ, 0xc0, !PT ;  /* 0x00000380a3a27812 */ /* 0x000fe400078ec0ff */
[----:B------:R-:W-:Y:S02]  /*74e0*/  LOP3.LUT R166, R167, 0x380, RZ, 0xc0, !PT ;  /* 0x00000380a7a67812 */ /* 0x000fe400078ec0ff */
[----:B------:R-:W-:Y:S02]  /*74f0*/  LOP3.LUT R172, R173, 0x380, RZ, 0xc0, !PT ;  /* 0x00000380adac7812 */ /* 0x000fe400078ec0ff */
[----:B------:R-:W-:Y:S02]  /*7500*/  LOP3.LUT R198, R199, R194, RZ, 0x3c, !PT ;  /* 0x000000c2c7c67212 */ /* 0x000fe400078e3cff */
[----:B------:R-:W-:Y:S02]  /*7510*/  SHF.R.U64 R194, R21, 0x3, RZ ;  /* 0x0000000315c27819 */ /* 0x000fe400000012ff */
[----:B------:R-:W-:-:S02]  /*7520*/  LOP3.LUT R21, R192, 0x380, RZ, 0xc0, !PT ;  /* 0x00000380c0157812 */ /* 0x000fc400078ec0ff */
[----:B------:R-:W-:Y:S02]  /*7530*/  SHF.R.U64 R162, R162, 0x3, RZ ;  /* 0x00000003a2a27819 */ /* 0x000fe400000012ff */
[----:B------:R-:W-:Y:S02]  /*7540*/  SHF.R.U64 R166, R166, 0x3, RZ ;  /* 0x00000003a6a67819 */ /* 0x000fe400000012ff */
[----:B------:R-:W-:Y:S02]  /*7550*/  SHF.R.U64 R172, R172, 0x3, RZ ;  /* 0x00000003acac7819 */ /* 0x000fe400000012ff */
[----:B------:R-:W-:Y:S02]  /*7560*/  MOV R2, R2 ;  /* 0x0000000200027202 */ /* 0x000fe40000000f00 */
[----:B------:R-:W-:Y:S02]  /*7570*/  SHF.R.U64 R3, R21, 0x3, RZ ;  /* 0x0000000315037819 */ /* 0x000fe400000012ff */
[----:B------:R-:W-:Y:S01]  /*7580*/  LOP3.LUT R162, R162, R163, RZ, 0x3c, !PT ;  /* 0x000000a3a2a27212 */ /* 0x000fe200078e3cff */
[--C-:B------:R-:W-:Y:S01]  /*7590*/  IMAD.X R163, RZ, RZ, R193.reuse, P4 ;  /* 0x000000ffffa37224 */ /* 0x100fe200020e06c1 */
[----:B------:R-:W-:Y:S01]  /*75a0*/  LOP3.LUT R166, R166, R167, RZ, 0x3c, !PT ;  /* 0x000000a7a6a67212 */ /* 0x000fe200078e3cff */
[----:B---3--:R-:W-:Y:S01]  /*75b0*/  FMUL.FTZ R203, R203, R0 ;  /* 0x00000000cbcb7220 */ /* 0x008fe20000410000 */
[----:B------:R-:W-:Y:S01]  /*75c0*/  LOP3.LUT R172, R172, R173, RZ, 0x3c, !PT ;  /* 0x000000adacac7212 */ /* 0x000fe200078e3cff */
[--C-:B------:R-:W-:Y:S01]  /*75d0*/  IMAD.X R167, RZ, RZ, R193.reuse, P3 ;  /* 0x000000ffffa77224 */ /* 0x100fe200018e06c1 */
[----:B------:R-:W-:Y:S01]  /*75e0*/  MOV R12, R12 ;  /* 0x0000000c000c7202 */ /* 0x000fe20000000f00 */
[----:B------:R-:W-:Y:S01]  /*75f0*/  IMAD.X R173, RZ, RZ, R193, P5 ;  /* 0x000000ffffad7224 */ /* 0x000fe200028e06c1 */
[C---:B------:R-:W-:Y:S01]  /*7600*/  IADD3 R165, P4, R192.reuse, 0xc000, RZ ;  /* 0x0000c000c0a57810 */ /* 0x040fe20007f9e0ff */
[----:B------:R-:W-:Y:S01]  /*7610*/  FMUL.FTZ R205, R205, R0 ;  /* 0x00000000cdcd7220 */ /* 0x000fe20000410000 */
[----:B------:R-:W-:Y:S01]  /*7620*/  IADD3 R171, P3, R192, 0xd000, RZ ;  /* 0x0000d000c0ab7810 */ /* 0x000fe20007f7e0ff */
[-C--:B------:R-:W-:Y:S01]  /*7630*/  FMUL.FTZ R13, R56, R203.reuse ;  /* 0x000000cb380d7220 */ /* 0x080fe20000410000 */
[----:B------:R-:W-:Y:S01]  /*7640*/  IADD3 R197, P5, R192, 0xf000, RZ ;  /* 0x0000f000c0c57810 */ /* 0x000fe20007fbe0ff */
[-C--:B------:R-:W-:Y:S01]  /*7650*/  FMUL.FTZ R56, R65, R203.reuse ;  /* 0x000000cb41387220 */ /* 0x080fe20000410000 */
[----:B------:R-:W-:Y:S01]  /*7660*/  LOP3.LUT R192, R3, R192, RZ, 0x3c, !PT ;  /* 0x000000c003c07212 */ /* 0x000fe200078e3cff */
[-C--:B------:R-:W-:Y:S01]  /*7670*/  FMUL.FTZ R28, R28, R203.reuse ;  /* 0x000000cb1c1c7220 */ /* 0x080fe20000410000 */
[-C--:B------:R-:W-:Y:S01]  /*7680*/  FMUL.FTZ R3, R24, R203.reuse ;  /* 0x000000cb18037220 */ /* 0x080fe20000410000 */
[-C--:B------:R-:W-:Y:S01]  /*7690*/  FMUL.FTZ R29, R29, R203.reuse ;  /* 0x000000cb1d1d7220 */ /* 0x080fe20000410000 */
[-C--:B------:R-:W-:Y:S01]  /*76a0*/  FMUL.FTZ R0, R25, R203.reuse ;  /* 0x000000cb19007220 */ /* 0x080fe20000410000 */
[-C--:B------:R-:W-:Y:S01]  /*76b0*/  FMUL.FTZ R65, R104, R203.reuse ;  /* 0x000000cb68417220 */ /* 0x080fe20000410000 */
[----:B------:R-:W-:Y:S01]  /*76c0*/  FMUL.FTZ R104, R113, R203 ;  /* 0x000000cb71687220 */ /* 0x000fe20000410000 */
[-C--:B------:R-:W-:Y:S01]  /*76d0*/  FMUL.FTZ R113, R26, R205.reuse ;  /* 0x000000cd1a717220 */ /* 0x080fe20000410000 */
[-C--:B------:R-:W-:Y:S01]  /*76e0*/  FMUL.FTZ R31, R31, R205.reuse ;  /* 0x000000cd1f1f7220 */ /* 0x080fe20000410000 */
[----:B------:R-:W-:Y:S01]  /*76f0*/  FMUL.FTZ R26, R27, R205 ;  /* 0x000000cd1b1a7220 */ /* 0x000fe20000410000 */
[----:B------:R-:W-:-:S02]  /*7700*/  F2FP.BF16.F32.PACK_AB R3, R28, R3 ;  /* 0x000000031c03723e */ /* 0x000fc400000010ff */
[----:B------:R-:W-:Y:S02]  /*7710*/  F2FP.BF16.F32.PACK_AB R0, R29, R0 ;  /* 0x000000001d00723e */ /* 0x000fe400000010ff */
[----:B------:R-:W-:Y:S02]  /*7720*/  F2FP.BF16.F32.PACK_AB R31, R31, R26 ;  /* 0x0000001a1f1f723e */ /* 0x000fe400000010ff */
[----:B------:R-:W-:Y:S02]  /*7730*/  SEL R26, R3, R0, P0 ;  /* 0x00000000031a7207 */ /* 0x000fe40000000000 */
[----:B------:R-:W-:Y:S02]  /*7740*/  SEL R3, R0, R3, P0 ;  /* 0x0000000300037207 */ /* 0x000fe40000000000 */
[----:B------:R-:W0:Y:S01]  /*7750*/  LDC R0, c[0x0][0xbe8] ;  /* 0x0002fa00ff007b82 */ /* 0x000e220000000800 */
[-C--:B------:R-:W-:Y:S01]  /*7760*/  FMUL.FTZ R27, R34, R205.reuse ;  /* 0x000000cd221b7220 */ /* 0x080fe20000410000 */
[-C--:B------:R-:W-:Y:S01]  /*7770*/  FMUL.FTZ R34, R35, R205.reuse ;  /* 0x000000cd23227220 */ /* 0x080fe20000410000 */
[----:B------:R-:W-:Y:S01]  /*7780*/  FMUL.FTZ R35, R42, R205 ;  /* 0x000000cd2a237220 */ /* 0x000fe20000410000 */
[----:B------:R-:W-:Y:S01]  /*7790*/  MOV R4, R4 ;  /* 0x0000000400047202 */ /* 0x000fe20000000f00 */
[----:B------:R-:W-:Y:S01]  /*77a0*/  FMUL.FTZ R42, R43, R205 ;  /* 0x000000cd2b2a7220 */ /* 0x000fe20000410000 */
[----:B------:R-:W-:Y:S01]  /*77b0*/  MOV R6, R6 ;  /* 0x0000000600067202 */ /* 0x000fe20000000f00 */
[-C--:B------:R-:W-:Y:S01]  /*77c0*/  FMUL.FTZ R5, R32, R203.reuse ;  /* 0x000000cb20057220 */ /* 0x080fe20000410000 */
[-C--:B------:R-:W-:Y:S01]  /*77d0*/  FMUL.FTZ R24, R33, R203.reuse ;  /* 0x000000cb21187220 */ /* 0x080fe20000410000 */
[----:B------:R-:W-:Y:S01]  /*77e0*/  FMUL.FTZ R25, R64, R203 ;  /* 0x000000cb40197220 */ /* 0x000fe20000410000 */
[----:B------:R-:W-:Y:S01]  /*77f0*/  FMUL.FTZ R43, R50, R205 ;  /* 0x000000cd322b7220 */ /* 0x000fe20000410000 */
[-C--:B------:R-:W-:Y:S01]  /*7800*/  FMUL.FTZ R7, R40, R203.reuse ;  /* 0x000000cb28077220 */ /* 0x080fe20000410000 */
[-C--:B------:R-:W-:Y:S01]  /*7810*/  FMUL.FTZ R32, R41, R203.reuse ;  /* 0x000000cb29207220 */ /* 0x080fe20000410000 */
[-C--:B------:R-:W-:Y:S01]  /*7820*/  FMUL.FTZ R76, R76, R203.reuse ;  /* 0x000000cb4c4c7220 */ /* 0x080fe20000410000 */
[-C--:B------:R-:W-:Y:S01]  /*7830*/  FMUL.FTZ R33, R72, R203.reuse ;  /* 0x000000cb48217220 */ /* 0x080fe20000410000 */
[-C--:B------:R-:W-:Y:S01]  /*7840*/  FMUL.FTZ R77, R77, R203.reuse ;  /* 0x000000cb4d4d7220 */ /* 0x080fe20000410000 */
[----:B------:R-:W-:Y:S01]  /*7850*/  FMUL.FTZ R64, R73, R203 ;  /* 0x000000cb49407220 */ /* 0x000fe20000410000 */
[----:B------:R-:W-:Y:S01]  /*7860*/  FMUL.FTZ R50, R51, R205 ;  /* 0x000000cd33327220 */ /* 0x000fe20000410000 */
[-C--:B------:R-:W-:Y:S01]  /*7870*/  FMUL.FTZ R40, R49, R203.reuse ;  /* 0x000000cb31287220 */ /* 0x080fe20000410000 */
[----:B------:R-:W-:Y:S01]  /*7880*/  FMUL.FTZ R41, R80, R203 ;  /* 0x000000cb50297220 */ /* 0x000fe20000410000 */
[----:B------:R-:W-:Y:S01]  /*7890*/  FMUL.FTZ R51, R58, R205 ;  /* 0x000000cd3a337220 */ /* 0x000fe20000410000 */
[----:B------:R-:W-:Y:S01]  /*78a0*/  LOP3.LUT R170, R171, 0x380, RZ, 0xc0, !PT ;  /* 0x00000380abaa7812 */ /* 0x000fe200078ec0ff */
[-C--:B------:R-:W-:Y:S01]  /*78b0*/  FMUL.FTZ R92, R92, R203.reuse ;  /* 0x000000cb5c5c7220 */ /* 0x080fe20000410000 */
[-C--:B------:R-:W-:Y:S01]  /*78c0*/  FMUL.FTZ R49, R88, R203.reuse ;  /* 0x000000cb58317220 */ /* 0x080fe20000410000 */
[-C--:B------:R-:W-:Y:S01]  /*78d0*/  FMUL.FTZ R93, R93, R203.reuse ;  /* 0x000000cb5d5d7220 */ /* 0x080fe20000410000 */
[----:B------:R-:W-:Y:S01]  /*78e0*/  FMUL.FTZ R80, R89, R203 ;  /* 0x000000cb59507220 */ /* 0x000fe20000410000 */
[----:B------:R-:W-:Y:S01]  /*78f0*/  FMUL.FTZ R58, R59, R205 ;  /* 0x000000cd3b3a7220 */ /* 0x000fe20000410000 */
[----:B------:R-:W-:Y:S01]  /*7900*/  FMUL.FTZ R60, R60, R203 ;  /* 0x000000cb3c3c7220 */ /* 0x000fe20000410000 */
[-C--:B------:R-:W-:Y:S01]  /*7910*/  FMUL.FTZ R30, R30, R205.reuse ;  /* 0x000000cd1e1e7220 */ /* 0x080fe20000410000 */
[-C--:B------:R-:W-:Y:S01]  /*7920*/  FMUL.FTZ R38, R38, R205.reuse ;  /* 0x000000cd26267220 */ /* 0x080fe20000410000 */
[-C--:B------:R-:W-:Y:S01]  /*7930*/  FMUL.FTZ R39, R39, R205.reuse ;  /* 0x000000cd27277220 */ /* 0x080fe20000410000 */
[----:B------:R-:W-:Y:S01]  /*7940*/  FMUL.FTZ R59, R66, R205 ;  /* 0x000000cd423b7220 */ /* 0x000fe20000410000 */
[----:B------:R-:W-:Y:S01]  /*7950*/  MOV R8, R8 ;  /* 0x0000000800087202 */ /* 0x000fe20000000f00 */
        /* <DEDUP_REMOVED lines=8> */
[----:B------:R-:W-:Y:S01]  /*79e0*/  F2FP.BF16.F32.PACK_AB R33, R76, R33 ;  /* 0x000000214c21723e */ /* 0x000fe200000010ff */
[----:B------:R-:W-:Y:S01]  /*79f0*/  FMUL.FTZ R48, R57, R203 ;  /* 0x000000cb39307220 */ /* 0x000fe20000410000 */
[----:B------:R-:W-:Y:S01]  /*7a00*/  F2FP.BF16.F32.PACK_AB R64, R77, R64 ;  /* 0x000000404d40723e */ /* 0x000fe200000010ff */
[-C--:B------:R-:W-:Y:S01]  /*7a10*/  FMUL.FTZ R78, R78, R205.reuse ;  /* 0x000000cd4e4e7220 */ /* 0x080fe20000410000 */
[----:B------:R-:W-:Y:S01]  /*7a20*/  SHF.R.U64 R170, R170, 0x3, RZ ;  /* 0x00000003aaaa7819 */ /* 0x000fe200000012ff */
[----:B------:R-:W-:Y:S01]  /*7a30*/  FMUL.FTZ R74, R75, R205 ;  /* 0x000000cd4b4a7220 */ /* 0x000fe20000410000 */
[----:B------:R-:W-:Y:S01]  /*7a40*/  FMUL.FTZ R57, R96, R203 ;  /* 0x000000cb60397220 */ /* 0x000fe20000410000 */
[-C--:B------:R-:W-:Y:S01]  /*7a50*/  FMUL.FTZ R54, R54, R205.reuse ;  /* 0x000000cd36367220 */ /* 0x080fe20000410000 */
[-C--:B------:R-:W-:Y:S01]  /*7a60*/  FMUL.FTZ R55, R55, R205.reuse ;  /* 0x000000cd37377220 */ /* 0x080fe20000410000 */
[----:B------:R-:W-:Y:S01]  /*7a70*/  FMUL.FTZ R75, R82, R205 ;  /* 0x000000cd524b7220 */ /* 0x000fe20000410000 */
[----:B------:R-:W-:Y:S01]  /*7a80*/  F2FP.BF16.F32.PACK_AB R49, R92, R49 ;  /* 0x000000315c31723e */ /* 0x000fe200000010ff */
[-C--:B------:R-:W-:Y:S01]  /*7a90*/  FMUL.FTZ R108, R108, R203.reuse ;  /* 0x000000cb6c6c7220 */ /* 0x080fe20000410000 */
[----:B------:R-:W-:Y:S01]  /*7aa0*/  F2FP.BF16.F32.PACK_AB R80, R93, R80 ;  /* 0x000000505d50723e */ /* 0x000fe200000010ff */
[-C--:B------:R-:W-:Y:S01]  /*7ab0*/  FMUL.FTZ R109, R109, R203.reuse ;  /* 0x000000cb6d6d7220 */ /* 0x080fe20000410000 */
[----:B--2---:R-:W-:Y:S01]  /*7ac0*/  LOP3.LUT R28, R201, 0x2, RZ, 0x3c, !PT ;  /* 0x00000002c91c7812 */ /* 0x004fe200078e3cff */
[----:B------:R-:W-:Y:S01]  /*7ad0*/  FMUL.FTZ R96, R105, R203 ;  /* 0x000000cb69607220 */ /* 0x000fe20000410000 */
[-C--:B------:R-:W-:Y:S01]  /*7ae0*/  FMUL.FTZ R62, R62, R205.reuse ;  /* 0x000000cd3e3e7220 */ /* 0x080fe20000410000 */
[----:B------:R-:W-:Y:S01]  /*7af0*/  FMUL.FTZ R82, R83, R205 ;  /* 0x000000cd53527220 */ /* 0x000fe20000410000 */
[----:B------:R-:W-:Y:S01]  /*7b00*/  F2FP.BF16.F32.PACK_AB R30, R30, R113 ;  /* 0x000000711e1e723e */ /* 0x000fe200000010ff */
[----:B------:R-:W-:Y:S01]  /*7b10*/  FMUL.FTZ R70, R70, R205 ;  /* 0x000000cd46467220 */ /* 0x000fe20000410000 */
[----:B------:R-:W-:Y:S01]  /*7b20*/  F2FP.BF16.F32.PACK_AB R27, R38, R27 ;  /* 0x0000001b261b723e */ /* 0x000fe200000010ff */
[-C--:B------:R-:W-:Y:S01]  /*7b30*/  FMUL.FTZ R71, R71, R205.reuse ;  /* 0x000000cd47477220 */ /* 0x080fe20000410000 */
[----:B------:R-:W-:Y:S01]  /*7b40*/  F2FP.BF16.F32.PACK_AB R34, R39, R34 ;  /* 0x000000222722723e */ /* 0x000fe200000010ff */
[----:B------:R-:W-:Y:S01]  /*7b50*/  FMUL.FTZ R83, R90, R205 ;  /* 0x000000cd5a537220 */ /* 0x000fe20000410000 */
[----:B------:R-:W-:Y:S01]  /*7b60*/  F2FP.BF16.F32.PACK_AB R13, R60, R13 ;  /* 0x0000000d3c0d723e */ /* 0x000fe200000010ff */
[----:B------:R-:W-:Y:S01]  /*7b70*/  FMUL.FTZ R84, R84, R203 ;  /* 0x000000cb54547220 */ /* 0x000fe20000410000 */
[----:B------:R-:W-:Y:S01]  /*7b80*/  F2FP.BF16.F32.PACK_AB R5, R36, R5 ;  /* 0x000000052405723e */ /* 0x000fe200000010ff */
[-C--:B------:R-:W-:Y:S01]  /*7b90*/  FMUL.FTZ R79, R79, R205.reuse ;  /* 0x000000cd4f4f7220 */ /* 0x080fe20000410000 */
[----:B------:R-:W-:Y:S01]  /*7ba0*/  F2FP.BF16.F32.PACK_AB R24, R37, R24 ;  /* 0x000000182518723e */ /* 0x000fe200000010ff */
[----:B------:R-:W-:Y:S01]  /*7bb0*/  FMUL.FTZ R90, R91, R205 ;  /* 0x000000cd5b5a7220 */ /* 0x000fe20000410000 */
[----:B------:R-:W-:Y:S01]  /*7bc0*/  SEL R60, R33, R64, P0 ;  /* 0x00000040213c7207 */ /* 0x000fe20000000000 */
[----:B------:R-:W-:Y:S01]  /*7bd0*/  FMUL.FTZ R68, R68, R203 ;  /* 0x000000cb44447220 */ /* 0x000fe20000410000 */
[----:B------:R-:W-:Y:S01]  /*7be0*/  LOP3.LUT R170, R170, R171, RZ, 0x3c, !PT ;  /* 0x000000abaaaa7212 */ /* 0x000fe200078e3cff */
[----:B------:R-:W-:Y:S01]  /*7bf0*/  IMAD.X R171, RZ, RZ, R193, P3 ;  /* 0x000000ffffab7224 */ /* 0x000fe200018e06c1 */
[----:B------:R-:W-:Y:S01]  /*7c00*/  F2FP.BF16.F32.PACK_AB R35, R46, R35 ;  /* 0x000000232e23723e */ /* 0x000fe200000010ff */
[-C--:B------:R-:W-:Y:S01]  /*7c10*/  FMUL.FTZ R102, R102, R205.reuse ;  /* 0x000000cd66667220 */ /* 0x080fe20000410000 */
[----:B------:R-:W-:Y:S01]  /*7c20*/  F2FP.BF16.F32.PACK_AB R42, R47, R42 ;  /* 0x0000002a2f2a723e */ /* 0x000fe200000010ff */
[----:B------:R-:W-:Y:S01]  /*7c30*/  FMUL.FTZ R91, R98, R205 ;  /* 0x000000cd625b7220 */ /* 0x000fe20000410000 */
[----:B------:R-:W-:-:S02]  /*7c40*/  F2FP.BF16.F32.PACK_AB R58, R63, R58 ;  /* 0x0000003a3f3a723e */ /* 0x000fc400000010ff */
[----:B------:R-:W-:Y:S01]  /*7c50*/  SEL R33, R64, R33, P0 ;  /* 0x0000002140217207 */ /* 0x000fe20000000000 */
[----:B------:R-:W-:Y:S01]  /*7c60*/  FMUL.FTZ R44, R44, R203 ;  /* 0x000000cb2c2c7220 */ /* 0x000fe20000410000 */
[----:B------:R-:W-:Y:S01]  /*7c70*/  F2FP.BF16.F32.PACK_AB R67, R78, R67 ;  /* 0x000000434e43723e */ /* 0x000fe200000010ff */
[-C--:B------:R-:W-:Y:S01]  /*7c80*/  FMUL.FTZ R45, R45, R203.reuse ;  /* 0x000000cb2d2d7220 */ /* 0x080fe20000410000 */
[----:B------:R-:W-:Y:S01]  /*7c90*/  SEL R64, R49, R80, P0 ;  /* 0x0000005031407207 */ /* 0x000fe20000000000 */
[----:B------:R-:W-:Y:S01]  /*7ca0*/  FMUL.FTZ R85, R85, R203 ;  /* 0x000000cb55557220 */ /* 0x000fe20000410000 */
[----:B------:R-:W-:Y:S01]  /*7cb0*/  SEL R63, R80, R49, P0 ;  /* 0x00000031503f7207 */ /* 0x000fe20000000000 */
[----:B------:R-:W-:Y:S01]  /*7cc0*/  FMUL.FTZ R72, R81, R203 ;  /* 0x000000cb51487220 */ /* 0x000fe20000410000 */
[----:B------:R-:W-:Y:S01]  /*7cd0*/  F2FP.BF16.F32.PACK_AB R43, R54, R43 ;  /* 0x0000002b362b723e */ /* 0x000fe200000010ff */
[----:B------:R-:W-:Y:S01]  /*7ce0*/  SHFL.IDX PT, R26, R26, R201, 0x1c1f ;  /* 0x001c1fc91a1a7589 */ /* 0x000fe200000e0000 */
[----:B------:R-:W-:Y:S01]  /*7cf0*/  F2FP.BF16.F32.PACK_AB R50, R55, R50 ;  /* 0x000000323732723e */ /* 0x000fe200000010ff */
[----:B------:R-:W-:Y:S01]  /*7d00*/  FMUL.FTZ R86, R86, R205 ;  /* 0x000000cd56567220 */ /* 0x000fe20000410000 */
[----:B------:R-:W-:Y:S01]  /*7d10*/  SEL R78, R30, R31, P0 ;  /* 0x0000001f1e4e7207 */ /* 0x000fe20000000000 */
[----:B------:R-:W1:Y:S01]  /*7d20*/  SHFL.IDX PT, R3, R3, R28, 0x1c1f ;  /* 0x001c1f1c03037589 */ /* 0x000e6200000e0000 */
[----:B------:R-:W-:-:S02]  /*7d30*/  SEL R80, R27, R34, P0 ;  /* 0x000000221b507207 */ /* 0x000fc40000000000 */
[----:B0-----:R-:W-:Y:S02]  /*7d40*/  ISETP.NE.AND P3, PT, R0, 0x1, PT ;  /* 0x000000010000780c */ /* 0x001fe40003f65270 */
[----:B------:R-:W-:Y:S02]  /*7d50*/  F2FP.BF16.F32.PACK_AB R51, R62, R51 ;  /* 0x000000333e33723e */ /* 0x000fe400000010ff */
[----:B------:R-:W-:Y:S02]  /*7d60*/  F2FP.BF16.F32.PACK_AB R65, R108, R65 ;  /* 0x000000416c41723e */ /* 0x000fe400000010ff */
[----:B------:R-:W-:Y:S02]  /*7d70*/  F2FP.BF16.F32.PACK_AB R96, R109, R96 ;  /* 0x000000606d60723e */ /* 0x000fe400000010ff */
[----:B------:R-:W-:Y:S02]  /*7d80*/  SEL R36, R5, R24, P0 ;  /* 0x0000001805247207 */ /* 0x000fe40000000000 */
[----:B------:R-:W-:-:S02]  /*7d90*/  SEL R29, R24, R5, P0 ;  /* 0x00000005181d7207 */ /* 0x000fc40000000000 */
[----:B------:R-:W-:Y:S02]  /*7da0*/  SEL R31, R31, R30, P0 ;  /* 0x0000001e1f1f7207 */ /* 0x000fe40000000000 */
[----:B------:R-:W-:Y:S01]  /*7db0*/  SEL R27, R34, R27, P0 ;  /* 0x0000001b221b7207 */ /* 0x000fe20000000000 */
[----:B------:R-:W-:Y:S01]  /*7dc0*/  FMUL.FTZ R61, R61, R203 ;  /* 0x000000cb3d3d7220 */ /* 0x000fe20000410000 */
[----:B------:R-:W-:Y:S02]  /*7dd0*/  F2FP.BF16.F32.PACK_AB R59, R70, R59 ;  /* 0x0000003b463b723e */ /* 0x000fe400000010ff */
[----:B------:R-:W-:Y:S02]  /*7de0*/  F2FP.BF16.F32.PACK_AB R66, R71, R66 ;  /* 0x000000424742723e */ /* 0x000fe400000010ff */
[----:B------:R-:W-:Y:S02]  /*7df0*/  SEL R34, R35, R42, P0 ;  /* 0x0000002a23227207 */ /* 0x000fe40000000000 */
[----:B------:R-:W-:-:S02]  /*7e00*/  F2FP.BF16.F32.PACK_AB R74, R79, R74 ;  /* 0x0000004a4f4a723e */ /* 0x000fc400000010ff */
[----:B------:R-:W-:Y:S02]  /*7e10*/  F2FP.BF16.F32.PACK_AB R41, R84, R41 ;  /* 0x000000295429723e */ /* 0x000fe400000010ff */
[----:B------:R-:W-:Y:S01]  /*7e20*/  SEL R35, R42, R35, P0 ;  /* 0x000000232a237207 */ /* 0x000fe20000000000 */
[----:B------:R-:W-:Y:S01]  /*7e30*/  FMUL.FTZ R52, R52, R203 ;  /* 0x000000cb34347220 */ /* 0x000fe20000410000 */
[----:B------:R-:W-:Y:S01]  /*7e40*/  F2FP.BF16.F32.PACK_AB R25, R68, R25 ;  /* 0x000000194419723e */ /* 0x000fe200000010ff */
[----:B------:R-:W-:Y:S01]  /*7e50*/  FMUL.FTZ R53, R53, R203 ;  /* 0x000000cb35357220 */ /* 0x000fe20000410000 */
[----:B------:R-:W-:Y:S02]  /*7e60*/  F2FP.BF16.F32.PACK_AB R91, R102, R91 ;  /* 0x0000005b665b723e */ /* 0x000fe400000010ff */
[----:B------:R-:W-:Y:S01]  /*7e70*/  SEL R84, R43, R50, P0 ;  /* 0x000000322b547207 */ /* 0x000fe20000000000 */
[----:B------:R-:W0:Y:S01]  /*7e80*/  LDC R102, c[0x0][0xc38] ;  /* 0x00030e00ff667b82 */ /* 0x000e220000000800 */
[----:B------:R-:W-:-:S02]  /*7e90*/  SEL R71, R50, R43, P0 ;  /* 0x0000002b32477207 */ /* 0x000fc40000000000 */
[----:B------:R-:W-:Y:S02]  /*7ea0*/  F2FP.BF16.F32.PACK_AB R7, R44, R7 ;  /* 0x000000072c07723e */ /* 0x000fe400000010ff */
[----:B------:R-:W-:Y:S02]  /*7eb0*/  F2FP.BF16.F32.PACK_AB R32, R45, R32 ;  /* 0x000000202d20723e */ /* 0x000fe400000010ff */
[----:B------:R-:W-:Y:S02]  /*7ec0*/  F2FP.BF16.F32.PACK_AB R72, R85, R72 ;  /* 0x000000485548723e */ /* 0x000fe400000010ff */
[----:B------:R-:W-:Y:S02]  /*7ed0*/  SEL R68, R65, R96, P0 ;  /* 0x0000006041447207 */ /* 0x000fe40000000000 */
[----:B------:R-:W-:Y:S02]  /*7ee0*/  SEL R50, R51, R58, P0 ;  /* 0x0000003a33327207 */ /* 0x000fe40000000000 */
[----:B------:R-:W-:Y:S01]  /*7ef0*/  SEL R77, R58, R51, P0 ;  /* 0x000000333a4d7207 */ /* 0x000fe20000000000 */
[----:B------:R-:W-:Y:S01]  /*7f00*/  FMUL.FTZ R69, R69, R203 ;  /* 0x000000cb45457220 */ /* 0x000fe20000410000 */
[----:B------:R-:W-:Y:S01]  /*7f10*/  F2FP.BF16.F32.PACK_AB R75, R86, R75 ;  /* 0x0000004b564b723e */ /* 0x000fe200000010ff */
[----:B------:R-:W-:Y:S01]  /*7f20*/  SHFL.IDX PT, R36, R36, R201, 0x1c1f ;  /* 0x001c1fc924247589 */ /* 0x000fe200000e0000 */
[----:B------:R-:W-:-:S02]  /*7f30*/  SEL R58, R59, R66, P0 ;  /* 0x000000423b3a7207 */ /* 0x000fc40000000000 */
[----:B------:R-:W-:Y:S01]  /*7f40*/  SEL R79, R66, R59, P0 ;  /* 0x0000003b424f7207 */ /* 0x000fe20000000000 */
[----:B------:R-:W-:Y:S01]  /*7f50*/  SHFL.IDX PT, R78, R78, R201, 0x1c1f ;  /* 0x001c1fc94e4e7589 */ /* 0x000fe200000e0000 */
[----:B------:R-:W-:Y:S02]  /*7f60*/  SEL R86, R67, R74, P0 ;  /* 0x0000004a43567207 */ /* 0x000fe40000000000 */
[----:B------:R-:W-:Y:S01]  /*7f70*/  SEL R85, R74, R67, P0 ;  /* 0x000000434a557207 */ /* 0x000fe20000000000 */
[----:B------:R-:W-:Y:S01]  /*7f80*/  SHFL.IDX PT, R29, R29, R28, 0x1c1f ;  /* 0x001c1f1c1d1d7589 */ /* 0x000fe200000e0000 */
[----:B------:R-:W-:-:S03]  /*7f90*/  F2FP.BF16.F32.PACK_AB R48, R61, R48 ;  /* 0x000000303d30723e */ /* 0x000fc600000010ff */
[----:B------:R-:W2:Y:S01]  /*7fa0*/  SHFL.IDX PT, R31, R31, R28, 0x1c1f ;  /* 0x001c1f1c1f1f7589 */ /* 0x000ea200000e0000 */
[----:B------:R-:W-:Y:S02]  /*7fb0*/  SEL R37, R32, R7, P0 ;  /* 0x0000000720257207 */ /* 0x000fe40000000000 */
[----:B------:R-:W-:Y:S01]  /*7fc0*/  SEL R62, R41, R72, P0 ;  /* 0x00000048293e7207 */ /* 0x000fe20000000000 */
[----:B------:R-:W-:Y:S01]  /*7fd0*/  SHFL.IDX PT, R66, R34, R201, 0x1c1f ;  /* 0x001c1fc922427589 */ /* 0x000fe200000e0000 */
[----:B------:R-:W-:-:S03]  /*7fe0*/  SEL R61, R72, R41, P0 ;  /* 0x00000029483d7207 */ /* 0x000fc60000000000 */
[----:B------:R-:W3:Y:S01]  /*7ff0*/  SHFL.IDX PT, R67, R35, R28, 0x1c1f ;  /* 0x001c1f1c23437589 */ /* 0x000ee200000e0000 */
[----:B------:R-:W-:Y:S01]  /*8000*/  F2FP.BF16.F32.PACK_AB R9, R52, R9 ;  /* 0x000000093409723e */ /* 0x000fe200000010ff */
[-C--:B------:R-:W-:Y:S01]  /*8010*/  FMUL.FTZ R100, R100, R203.reuse ;  /* 0x000000cb64647220 */ /* 0x080fe20000410000 */
[----:B------:R-:W-:Y:S01]  /*8020*/  F2FP.BF16.F32.PACK_AB R40, R53, R40 ;  /* 0x000000283528723e */ /* 0x000fe200000010ff */
[----:B------:R-:W-:Y:S01]  /*8030*/  SHFL.IDX PT, R41, R68, R201, 0x1c1f ;  /* 0x001c1fc944297589 */ /* 0x000fe200000e0000 */
[----:B------:R-:W-:Y:S01]  /*8040*/  SEL R24, R7, R32, P0 ;  /* 0x0000002007187207 */ /* 0x000fe20000000000 */
[-C--:B------:R-:W-:Y:S01]  /*8050*/  FMUL.FTZ R101, R101, R203.reuse ;  /* 0x000000cb65657220 */ /* 0x080fe20000410000 */
[----:B------:R-:W-:Y:S01]  /*8060*/  FMUL.FTZ R88, R97, R203 ;  /* 0x000000cb61587220 */ /* 0x000fe20000410000 */
[----:B------:R-:W-:Y:S01]  /*8070*/  SHFL.IDX PT, R68, R58, R201, 0x1c1f ;  /* 0x001c1fc93a447589 */ /* 0x000fe200000e0000 */
[----:B------:R-:W-:Y:S02]  /*8080*/  F2FP.BF16.F32.PACK_AB R56, R69, R56 ;  /* 0x000000384538723e */ /* 0x000fe400000010ff */
[----:B------:R-:W-:Y:S01]  /*8090*/  SEL R65, R96, R65, P0 ;  /* 0x0000004160417207 */ /* 0x000fe20000000000 */
[----:B------:R4:W-:Y:S01]  /*80a0*/  SHFL.IDX PT, R58, R63, R28, 0x1c1f ;  /* 0x001c1f1c3f3a7589 */ /* 0x0009e200000e0000 */
[----:B------:R-:W-:Y:S01]  /*80b0*/  SEL R39, R40, R9, P0 ;  /* 0x0000000928277207 */ /* 0x000fe20000000000 */
[-C--:B------:R-:W-:Y:S01]  /*80c0*/  FMUL.FTZ R98, R99, R205.reuse ;  /* 0x000000cd63627220 */ /* 0x080fe20000410000 */
[----:B------:R-:W-:Y:S01]  /*80d0*/  SEL R32, R9, R40, P0 ;  /* 0x0000002809207207 */ /* 0x000fe20000000000 */
[----:B------:R-:W-:Y:S01]  /*80e0*/  SHFL.IDX PT, R80, R80, R201, 0x1c1f ;  /* 0x001c1fc950507589 */ /* 0x000fe200000e0000 */
[----:B------:R-:W-:Y:S01]  /*80f0*/  SEL R52, R13, R48, P0 ;  /* 0x000000300d347207 */ /* 0x000fe20000000000 */
[----:B------:R-:W-:Y:S01]  /*8100*/  FMUL.FTZ R99, R106, R205 ;  /* 0x000000cd6a637220 */ /* 0x000fe20000410000 */
[----:B------:R-:W-:Y:S01]  /*8110*/  SEL R55, R48, R13, P0 ;  /* 0x0000000d30377207 */ /* 0x000fe20000000000 */
[----:B------:R-:W3:Y:S01]  /*8120*/  SHFL.IDX PT, R27, R27, R28, 0x1c1f ;  /* 0x001c1f1c1b1b7589 */ /* 0x000ee200000e0000 */
[----:B----4-:R-:W4:Y:S01]  /*8130*/  @P3 LDC R63, c[0x0][0xbec] ;  /* 0x0002fb00ff3f3b82 */ /* 0x010f220000000800 */
[----:B------:R-:W-:-:S02]  /*8140*/  F2FP.BF16.F32.PACK_AB R57, R100, R57 ;  /* 0x000000396439723e */ /* 0x000fc400000010ff */
[----:B------:R-:W-:Y:S01]  /*8150*/  SHFL.IDX PT, R30, R24, R201, 0x1c1f ;  /* 0x001c1fc9181e7589 */ /* 0x000fe200000e0000 */
[----:B------:R-:W-:Y:S01]  /*8160*/  SEL R48, R25, R56, P0 ;  /* 0x0000003819307207 */ /* 0x000fe20000000000 */
[-C--:B------:R-:W-:Y:S02]  /*8170*/  FMUL.FTZ R87, R87, R205.reuse ;  /* 0x000000cd57577220 */ /* 0x080fe40000410000 */
[----:B------:R-:W-:Y:S01]  /*8180*/  SHFL.IDX PT, R37, R37, R28, 0x1c1f ;  /* 0x001c1f1c25257589 */ /* 0x000fe200000e0000 */
[----:B------:R-:W-:Y:S01]  /*8190*/  FMUL.FTZ R106, R107, R205 ;  /* 0x000000cd6b6a7220 */ /* 0x000fe20000410000 */
[----:B------:R-:W-:Y:S02]  /*81a0*/  F2FP.BF16.F32.PACK_AB R88, R101, R88 ;  /* 0x000000586558723e */ /* 0x000fe400000010ff */
[----:B------:R-:W-:Y:S01]  /*81b0*/  SHFL.IDX PT, R49, R64, R201, 0x1c1f ;  /* 0x001c1fc940317589 */ /* 0x000fe200000e0000 */
[----:B------:R-:W-:Y:S01]  /*81c0*/  SEL R25, R56, R25, P0 ;  /* 0x0000001938197207 */ /* 0x000fe20000000000 */
[----:B------:R-:W-:-:S02]  /*81d0*/  FMUL.FTZ R107, R114, R205 ;  /* 0x000000cd726b7220 */ /* 0x000fc40000410000 */
[----:B------:R1:W-:Y:S01]  /*81e0*/  SHFL.IDX PT, R64, R65, R28, 0x1c1f ;  /* 0x001c1f1c41407589 */ /* 0x0003e200000e0000 */
[-C--:B------:R-:W-:Y:S01]  /*81f0*/  FMUL.FTZ R94, R94, R205.reuse ;  /* 0x000000cd5e5e7220 */ /* 0x080fe20000410000 */
[-C--:B------:R-:W-:Y:S01]  /*8200*/  FMUL.FTZ R95, R95, R205.reuse ;  /* 0x000000cd5f5f7220 */ /* 0x080fe20000410000 */
[----:B------:R-:W-:Y:S01]  /*8210*/  FMUL.FTZ R114, R115, R205 ;  /* 0x000000cd73727220 */ /* 0x000fe20000410000 */
[----:B------:R-:W-:Y:S01]  /*8220*/  FMUL.FTZ R73, R112, R203 ;  /* 0x000000cb70497220 */ /* 0x000fe20000410000 */
[----:B------:R-:W-:Y:S01]  /*8230*/  FMUL.FTZ R115, R122, R205 ;  /* 0x000000cd7a737220 */ /* 0x000fe20000410000 */
[----:B------:R0:W-:Y:S01]  /*8240*/  SHFL.IDX PT, R38, R32, R201, 0x1c1f ;  /* 0x001c1fc920267589 */ /* 0x0001e200000e0000 */
[-C--:B------:R-:W-:Y:S01]  /*8250*/  FMUL.FTZ R81, R120, R203.reuse ;  /* 0x000000cb78517220 */ /* 0x080fe20000410000 */
[----:B-1----:R-:W1:Y:S02]  /*8260*/  @P3 LDC R65, c[0x0][0xbf0] ;  /* 0x0002fc00ff413b82 */ /* 0x002e640000000800 */
[----:B------:R-:W1:Y:S01]  /*8270*/  SHFL.IDX PT, R39, R39, R28, 0x1c1f ;  /* 0x001c1f1c27277589 */ /* 0x000e6200000e0000 */
[----:B------:R-:W-:Y:S01]  /*8280*/  FMUL.FTZ R112, R121, R203 ;  /* 0x000000cb79707220 */ /* 0x000fe20000410000 */
[-C--:B------:R-:W-:Y:S01]  /*8290*/  FMUL.FTZ R103, R103, R205.reuse ;  /* 0x000000cd67677220 */ /* 0x080fe20000410000 */
[----:B------:R-:W-:Y:S01]  /*82a0*/  FMUL.FTZ R122, R123, R205 ;  /* 0x000000cd7b7a7220 */ /* 0x000fe20000410000 */
[----:B------:R-:W-:Y:S01]  /*82b0*/  SEL R44, R57, R88, P0 ;  /* 0x00000058392c7207 */ /* 0x000fe20000000000 */
[----:B------:R-:W-:Y:S01]  /*82c0*/  FMUL.FTZ R116, R116, R203 ;  /* 0x000000cb74747220 */ /* 0x000fe20000410000 */
[----:B------:R-:W-:Y:S01]  /*82d0*/  SEL R69, R88, R57, P0 ;  /* 0x0000003958457207 */ /* 0x000fe20000000000 */
[-C--:B------:R-:W-:Y:S01]  /*82e0*/  FMUL.FTZ R117, R117, R203.reuse ;  /* 0x000000cb75757220 */ /* 0x080fe20000410000 */
[-C--:B------:R-:W-:Y:S01]  /*82f0*/  FMUL.FTZ R89, R128, R203.reuse ;  /* 0x000000cb80597220 */ /* 0x080fe20000410000 */
[-C--:B------:R-:W-:Y:S01]  /*8300*/  FMUL.FTZ R120, R129, R203.reuse ;  /* 0x000000cb81787220 */ /* 0x080fe20000410000 */
[-C--:B------:R-:W-:Y:S01]  /*8310*/  FMUL.FTZ R97, R136, R203.reuse ;  /* 0x000000cb88617220 */ /* 0x080fe20000410000 */
[----:B------:R-:W-:Y:S01]  /*8320*/  FMUL.FTZ R105, R144, R203 ;  /* 0x000000cb90697220 */ /* 0x000fe20000410000 */
[-C--:B------:R-:W-:Y:S01]  /*8330*/  FMUL.FTZ R126, R126, R205.reuse ;  /* 0x000000cd7e7e7220 */ /* 0x080fe20000410000 */
[-C--:B------:R-:W-:Y:S01]  /*8340*/  FMUL.FTZ R127, R127, R205.reuse ;  /* 0x000000cd7f7f7220 */ /* 0x080fe20000410000 */
[-C--:B------:R-:W-:Y:S01]  /*8350*/  FMUL.FTZ R121, R130, R205.reuse ;  /* 0x000000cd82797220 */ /* 0x080fe20000410000 */
[----:B------:R-:W-:Y:S01]  /*8360*/  FMUL.FTZ R123, R138, R205 ;  /* 0x000000cd8a7b7220 */ /* 0x000fe20000410000 */
[----:B------:R-:W-:Y:S01]  /*8370*/  F2FP.BF16.F32.PACK_AB R82, R87, R82 ;  /* 0x000000525752723e */ /* 0x000fe200000010ff */
[----:B------:R-:W-:Y:S01]  /*8380*/  SHFL.IDX PT, R56, R48, R201, 0x1c1f ;  /* 0x001c1fc930387589 */ /* 0x000fe200000e0000 */
[-C--:B------:R-:W-:Y:S01]  /*8390*/  FMUL.FTZ R124, R124, R203.reuse ;  /* 0x000000cb7c7c7220 */ /* 0x080fe20000410000 */
[-C--:B------:R-:W-:Y:S01]  /*83a0*/  FMUL.FTZ R125, R125, R203.reuse ;  /* 0x000000cb7d7d7220 */ /* 0x080fe20000410000 */
[-C--:B------:R-:W-:Y:S01]  /*83b0*/  FMUL.FTZ R132, R132, R203.reuse ;  /* 0x000000cb84847220 */ /* 0x080fe20000410000 */
        /* <DEDUP_REMOVED lines=8> */
[----:B------:R-:W1:Y:S01]  /*8440*/  SHFL.IDX PT, R71, R71, R28, 0x1c1f ;  /* 0x001c1f1c47477589 */ /* 0x000e6200000e0000 */
[----:B------:R-:W-:Y:S01]  /*8450*/  FMUL.FTZ R136, R145, R203 ;  /* 0x000000cb91887220 */ /* 0x000fe20000410000 */
[-C--:B------:R-:W-:Y:S01]  /*8460*/  FMUL.FTZ R110, R110, R205.reuse ;  /* 0x000000cd6e6e7220 */ /* 0x080fe20000410000 */
        /* <DEDUP_REMOVED lines=12> */
[----:B------:R-:W-:Y:S01]  /*8530*/  FMUL.FTZ R144, R147, R205 ;  /* 0x000000cd93907220 */ /* 0x000fe20000410000 */
[----:B------:R-:W-:Y:S01]  /*8540*/  SHFL.IDX PT, R54, R52, R201, 0x1c1f ;  /* 0x001c1fc934367589 */ /* 0x000fe200000e0000 */
[----:B------:R-:W-:-:S02]  /*8550*/  F2FP.BF16.F32.PACK_AB R83, R94, R83 ;  /* 0x000000535e53723e */ /* 0x000fc400000010ff */
[----:B------:R-:W-:Y:S01]  /*8560*/  F2FP.BF16.F32.PACK_AB R90, R95, R90 ;  /* 0x0000005a5f5a723e */ /* 0x000fe200000010ff */
[----:B------:R-:W-:Y:S01]  /*8570*/  SHFL.IDX PT, R74, R50, R201, 0x1c1f ;  /* 0x001c1fc9324a7589 */ /* 0x000fe200000e0000 */
[----:B0-----:R-:W-:Y:S02]  /*8580*/  SEL R32, R26, R3, P0 ;  /* 0x000000031a207207 */ /* 0x001fe40000000000 */
[----:B------:R-:W-:Y:S01]  /*8590*/  SEL R34, R3, R26, P0 ;  /* 0x0000001a03227207 */ /* 0x000fe20000000000 */
[----:B------:R-:W0:Y:S01]  /*85a0*/  SHFL.IDX PT, R55, R55, R28, 0x1c1f ;  /* 0x001c1f1c37377589 */ /* 0x000e2200000e0000 */
[----:B------:R-:W-:-:S03]  /*85b0*/  IMAD R3, RZ, RZ, -UR39 ;  /* 0x80000027ff037e24 */ /* 0x000fc6000f8e02ff */
[----:B------:R-:W0:Y:S01]  /*85c0*/  SHFL.IDX PT, R77, R77, R28, 0x1c1f ;  /* 0x001c1f1c4d4d7589 */ /* 0x000e2200000e0000 */
[----:B------:R-:W-:Y:S01]  /*85d0*/  IMAD.MOV.U32 R199, RZ, RZ, R195 ;  /* 0x000000ffffc77224 */ /* 0x000fe200078e00c3 */
[----:B------:R-:W-:Y:S02]  /*85e0*/  F2FP.BF16.F32.PACK_AB R98, R103, R98 ;  /* 0x000000626762723e */ /* 0x000fe400000010ff */
[----:B------:R-:W0:Y:S01]  /*85f0*/  SHFL.IDX PT, R79, R79, R28, 0x1c1f ;  /* 0x001c1f1c4f4f7589 */ /* 0x000e2200000e0000 */
[----:B------:R-:W-:-:S03]  /*8600*/  SEL R88, R75, R82, P0 ;  /* 0x000000524b587207 */ /* 0x000fc60000000000 */
[----:B------:R-:W-:Y:S01]  /*8610*/  SHFL.IDX PT, R60, R60, R201, 0x1c1f ;  /* 0x001c1fc93c3c7589 */ /* 0x000fe200000e0000 */
[----:B------:R-:W-:-:S03]  /*8620*/  F2FP.BF16.F32.PACK_AB R73, R116, R73 ;  /* 0x000000497449723e */ /* 0x000fc600000010ff */
[----:B------:R-:W-:Y:S01]  /*8630*/  SHFL.IDX PT, R86, R86, R201, 0x1c1f ;  /* 0x001c1fc956567589 */ /* 0x000fe200000e0000 */
[----:B------:R-:W-:-:S03]  /*8640*/  F2FP.BF16.F32.PACK_AB R104, R117, R104 ;  /* 0x000000687568723e */ /* 0x000fc600000010ff */
[----:B------:R2:W0:Y:S01]  /*8650*/  SHFL.IDX PT, R59, R33, R28, 0x1c1f ;  /* 0x001c1f1c213b7589 */ /* 0x00042200000e0000 */
[----:B------:R-:W-:-:S03]  /*8660*/  F2FP.BF16.F32.PACK_AB R115, R126, R115 ;  /* 0x000000737e73723e */ /* 0x000fc600000010ff */
[----:B------:R-:W0:Y:S01]  /*8670*/  SHFL.IDX PT, R85, R85, R28, 0x1c1f ;  /* 0x001c1f1c55557589 */ /* 0x000e2200000e0000 */
[----:B------:R-:W-:Y:S02]  /*8680*/  F2FP.BF16.F32.PACK_AB R122, R127, R122 ;  /* 0x0000007a7f7a723e */ /* 0x000fe400000010ff */
[----:B------:R-:W-:Y:S01]  /*8690*/  SEL R75, R82, R75, P0 ;  /* 0x0000004b524b7207 */ /* 0x000fe20000000000 */
[----:B------:R-:W-:Y:S01]  /*86a0*/  IMAD R3, R102, R3, UR41 ;  /* 0x0000002966037e24 */ /* 0x000fe2000f8e0203 */
[----:B------:R-:W-:Y:S02]  /*86b0*/  F2FP.BF16.F32.PACK_AB R99, R110, R99 ;  /* 0x000000636e63723e */ /* 0x000fe400000010ff */
[----:B------:R-:W-:Y:S02]  /*86c0*/  F2FP.BF16.F32.PACK_AB R106, R111, R106 ;  /* 0x0000006a6f6a723e */ /* 0x000fe400000010ff */
[----:B------:R-:W-:Y:S02]  /*86d0*/  F2FP.BF16.F32.PACK_AB R107, R118, R107 ;  /* 0x0000006b766b723e */ /* 0x000fe400000010ff */
[----:B------:R-:W-:-:S02]  /*86e0*/  F2FP.BF16.F32.PACK_AB R114, R119, R114 ;  /* 0x000000727772723e */ /* 0x000fc400000010ff */
[----:B------:R-:W-:Y:S02]  /*86f0*/  F2FP.BF16.F32.PACK_AB R81, R124, R81 ;  /* 0x000000517c51723e */ /* 0x000fe400000010ff */
[----:B------:R-:W-:Y:S02]  /*8700*/  F2FP.BF16.F32.PACK_AB R112, R125, R112 ;  /* 0x000000707d70723e */ /* 0x000fe400000010ff */
        /* <DEDUP_REMOVED lines=12> */
[----:B------:R-:W-:Y:S02]  /*87d0*/  SEL R82, R83, R90, P0 ;  /* 0x0000005a53527207 */ /* 0x000fe40000000000 */
[----:B------:R-:W-:Y:S02]  /*87e0*/  SEL R83, R90, R83, P0 ;  /* 0x000000535a537207 */ /* 0x000fe40000000000 */
[----:B------:R-:W-:Y:S02]  /*87f0*/  SEL R90, R91, R98, P0 ;  /* 0x000000625b5a7207 */ /* 0x000fe40000000000 */
[----:B------:R-:W-:-:S02]  /*8800*/  MOV R198, R198 ;  /* 0x000000c600c67202 */ /* 0x000fc40000000f00 */
[----:B------:R-:W-:Y:S02]  /*8810*/  SEL R40, R73, R104, P0 ;  /* 0x0000006849287207 */ /* 0x000fe40000000000 */
[----:B------:R-:W-:Y:S02]  /*8820*/  SEL R91, R98, R91, P0 ;  /* 0x0000005b625b7207 */ /* 0x000fe40000000000 */
[----:B------:R-:W-:Y:S02]  /*8830*/  SEL R42, R115, R122, P0 ;  /* 0x0000007a732a7207 */ /* 0x000fe40000000000 */
[----:B--2---:R-:W-:Y:S02]  /*8840*/  SEL R33, R78, R31, P0 ;  /* 0x0000001f4e217207 */ /* 0x004fe40000000000 */
[----:B------:R-:W-:Y:S01]  /*8850*/  SEL R35, R31, R78, P0 ;  /* 0x0000004e1f237207 */ /* 0x000fe20000000000 */
[----:B------:R-:W-:Y:S01]  /*8860*/  BAR.SYNC.DEFER_BLOCKING 0x1, 0x100 ;  /* 0x0044000000007b1d */ /* 0x000fe20000010000 */
[----:B------:R-:W-:-:S02]  /*8870*/  SEL R24, R36, R29, P0 ;  /* 0x0000001d24187207 */ /* 0x000fc40000000000 */
[----:B------:R-:W-:Y:S02]  /*8880*/  SEL R26, R29, R36, P0 ;  /* 0x000000241d1a7207 */ /* 0x000fe40000000000 */
[----:B------:R-:W-:Y:S02]  /*8890*/  SEL R73, R104, R73, P0 ;  /* 0x0000004968497207 */ /* 0x000fe40000000000 */
[----:B------:R-:W-:Y:S02]  /*88a0*/  SEL R70, R81, R112, P0 ;  /* 0x0000007051467207 */ /* 0x000fe40000000000 */
[----:B------:R-:W-:Y:S02]  /*88b0*/  SEL R53, R120, R89, P0 ;  /* 0x0000005978357207 */ /* 0x000fe40000000000 */
[----:B------:R-:W-:Y:S02]  /*88c0*/  SEL R72, R97, R128, P0 ;  /* 0x0000008061487207 */ /* 0x000fe40000000000 */
[----:B------:R-:W-:-:S02]  /*88d0*/  SEL R76, R105, R136, P0 ;  /* 0x00000088694c7207 */ /* 0x000fc40000000000 */
[----:B------:R-:W-:Y:S02]  /*88e0*/  SEL R92, R99, R106, P0 ;  /* 0x0000006a635c7207 */ /* 0x000fe40000000000 */
[----:B------:R-:W-:Y:S02]  /*88f0*/  SEL R94, R107, R114, P0 ;  /* 0x000000726b5e7207 */ /* 0x000fe40000000000 */
[----:B------:R-:W-:Y:S02]  /*8900*/  SEL R115, R122, R115, P0 ;  /* 0x000000737a737207 */ /* 0x000fe40000000000 */
[----:B------:R-:W-:Y:S02]  /*8910*/  SEL R96, R121, R130, P0 ;  /* 0x0000008279607207 */ /* 0x000fe40000000000 */
[----:B------:R-:W-:Y:S02]  /*8920*/  SEL R98, R123, R138, P0 ;  /* 0x0000008a7b627207 */ /* 0x000fe40000000000 */
[----:B------:R-:W-:-:S02]  /*8930*/  SEL R100, R129, R144, P0 ;  /* 0x0000009081647207 */ /* 0x000fc40000000000 */
[----:B---3--:R-:W-:Y:S02]  /*8940*/  SEL R29, R66, R67, P0 ;  /* 0x00000043421d7207 */ /* 0x008fe40000000000 */
[----:B------:R-:W-:Y:S01]  /*8950*/  SEL R31, R67, R66, P0 ;  /* 0x00000042431f7207 */ /* 0x000fe20000000000 */
[----:B------:R-:W-:Y:S01]  /*8960*/  IMAD R66, R3, 0x80, R220 ;  /* 0x0000008003427824 */ /* 0x000fe200078e02dc */
[----:B------:R-:W-:Y:S02]  /*8970*/  SEL R81, R112, R81, P0 ;  /* 0x0000005170517207 */ /* 0x000fe40000000000 */
[----:B------:R-:W-:Y:S02]  /*8980*/  SEL R97, R128, R97, P0 ;  /* 0x0000006180617207 */ /* 0x000fe40000000000 */
[----:B------:R-:W-:Y:S02]  /*8990*/  SEL R105, R136, R105, P0 ;  /* 0x0000006988697207 */ /* 0x000fe40000000000 */
[----:B------:R-:W-:-:S02]  /*89a0*/  SEL R99, R106, R99, P0 ;  /* 0x000000636a637207 */ /* 0x000fc40000000000 */
[----:B------:R-:W-:Y:S02]  /*89b0*/  SEL R107, R114, R107, P0 ;  /* 0x0000006b726b7207 */ /* 0x000fe40000000000 */
[----:B------:R-:W-:Y:S02]  /*89c0*/  SEL R121, R130, R121, P0 ;  /* 0x0000007982797207 */ /* 0x000fe40000000000 */
[----:B------:R-:W-:Y:S02]  /*89d0*/  SEL R123, R138, R123, P0 ;  /* 0x0000007b8a7b7207 */ /* 0x000fe40000000000 */
[----:B------:R-:W-:Y:S01]  /*89e0*/  SEL R129, R144, R129, P0 ;  /* 0x0000008190817207 */ /* 0x000fe20000000000 */
[----:B------:R4:W-:Y:S01]  /*89f0*/  STSM.16.M88.4 [R198], R32 ;  /* 0x00000020c6007844 */ /* 0x0009e20000000200 */
[----:B------:R-:W-:Y:S01]  /*8a00*/  UIMAD UR7, UR12, UR10, URZ ;  /* 0x0000000a0c0772a4 */ /* 0x000fe2000f8e023f */
[----:B------:R-:W-:Y:S02]  /*8a10*/  SEL R25, R80, R27, P0 ;  /* 0x0000001b50197207 */ /* 0x000fe40000000000 */
[----:B------:R-:W-:Y:S01]  /*8a20*/  SHFL.IDX PT, R9, R70, R201, 0x1c1f ;  /* 0x001c1fc946097589 */ /* 0x000fe200000e0000 */
[----:B------:R-:W-:-:S03]  /*8a30*/  MOV R174, R174 ;  /* 0x000000ae00ae7202 */ /* 0x000fc60000000f00 */
[----:B------:R-:W-:Y:S01]  /*8a40*/  SHFL.IDX PT, R7, R72, R201, 0x1c1f ;  /* 0x001c1fc948077589 */ /* 0x000fe200000e0000 */
[----:B------:R-:W-:-:S03]  /*8a50*/  SEL R27, R27, R80, P0 ;  /* 0x000000501b1b7207 */ /* 0x000fc60000000000 */
[----:B------:R-:W-:Y:S01]  /*8a60*/  SHFL.IDX PT, R5, R76, R201, 0x1c1f ;  /* 0x001c1fc94c057589 */ /* 0x000fe200000e0000 */
[----:B------:R-:W-:-:S03]  /*8a70*/  MOV R186, R186 ;  /* 0x000000ba00ba7202 */ /* 0x000fc60000000f00 */
[----:B------:R-:W-:Y:S01]  /*8a80*/  SHFL.IDX PT, R45, R92, R201, 0x1c1f ;  /* 0x001c1fc95c2d7589 */ /* 0x000fe200000e0000 */
[----:B----4-:R-:W-:-:S03]  /*8a90*/  @P3 IMAD.HI.U32 R32, R66, R63, RZ ;  /* 0x0000003f42203227 */ /* 0x010fc600078e00ff */
[----:B------:R-:W-:Y:S01]  /*8aa0*/  SHFL.IDX PT, R43, R94, R201, 0x1c1f ;  /* 0x001c1fc95e2b7589 */ /* 0x000fe200000e0000 */
[----:B------:R-:W-:-:S03]  /*8ab0*/  UIMAD.WIDE.U32 UR8, UR5, UR10, URZ ;  /* 0x0000000a050872a5 */ /* 0x000fc6000f8e003f */
[----:B------:R-:W-:Y:S01]  /*8ac0*/  SHFL.IDX PT, R62, R62, R201, 0x1c1f ;  /* 0x001c1fc93e3e7589 */ /* 0x000fe200000e0000 */
[----:B------:R-:W-:-:S03]  /*8ad0*/  UIMAD UR7, UR5, UR11, UR7 ;  /* 0x0000000b050772a4 */ /* 0x000fc6000f8e0207 */
[----:B------:R-:W-:Y:S01]  /*8ae0*/  SHFL.IDX PT, R88, R88, R201, 0x1c1f ;  /* 0x001c1fc958587589 */ /* 0x000fe200000e0000 */
[----:B------:R-:W-:-:S03]  /*8af0*/  IMAD.MOV.U32 R63, RZ, RZ, R66 ;  /* 0x000000ffff3f7224 */ /* 0x000fc600078e0042 */
[----:B------:R-:W2:Y:S04]  /*8b00*/  SHFL.IDX PT, R61, R61, R28, 0x1c1f ;  /* 0x001c1f1c3d3d7589 */ /* 0x000ea800000e0000 */
[----:B------:R-:W-:Y:S04]  /*8b10*/  SHFL.IDX PT, R69, R69, R28, 0x1c1f ;  /* 0x001c1f1c45457589 */ /* 0x000fe800000e0000 */
[----:B------:R-:W-:Y:S04]  /*8b20*/  SHFL.IDX PT, R73, R73, R28, 0x1c1f ;  /* 0x001c1f1c49497589 */ /* 0x000fe800000e0000 */
[----:B------:R-:W-:Y:S04]  /*8b30*/  SHFL.IDX PT, R52, R81, R28, 0x1c1f ;  /* 0x001c1f1c51347589 */ /* 0x000fe800000e0000 */
[----:B------:R-:W-:Y:S04]  /*8b40*/  SHFL.IDX PT, R53, R53, R28, 0x1c1f ;  /* 0x001c1f1c35357589 */ /* 0x000fe800000e0000 */
[----:B------:R-:W-:Y:S04]  /*8b50*/  SHFL.IDX PT, R50, R97, R28, 0x1c1f ;  /* 0x001c1f1c61327589 */ /* 0x000fe800000e0000 */
[----:B------:R-:W-:Y:S04]  /*8b60*/  SHFL.IDX PT, R48, R105, R28, 0x1c1f ;  /* 0x001c1f1c69307589 */ /* 0x000fe800000e0000 */
[----:B------:R-:W3:Y:S04]  /*8b70*/  SHFL.IDX PT, R75, R75, R28, 0x1c1f ;  /* 0x001c1f1c4b4b7589 */ /* 0x000ee800000e0000 */
[----:B------:R-:W-:Y:S04]  /*8b80*/  SHFL.IDX PT, R83, R83, R28, 0x1c1f ;  /* 0x001c1f1c53537589 */ /* 0x000fe800000e0000 */
[----:B------:R-:W-:Y:S04]  /*8b90*/  SHFL.IDX PT, R91, R91, R28, 0x1c1f ;  /* 0x001c1f1c5b5b7589 */ /* 0x000fe800000e0000 */
[----:B------:R-:W-:Y:S04]  /*8ba0*/  SHFL.IDX PT, R70, R99, R28, 0x1c1f ;  /* 0x001c1f1c63467589 */ /* 0x000fe800000e0000 */
[----:B------:R-:W-:Y:S04]  /*8bb0*/  SHFL.IDX PT, R72, R107, R28, 0x1c1f ;  /* 0x001c1f1c6b487589 */ /* 0x000fe800000e0000 */
[----:B------:R-:W-:Y:S04]  /*8bc0*/  SHFL.IDX PT, R115, R115, R28, 0x1c1f ;  /* 0x001c1f1c73737589 */ /* 0x000fe800000e0000 */
[----:B------:R-:W-:Y:S04]  /*8bd0*/  SHFL.IDX PT, R76, R121, R28, 0x1c1f ;  /* 0x001c1f1c794c7589 */ /* 0x000fe800000e0000 */
[----:B------:R-:W-:Y:S04]  /*8be0*/  SHFL.IDX PT, R92, R123, R28, 0x1c1f ;  /* 0x001c1f1c7b5c7589 */ /* 0x000fe800000e0000 */
[----:B------:R4:W-:Y:S01]  /*8bf0*/  SHFL.IDX PT, R94, R129, R28, 0x1c1f ;  /* 0x001c1f1c815e7589 */ /* 0x0009e200000e0000 */
[----:B-1----:R-:W-:Y:S01]  /*8c00*/  @P3 SHF.R.U32.HI R63, RZ, R65, R32 ;  /* 0x00000041ff3f3219 */ /* 0x002fe20000011620 */
[----:B------:R-:W-:-:S02]  /*8c10*/  ULDC.64 UR10, c[0x0][0xb98] ;  /* 0x0002e600000a7ab9 */ /* 0x000fc40000000a00 */
[----:B------:R-:W1:Y:S01]  /*8c20*/  SHFL.IDX PT, R82, R82, R201, 0x1c1f ;  /* 0x001c1fc952527589 */ /* 0x000e6200000e0000 */
[----:B------:R-:W-:Y:S01]  /*8c30*/  SEL R36, R38, R39, P0 ;  /* 0x0000002726247207 */ /* 0x000fe20000000000 */
[----:B------:R-:W-:Y:S01]  /*8c40*/  UIADD3 UR9, UR9, UR7, URZ ;  /* 0x0000000709097290 */ /* 0x000fe2000fffe03f */
[----:B----4-:R-:W-:Y:S01]  /*8c50*/  SEL R28, R30, R37, P0 ;  /* 0x000000251e1c7207 */ /* 0x010fe20000000000 */
[----:B------:R0:W-:Y:S01]  /*8c60*/  STSM.16.M88.4 [R174], R24 ;  /* 0x00000018ae007844 */ /* 0x0001e20000000200 */
[----:B------:R-:W-:Y:S01]  /*8c70*/  SEL R30, R37, R30, P0 ;  /* 0x0000001e251e7207 */ /* 0x000fe20000000000 */
[----:B------:R-:W-:Y:S01]  /*8c80*/  UIMAD UR7, UR4, UR10, URZ ;  /* 0x0000000a040772a4 */ /* 0x000fe2000f8e023f */
[----:B------:R-:W-:Y:S01]  /*8c90*/  SEL R38, R39, R38, P0 ;  /* 0x0000002627267207 */ /* 0x000fe20000000000 */
[----:B------:R-:W4:Y:S01]  /*8ca0*/  SHFL.IDX PT, R44, R44, R201, 0x1c1f ;  /* 0x001c1fc92c2c7589 */ /* 0x000f2200000e0000 */
[----:B------:R-:W-:Y:S02]  /*8cb0*/  SEL R37, R84, R71, P0 ;  /* 0x0000004754257207 */ /* 0x000fe40000000000 */
[----:B------:R-:W-:Y:S01]  /*8cc0*/  MOV R188, R188 ;  /* 0x000000bc00bc7202 */ /* 0x000fe20000000f00 */
[----:B------:R2:W-:Y:S01]  /*8cd0*/  STSM.16.M88.4 [R186], R28 ;  /* 0x0000001cba007844 */ /* 0x0005e20000000200 */
[----:B------:R-:W-:Y:S01]  /*8ce0*/  SEL R39, R71, R84, P0 ;  /* 0x0000005447277207 */ /* 0x000fe20000000000 */
[----:B------:R-:W-:Y:S01]  /*8cf0*/  UIMAD UR7, UR40, UR11, UR7 ;  /* 0x0000000b280772a4 */ /* 0x000fe2000f8e0207 */
[----:B------:R-:W-:Y:S01]  /*8d00*/  MOV R190, R190 ;  /* 0x000000be00be7202 */ /* 0x000fe20000000f00 */
[----:B------:R-:W4:Y:S01]  /*8d10*/  SHFL.IDX PT, R90, R90, R201, 0x1c1f ;  /* 0x001c1fc95a5a7589 */ /* 0x000f2200000e0000 */
[----:B------:R-:W-:-:S02]  /*8d20*/  SEL R46, R89, R120, P0 ;  /* 0x00000078592e7207 */ /* 0x000fc40000000000 */
[----:B------:R-:W-:Y:S01]  /*8d30*/  MOV R180, R180 ;  /* 0x000000b400b47202 */ /* 0x000fe20000000f00 */
[----:B------:R-:W4:Y:S01]  /*8d40*/  SHFL.IDX PT, R40, R40, R201, 0x1c1f ;  /* 0x001c1fc928287589 */ /* 0x000f2200000e0000 */
[----:B0-----:R-:W-:Y:S01]  /*8d50*/  SEL R24, R54, R55, P0 ;  /* 0x0000003736187207 */ /* 0x001fe20000000000 */
[----:B------:R-:W-:Y:S01]  /*8d60*/  IMAD.X R21, RZ, RZ, R193, P1 ;  /* 0x000000ffff157224 */ /* 0x000fe200008e06c1 */
[----:B------:R-:W-:Y:S01]  /*8d70*/  SEL R26, R55, R54, P0 ;  /* 0x00000036371a7207 */ /* 0x000fe20000000000 */
[----:B------:R-:W-:Y:S01]  /*8d80*/  SHFL.IDX PT, R42, R42, R201, 0x1c1f ;  /* 0x001c1fc92a2a7589 */ /* 0x000fe200000e0000 */
[----:B------:R-:W-:Y:S02]  /*8d90*/  SEL R25, R74, R77, P0 ;  /* 0x0000004d4a197207 */ /* 0x000fe40000000000 */
[----:B------:R-:W-:Y:S01]  /*8da0*/  LOP3.LUT R164, R165, 0x380, RZ, 0xc0, !PT ;  /* 0x00000380a5a47812 */ /* 0x000fe200078ec0ff */
[----:B------:R-:W-:Y:S01]  /*8db0*/  SHFL.IDX PT, R47, R96, R201, 0x1c1f ;  /* 0x001c1fc9602f7589 */ /* 0x000fe200000e0000 */
[----:B--2---:R-:W-:-:S02]  /*8dc0*/  SEL R28, R56, R57, P0 ;  /* 0x00000039381c7207 */ /* 0x004fc40000000000 */
[----:B------:R-:W-:Y:S01]  /*8dd0*/  MOV R184, R184 ;  /* 0x000000b800b87202 */ /* 0x000fe20000000f00 */
[----:B------:R-:W-:Y:S01]  /*8de0*/  SHFL.IDX PT, R13, R98, R201, 0x1c1f ;  /* 0x001c1fc9620d7589 */ /* 0x000fe200000e0000 */
[----:B------:R-:W-:Y:S01]  /*8df0*/  SEL R30, R57, R56, P0 ;  /* 0x00000038391e7207 */ /* 0x000fe20000000000 */
[----:B------:R-:W-:Y:S01]  /*8e00*/  IMAD.MOV R57, RZ, RZ, -R63 ;  /* 0x000000ffff397224 */ /* 0x000fe200078e0a3f */
[----:B------:R-:W-:Y:S01]  /*8e10*/  SEL R27, R77, R74, P0 ;  /* 0x0000004a4d1b7207 */ /* 0x000fe20000000000 */
[----:B------:R-:W-:Y:S01]  /*8e20*/  SHFL.IDX PT, R51, R100, R201, 0x1c1f ;  /* 0x001c1fc964337589 */ /* 0x000fe200000e0000 */
[----:B------:R-:W-:Y:S02]  /*8e30*/  SEL R29, R68, R79, P0 ;  /* 0x0000004f441d7207 */ /* 0x000fe40000000000 */
[----:B------:R-:W-:Y:S02]  /*8e40*/  MOV R182, R182 ;  /* 0x000000b600b67202 */ /* 0x000fe40000000f00 */
[----:B------:R-:W-:-:S02]  /*8e50*/  MOV R160, R160 ;  /* 0x000000a000a07202 */ /* 0x000fc40000000f00 */
[----:B------:R-:W-:Y:S01]  /*8e60*/  MOV R176, R176 ;  /* 0x000000b000b07202 */ /* 0x000fe20000000f00 */
[----:B------:R-:W-:Y:S01]  /*8e70*/  IMAD.X R195, RZ, RZ, R193, P2 ;  /* 0x000000ffffc37224 */ /* 0x000fe200010e06c1 */
[----:B------:R-:W-:Y:S01]  /*8e80*/  SEL R31, R79, R68, P0 ;  /* 0x000000444f1f7207 */ /* 0x000fe20000000000 */
[----:B------:R-:W-:Y:S01]  /*8e90*/  UIMAD.WIDE.U32 UR8, UR40, UR10, UR8 ;  /* 0x0000000a280872a5 */ /* 0x000fe2000f8e0008 */
[----:B------:R-:W-:Y:S02]  /*8ea0*/  SEL R32, R60, R59, P0 ;  /* 0x0000003b3c207207 */ /* 0x000fe40000000000 */
[----:B------:R-:W-:Y:S02]  /*8eb0*/  SEL R34, R59, R60, P0 ;  /* 0x0000003c3b227207 */ /* 0x000fe40000000000 */
[----:B------:R-:W-:Y:S02]  /*8ec0*/  SEL R33, R86, R85, P0 ;  /* 0x0000005556217207 */ /* 0x000fe40000000000 */
[----:B------:R-:W-:Y:S01]  /*8ed0*/  SEL R35, R85, R86, P0 ;  /* 0x0000005655237207 */ /* 0x000fe20000000000 */
[----:B------:R0:W-:Y:S01]  /*8ee0*/  STSM.16.M88.4 [R12], R36 ;  /* 0x000000240c007844 */ /* 0x0001e20000000200 */
[----:B------:R-:W-:Y:S01]  /*8ef0*/  IMAD R57, R0, R57, R66 ;  /* 0x0000003900397224 */ /* 0x000fe200078e0242 */
[----:B------:R-:W-:Y:S01]  /*8f00*/  ULDC.64 UR10, c[0x0][0xb88] ;  /* 0x0002e200000a7ab9 */ /* 0x000fe20000000a00 */
[----:B------:R-:W-:Y:S01]  /*8f10*/  MOV R178, R178 ;  /* 0x000000b200b27202 */ /* 0x000fe20000000f00 */
[----:B------:R-:W-:Y:S01]  /*8f20*/  STSM.16.M88.4 [R188], R24 ;  /* 0x00000018bc007844 */ /* 0x000fe20000000200 */
[----:B------:R-:W-:Y:S01]  /*8f30*/  IADD3 R54, P1, R63, UR8, RZ ;  /* 0x000000083f367c10 */ /* 0x000fe2000ff3e0ff */
[----:B------:R-:W2:Y:S02]  /*8f40*/  @P3 LDC R65, c[0x0][0xbf0] ;  /* 0x0002fc00ff413b82 */ /* 0x000ea40000000800 */
[----:B------:R-:W-:Y:S04]  /*8f50*/  STSM.16.M88.4 [R190], R28 ;  /* 0x0000001cbe007844 */ /* 0x000fe80000000200 */
[----:B------:R-:W2:Y:S04]  /*8f60*/  SHFL.IDX PT, R46, R46, R201, 0x1c1f ;  /* 0x001c1fc92e2e7589 */ /* 0x000ea800000e0000 */
[----:B------:R1:W-:Y:S01]  /*8f70*/  STSM.16.M88.4 [R180], R32 ;  /* 0x00000020b4007844 */ /* 0x0003e20000000200 */
[----:B0-----:R-:W-:-:S02]  /*8f80*/  SHF.R.S32.HI R12, RZ, 0x1f, R57 ;  /* 0x0000001fff0c7819 */ /* 0x001fc40000011439 */
[----:B------:R-:W-:Y:S02]  /*8f90*/  SEL R36, R62, R61, P0 ;  /* 0x0000003d3e247207 */ /* 0x000fe40000000000 */
[----:B------:R-:W-:Y:S01]  /*8fa0*/  SEL R38, R61, R62, P0 ;  /* 0x0000003e3d267207 */ /* 0x000fe20000000000 */
[----:B------:R-:W-:Y:S01]  /*8fb0*/  IMAD R12, R12, UR10, RZ ;  /* 0x0000000a0c0c7c24 */ /* 0x000fe2000f8e02ff */
[----:B---3--:R-:W-:Y:S02]  /*8fc0*/  SEL R37, R88, R75, P0 ;  /* 0x0000004b58257207 */ /* 0x008fe40000000000 */
[----:B------:R-:W-:Y:S01]  /*8fd0*/  SEL R39, R75, R88, P0 ;  /* 0x000000584b277207 */ /* 0x000fe20000000000 */
[----:B-1----:R-:W-:Y:S01]  /*8fe0*/  IMAD.U32 R33, RZ, RZ, UR7 ;  /* 0x00000007ff217e24 */ /* 0x002fe2000f8e00ff */
[----:B------:R-:W-:Y:S02]  /*8ff0*/  SHF.R.S32.HI R32, RZ, 0x1f, R63 ;  /* 0x0000001fff207819 */ /* 0x000fe4000001143f */
[----:B------:R-:W-:-:S02]  /*9000*/  SEL R24, R49, R58, P0 ;  /* 0x0000003a31187207 */ /* 0x000fc40000000000 */
[----:B------:R-:W-:Y:S02]  /*9010*/  SEL R26, R58, R49, P0 ;  /* 0x000000313a1a7207 */ /* 0x000fe40000000000 */
[----:B------:R-:W-:Y:S02]  /*9020*/  SEL R25, R82, R83, P0 ;  /* 0x0000005352197207 */ /* 0x000fe40000000000 */
[----:B------:R-:W-:Y:S02]  /*9030*/  SEL R27, R83, R82, P0 ;  /* 0x00000052531b7207 */ /* 0x000fe40000000000 */
[----:B------:R-:W-:Y:S01]  /*9040*/  SHF.R.U64 R164, R164, 0x3, RZ ;  /* 0x00000003a4a47819 */ /* 0x000fe200000012ff */
[----:B------:R-:W-:Y:S01]  /*9050*/  STSM.16.M88.4 [R184], R36 ;  /* 0x00000024b8007844 */ /* 0x000fe20000000200 */
[----:B------:R-:W-:Y:S01]  /*9060*/  IADD3.X R55, R32, UR9, R33, P1, !PT ;  /* 0x0000000920377c10 */ /* 0x000fe20008ffe421 */
[----:B------:R-:W-:Y:S01]  /*9070*/  IMAD R49, R57, UR11, R12 ;  /* 0x0000000b39317c24 */ /* 0x000fe2000f8e020c */
[----:B------:R-:W-:-:S02]  /*9080*/  SEL R32, R41, R64, P0 ;  /* 0x0000004029207207 */ /* 0x000fc40000000000 */
[----:B------:R-:W-:Y:S01]  /*9090*/  SEL R34, R64, R41, P0 ;  /* 0x0000002940227207 */ /* 0x000fe20000000000 */
[----:B------:R-:W-:Y:S01]  /*90a0*/  IMAD.WIDE.U32 R54, R57, UR10, R54 ;  /* 0x0000000a39367c25 */ /* 0x000fe2000f8e0036 */
[----:B------:R-:W-:Y:S01]  /*90b0*/  LOP3.LUT R164, R164, R165, RZ, 0x3c, !PT ;  /* 0x000000a5a4a47212 */ /* 0x000fe200078e3cff */
[----:B------:R0:W-:Y:S01]  /*90c0*/  STSM.16.M88.4 [R182], R24 ;  /* 0x00000018b6007844 */ /* 0x0001e20000000200 */
[----:B------:R-:W-:Y:S01]  /*90d0*/  ULDC UR7, c[0x0][0xa88] ;  /* 0x0002a20000077ab9 */ /* 0x000fe20000000800 */
[----:B------:R-:W-:Y:S01]  /*90e0*/  IMAD R41, R3, 0x80, R218 ;  /* 0x0000008003297824 */ /* 0x000fe200078e02da */
[----:B------:R-:W-:Y:S01]  /*90f0*/  ULDC.64 UR8, c[0x0][0xb50] ;  /* 0x0002d40000087ab9 */ /* 0x000fe20000000a00 */
[----:B------:R-:W-:Y:S01]  /*9100*/  IMAD.X R165, RZ, RZ, R193, P4 ;  /* 0x000000ffffa57224 */ /* 0x000fe200020e06c1 */
[----:B------:R-:W-:Y:S01]  /*9110*/  LEA R12, P4, R54, UR8, 0x2 ;  /* 0x00000008360c7c11 */ /* 0x000fe2000f8810ff */
[----:B------:R-:W-:Y:S01]  /*9120*/  IMAD R60, R0, UR7, RZ ;  /* 0x00000007003c7c24 */ /* 0x000fe2000f8e02ff */
[----:B----4-:R-:W-:Y:S01]  /*9130*/  SEL R28, R44, R69, P0 ;  /* 0x000000452c1c7207 */ /* 0x010fe20000000000 */
[----:B------:R-:W1:Y:S01]  /*9140*/  @P3 LDC R63, c[0x0][0xbec] ;  /* 0x0002fb00ff3f3b82 */ /* 0x000e620000000800 */
[----:B------:R-:W-:Y:S01]  /*9150*/  SEL R30, R69, R44, P0 ;  /* 0x0000002c451e7207 */ /* 0x000fe20000000000 */
[----:B------:R-:W-:Y:S01]  /*9160*/  ULDC.64 UR10, c[0x0][0xae8] ;  /* 0x0002ba00000a7ab9 */ /* 0x000fe20000000a00 */
[----:B------:R-:W-:-:S02]  /*9170*/  SEL R29, R90, R91, P0 ;  /* 0x0000005b5a1d7207 */ /* 0x000fc40000000000 */
[----:B------:R-:W-:Y:S01]  /*9180*/  SEL R31, R91, R90, P0 ;  /* 0x0000005a5b1f7207 */ /* 0x000fe20000000000 */
[----:B0-----:R-:W-:Y:S01]  /*9190*/  IMAD.IADD R27, R55, 0x1, R49 ;  /* 0x00000001371b7824 */ /* 0x001fe200078e0231 */
[----:B------:R-:W-:Y:S01]  /*91a0*/  LOP3.LUT P1, RZ, R216, 0x3, RZ, 0xc0, !PT ;  /* 0x00000003d8ff7812 */ /* 0x000fe2000782c0ff */
[----:B------:R-:W-:Y:S01]  /*91b0*/  VIADD R25, R41, 0x8 ;  /* 0x0000000829197836 */ /* 0x000fe20000000000 */
[----:B------:R-:W-:Y:S02]  /*91c0*/  SEL R33, R45, R70, P0 ;  /* 0x000000462d217207 */ /* 0x000fe40000000000 */
[----:B------:R-:W-:Y:S02]  /*91d0*/  SEL R35, R70, R45, P0 ;  /* 0x0000002d46237207 */ /* 0x000fe40000000000 */
[----:B------:R-:W-:Y:S01]  /*91e0*/  LEA.HI.X R54, R54, UR9, R27, 0x2, P4 ;  /* 0x0000000936367c11 */ /* 0x000fe2000a0f141b */
[----:B------:R-:W-:Y:S01]  /*91f0*/  STSM.16.M88.4 [R160], R28 ;  /* 0x0000001ca0007844 */ /* 0x000fe20000000200 */
[----:B------:R-:W-:-:S02]  /*9200*/  ISETP.GE.OR P2, PT, R41, R60, P1 ;  /* 0x0000003c2900720c */ /* 0x000fc40000f46670 */
[----:B------:R-:W-:Y:S01]  /*9210*/  ISETP.GE.OR P1, PT, R25, R60, P1 ;  /* 0x0000003c1900720c */ /* 0x000fe20000f26670 */
[----:B------:R0:W-:Y:S01]  /*9220*/  STSM.16.M88.4 [R176], R32 ;  /* 0x00000020b0007844 */ /* 0x0001e20000000200 */
[----:B------:R-:W-:Y:S02]  /*9230*/  SEL R24, R40, R73, P0 ;  /* 0x0000004928187207 */ /* 0x000fe40000000000 */
[----:B------:R-:W-:Y:S02]  /*9240*/  SEL R26, R73, R40, P0 ;  /* 0x00000028491a7207 */ /* 0x000fe40000000000 */
[----:B------:R-:W-:Y:S02]  /*9250*/  SEL R25, R43, R72, P0 ;  /* 0x000000482b197207 */ /* 0x000fe40000000000 */
[----:B------:R-:W-:Y:S01]  /*9260*/  SEL R27, R72, R43, P0 ;  /* 0x0000002b481b7207 */ /* 0x000fe20000000000 */
[----:B------:R-:W-:Y:S01]  /*9270*/  SHFL.IDX PT, R57, R54, RZ, 0x1c1f ;  /* 0x001c1fff36397589 */ /* 0x000fe200000e0000 */
[----:B--2---:R-:W-:-:S02]  /*9280*/  SEL R44, R46, R53, P0 ;  /* 0x000000352e2c7207 */ /* 0x004fc40000000000 */
[----:B------:R-:W-:Y:S01]  /*9290*/  SEL R45, R47, R76, P0 ;  /* 0x0000004c2f2d7207 */ /* 0x000fe20000000000 */
[----:B------:R2:W-:Y:S01]  /*92a0*/  SHFL.IDX PT, R59, R54, 0x1, 0x1c1f ;  /* 0x003c1f00363b7f89 */ /* 0x0005e200000e0000 */
[----:B------:R-:W-:Y:S02]  /*92b0*/  SEL R46, R53, R46, P0 ;  /* 0x0000002e352e7207 */ /* 0x000fe40000000000 */
[----:B------:R-:W-:Y:S02]  /*92c0*/  SEL R47, R76, R47, P0 ;  /* 0x0000002f4c2f7207 */ /* 0x000fe40000000000 */
[----:B0-----:R-:W-:Y:S02]  /*92d0*/  SEL R32, R9, R52, P0 ;  /* 0x0000003409207207 */ /* 0x001fe40000000000 */
[----:B------:R-:W-:Y:S02]  /*92e0*/  SEL R34, R52, R9, P0 ;  /* 0x0000000934227207 */ /* 0x000fe40000000000 */
[----:B------:R-:W-:-:S02]  /*92f0*/  SEL R33, R42, R115, P0 ;  /* 0x000000732a217207 */ /* 0x000fc40000000000 */
[----:B------:R-:W-:Y:S02]  /*9300*/  SEL R35, R115, R42, P0 ;  /* 0x0000002a73237207 */ /* 0x000fe40000000000 */
[----:B------:R-:W-:Y:S02]  /*9310*/  SEL R52, R7, R50, P0 ;  /* 0x0000003207347207 */ /* 0x000fe40000000000 */
[----:B--2---:R-:W-:Y:S02]  /*9320*/  SEL R54, R50, R7, P0 ;  /* 0x0000000732367207 */ /* 0x004fe40000000000 */
[----:B------:R-:W-:Y:S02]  /*9330*/  SEL R53, R13, R92, P0 ;  /* 0x0000005c0d357207 */ /* 0x000fe40000000000 */
[----:B------:R-:W-:Y:S01]  /*9340*/  SEL R55, R92, R13, P0 ;  /* 0x0000000d5c377207 */ /* 0x000fe20000000000 */
[----:B------:R-:W-:Y:S01]  /*9350*/  STSM.16.M88.4 [R178], R24 ;  /* 0x00000018b2007844 */ /* 0x000fe20000000200 */
[----:B------:R-:W-:-:S02]  /*9360*/  SEL R29, R51, R94, P0 ;  /* 0x0000005e331d7207 */ /* 0x000fc40000000000 */
[----:B------:R-:W-:Y:S02]  /*9370*/  SEL R31, R94, R51, P0 ;  /* 0x000000335e1f7207 */ /* 0x000fe40000000000 */
[----:B------:R-:W-:Y:S02]  /*9380*/  SEL R28, R5, R48, P0 ;  /* 0x00000030051c7207 */ /* 0x000fe40000000000 */
[----:B------:R-:W-:Y:S01]  /*9390*/  SEL R30, R48, R5, P0 ;  /* 0x00000005301e7207 */ /* 0x000fe20000000000 */
[----:B------:R-:W-:Y:S04]  /*93a0*/  STSM.16.M88.4 [R4], R32 ;  /* 0x0000002004007844 */ /* 0x000fe80000000200 */
[----:B------:R-:W-:Y:S04]  /*93b0*/  STSM.16.M88.4 [R8], R44 ;  /* 0x0000002c08007844 */ /* 0x000fe80000000200 */
[----:B------:R-:W-:Y:S04]  /*93c0*/  STSM.16.M88.4 [R6], R52 ;  /* 0x0000003406007844 */ /* 0x000fe80000000200 */
[----:B------:R0:W-:Y:S01]  /*93d0*/  STSM.16.M88.4 [R2], R28 ;  /* 0x0000001c02007844 */ /* 0x0001e20000000200 */
[----:B------:R-:W-:-:S03]  /*93e0*/  UIMAD UR7, UR12, UR10, URZ ;  /* 0x0000000a0c0772a4 */ /* 0x000fc6000f8e023f */
[----:B------:R-:W2:Y:S01]  /*93f0*/  SHFL.IDX PT, R56, R12, RZ, 0x1c1f ;  /* 0x001c1fff0c387589 */ /* 0x000ea200000e0000 */
[----:B------:R-:W-:Y:S01]  /*9400*/  BAR.SYNC.DEFER_BLOCKING 0x1, 0x100 ;  /* 0x0044000000007b1d */ /* 0x000fe20000010000 */
[----:B------:R-:W-:-:S05]  /*9410*/  UIMAD.WIDE.U32 UR8, UR5, UR10, URZ ;  /* 0x0000000a050872a5 */ /* 0x000fca000f8e003f */
[----:B------:R-:W3:Y:S01]  /*9420*/  SHFL.IDX PT, R58, R12, 0x1, 0x1c1f ;  /* 0x003c1f000c3a7f89 */ /* 0x000ee200000e0000 */
[----:B------:R-:W-:Y:S01]  /*9430*/  UIMAD UR5, UR5, UR11, UR7 ;  /* 0x0000000b050572a4 */ /* 0x000fe2000f8e0207 */
[----:B0-----:R-:W-:Y:S02]  /*9440*/  IMAD R2, R22, 0x20, R23 ;  /* 0x0000002016027824 */ /* 0x001fe400078e0217 */
[----:B------:R-:W-:Y:S02]  /*9450*/  ULDC.64 UR10, c[0x0][0xaf0] ;  /* 0x0002bc00000a7ab9 */ /* 0x000fe40000000a00 */
[----:B------:R-:W-:Y:S01]  /*9460*/  UIMAD UR4, UR4, UR10, URZ ;  /* 0x0000000a040472a4 */ /* 0x000fe2000f8e023f */
[----:B------:R-:W-:Y:S01]  /*9470*/  IMAD R62, R3, 0x80, R2 ;  /* 0x00000080033e7824 */ /* 0x000fe200078e0202 */
[----:B------:R-:W-:Y:S02]  /*9480*/  UIADD3 UR5, UR9, UR5, URZ ;  /* 0x0000000509057290 */ /* 0x000fe4000fffe03f */
[----:B------:R-:W-:Y:S01]  /*9490*/  UIMAD UR7, UR40, UR11, UR4 ;  /* 0x0000000b280772a4 */ /* 0x000fe2000f8e0204 */
[----:B-1----:R-:W-:-:S02]  /*94a0*/  @P3 IMAD.HI.U32 R2, R62, R63, RZ ;  /* 0x0000003f3e023227 */ /* 0x002fc400078e00ff */
[----:B------:R-:W-:Y:S01]  /*94b0*/  UMOV UR4, UR8 ;  /* 0x0000000800047c82 */ /* 0x000fe20008000000 */
[----:B------:R-:W-:Y:S01]  /*94c0*/  LOP3.LUT R196, R197, 0x380, RZ, 0xc0, !PT ;  /* 0x00000380c5c47812 */ /* 0x000fe200078ec0ff */
[----:B------:R-:W-:Y:S01]  /*94d0*/  UIMAD.WIDE.U32 UR4, UR40, UR10, UR4 ;  /* 0x0000000a280472a5 */ /* 0x000fe2000f8e0004 */
[----:B------:R-:W-:Y:S01]  /*94e0*/  IMAD.MOV.U32 R61, RZ, RZ, R62 ;  /* 0x000000ffff3d7224 */ /* 0x000fe200078e003e */
[----:B------:R-:W-:Y:S01]  /*94f0*/  @P3 SHF.R.U32.HI R61, RZ, R65, R2 ;  /* 0x00000041ff3d3219 */ /* 0x000fe20000011602 */
[----:B--2---:R-:W-:Y:S01]  /*9500*/  @!P2 ST.E desc[UR48][R56.64], R200 ;  /* 0x000000c83800a985 */ /* 0x004fe2000c101930 */
[----:B------:R-:W-:Y:S02]  /*9510*/  UIADD3 UR7, UR5, UR7, URZ ;  /* 0x0000000705077290 */ /* 0x000fe4000fffe03f */
[----:B------:R-:W-:Y:S01]  /*9520*/  SHF.R.S32.HI R2, RZ, 0x1f, R61 ;  /* 0x0000001fff027819 */ /* 0x000fe2000001143d */
[----:B------:R-:W-:Y:S01]  /*9530*/  ULDC.64 UR8, c[0x0][0xad8] ;  /* 0x0002b60000087ab9 */ /* 0x000fe20000000a00 */
[----:B------:R-:W-:Y:S01]  /*9540*/  SHF.R.U64 R196, R196, 0x3, RZ ;  /* 0x00000003c4c47819 */ /* 0x000fe200000012ff */
[----:B---3--:R0:W-:Y:S01]  /*9550*/  @!P1 ST.E desc[UR48][R58.64], R202 ;  /* 0x000000ca3a009985 */ /* 0x0081e2000c101930 */
[----:B------:R-:W-:Y:S01]  /*9560*/  LOP3.LUT R194, R194, R157, RZ, 0x3c, !PT ;  /* 0x0000009dc2c27212 */ /* 0x000fe200078e3cff */
[----:B------:R-:W-:Y:S01]  /*9570*/  IMAD R69, R3, 0x80, R23 ;  /* 0x0000008003457824 */ /* 0x000fe200078e0217 */
[----:B------:R-:W-:Y:S01]  /*9580*/  UIADD3 UR6, UR6, 0x38820, URZ ;  /* 0x0003882006067890 */ /* 0x000fe2000fffe03f */
[----:B------:R1:W5:Y:S01]  /*9590*/  LD.E.128 R44, desc[UR48][R20.64] ;  /* 0x00000030142c7980 */ /* 0x000362000c101d00 */
[----:B------:R-:W-:Y:S01]  /*95a0*/  LOP3.LUT R196, R196, R197, RZ, 0x3c, !PT ;  /* 0x000000c5c4c47212 */ /* 0x000fe200078e3cff */
[----:B------:R-:W-:Y:S01]  /*95b0*/  IMAD.MOV R65, RZ, RZ, -R61 ;  /* 0x000000ffff417224 */ /* 0x000fe200078e0a3d */
[----:B------:R-:W-:Y:S01]  /*95c0*/  UIADD3 UR37, UR37, 0x1, URZ ;  /* 0x0000000125257890 */ /* 0x000fe2000fffe03f */
[----:B------:R-:W-:Y:S01]  /*95d0*/  IMAD.X R197, RZ, RZ, R193, P5 ;  /* 0x000000ffffc57224 */ /* 0x000fe200028e06c1 */
[----:B------:R2:W5:Y:S01]  /*95e0*/  LD.E.128 R40, desc[UR48][R192.64] ;  /* 0x00000030c0287980 */ /* 0x000562000c101d00 */
[----:B------:R-:W-:-:S03]  /*95f0*/  ULDC.64 UR10, c[0x0][0xa80] ;  /* 0x0002a000000a7ab9 */ /* 0x000fc60000000a00 */
[----:B------:R2:W5:Y:S01]  /*9600*/  LD.E.128 R36, desc[UR48][R10.64] ;  /* 0x000000300a247980 */ /* 0x000562000c101d00 */
[----:B-1----:R-:W-:Y:S02]  /*9610*/  IMAD.U32 R20, RZ, RZ, UR4 ;  /* 0x00000004ff147e24 */ /* 0x002fe4000f8e00ff */
[----:B------:R-:W-:Y:S01]  /*9620*/  IMAD.U32 R21, RZ, RZ, UR5 ;  /* 0x00000005ff157e24 */ /* 0x000fe2000f8e00ff */
[----:B------:R-:W-:Y:S01]  /*9630*/  ULDC.64 UR4, c[0x0][0xae0] ;  /* 0x0002b80000047ab9 */ /* 0x000fe20000000a00 */
[----:B------:R-:W-:Y:S01]  /*9640*/  MOV R21, UR7 ;  /* 0x0000000700157c02 */ /* 0x000fe20008000f00 */
[----:B------:R-:W-:Y:S01]  /*9650*/  IMAD R2, R2, UR4, RZ ;  /* 0x0000000402027c24 */ /* 0x000fe2000f8e02ff */
[----:B------:R-:W5:Y:S01]  /*9660*/  LD.E.128 R12, desc[UR48][R14.64] ;  /* 0x000000300e0c7980 */ /* 0x000f62000c101d00 */
[----:B------:R-:W-:Y:S02]  /*9670*/  IMAD.X R157, RZ, RZ, R193, P6 ;  /* 0x000000ffff9d7224 */ /* 0x000fe400030e06c1 */
[C---:B------:R-:W-:Y:S01]  /*9680*/  IMAD R63, R61.reuse, UR5, R2 ;  /* 0x000000053d3f7c24 */ /* 0x040fe2000f8e0202 */
[----:B------:R2:W5:Y:S01]  /*9690*/  LD.E.128 R24, desc[UR48][R152.64] ;  /* 0x0000003098187980 */ /* 0x000562000c101d00 */
[----:B------:R-:W-:-:S03]  /*96a0*/  IMAD.WIDE.U32 R20, R61, UR4, R20 ;  /* 0x000000043d147c25 */ /* 0x000fc6000f8e0014 */
[----:B------:R2:W5:Y:S01]  /*96b0*/  LD.E.128 R48, desc[UR48][R154.64] ;  /* 0x000000309a307980 */ /* 0x000562000c101d00 */
[----:B------:R-:W-:-:S03]  /*96c0*/  IMAD R61, R0, R65, R62 ;  /* 0x00000041003d7224 */ /* 0x000fc600078e023e */
[----:B------:R2:W5:Y:S02]  /*96d0*/  LD.E.128 R32, desc[UR48][R158.64] ;  /* 0x000000309e207980 */ /* 0x000564000c101d00 */
[----:B------:R-:W-:Y:S02]  /*96e0*/  SHF.R.S32.HI R0, RZ, 0x1f, R61 ;  /* 0x0000001fff007819 */ /* 0x000fe4000001143d */
[----:B------:R-:W5:Y:S04]  /*96f0*/  LD.E.128 R160, desc[UR48][R162.64] ;  /* 0x00000030a2a07980 */ /* 0x000f68000c101d00 */
[----:B------:R2:W5:Y:S04]  /*9700*/  LD.E.128 R4, desc[UR48][R166.64] ;  /* 0x00000030a6047980 */ /* 0x000568000c101d00 */
[----:B------:R2:W5:Y:S04]  /*9710*/  LD.E.128 R52, desc[UR48][R168.64] ;  /* 0x00000030a8347980 */ /* 0x000568000c101d00 */
[----:B------:R-:W5:Y:S04]  /*9720*/  LD.E.128 R172, desc[UR48][R172.64] ;  /* 0x00000030acac7980 */ /* 0x000f68000c101d00 */
[----:B------:R2:W5:Y:S04]  /*9730*/  LD.E.128 R28, desc[UR48][R156.64] ;  /* 0x000000309c1c7980 */ /* 0x000568000c101d00 */
[----:B0-----:R2:W5:Y:S04]  /*9740*/  LD.E.128 R56, desc[UR48][R164.64] ;  /* 0x00000030a4387980 */ /* 0x001568000c101d00 */
[----:B------:R2:W5:Y:S04]  /*9750*/  LD.E.128 R8, desc[UR48][R170.64] ;  /* 0x00000030aa087980 */ /* 0x000568000c101d00 */
[----:B------:R-:W5:Y:S04]  /*9760*/  LD.E.128 R192, desc[UR48][R194.64] ;  /* 0x00000030c2c07980 */ /* 0x000f68000c101d00 */
[----:B------:R-:W5:Y:S01]  /*9770*/  LD.E.128 R196, desc[UR48][R196.64] ;  /* 0x00000030c4c47980 */ /* 0x000f62000c101d00 */
[----:B------:R-:W-:Y:S01]  /*9780*/  @!PT LDS RZ, [RZ] ;  /* 0x00000000fffff984 */ /* 0x000fe20000000800 */
[----:B------:R-:W-:Y:S01]  /*9790*/  @!PT LDS RZ, [RZ] ;  /* 0x00000000fffff984 */ /* 0x000fe20000000800 */
[----:B------:R-:W-:Y:S01]  /*97a0*/  @!PT LDS RZ, [RZ] ;  /* 0x00000000fffff984 */ /* 0x000fe20000000800 */
[----:B------:R-:W-:Y:S01]  /*97b0*/  @!PT LDS RZ, [RZ] ;  /* 0x00000000fffff984 */ /* 0x000fe20000000800 */
[----:B------:R0:W-:Y:S06]  /*97c0*/  MEMBAR.ALL.CTA ;  /* 0x0000000000007992 */ /* 0x0001ec0000008000 */
[----:B0-----:R-:W0:Y:S01]  /*97d0*/  FENCE.VIEW.ASYNC.S ;  /* 0x00000000000073c6 */ /* 0x001e220000000000 */
[----:B------:R-:W-:-:S02]  /*97e0*/  IMAD.IADD R21, R21, 0x1, R63 ;  /* 0x0000000115157824 */ /* 0x000fc400078e023f */
[----:B------:R-:W-:Y:S02]  /*97f0*/  IMAD R0, R0, UR8, RZ ;  /* 0x0000000800007c24 */ /* 0x000fe4000f8e02ff */
[----:B------:R-:W-:Y:S01]  /*9800*/  IMAD.WIDE.U32 R2, R61, UR8, R20 ;  /* 0x000000083d027c25 */ /* 0x000fe2000f8e0014 */
[----:B------:R-:W-:-:S03]  /*9810*/  ISETP.GE.AND P2, PT, R69, R60, PT ;  /* 0x0000003c4500720c */ /* 0x000fc60003f46270 */
[----:B------:R-:W-:Y:S01]  /*9820*/  IMAD R65, R61, UR9, R0 ;  /* 0x000000093d417c24 */ /* 0x000fe2000f8e0200 */
[----:B------:R-:W-:Y:S01]  /*9830*/  LEA R0, P3, R2, UR10, 0x1 ;  /* 0x0000000a02007c11 */ /* 0x000fe2000f8608ff */
[----:B------:R-:W-:Y:S02]  /*9840*/  UPRMT UR6, URZ, 0x654, UR6 ;  /* 0x000006543f067896 */ /* 0x000fe40008000006 */
[----:B------:R-:W-:Y:S01]  /*9850*/  IMAD.IADD R3, R3, 0x1, R65 ;  /* 0x0000000103037824 */ /* 0x000fe200078e0241 */
[----:B------:R-:W-:Y:S01]  /*9860*/  UISETP.NE.AND UP0, UPT, UR37, 0x2, UPT ;  /* 0x000000022500788c */ /* 0x000fe2000bf05270 */
[----:B------:R-:W-:-:S03]  /*9870*/  VIADD R21, R69, 0x40 ;  /* 0x0000004045157836 */ /* 0x000fc60000000000 */
[----:B------:R-:W-:Y:S01]  /*9880*/  LEA.HI.X R61, R2, UR11, R3, 0x1, P3 ;  /* 0x0000000b023d7c11 */ /* 0x000fe200098f0c03 */
[----:B------:R-:W-:Y:S01]  /*9890*/  USEL UR5, URZ, 0x1, UP0 ;  /* 0x000000013f057887 */ /* 0x000fe20008000000 */
[----:B------:R-:W-:Y:S01]  /*98a0*/  VIADD R63, R69, 0x20 ;  /* 0x00000020453f7836 */ /* 0x000fe20000000000 */
[----:B------:R-:W-:Y:S01]  /*98b0*/  ULDC UR4, c[0x0][0xc] ;  /* 0x0000030000047ab9 */ /* 0x000fe20000000800 */
[-C--:B------:R-:W-:Y:S01]  /*98c0*/  ISETP.GE.AND P0, PT, R21, R60.reuse, PT ;  /* 0x0000003c1500720c */ /* 0x080fe20003f06270 */
[----:B------:R-:W-:Y:S01]  /*98d0*/  UIADD3 UR41, UR4, UR41, URZ ;  /* 0x0000002904297290 */ /* 0x000fe2000fffe03f */
[----:B0-----:R2:W0:Y:S01]  /*98e0*/  SHFL.IDX PT, R20, R0, RZ, 0x181f ;  /* 0x00181fff00147589 */ /* 0x00142200000e0000 */
[----:B------:R-:W-:Y:S01]  /*98f0*/  USEL UR37, UR37, URZ, UP0 ;  /* 0x0000003f25257287 */ /* 0x000fe20008000000 */
[----:B------:R-:W-:Y:S01]  /*9900*/  SYNCS.ARRIVE.TRANS64.RED.A1T0 RZ, [UR6], RZ ;  /* 0x000000ffffff79a7 */ /* 0x000fe20008100406 */
[----:B------:R-:W-:Y:S01]  /*9910*/  ULOP3.LUT UR36, UR36, UR5, URZ, 0x3c, !UPT ;  /* 0x0000000524247292 */ /* 0x000fe2000f8e3c3f */
[----:B------:R2:W1:Y:S01]  /*9920*/  SHFL.IDX PT, R21, R61, RZ, 0x181f ;  /* 0x00181fff3d157589 */ /* 0x00046200000e0000 */
[----:B------:R-:W-:Y:S01]  /*9930*/  BSSY B0, `(.L_x_31) ;  /* 0x0000013000007945 */ /* 0x000fe20003800000 */
[----:B------:R-:W-:-:S03]  /*9940*/  ISETP.GE.AND P1, PT, R63, R60, PT ;  /* 0x0000003c3f00720c */ /* 0x000fc60003f26270 */
[----:B------:R-:W-:Y:S10]  /*9950*/  @P2 BRA `(.L_x_32) ;  /* 0x0000000000402947 */ /* 0x000ff40003800000 */
[----:B------:R-:W-:Y:S02]  /*9960*/  ULDC UR4, c[0x0][0xac8] ;  /* 0x0002b20000047ab9 */ /* 0x000fe40000000800 */
[----:B------:R-:W-:Y:S02]  /*9970*/  ISETP.GE.AND P4, PT, R19, UR4, PT ;  /* 0x0000000413007c0c */ /* 0x000fe4000bf86270 */
[----:B------:R-:W-:Y:S02]  /*9980*/  ISETP.GE.AND P3, PT, R18, UR4, PT ;  /* 0x0000000412007c0c */ /* 0x000fe4000bf66270 */
[----:B------:R-:W-:Y:S02]  /*9990*/  ISETP.GE.AND P2, PT, R17, UR4, PT ;  /* 0x0000000411007c0c */ /* 0x000fe4000bf46270 */
[----:B------:R-:W-:-:S07]  /*99a0*/  ISETP.GE.AND P5, PT, R16, UR4, PT ;  /* 0x0000000410007c0c */ /* 0x000fce000bfa6270 */
[----:B0-----:R-:W-:-:S04]  /*99b0*/  @!P4 LEA R62, P6, R19, R20, 0x1 ;  /* 0x00000014133ec211 */ /* 0x001fc800078c08ff */
[----:B-1----:R-:W-:Y:S02]  /*99c0*/  @!P4 LEA.HI.X R63, R19, R21, R224, 0x1, P6 ;  /* 0x00000015133fc211 */ /* 0x002fe400030f0ce0 */
[----:B------:R-:W-:Y:S01]  /*99d0*/  @!P3 LEA R64, P6, R18, R20, 0x1 ;  /* 0x000000141240b211 */ /* 0x000fe200078c08ff */
[----:B------:R-:W-:-:S03]  /*99e0*/  @!P5 IMAD.WIDE R2, R16, 0x2, R20 ;  /* 0x000000021002d825 */ /* 0x000fc600078e0214 */
[-C--:B------:R-:W-:Y:S02]  /*99f0*/  @!P3 LEA.HI.X R65, R18, R21.reuse, R223, 0x1, P6 ;  /* 0x000000151241b211 */ /* 0x080fe400030f0cdf */
[C---:B------:R-:W-:Y:S01]  /*9a00*/  @!P2 LEA R66, P6, R17.reuse, R20, 0x1 ;  /* 0x000000141142a211 */ /* 0x040fe200078c08ff */
[----:B-----5:R3:W-:Y:S03]  /*9a10*/  @!P5 ST.E.128 desc[UR48][R2.64], R40 ;  /* 0x000000280200d985 */ /* 0x0207e6000c101d30 */
[----:B------:R-:W-:Y:S01]  /*9a20*/  @!P2 LEA.HI.X R67, R17, R21, R222, 0x1, P6 ;  /* 0x000000151143a211 */ /* 0x000fe200030f0cde */
[----:B------:R3:W-:Y:S04]  /*9a30*/  @!P4 ST.E.128 desc[UR48][R62.64], R48 ;  /* 0x000000303e00c985 */ /* 0x0007e8000c101d30 */
[----:B------:R3:W-:Y:S04]  /*9a40*/  @!P3 ST.E.128 desc[UR48][R64.64], R52 ;  /* 0x000000344000b985 */ /* 0x0007e8000c101d30 */
[----:B------:R3:W-:Y:S02]  /*9a50*/  @!P2 ST.E.128 desc[UR48][R66.64], R56 ;  /* 0x000000384200a985 */ /* 0x0007e4000c101d30 */
.L_x_32:
[----:B------:R-:W-:Y:S05]  /*9a60*/  BSYNC B0 ;  /* 0x0000000000007941 */ /* 0x000fea0003800000 */
.L_x_31:
[----:B-1----:R1:W4:Y:S01]  /*9a70*/  SHFL.IDX PT, R21, R61, 0x1, 0x181f ;  /* 0x00381f003d157f89 */ /* 0x00232200000e0000 */
[----:B------:R-:W-:Y:S03]  /*9a80*/  BSSY B0, `(.L_x_33) ;  /* 0x0000013000007945 */ /* 0x000fe60003800000 */
[----:B0-----:R1:W0:Y:S01]  /*9a90*/  SHFL.IDX PT, R20, R0, 0x1, 0x181f ;  /* 0x00381f0000147f89 */ /* 0x00122200000e0000 */
[----:B------:R-:W-:Y:S05]  /*9aa0*/  @P1 BRA `(.L_x_34) ;  /* 0x0000000000401947 */ /* 0x000fea0003800000 */
[----:B------:R-:W-:Y:S02]  /*9ab0*/  ULDC UR4, c[0x0][0xac8] ;  /* 0x0002b20000047ab9 */ /* 0x000fe40000000800 */
[----:B------:R-:W-:Y:S02]  /*9ac0*/  ISETP.GE.AND P3, PT, R19, UR4, PT ;  /* 0x0000000413007c0c */ /* 0x000fe4000bf66270 */
[----:B------:R-:W-:Y:S02]  /*9ad0*/  ISETP.GE.AND P2, PT, R18, UR4, PT ;  /* 0x0000000412007c0c */ /* 0x000fe4000bf46270 */
[----:B------:R-:W-:Y:S02]  /*9ae0*/  ISETP.GE.AND P1, PT, R17, UR4, PT ;  /* 0x0000000411007c0c */ /* 0x000fe4000bf26270 */
[----:B------:R-:W-:-:S07]  /*9af0*/  ISETP.GE.AND P4, PT, R16, UR4, PT ;  /* 0x0000000410007c0c */ /* 0x000fce000bf86270 */
[CC--:B0--3-5:R-:W-:Y:S02]  /*9b00*/  @!P3 LEA R40, P6, R19.reuse, R20.reuse, 0x1 ;  /* 0x000000141328b211 */ /* 0x0e9fe400078c08ff */
[-C--:B------:R-:W-:Y:S02]  /*9b10*/  @!P2 LEA R42, P5, R18, R20.reuse, 0x1 ;  /* 0x00000014122aa211 */ /* 0x080fe400078a08ff */
[-C--:B----4-:R-:W-:Y:S02]  /*9b20*/  @!P3 LEA.HI.X R41, R19, R21.reuse, R224, 0x1, P6 ;  /* 0x000000151329b211 */ /* 0x090fe400030f0ce0 */
[C---:B------:R-:W-:Y:S01]  /*9b30*/  @!P1 LEA R48, P6, R17.reuse, R20, 0x1 ;  /* 0x0000001411309211 */ /* 0x040fe200078c08ff */
[----:B------:R-:W-:Y:S01]  /*9b40*/  @!P4 IMAD.WIDE R2, R16, 0x2, R20 ;  /* 0x000000021002c825 */ /* 0x000fe200078e0214 */
[-C--:B------:R-:W-:Y:S02]  /*9b50*/  @!P2 LEA.HI.X R43, R18, R21.reuse, R223, 0x1, P5 ;  /* 0x00000015122ba211 */ /* 0x080fe400028f0cdf */
[----:B------:R-:W-:-:S02]  /*9b60*/  @!P1 LEA.HI.X R49, R17, R21, R222, 0x1, P6 ;  /* 0x0000001511319211 */ /* 0x000fc400030f0cde */
[----:B------:R0:W-:Y:S04]  /*9b70*/  @!P4 ST.E.128 desc[UR48][R2.64], R36 ;  /* 0x000000240200c985 */ /* 0x0001e8000c101d30 */
[----:B------:R0:W-:Y:S04]  /*9b80*/  @!P3 ST.E.128 desc[UR48][R40.64], R32 ;  /* 0x000000202800b985 */ /* 0x0001e8000c101d30 */
[----:B------:R0:W-:Y:S04]  /*9b90*/  @!P2 ST.E.128 desc[UR48][R42.64], R172 ;  /* 0x000000ac2a00a985 */ /* 0x0001e8000c101d30 */
[----:B------:R0:W-:Y:S02]  /*9ba0*/  @!P1 ST.E.128 desc[UR48][R48.64], R8 ;  /* 0x0000000830009985 */ /* 0x0001e4000c101d30 */
.L_x_34:
[----:B------:R-:W-:Y:S05]  /*9bb0*/  BSYNC B0 ;  /* 0x0000000000007941 */ /* 0x000fea0003800000 */
.L_x_33:
[----:B0----5:R0:W0:Y:S01]  /*9bc0*/  SHFL.IDX PT, R9, R61, 0x2, 0x181f ;  /* 0x00581f003d097f89 */ /* 0x02102200000e0000 */
[----:B------:R-:W-:Y:S03]  /*9bd0*/  BSSY B0, `(.L_x_35) ;  /* 0x0000013000007945 */ /* 0x000fe60003800000 */
[----:B------:R0:W0:Y:S01]  /*9be0*/  SHFL.IDX PT, R8, R0, 0x2, 0x181f ;  /* 0x00581f0000087f89 */ /* 0x00002200000e0000 */
[----:B------:R-:W-:Y:S05]  /*9bf0*/  @P0 BRA `(.L_x_36) ;  /* 0x0000000000400947 */ /* 0x000fea0003800000 */
[----:B------:R-:W-:Y:S02]  /*9c00*/  ULDC UR4, c[0x0][0xac8] ;  /* 0x0002b20000047ab9 */ /* 0x000fe40000000800 */
[----:B------:R-:W-:Y:S02]  /*9c10*/  ISETP.GE.AND P4, PT, R19, UR4, PT ;  /* 0x0000000413007c0c */ /* 0x000fe4000bf86270 */
[----:B------:R-:W-:Y:S02]  /*9c20*/  ISETP.GE.AND P5, PT, R18, UR4, PT ;  /* 0x0000000412007c0c */ /* 0x000fe4000bfa6270 */
[----:B------:R-:W-:Y:S02]  /*9c30*/  ISETP.GE.AND P6, PT, R17, UR4, PT ;  /* 0x0000000411007c0c */ /* 0x000fe4000bfc6270 */
[----:B------:R-:W-:-:S07]  /*9c40*/  ISETP.GE.AND P3, PT, R16, UR4, PT ;  /* 0x0000000410007c0c */ /* 0x000fce000bf66270 */
[-C--:B0-2---:R-:W-:Y:S02]  /*9c50*/  @!P4 LEA R10, P0, R19, R8.reuse, 0x1 ;  /* 0x00000008130ac211 */ /* 0x085fe400078008ff */
[-C--:B------:R-:W-:Y:S02]  /*9c60*/  @!P5 LEA R20, P1, R18, R8.reuse, 0x1 ;  /* 0x000000081214d211 */ /* 0x080fe400078208ff */
[----:B------:R-:W-:Y:S02]  /*9c70*/  @!P6 LEA R32, P2, R17, R8, 0x1 ;  /* 0x000000081120e211 */ /* 0x000fe400078408ff */
[----:B---3--:R-:W-:Y:S01]  /*9c80*/  @!P3 IMAD.WIDE R2, R16, 0x2, R8 ;  /* 0x000000021002b825 */ /* 0x008fe200078e0208 */
[-C--:B------:R-:W-:Y:S02]  /*9c90*/  @!P4 LEA.HI.X R11, R19, R9.reuse, R224, 0x1, P0 ;  /* 0x00000009130bc211 */ /* 0x080fe400000f0ce0 */
[-C--:B----4-:R-:W-:Y:S02]  /*9ca0*/  @!P5 LEA.HI.X R21, R18, R9.reuse, R223, 0x1, P1 ;  /* 0x000000091215d211 */ /* 0x090fe400008f0cdf */
[----:B------:R-:W-:Y:S01]  /*9cb0*/  @!P6 LEA.HI.X R33, R17, R9, R222, 0x1, P2 ;  /* 0x000000091121e211 */ /* 0x000fe200010f0cde */
[----:B------:R0:W-:Y:S04]  /*9cc0*/  @!P3 ST.E.128 desc[UR48][R2.64], R12 ;  /* 0x0000000c0200b985 */ /* 0x0001e8000c101d30 */
[----:B------:R0:W-:Y:S04]  /*9cd0*/  @!P4 ST.E.128 desc[UR48][R10.64], R160 ;  /* 0x000000a00a00c985 */ /* 0x0001e8000c101d30 */
[----:B------:R0:W-:Y:S04]  /*9ce0*/  @!P5 ST.E.128 desc[UR48][R20.64], R44 ;  /* 0x0000002c1400d985 */ /* 0x0001e8000c101d30 */
[----:B------:R0:W-:Y:S02]  /*9cf0*/  @!P6 ST.E.128 desc[UR48][R32.64], R192 ;  /* 0x000000c02000e985 */ /* 0x0001e4000c101d30 */
.L_x_36:
[----:B------:R-:W-:Y:S05]  /*9d00*/  BSYNC B0 ;  /* 0x0000000000007941 */ /* 0x000fea0003800000 */
.L_x_35:
[----:B0--3--:R-:W-:Y:S01]  /*9d10*/  VIADD R3, R69, 0x60 ;  /* 0x0000006045037836 */ /* 0x009fe20000000000 */
[----:B------:R0:W3:Y:S01]  /*9d20*/  SHFL.IDX PT, R9, R61, 0x3, 0x181f ;  /* 0x00781f003d097f89 */ /* 0x0000e200000e0000 */
[----:B------:R-:W-:Y:S01]  /*9d30*/  UIADD3 UR42, UR42, 0x1, URZ ;  /* 0x000000012a2a7890 */ /* 0x000fe2000fffe03f */
[----:B------:R-:W-:Y:S02]  /*9d40*/  BSSY B0, `(.L_x_37) ;  /* 0x0000014000007945 */ /* 0x000fe40003800000 */
[----:B------:R-:W-:Y:S01]  /*9d50*/  ISETP.GE.AND P0, PT, R3, R60, PT ;  /* 0x0000003c0300720c */ /* 0x000fe20003f06270 */
[----:B------:R0:W0:-:S12]  /*9d60*/  SHFL.IDX PT, R8, R0, 0x3, 0x181f ;  /* 0x00781f0000087f89 */ /* 0x00001800000e0000 */
        /* <DEDUP_REMOVED lines=11> */
[-C--:B------:R-:W-:Y:S02]  /*9e20*/  @!P5 LEA.HI.X R13, R18, R9.reuse, R223, 0x1, P1 ;  /* 0x00000009120dd211 */ /* 0x080fe400008f0cdf */
[----:B------:R-:W-:Y:S01]  /*9e30*/  @!P6 LEA.HI.X R15, R17, R9, R222, 0x1, P2 ;  /* 0x00000009110fe211 */ /* 0x000fe200010f0cde */
[----:B------:R0:W-:Y:S04]  /*9e40*/  @!P3 ST.E.128 desc[UR48][R2.64], R24 ;  /* 0x000000180200b985 */ /* 0x0001e8000c101d30 */
[----:B------:R0:W-:Y:S04]  /*9e50*/  @!P4 ST.E.128 desc[UR48][R10.64], R4 ;  /* 0x000000040a00c985 */ /* 0x0001e8000c101d30 */
[----:B------:R0:W-:Y:S04]  /*9e60*/  @!P5 ST.E.128 desc[UR48][R12.64], R28 ;  /* 0x0000001c0c00d985 */ /* 0x0001e8000c101d30 */
[----:B------:R0:W-:Y:S02]  /*9e70*/  @!P6 ST.E.128 desc[UR48][R14.64], R196 ;  /* 0x000000c40e00e985 */ /* 0x0001e4000c101d30 */
.L_x_38:
[----:B------:R-:W-:Y:S05]  /*9e80*/  BSYNC B0 ;  /* 0x0000000000007941 */ /* 0x000fea0003800000 */
.L_x_37:
[----:B012---:R-:W0:Y:S02]  /*9e90*/  LDC R0, c[0x0][0xc34] ;  /* 0x00030d00ff007b82 */ /* 0x007e240000000800 */
[----:B0-----:R-:W-:-:S13]  /*9ea0*/  ISETP.LE.AND P0, PT, R0, UR41, PT ;  /* 0x0000002900007c0c */ /* 0x001fda000bf03270 */
[----:B------:R-:W-:Y:S05]  /*9eb0*/  @!P0 BRA `(.L_x_39) ;  /* 0xffffff6c00948947 */ /* 0x000fea000383ffff */
[----:B------:R-:W-:Y:S05]  /*9ec0*/  EXIT ;  /* 0x000000000000794d */ /* 0x000fea0003800000 */
.L_x_5:
[----:B------:R-:W-:-:S08]  /*9ed0*/  NOP ;  /* 0x0000000000007918 */ /* 0x000fd00000000000 */
[----:B------:R-:W0:-:S00]  /*9ee0*/  USETMAXREG.DEALLOC.CTAPOOL 0x28 ;  /* 0x00000028000079c8 */ /* 0x000e0000080e0500 */
[----:B------:R-:W1:Y:S01]  /*9ef0*/  S2UR UR37, SR_CTAID.X ;  /* 0x00000000002579c3 */ /* 0x000e620000002500 */
[----:B------:R-:W-:Y:S01]  /*9f00*/  UMOV UR36, 0x1 ;  /* 0x0000000100247882 */ /* 0x000fe20000000000 */
[----:B0-----:R-:W-:Y:S02]  /*9f10*/  IMAD.MOV.U32 R29, RZ, RZ, RZ ;  /* 0x000000ffff1d7224 */ /* 0x001fe400078e00ff */
[----:B------:R-:W-:-:S04]  /*9f20*/  IMAD.MOV.U32 R31, RZ, RZ, 0x1 ;  /* 0x00000001ff1f7424 */ /* 0x000fc800078e00ff */
[----:B------:R-:W1:Y:S02]  /*9f30*/  LDC R2, c[0x0][0xc34] ;  /* 0x00030d00ff027b82 */ /* 0x000e640000000800 */
[----:B-1----:R-:W-:-:S13]  /*9f40*/  ISETP.LE.AND P0, PT, R2, UR37, PT ;  /* 0x0000002502007c0c */ /* 0x002fda000bf03270 */
[----:B------:R-:W-:Y:S05]  /*9f50*/  @P0 BRA `(.L_x_40) ;  /* 0x0000004c00800947 */ /* 0x000fea0003800000 */
[----:B------:R-:W-:Y:S01]  /*9f60*/  ULDC.64 UR4, c[0x0][0x418] ;  /* 0x0001060000047ab9 */ /* 0x000fe20000000a00 */
[----:B------:R-:W0:Y:S01]  /*9f70*/  S2R R4, SR_TID.X ;  /* 0x0000000000047919 */ /* 0x000e220000002100 */
[----:B------:R-:W-:Y:S01]  /*9f80*/  UISETP.NE.U32.AND UP0, UPT, UR4, URZ, UPT ;  /* 0x0000003f0400728c */ /* 0x000fe2000bf05070 */
[----:B------:R-:W-:Y:S01]  /*9f90*/  IMAD.MOV.U32 R36, RZ, RZ, 0x40 ;  /* 0x00000040ff247424 */ /* 0x000fe200078e00ff */
[----:B------:R-:W-:Y:S01]  /*9fa0*/  ULDC.64 UR6, c[0x0][0x2f0] ;  /* 0x0000bc0000067ab9 */ /* 0x000fe20000000a00 */
[----:B------:R-:W-:Y:S01]  /*9fb0*/  ULDC UR4, c[0x0][0x424] ;  /* 0x0001090000047ab9 */ /* 0x000fe20000000800 */
[----:B------:R-:W-:Y:S01]  /*9fc0*/  UISETP.NE.AND.EX UP0, UPT, UR5, URZ, UPT, UP0 ;  /* 0x0000003f0500728c */ /* 0x000fe2000bf05300 */
[----:B------:R-:W-:Y:S01]  /*9fd0*/  IMAD.MOV.U32 R34, RZ, RZ, 0x20 ;  /* 0x00000020ff227424 */ /* 0x000fe200078e00ff */
[----:B------:R-:W-:Y:S01]  /*9fe0*/  ULDC UR40, c[0x0][0x448] ;  /* 0x0001120000287ab9 */ /* 0x000fe20000000800 */
[----:B------:R-:W-:Y:S01]  /*9ff0*/  LOP3.LUT R16, R16, 0xf7ffffff, RZ, 0xc0, !PT ;  /* 0xf7ffffff10107812 */ /* 0x000fe200078ec0ff */
[----:B------:R-:W-:Y:S01]  /*a000*/  USEL UR4, UR4, 0x1, UP0 ;  /* 0x0000000104047887 */ /* 0x000fe20008000000 */
[----:B------:R-:W-:Y:S01]  /*a010*/  IMAD.MOV.U32 R31, RZ, RZ, 0x1 ;  /* 0x00000001ff1f7424 */ /* 0x000fe200078e00ff */
[----:B------:R-:W-:Y:S01]  /*a020*/  ULDC UR8, c[0x0][0x2b8] ;  /* 0x0000ae0000087ab9 */ /* 0x000fe20000000800 */
[----:B------:R-:W-:Y:S01]  /*a030*/  UMOV UR41, 0x400 ;  /* 0x0000040000297882 */ /* 0x000fe20000000000 */
[----:B------:R-:W-:Y:S01]  /*a040*/  UIMAD UR39, UR4, UR6, URZ ;  /* 0x00000006042772a4 */ /* 0x000fe2000f8e023f */
[----:B------:R-:W-:Y:S01]  /*a050*/  IMAD.MOV.U32 R29, RZ, RZ, RZ ;  /* 0x000000ffff1d7224 */ /* 0x000fe200078e00ff */
[----:B------:R-:W-:-:S02]  /*a060*/  ULEA UR41, UR45, UR41, 0x18 ;  /* 0x000000292d297291 */ /* 0x000fc4000f8ec03f */
[----:B------:R-:W-:Y:S01]  /*a070*/  UIADD3 UR5, UR39, 0x7f, URZ ;  /* 0x0000007f27057890 */ /* 0x000fe2000fffe03f */
[----:B------:R-:W-:Y:S01]  /*a080*/  ULDC UR4, c[0x0][0x288] ;  /* 0x0000a20000047ab9 */ /* 0x000fe20000000800 */
[----:B------:R-:W-:Y:S02]  /*a090*/  ULOP3.LUT UR46, UR38, 0x2, URZ, 0xfc, !UPT ;  /* 0x00000002262e7892 */ /* 0x000fe4000f8efc3f */
[----:B------:R-:W-:Y:S02]  /*a0a0*/  USHF.R.S32.HI UR6, URZ, 0x1f, UR5 ;  /* 0x0000001f3f067899 */ /* 0x000fe40008011405 */
[----:B------:R-:W-:Y:S02]  /*a0b0*/  UIMAD UR40, UR40, UR4, URZ ;  /* 0x00000004282872a4 */ /* 0x000fe4000f8e023f */
[----:B------:R-:W-:Y:S02]  /*a0c0*/  ULEA.HI UR6, UR6, UR5, URZ, 0x7 ;  /* 0x0000000506067291 */ /* 0x000fe4000f8f383f */
[----:B------:R-:W-:-:S02]  /*a0d0*/  ULOP3.LUT UR47, UR38, 0x1, URZ, 0xfc, !UPT ;  /* 0x00000001262f7892 */ /* 0x000fc4000f8efc3f */
[----:B------:R-:W-:Y:S01]  /*a0e0*/  ULOP3.LUT UR4, UR6, 0xffffff80, URZ, 0xc0, !UPT ;  /* 0xffffff8006047892 */ /* 0x000fe2000f8ec03f */
[C---:B0-----:R-:W-:Y:S01]  /*a0f0*/  LOP3.LUT R0, R4.reuse, 0x7f, RZ, 0xc0, !PT ;  /* 0x0000007f04007812 */ /* 0x041fe200078ec0ff */
[C---:B------:R-:W-:Y:S02]  /*a100*/  IMAD.SHL.U32 R7, R4.reuse, 0x10, RZ ;  /* 0x0000001004077824 */ /* 0x040fe400078e00ff */
[----:B------:R-:W-:Y:S01]  /*a110*/  UIADD3 UR4, UR4, -0x80, URZ ;  /* 0xffffff8004047890 */ /* 0x000fe2000fffe03f */
[C---:B------:R-:W-:Y:S01]  /*a120*/  R2P PR, R4.reuse, 0x6 ;  /* 0x0000000604007804 */ /* 0x040fe20000000000 */
[C---:B------:R-:W-:Y:S01]  /*a130*/  IMAD.SHL.U32 R3, R4.reuse, 0x80, RZ ;  /* 0x0000008004037824 */ /* 0x040fe200078e00ff */
[--C-:B------:R-:W-:Y:S01]  /*a140*/  SHF.R.U32.HI R2, RZ, 0x5, R0.reuse ;  /* 0x00000005ff027819 */ /* 0x100fe20000011600 */
[----:B------:R-:W-:Y:S01]  /*a150*/  IMAD.SHL.U32 R11, R4, 0x2, RZ ;  /* 0x00000002040b7824 */ /* 0x000fe200078e00ff */
[----:B------:R-:W-:Y:S01]  /*a160*/  SHF.R.U32.HI R8, RZ, 0x3, R0 ;  /* 0x00000003ff087819 */ /* 0x000fe20000011600 */
[----:B------:R-:W-:Y:S01]  /*a170*/  IMAD.U32 R0, RZ, RZ, UR4 ;  /* 0x00000004ff007e24 */ /* 0x000fe2000f8e00ff */
[----:B------:R-:W-:Y:S01]  /*a180*/  LOP3.LUT R32, R7, 0x70, RZ, 0xc0, !PT ;  /* 0x0000007007207812 */ /* 0x000fe200078ec0ff */
[----:B------:R-:W-:Y:S01]  /*a190*/  ULDC UR50, c[0x0][0xc] ;  /* 0x0000030000327ab9 */ /* 0x000fe20000000800 */
[----:B------:R-:W-:Y:S01]  /*a1a0*/  SEL R36, R36, 0xffffffc0, !P2 ;  /* 0xffffffc024247807 */ /* 0x000fe20005000000 */
[----:B------:R-:W-:Y:S01]  /*a1b0*/  UMOV UR36, URZ ;  /* 0x0000003f00247c82 */ /* 0x000fe20008000000 */
[----:B------:R-:W-:Y:S01]  /*a1c0*/  ISETP.GE.AND P0, PT, R32, UR7, PT ;  /* 0x0000000720007c0c */ /* 0x000fe2000bf06270 */
[----:B------:R-:W-:Y:S01]  /*a1d0*/  ULEA.HI.SX32 UR42, UR6, 0xfffffffe, 0x19 ;  /* 0xfffffffe062a7891 */ /* 0x000fe2000f8fca3f */
[----:B------:R-:W-:-:S02]  /*a1e0*/  IADD3 R0, -R8, UR39, -R0 ;  /* 0x0000002708007c10 */ /* 0x000fc4000fffe900 */
[----:B------:R-:W-:Y:S02]  /*a1f0*/  SEL R34, R34, 0xffffffe0, !P1 ;  /* 0xffffffe022227807 */ /* 0x000fe40004800000 */
[C---:B------:R-:W-:Y:S02]  /*a200*/  ISETP.LT.OR P2, PT, R0.reuse, 0x1, P0 ;  /* 0x000000010000780c */ /* 0x040fe40000741670 */
[C---:B------:R-:W-:Y:S02]  /*a210*/  ISETP.LT.OR P1, PT, R0.reuse, 0x11, P0 ;  /* 0x000000110000780c */ /* 0x040fe40000721670 */
[----:B------:R-:W-:Y:S02]  /*a220*/  ISETP.LT.OR P3, PT, R0, 0x21, P0 ;  /* 0x000000210000780c */ /* 0x000fe40000761670 */
[C---:B------:R-:W-:Y:S02]  /*a230*/  LOP3.LUT R9, R3.reuse, 0x400, RZ, 0xc0, !PT ;  /* 0x0000040003097812 */ /* 0x040fe400078ec0ff */
[----:B------:R-:W-:-:S02]  /*a240*/  LOP3.LUT R5, R3, 0x380, RZ, 0xc0, !PT ;  /* 0x0000038003057812 */ /* 0x000fc400078ec0ff */
[----:B------:R-:W-:Y:S01]  /*a250*/  LOP3.LUT R6, R7, 0x3f0, RZ, 0xc0, !PT ;  /* 0x000003f007067812 */ /* 0x000fe200078ec0ff */
[C---:B------:R-:W-:Y:S01]  /*a260*/  IMAD R9, R2.reuse, 0x800, R9 ;  /* 0x0000080002097824 */ /* 0x040fe200078e0209 */
[----:B------:R-:W-:Y:S01]  /*a270*/  LOP3.LUT R4, R5, 0x10, R4, 0xf8, !PT ;  /* 0x0000001005047812 */ /* 0x000fe200078ef804 */
[----:B------:R-:W-:Y:S01]  /*a280*/  IMAD R2, R2, 0x10, R5 ;  /* 0x0000001002027824 */ /* 0x000fe200078e0205 */
[----:B------:R-:W-:Y:S02]  /*a290*/  @P2 LOP3.LUT R16, R16, 0x8000000, RZ, 0xfc, !PT ;  /* 0x0800000010102812 */ /* 0x000fe400078efcff */
[----:B------:R-:W-:Y:S02]  /*a2a0*/  ISETP.LT.OR P2, PT, R0, 0x31, P0 ;  /* 0x000000310000780c */ /* 0x000fe40000741670 */
[----:B------:R-:W-:Y:S02]  /*a2b0*/  LOP3.LUT R16, R16, 0xfdffffff, RZ, 0xc0, !PT ;  /* 0xfdffffff10107812 */ /* 0x000fe400078ec0ff */
[----:B------:R-:W-:-:S02]  /*a2c0*/  LOP3.LUT R2, R2, 0x70, R7, 0x78, !PT ;  /* 0x0000007002027812 */ /* 0x000fc400078e7807 */
[----:B------:R-:W-:Y:S02]  /*a2d0*/  @P1 LOP3.LUT R16, R16, 0x2000000, RZ, 0xfc, !PT ;  /* 0x0200000010101812 */ /* 0x000fe400078efcff */
[----:B------:R-:W-:Y:S02]  /*a2e0*/  ISETP.LT.OR P1, PT, R0, 0x41, P0 ;  /* 0x000000410000780c */ /* 0x000fe40000721670 */
[----:B------:R-:W-:Y:S02]  /*a2f0*/  LOP3.LUT R16, R16, 0xff7fffff, RZ, 0xc0, !PT ;  /* 0xff7fffff10107812 */ /* 0x000fe400078ec0ff */
[----:B------:R-:W-:Y:S02]  /*a300*/  LOP3.LUT R2, R2, 0xc00, R3, 0xf8, !PT ;  /* 0x00000c0002027812 */ /* 0x000fe400078ef803 */
[----:B------:R-:W-:Y:S02]  /*a310*/  @P3 LOP3.LUT R16, R16, 0x800000, RZ, 0xfc, !PT ;  /* 0x0080000010103812 */ /* 0x000fe400078efcff */
[----:B------:R-:W-:Y:S01]  /*a320*/  ISETP.LT.OR P3, PT, R0, 0x51, P0 ;  /* 0x000000510000780c */ /* 0x000fe20000761670 */
[----:B------:R0:W-:Y:S01]  /*a330*/  STL [R1+0x10], R2 ;  /* 0x0000100201007387 */ /* 0x0001e20000100800 */
[----:B------:R-:W-:-:S02]  /*a340*/  LOP3.LUT R16, R16, 0xffdfffff, RZ, 0xc0, !PT ;  /* 0xffdfffff10107812 */ /* 0x000fc400078ec0ff */
[----:B------:R-:W-:Y:S02]  /*a350*/  LOP3.LUT R4, R4, 0x70, R7, 0x78, !PT ;  /* 0x0000007004047812 */ /* 0x000fe400078e7807 */
[----:B------:R-:W-:Y:S02]  /*a360*/  @P2 LOP3.LUT R16, R16, 0x200000, RZ, 0xfc, !PT ;  /* 0x0020000010102812 */ /* 0x000fe400078efcff */
[----:B------:R-:W-:Y:S02]  /*a370*/  ISETP.LT.OR P2, PT, R0, 0x61, P0 ;  /* 0x000000610000780c */ /* 0x000fe40000741670 */
[----:B------:R-:W-:Y:S01]  /*a380*/  LOP3.LUT R16, R16, 0xfff7ffff, RZ, 0xc0, !PT ;  /* 0xfff7ffff10107812 */ /* 0x000fe200078ec0ff */
[----:B0-----:R-:W-:Y:S01]  /*a390*/  IMAD.IADD R2, R9, 0x1, R4 ;  /* 0x0000000109027824 */ /* 0x001fe200078e0204 */
[----:B------:R-:W-:Y:S02]  /*a3a0*/  LOP3.LUT R6, R6, 0x70, R11, 0x78, !PT ;  /* 0x0000007006067812 */ /* 0x000fe400078e780b */
[----:B------:R-:W-:-:S02]  /*a3b0*/  @P1 LOP3.LUT R16, R16, 0x80000, RZ, 0xfc, !PT ;  /* 0x0008000010101812 */ /* 0x000fc400078efcff */
[----:B------:R0:W-:Y:S01]  /*a3c0*/  STL [R1+0xc], R2 ;  /* 0x00000c0201007387 */ /* 0x0001e20000100800 */
[----:B------:R-:W-:Y:S02]  /*a3d0*/  ISETP.LT.OR P1, PT, R0, 0x71, P0 ;  /* 0x000000710000780c */ /* 0x000fe40000721670 */
[----:B------:R-:W-:Y:S02]  /*a3e0*/  LOP3.LUT R16, R16, 0xfffdffff, RZ, 0xc0, !PT ;  /* 0xfffdffff10107812 */ /* 0x000fe400078ec0ff */
[--C-:B------:R-:W-:Y:S02]  /*a3f0*/  LOP3.LUT R5, R6, 0x400, R7.reuse, 0xf8, !PT ;  /* 0x0000040006057812 */ /* 0x100fe400078ef807 */
[----:B------:R-:W-:Y:S02]  /*a400*/  @P3 LOP3.LUT R16, R16, 0x20000, RZ, 0xfc, !PT ;  /* 0x0002000010103812 */ /* 0x000fe400078efcff */
[----:B------:R-:W-:Y:S01]  /*a410*/  LOP3.LUT R3, R8, 0x70, R7, 0xf8, !PT ;  /* 0x0000007008037812 */ /* 0x000fe200078ef807 */
[----:B------:R-:W-:Y:S01]  /*a420*/  VIADD R4, R5, UR41 ;  /* 0x0000002905047c36 */ /* 0x000fe20008000000 */
[----:B0-----:R-:W-:Y:S01]  /*a430*/  LOP3.LUT R2, R32, 0x80, RZ, 0xfc, !PT ;  /* 0x0000008020027812 */ /* 0x001fe200078efcff */
[----:B------:R0:W-:Y:S01]  /*a440*/  STL [R1+0x4], R5 ;  /* 0x0000040501007387 */ /* 0x0001e20000100800 */
[----:B------:R-:W-:-:S02]  /*a450*/  LOP3.LUT R16, R16, 0xffff7fff, RZ, 0xc0, !PT ;  /* 0xffff7fff10107812 */ /* 0x000fc400078ec0ff */
[----:B------:R-:W-:Y:S01]  /*a460*/  ISETP.GE.AND P0, PT, R2, UR7, PT ;  /* 0x0000000702007c0c */ /* 0x000fe2000bf06270 */
[----:B------:R0:W-:Y:S01]  /*a470*/  STL [R1+0x18], R4 ;  /* 0x0000180401007387 */ /* 0x0001e20000100800 */
[----:B------:R-:W-:Y:S02]  /*a480*/  @P2 LOP3.LUT R16, R16, 0x8000, RZ, 0xfc, !PT ;  /* 0x0000800010102812 */ /* 0x000fe400078efcff */
[----:B------:R-:W-:Y:S01]  /*a490*/  ISETP.LT.OR P2, PT, R0, 0x1, P0 ;  /* 0x000000010000780c */ /* 0x000fe20000741670 */
[----:B------:R0:W-:Y:S01]  /*a4a0*/  STL [R1+0x8], R0 ;  /* 0x0000080001007387 */ /* 0x0001e20000100800 */
[----:B------:R-:W-:Y:S02]  /*a4b0*/  LOP3.LUT R16, R16, 0xdfffffff, RZ, 0xc0, !PT ;  /* 0xdfffffff10107812 */ /* 0x000fe400078ec0ff */
[----:B------:R-:W-:Y:S02]  /*a4c0*/  ISETP.LT.OR P3, PT, R0, 0x21, P0 ;  /* 0x000000210000780c */ /* 0x000fe40000761670 */
[----:B------:R-:W-:-:S02]  /*a4d0*/  @P1 LOP3.LUT R16, R16, 0x20000000, RZ, 0xfc, !PT ;  /* 0x2000000010101812 */ /* 0x000fc400078efcff */
[----:B------:R-:W-:Y:S02]  /*a4e0*/  ISETP.LT.OR P1, PT, R0, 0x11, P0 ;  /* 0x000000110000780c */ /* 0x000fe40000721670 */
[----:B------:R-:W-:Y:S02]  /*a4f0*/  LOP3.LUT R16, R16, 0xfbffffff, RZ, 0xc0, !PT ;  /* 0xfbffffff10107812 */ /* 0x000fe400078ec0ff */
[----:B------:R-:W-:Y:S02]  /*a500*/  LOP3.LUT R3, R3, UR4, RZ, 0xfc, !PT ;  /* 0x0000000403037c12 */ /* 0x000fe4000f8efcff */
[----:B------:R-:W-:Y:S02]  /*a510*/  @P2 LOP3.LUT R16, R16, 0x4000000, RZ, 0xfc, !PT ;  /* 0x0400000010102812 */ /* 0x000fe400078efcff */
[----:B------:R-:W-:Y:S01]  /*a520*/  ISETP.LT.OR P2, PT, R0, 0x31, P0 ;  /* 0x000000310000780c */ /* 0x000fe20000741670 */
[----:B------:R0:W-:Y:S01]  /*a530*/  STL [R1+0x14], R3 ;  /* 0x0000140301007387 */ /* 0x0001e20000100800 */
[----:B------:R-:W-:-:S04]  /*a540*/  LOP3.LUT R16, R16, 0xfeffffff, RZ, 0xc0, !PT ;  /* 0xfeffffff10107812 */ /* 0x000fc800078ec0ff */
[----:B------:R-:W-:Y:S02]  /*a550*/  @P1 LOP3.LUT R16, R16, 0x1000000, RZ, 0xfc, !PT ;  /* 0x0100000010101812 */ /* 0x000fe400078efcff */
[----:B------:R-:W-:Y:S02]  /*a560*/  ISETP.LT.OR P1, PT, R0, 0x41, P0 ;  /* 0x000000410000780c */ /* 0x000fe40000721670 */
        /* <DEDUP_REMOVED lines=9> */
[----:B------:R-:W-:Y:S02]  /*a600*/  LOP3.LUT R16, R16, 0xfffeffff, RZ, 0xc0, !PT ;  /* 0xfffeffff10107812 */ /* 0x000fe400078ec0ff */
[----:B------:R-:W-:Y:S02]  /*a610*/  ISETP.GE.AND P0, PT, R2, UR7, PT ;  /* 0x0000000702007c0c */ /* 0x000fe4000bf06270 */
[----:B------:R-:W-:-:S04]  /*a620*/  @P3 LOP3.LUT R16, R16, 0x10000, RZ, 0xfc, !PT ;  /* 0x0001000010103812 */ /* 0x000fc800078efcff */
[----:B------:R-:W-:-:S04]  /*a630*/  LOP3.LUT R16, R16, 0xffffbfff, RZ, 0xc0, !PT ;  /* 0xffffbfff10107812 */ /* 0x000fc800078ec0ff */
[----:B------:R-:W-:Y:S02]  /*a640*/  @P2 LOP3.LUT R16, R16, 0x4000, RZ, 0xfc, !PT ;  /* 0x0000400010102812 */ /* 0x000fe400078efcff */
[----:B------:R-:W-:Y:S02]  /*a650*/  ISETP.GE.AND P2, PT, R0, 0x11, PT ;  /* 0x000000110000780c */ /* 0x000fe40003f46270 */
[----:B------:R-:W-:-:S04]  /*a660*/  LOP3.LUT R16, R16, 0xfffffffe, RZ, 0xc0, !PT ;  /* 0xfffffffe10107812 */ /* 0x000fc800078ec0ff */
[----:B------:R-:W-:-:S04]  /*a670*/  LOP3.LUT R16, R16, 0xefffffff, RZ, 0xc0, !PT ;  /* 0xefffffff10107812 */ /* 0x000fc800078ec0ff */
[----:B------:R-:W-:Y:S02]  /*a680*/  @P1 LOP3.LUT R16, R16, 0x10000000, RZ, 0xfc, !PT ;  /* 0x1000000010101812 */ /* 0x000fe400078efcff */
[----:B------:R-:W-:Y:S02]  /*a690*/  ISETP.GE.AND P1, PT, R2, UR8, PT ;  /* 0x0000000802007c0c */ /* 0x000fe4000bf26270 */
[----:B------:R-:W-:Y:S02]  /*a6a0*/  @P0 LOP3.LUT R16, R16, 0x1, RZ, 0xfc, !PT ;  /* 0x0000000110100812 */ /* 0x000fe400078efcff */
[----:B------:R-:W-:Y:S02]  /*a6b0*/  ISETP.GE.AND P0, PT, R0, 0x1, PT ;  /* 0x000000010000780c */ /* 0x000fe40003f06270 */
[----:B------:R-:W-:-:S07]  /*a6c0*/  LOP3.LUT R16, R16, 0xfffff7ff, RZ, 0xc0, !PT ;  /* 0xfffff7ff10107812 */ /* 0x000fce00078ec0ff */
[----:B------:R-:W-:Y:S02]  /*a6d0*/  @P1 LOP3.LUT R16, R16, 0x800, RZ, 0xfc, !PT ;  /* 0x0000080010101812 */ /* 0x000fe400078efcff */
[----:B------:R-:W-:Y:S02]  /*a6e0*/  ISETP.GE.AND P1, PT, R0, 0x21, PT ;  /* 0x000000210000780c */ /* 0x000fe40003f26270 */
[----:B------:R-:W-:-:S04]  /*a6f0*/  LOP3.LUT R16, R16, 0xfffffbff, RZ, 0xc0, !PT ;  /* 0xfffffbff10107812 */ /* 0x000fc800078ec0ff */
        /* <DEDUP_REMOVED lines=16> */
[----:B------:R-:W-:Y:S02]  /*a800*/  ISETP.GE.AND P1, PT, R32, UR7, PT ;  /* 0x0000000720007c0c */ /* 0x000fe4000bf26270 */
[----:B------:R-:W-:-:S04]  /*a810*/  LOP3.LUT R16, R16, 0xffffffef, RZ, 0xc0, !PT ;  /* 0xffffffef10107812 */ /* 0x000fc800078ec0ff */
[----:B------:R-:W-:Y:S02]  /*a820*/  @P0 LOP3.LUT R16, R16, 0x10, RZ, 0xfc, !PT ;  /* 0x0000001010100812 */ /* 0x000fe400078efcff */
[----:B------:R-:W-:Y:S02]  /*a830*/  ISETP.GE.AND P0, PT, R32, UR8, PT ;  /* 0x0000000820007c0c */ /* 0x000fe4000bf06270 */
[----:B------:R-:W-:-:S04]  /*a840*/  LOP3.LUT R16, R16, 0xffffdfff, RZ, 0xc0, !PT ;  /* 0xffffdfff10107812 */ /* 0x000fc800078ec0ff */
[----:B------:R-:W-:-:S04]  /*a850*/  @P2 LOP3.LUT R16, R16, 0x2000, RZ, 0xfc, !PT ;  /* 0x0000200010102812 */ /* 0x000fc800078efcff */
[----:B------:R-:W-:-:S04]  /*a860*/  LOP3.LUT R16, R16, 0xffffefff, RZ, 0xc0, !PT ;  /* 0xffffefff10107812 */ /* 0x000fc800078ec0ff */
[----:B------:R-:W-:-:S04]  /*a870*/  LOP3.LUT R16, R16, 0xfffffffd, RZ, 0xc0, !PT ;  /* 0xfffffffd10107812 */ /* 0x000fc800078ec0ff */
[----:B------:R-:W-:-:S04]  /*a880*/  @P1 LOP3.LUT R16, R16, 0x2, RZ, 0xfc, !PT ;  /* 0x0000000210101812 */ /* 0x000fc800078efcff */
[----:B0-----:R-:W-:-:S07]  /*a890*/  @P0 LOP3.LUT R16, R16, 0x1000, RZ, 0xfc, !PT ;  /* 0x0000100010100812 */ /* 0x001fce00078efcff */
.L_x_90:
[----:B------:R-:W-:Y:S01]  /*a8a0*/  ULDC UR4, c[0x0][0xc38] ;  /* 0x00030e0000047ab9 */ /* 0x000fe20000000800 */
[----:B------:R-:W-:Y:S01]  /*a8b0*/  ULDC.64 UR8, c[0x0][0xa28] ;  /* 0x00028a0000087ab9 */ /* 0x000fe20000000a00 */
[----:B------:R-:W-:Y:S01]  /*a8c0*/  UISETP.NE.AND UP0, UPT, UR4, 0x1, UPT ;  /* 0x000000010400788c */ /* 0x000fe2000bf05270 */
[----:B------:R0:W-:Y:S01]  /*a8d0*/  STL [R1], RZ ;  /* 0x000000ff01007387 */ /* 0x0001e20000100800 */
[----:B------:R-:W-:Y:S01]  /*a8e0*/  ISETP.NE.U32.AND P0, PT, RZ, UR8, PT ;  /* 0x00000008ff007c0c */ /* 0x000fe2000bf05070 */
[----:B------:R-:W-:Y:S01]  /*a8f0*/  ULDC UR4, c[0x0][0xc44] ;  /* 0x0003110000047ab9 */ /* 0x000fe20000000800 */
[----:B------:R-:W-:Y:S01]  /*a900*/  UMOV UR43, UR37 ;  /* 0x00000025002b7c82 */ /* 0x000fe20008000000 */
[----:B------:R-:W-:Y:S01]  /*a910*/  UISETP.NE.AND UP1, UPT, UR4, 0x1, UPT ;  /* 0x000000010400788c */ /* 0x000fe2000bf25270 */
[----:B------:R-:W-:Y:S01]  /*a920*/  ISETP.NE.AND.EX P0, PT, RZ, UR9, PT, P0 ;  /* 0x00000009ff007c0c */ /* 0x000fe2000bf05300 */
[----:B------:R-:W-:-:S04]  /*a930*/  UIADD3 UR11, UR41, 0x28400, URZ ;  /* 0x00028400290b7890 */ /* 0x000fc8000fffe03f */
[----:B------:R-:W-:Y:S01]  /*a940*/  @UP0 ULDC UR4, c[0x0][0xc3c] ;  /* 0x00030f0000040ab9 */ /* 0x000fe20000000800 */
[----:B------:R-:W-:Y:S01]  /*a950*/  @UP0 ULDC UR10, c[0x0][0xc40] ;  /* 0x00031000000a0ab9 */ /* 0x000fe20000000800 */
[----:B------:R-:W-:-:S03]  /*a960*/  UIMAD.WIDE.U32 UR4, UR37, UR4, URZ ;  /* 0x00000004250472a5 */ /* 0x000fc6000f8e003f */
[----:B------:R-:W-:Y:S01]  /*a970*/  @UP1 ULDC.64 UR6, c[0x0][0xc48] ;  /* 0x0003120000061ab9 */ /* 0x000fe20000000a00 */
[----:B------:R-:W-:Y:S02]  /*a980*/  @UP0 USHF.R.U32.HI UR43, URZ, UR10, UR5 ;  /* 0x0000000a3f2b0299 */ /* 0x000fe40008011605 */
[----:B------:R-:W-:Y:S02]  /*a990*/  ULOP3.LUT UP0, URZ, UR11, 0x3ff, URZ, 0xc0, !UPT ;  /* 0x000003ff0b3f7892 */ /* 0x000fe4000f80c03f */
[----:B------:R-:W-:-:S03]  /*a9a0*/  UIMAD.WIDE.U32 UR4, UR43, UR6, URZ ;  /* 0x000000062b0472a5 */ /* 0x000fc6000f8e003f */
[----:B------:R-:W-:Y:S01]  /*a9b0*/  UMOV UR44, UR43 ;  /* 0x0000002b002c7c82 */ /* 0x000fe20008000000 */
[----:B------:R-:W-:Y:S01]  /*a9c0*/  @UP1 USHF.R.U32.HI UR44, URZ, UR7, UR5 ;  /* 0x000000073f2c1299 */ /* 0x000fe20008011605 */
[----:B0-----:R-:W-:Y:S11]  /*a9d0*/  @!P0 BRA `(.L_x_41) ;  /* 0x0000000000188947 */ /* 0x001ff60003800000 */
[----:B------:R-:W-:Y:S02]  /*a9e0*/  ULDC.64 UR4, c[0x0][0xa28] ;  /* 0x00028a0000047ab9 */ /* 0x000fe40000000a00 */
[----:B------:R-:W-:-:S06]  /*a9f0*/  UIMAD.WIDE UR4, UR44, 0x4, UR4 ;  /* 0x000000042c0478a5 */ /* 0x000fcc000f8e0204 */
[----:B------:R-:W-:Y:S02]  /*aa00*/  IMAD.U32 R2, RZ, RZ, UR4 ;  /* 0x00000004ff027e24 */ /* 0x000fe4000f8e00ff */
[----:B------:R-:W-:-:S05]  /*aa10*/  IMAD.U32 R3, RZ, RZ, UR5 ;  /* 0x00000005ff037e24 */ /* 0x000fca000f8e00ff */
[----:B------:R-:W2:Y:S04]  /*aa20*/  LDG.E R0, desc[UR48][R2.64] ;  /* 0x0000003002007981 */ /* 0x000ea8000c1e1900 */
[----:B--2---:R0:W-:Y:S02]  /*aa30*/  STL [R1], R0 ;  /* 0x0000000001007387 */ /* 0x0041e40000100800 */
.L_x_41:
[----:B------:R-:W-:-:S13]  /*aa40*/  PLOP3.LUT P0, PT, PT, PT, UP0, 0x80, 0x0 ;  /* 0x000000000000781c */ /* 0x000fda0003f0f008 */
[----:B------:R-:W-:Y:S05]  /*aa50*/  @!P0 BRA `(.L_x_42) ;  /* 0x0000000000408947 */ /* 0x000fea0003800000 */
[----:B------:R-:W-:Y:S01]  /*aa60*/  MOV R2, 0x0 ;  /* 0x0000000000027802 */ /* 0x000fe20000000f00 */
[----:B------:R-:W-:Y:S01]  /*aa70*/  ULDC.64 UR4, c[0x4][0xc0] ;  /* 0x0100300000047ab9 */ /* 0x000fe20000000a00 */
[----:B------:R-:W-:Y:S01]  /*aa80*/  ULDC.64 UR6, c[0x4][0xc8] ;  /* 0x0100320000067ab9 */ /* 0x000fe20000000a00 */
[----:B------:R-:W-:Y:S02]  /*aa90*/  IMAD.U32 R4, RZ, RZ, UR4 ;  /* 0x00000004ff047e24 */ /* 0x000fe4000f8e00ff */
[----:B------:R-:W-:Y:S01]  /*aaa0*/  IMAD.U32 R5, RZ, RZ, UR5 ;  /* 0x00000005ff057e24 */ /* 0x000fe2000f8e00ff */
[----:B------:R-:W1:Y:S01]  /*aab0*/  LDC.64 R2, c[0x4][R2] ;  /* 0x0100000002027b82 */ /* 0x000e620000000a00 */
[----:B------:R-:W-:Y:S01]  /*aac0*/  ULDC.64 UR4, c[0x4][0x8] ;  /* 0x0100020000047ab9 */ /* 0x000fe20000000a00 */
[----:B------:R-:W-:Y:S01]  /*aad0*/  IMAD.U32 R6, RZ, RZ, UR6 ;  /* 0x00000006ff067e24 */ /* 0x000fe2000f8e00ff */
[----:B------:R-:W-:Y:S01]  /*aae0*/  MOV R10, UR4 ;  /* 0x00000004000a7c02 */ /* 0x000fe20008000f00 */
[----:B------:R-:W-:-:S02]  /*aaf0*/  IMAD.U32 R7, RZ, RZ, UR7 ;  /* 0x00000007ff077e24 */ /* 0x000fc4000f8e00ff */
[----:B------:R-:W-:Y:S02]  /*ab00*/  IMAD.U32 R11, RZ, RZ, UR5 ;  /* 0x00000005ff0b7e24 */ /* 0x000fe4000f8e00ff */
[----:B------:R-:W-:Y:S02]  /*ab10*/  IMAD.MOV.U32 R8, RZ, RZ, 0x70 ;  /* 0x00000070ff087424 */ /* 0x000fe400078e00ff */
[----:B------:R-:W-:Y:S02]  /*ab20*/  IMAD.MOV.U32 R12, RZ, RZ, 0x1 ;  /* 0x00000001ff0c7424 */ /* 0x000fe400078e00ff */
[----:B------:R-:W-:-:S07]  /*ab30*/  IMAD.MOV.U32 R13, RZ, RZ, RZ ;  /* 0x000000ffff0d7224 */ /* 0x000fce00078e00ff */
[----:B------:R-:W-:-:S07]  /*ab40*/  LEPC R20, `(.L_x_42) ;  /* 0x000000001014794e */ /* 0x000fce0000000000 */
[----:B01----:R-:W-:Y:S05]  /*ab50*/  CALL.ABS.NOINC R2 ;  /* 0x0000000002007343 */ /* 0x003fea0003c00000 */
.L_x_42:
[----:B------:R-:W-:Y:S01]  /*ab60*/  UIADD3 UR4, UR41, 0x10400, URZ ;  /* 0x0001040029047890 */ /* 0x000fe2000fffe03f */
[----:B------:R-:W-:-:S05]  /*ab70*/  LOP3.LUT R16, R16, 0xfffffffb, RZ, 0xc0, !PT ;  /* 0xfffffffb10107812 */ /* 0x000fca00078ec0ff */
[----:B------:R-:W-:-:S05]  /*ab80*/  IMAD.U32 R17, RZ, RZ, UR4 ;  /* 0x00000004ff117e24 */ /* 0x000fca000f8e00ff */
[----:B------:R-:W-:-:S13]  /*ab90*/  LOP3.LUT P0, RZ, R17, 0x3ff, RZ, 0xc0, !PT ;  /* 0x000003ff11ff7812 */ /* 0x000fda000780c0ff */
[----:B------:R-:W-:Y:S01]  /*aba0*/  @P0 LOP3.LUT R16, R16, 0x4, RZ, 0xfc, !PT ;  /* 0x0000000410100812 */ /* 0x000fe200078efcff */
[----:B------:R-:W-:Y:S06]  /*abb0*/  @!P0 BRA `(.L_x_43) ;  /* 0x0000000000408947 */ /* 0x000fec0003800000 */
[----:B------:R-:W-:Y:S01]  /*abc0*/  MOV R2, 0x0 ;  /* 0x0000000000027802 */ /* 0x000fe20000000f00 */
[----:B------:R-:W-:Y:S01]  /*abd0*/  ULDC.64 UR4, c[0x4][0xc0] ;  /* 0x0100300000047ab9 */ /* 0x000fe20000000a00 */
[----:B------:R-:W-:Y:S01]  /*abe0*/  ULDC.64 UR6, c[0x4][0xc8] ;  /* 0x0100320000067ab9 */ /* 0x000fe20000000a00 */
[----:B------:R-:W-:Y:S02]  /*abf0*/  IMAD.U32 R4, RZ, RZ, UR4 ;  /* 0x00000004ff047e24 */ /* 0x000fe4000f8e00ff */
[----:B------:R-:W-:Y:S01]  /*ac00*/  IMAD.U32 R5, RZ, RZ, UR5 ;  /* 0x00000005ff057e24 */ /* 0x000fe2000f8e00ff */
[----:B------:R-:W1:Y:S01]  /*ac10*/  LDC.64 R2, c[0x4][R2] ;  /* 0x0100000002027b82 */ /* 0x000e620000000a00 */
[----:B------:R-:W-:Y:S01]  /*ac20*/  ULDC.64 UR4, c[0x4][0x10] ;  /* 0x0100040000047ab9 */ /* 0x000fe20000000a00 */
[----:B------:R-:W-:Y:S02]  /*ac30*/  IMAD.U32 R6, RZ, RZ, UR6 ;  /* 0x00000006ff067e24 */ /* 0x000fe4000f8e00ff */
[----:B------:R-:W-:-:S02]  /*ac40*/  IMAD.U32 R7, RZ, RZ, UR7 ;  /* 0x00000007ff077e24 */ /* 0x000fc4000f8e00ff */
[----:B------:R-:W-:Y:S02]  /*ac50*/  IMAD.U32 R10, RZ, RZ, UR4 ;  /* 0x00000004ff0a7e24 */ /* 0x000fe4000f8e00ff */
[----:B------:R-:W-:Y:S02]  /*ac60*/  IMAD.U32 R11, RZ, RZ, UR5 ;  /* 0x00000005ff0b7e24 */ /* 0x000fe4000f8e00ff */
[----:B------:R-:W-:Y:S02]  /*ac70*/  IMAD.MOV.U32 R8, RZ, RZ, 0x70 ;  /* 0x00000070ff087424 */ /* 0x000fe400078e00ff */
[----:B------:R-:W-:Y:S02]  /*ac80*/  IMAD.MOV.U32 R12, RZ, RZ, 0x1 ;  /* 0x00000001ff0c7424 */ /* 0x000fe400078e00ff */
[----:B------:R-:W-:-:S07]  /*ac90*/  IMAD.MOV.U32 R13, RZ, RZ, RZ ;  /* 0x000000ffff0d7224 */ /* 0x000fce00078e00ff */
[----:B------:R-:W-:-:S07]  /*aca0*/  LEPC R20, `(.L_x_43) ;  /* 0x000000001014794e */ /* 0x000fce0000000000 */
[----:B01----:R-:W-:Y:S05]  /*acb0*/  CALL.ABS.NOINC R2 ;  /* 0x0000000002007343 */ /* 0x003fea0003c00000 */
.L_x_43:
[----:B------:R-:W-:-:S04]  /*acc0*/  UIADD3 UR4, UR41, 0x400, URZ ;  /* 0x0000040029047890 */ /* 0x000fc8000fffe03f */
[----:B------:R-:W-:-:S06]  /*acd0*/  ULOP3.LUT UP0, URZ, UR4, 0x3ff, URZ, 0xc0, !UPT ;  /* 0x000003ff043f7892 */ /* 0x000fcc000f80c03f */
        /* <DEDUP_REMOVED lines=18> */
.L_x_44:
[----:B------:R-:W-:-:S13]  /*ae00*/  LOP3.LUT P6, RZ, R17, 0x3ff, RZ, 0xc0, !PT ;  /* 0x000003ff11ff7812 */ /* 0x000fda00078cc0ff */
        /* <DEDUP_REMOVED lines=17> */
.L_x_45:
[----:B------:R-:W-:Y:S01]  /*af20*/  ULDC.64 UR4, c[0x0][0x9f8] ;  /* 0x00027e0000047ab9 */ /* 0x000fe20000000a00 */
[----:B------:R-:W-:Y:S01]  /*af30*/  IMAD.U32 R33, RZ, RZ, UR44 ;  /* 0x0000002cff217e24 */ /* 0x000fe2000f8e00ff */
[----:B------:R-:W-:Y:S01]  /*af40*/  UISETP.NE.U32.AND UP0, UPT, UR4, URZ, UPT ;  /* 0x0000003f0400728c */ /* 0x000fe2000bf05070 */
[----:B------:R-:W1:Y:S03]  /*af50*/  LDC R8, c[0x0][0x430] ;  /* 0x00010c00ff087b82 */ /* 0x000e660000000800 */
[----:B------:R-:W-:-:S06]  /*af60*/  UISETP.NE.AND.EX UP0, UPT, UR5, URZ, UPT, UP0 ;  /* 0x0000003f0500728c */ /* 0x000fcc000bf05300 */
[----:B------:R-:W-:-:S05]  /*af70*/  PLOP3.LUT P0, PT, PT, PT, UP0, 0x80, 0x0 ;  /* 0x000000000000781c */ /* 0x000fca0003f0f008 */
[----:B------:R-:W-:Y:S02]  /*af80*/  @UP0 ULDC.64 UR4, c[0x0][0x9f8] ;  /* 0x00027e0000040ab9 */ /* 0x000fe40000000a00 */
[----:B------:R-:W-:-:S06]  /*af90*/  @UP0 UIMAD.WIDE UR4, UR44, 0x4, UR4 ;  /* 0x000000042c0408a5 */ /* 0x000fcc000f8e0204 */
[----:B------:R-:W-:Y:S02]  /*afa0*/  IMAD.U32 R2, RZ, RZ, UR4 ;  /* 0x00000004ff027e24 */ /* 0x000fe4000f8e00ff */
[----:B------:R-:W-:-:S05]  /*afb0*/  IMAD.U32 R3, RZ, RZ, UR5 ;  /* 0x00000005ff037e24 */ /* 0x000fca000f8e00ff */
[----:B------:R2:W5:Y:S01]  /*afc0*/  @P0 LDG.E R33, desc[UR48][R2.64] ;  /* 0x0000003002210981 */ /* 0x000562000c1e1900 */
[----:B------:R-:W-:-:S03]  /*afd0*/  UMOV UR4, 0xffffffff ;  /* 0xffffffff00047882 */ /* 0x000fc60000000000 */
[----:B------:R-:W-:Y:S05]  /*afe0*/  BRA.DIV UR4, `(.L_x_46) ;  /* 0x0000004204bc7947 */ /* 0x000fea000b800000 */
.L_x_107:
[----:B0-----:R-:W3:Y:S04]  /*aff0*/  LDL R0, [R1+0x14] ;  /* 0x0000140001007983 */ /* 0x001ee80000100800 */
[----:B--2---:R-:W2:Y:S01]  /*b000*/  LDL R2, [R1] ;  /* 0x0000000001027983 */ /* 0x004ea20000100800 */
[----:B-1----:R-:W-:-:S13]  /*b010*/  ISETP.NE.AND P1, PT, R8, 0x1, PT ;  /* 0x000000010800780c */ /* 0x002fda0003f25270 */
[----:B------:R-:W0:Y:S08]  /*b020*/  @P1 LDC R3, c[0x0][0x434] ;  /* 0x00010d00ff031b82 */ /* 0x000e300000000800 */
[----:B------:R-:W1:Y:S01]  /*b030*/  @P1 LDC R7, c[0x0][0x438] ;  /* 0x00010e00ff071b82 */ /* 0x000e620000000800 */
[----:B-----5:R-:W-:Y:S02]  /*b040*/  SHF.R.S32.HI R37, RZ, 0x1f, R33 ;  /* 0x0000001fff257819 */ /* 0x020fe40000011421 */
[----:B------:R-:W-:-:S04]  /*b050*/  LOP3.LUT R16, R16, 0xfffffff7, RZ, 0xc0, !PT ;  /* 0xfffffff710107812 */ /* 0x000fc800078ec0ff */
[----:B------:R-:W-:Y:S02]  /*b060*/  @P1 LOP3.LUT R16, R16, 0x8, RZ, 0xfc, !PT ;  /* 0x0000000810101812 */ /* 0x000fe400078efcff */
[C---:B---3--:R-:W-:Y:S01]  /*b070*/  ISETP.GE.AND P0, PT, R0.reuse, UR39, PT ;  /* 0x0000002700007c0c */ /* 0x048fe2000bf06270 */
[----:B--2---:R-:W-:-:S12]  /*b080*/  IMAD.IADD R0, R0, 0x1, R2 ;  /* 0x0000000100007824 */ /* 0x004fd800078e0202 */
[----:B------:R-:W2:Y:S01]  /*b090*/  @!P0 LDC.64 R4, c[0x0][0x428] ;  /* 0x00010a00ff048b82 */ /* 0x000ea20000000a00 */
[----:B0-----:R-:W-:-:S04]  /*b0a0*/  @P1 IMAD.HI.U32 R2, R0, R3, RZ ;  /* 0x0000000300021227 */ /* 0x001fc800078e00ff */
[----:B------:R-:W-:Y:S01]  /*b0b0*/  IMAD.MOV.U32 R9, RZ, RZ, R0 ;  /* 0x000000ffff097224 */ /* 0x000fe200078e0000 */
[----:B-1----:R-:W-:Y:S02]  /*b0c0*/  @P1 SHF.R.U32.HI R9, RZ, R7, R2 ;  /* 0x00000007ff091219 */ /* 0x002fe40000011602 */
[----:B------:R-:W0:Y:S02]  /*b0d0*/  @!P0 LDC.64 R6, c[0x0][0x418] ;  /* 0x00010600ff068b82 */ /* 0x000e240000000a00 */
[----:B------:R-:W-:Y:S01]  /*b0e0*/  @!P0 SHF.R.S32.HI R3, RZ, 0x1f, R9 ;  /* 0x0000001fff038819 */ /* 0x000fe20000011409 */
[----:B--2---:R-:W-:-:S04]  /*b0f0*/  @!P0 IMAD R2, R37, R4, RZ ;  /* 0x0000000425028224 */ /* 0x004fc800078e02ff */
[----:B------:R-:W-:Y:S02]  /*b100*/  @!P0 IMAD R5, R33, R5, R2 ;  /* 0x0000000521058224 */ /* 0x000fe400078e0202 */
[----:B------:R-:W-:-:S04]  /*b110*/  @!P0 IMAD.MOV.U32 R2, RZ, RZ, R9 ;  /* 0x000000ffff028224 */ /* 0x000fc800078e0009 */
[----:B------:R-:W-:-:S04]  /*b120*/  @!P0 IMAD.WIDE.U32 R2, R33, R4, R2 ;  /* 0x0000000421028225 */ /* 0x000fc800078e0002 */
[----:B------:R-:W-:Y:S01]  /*b130*/  @!P0 IMAD.IADD R3, R3, 0x1, R5 ;  /* 0x0000000103038824 */ /* 0x000fe200078e0205 */
[----:B0-----:R-:W-:Y:S01]  /*b140*/  @!P0 LEA R6, P1, R2, R6, 0x2 ;  /* 0x0000000602068211 */ /* 0x001fe200078210ff */
[----:B------:R-:W-:-:S03]  /*b150*/  IMAD.MOV.U32 R4, RZ, RZ, RZ ;  /* 0x000000ffff047224 */ /* 0x000fc600078e00ff */
[----:B------:R-:W-:Y:S02]  /*b160*/  @!P0 LEA.HI.X R7, R2, R7, R3, 0x2, P1 ;  /* 0x0000000702078211 */ /* 0x000fe400008f1403 */
[----:B------:R-:W0:Y:S03]  /*b170*/  LDC R3, c[0x0][0xc44] ;  /* 0x00031100ff037b82 */ /* 0x000e260000000800 */
[----:B------:R1:W5:Y:S01]  /*b180*/  @!P0 LDG.E R4, desc[UR48][R6.64] ;  /* 0x0000003006048981 */ /* 0x000362000c1e1900 */
[----:B------:R-:W-:-:S05]  /*b190*/  IMAD.U32 R2, RZ, RZ, UR46 ;  /* 0x0000002eff027e24 */ /* 0x000fca000f8e00ff */
[----:B------:R-:W-:Y:S01]  /*b1a0*/  ISETP.NE.AND P2, PT, R2, 0x3, PT ;  /* 0x000000030200780c */ /* 0x000fe20003f45270 */
[----:B------:R-:W-:Y:S01]  /*b1b0*/  IMAD R28, RZ, RZ, -UR44 ;  /* 0x8000002cff1c7e24 */ /* 0x000fe2000f8e02ff */
[----:B------:R-:W-:Y:S01]  /*b1c0*/  LOP3.LUT R16, R16, 0xfffffffb, RZ, 0xc0, !PT ;  /* 0xfffffffb10107812 */ /* 0x000fe200078ec0ff */
[----:B------:R-:W-:-:S04]  /*b1d0*/  IMAD.MOV R5, RZ, RZ, -R9 ;  /* 0x000000ffff057224 */ /* 0x000fc800078e0a09 */
[----:B------:R-:W-:Y:S02]  /*b1e0*/  IMAD R5, R8, R5, R0 ;  /* 0x0000000508057224 */ /* 0x000fe400078e0200 */
[----:B0-----:R-:W-:-:S04]  /*b1f0*/  IMAD R28, R3, R28, UR43 ;  /* 0x0000002b031c7e24 */ /* 0x001fc8000f8e021c */
[----:B------:R-:W-:Y:S02]  /*b200*/  @P2 LOP3.LUT R16, R16, 0x4, RZ, 0xfc, !PT ;  /* 0x0000000410102812 */ /* 0x000fe400078efcff */
[----:B------:R-:W-:Y:S01]  /*b210*/  SHF.R.S32.HI R35, RZ, 0x1f, R28 ;  /* 0x0000001fff237819 */ /* 0x000fe2000001141c */
[----:B-1----:R-:W-:Y:S06]  /*b220*/  @!P2 BRA `(.L_x_47) ;  /* 0x000000000004a947 */ /* 0x002fec0003800000 */
[----:B------:R-:W-:Y:S01]  /*b230*/  BPT.TRAP 0x1 ;  /* 0x000000040000795c */ /* 0x000fe20000300000 */
.L_x_47:
[----:B------:R-:W-:Y:S01]  /*b240*/  LEA R6, R29, UR41, 0x3 ;  /* 0x000000291d067c11 */ /* 0x000fe2000f8e18ff */
[----:B------:R-:W-:Y:S01]  /*b250*/  BSSY B0, `(.L_x_48) ;  /* 0x0000005000007945 */ /* 0x000fe20003800000 */
[----:B------:R-:W-:Y:S02]  /*b260*/  SHF.L.U32 R20, R31, 0x1f, RZ ;  /* 0x0000001f1f147819 */ /* 0x000fe400000006ff */
[----:B------:R-:W-:Y:S02]  /*b270*/  SHF.R.S32.HI R9, RZ, 0x1f, R5 ;  /* 0x0000001fff097819 */ /* 0x000fe40000011405 */
[----:B------:R-:W0:Y:S02]  /*b280*/  SYNCS.PHASECHK.TRANS64.TRYWAIT P0, [R6+URZ+0x38880], R20 ;  /* 0x03888014060075a7 */ /* 0x000e24000800017f */
[----:B0-----:R-:W-:Y:S05]  /*b290*/  @!P0 BRA `(.L_x_49) ;  /* 0x00000040003c8947 */ /* 0x001fea0003800000 */
.L_x_108:
[----:B------:R-:W-:Y:S05]  /*b2a0*/  BSYNC B0 ;  /* 0x0000000000007941 */ /* 0x000fea0003800000 */
.L_x_48:
[----:B------:R-:W2:Y:S01]  /*b2b0*/  LDL R10, [R1+0x4] ;  /* 0x00000400010a7983 */ /* 0x000ea20000100800 */
[----:B------:R-:W-:Y:S01]  /*b2c0*/  ULDC.64 UR4, c[0x0][0x328] ;  /* 0x0000ca0000047ab9 */ /* 0x000fe20000000a00 */
[----:B-----5:R-:W-:Y:S01]  /*b2d0*/  SHF.R.S32.HI R17, RZ, 0x1f, R4 ;  /* 0x0000001fff117819 */ /* 0x020fe20000011404 */
[----:B------:R-:W-:Y:S01]  /*b2e0*/  IMAD R0, R9, UR4, RZ ;  /* 0x0000000409007c24 */ /* 0x000fe2000f8e02ff */
[----:B------:R-:W-:Y:S01]  /*b2f0*/  ULDC.64 UR6, c[0x0][0x318] ;  /* 0x0000c60000067ab9 */ /* 0x000fe20000000a00 */
[----:B------:R-:W-:-:S04]  /*b300*/  IMAD.WIDE.U32 R2, R5, UR4, RZ ;  /* 0x0000000405027c25 */ /* 0x000fc8000f8e00ff */
[----:B------:R-:W-:Y:S01]  /*b310*/  IMAD R7, R5, UR5, R0 ;  /* 0x0000000505077c24 */ /* 0x000fe2000f8e0200 */
[----:B------:R-:W-:-:S03]  /*b320*/  ULDC.64 UR4, c[0x0][0x338] ;  /* 0x0000ce0000047ab9 */ /* 0x000fc60000000a00 */
[----:B------:R-:W-:Y:S02]  /*b330*/  IMAD.IADD R3, R3, 0x1, R7 ;  /* 0x0000000103037824 */ /* 0x000fe400078e0207 */
[----:B------:R-:W-:Y:S02]  /*b340*/  IMAD R7, R17, UR4, RZ ;  /* 0x0000000411077c24 */ /* 0x000fe4000f8e02ff */
[----:B------:R-:W-:-:S04]  /*b350*/  IMAD.WIDE.U32 R2, R4, UR4, R2 ;  /* 0x0000000404027c25 */ /* 0x000fc8000f8e0002 */
[----:B------:R-:W-:Y:S01]  /*b360*/  IMAD R7, R4, UR5, R7 ;  /* 0x0000000504077c24 */ /* 0x000fe2000f8e0207 */
[----:B------:R-:W-:-:S03]  /*b370*/  ULDC.64 UR4, c[0x0][0x330] ;  /* 0x0000cc0000047ab9 */ /* 0x000fc60000000a00 */
[----:B------:R-:W-:Y:S02]  /*b380*/  IMAD.IADD R3, R3, 0x1, R7 ;  /* 0x0000000103037824 */ /* 0x000fe400078e0207 */
[----:B------:R-:W-:Y:S02]  /*b390*/  IMAD R7, R35, UR4, RZ ;  /* 0x0000000423077c24 */ /* 0x000fe4000f8e02ff */
[----:B------:R-:W-:Y:S01]  /*b3a0*/  IMAD.WIDE.U32 R2, R28, UR4, R2 ;  /* 0x000000041c027c25 */ /* 0x000fe2000f8e0002 */
[----:B------:R-:W-:-:S03]  /*b3b0*/  UMOV UR4, 0xffffffff ;  /* 0xffffffff00047882 */ /* 0x000fc60000000000 */
[----:B------:R-:W-:Y:S01]  /*b3c0*/  IMAD R11, R28, UR5, R7 ;  /* 0x000000051c0b7c24 */ /* 0x000fe2000f8e0207 */
[----:B------:R-:W-:-:S04]  /*b3d0*/  IADD3 R7, P0, R2, UR6, RZ ;  /* 0x0000000602077c10 */ /* 0x000fc8000ff1e0ff */
[----:B------:R-:W-:Y:S01]  /*b3e0*/  IADD3.X R8, R3, UR7, R11, P0, !PT ;  /* 0x0000000703087c10 */ /* 0x000fe200087fe40b */
[----:B--2---:R-:W-:Y:S01]  /*b3f0*/  IMAD R0, R29, 0x8000, R10 ;  /* 0x000080001d007824 */ /* 0x004fe200078e020a */
[----:B------:R-:W-:Y:S07]  /*b400*/  BRA.DIV UR4, `(.L_x_50) ;  /* 0x0000003e04f47947 */ /* 0x000fee000b800000 */
[C---:B------:R-:W-:Y:S01]  /*b410*/  LOP3.LUT P6, RZ, R16.reuse, 0x80000, RZ, 0xc0, !PT ;  /* 0x0008000010ff7812 */ /* 0x040fe200078cc0ff */
[----:B------:R-:W1:Y:S01]  /*b420*/  SHFL.IDX PT, R14, R7, RZ, 0x181f ;  /* 0x00181fff070e7589 */ /* 0x000e6200000e0000 */
[----:B------:R-:W-:Y:S01]  /*b430*/  LOP3.LUT R16, R16, 0xbfffffff, RZ, 0xc0, !PT ;  /* 0xbfffffff10107812 */ /* 0x000fe200078ec0ff */
[----:B------:R-:W-:Y:S01]  /*b440*/  VIADD R0, R0, UR41 ;  /* 0x0000002900007c36 */ /* 0x000fe20008000000 */
[----:B------:R-:W-:Y:S01]  /*b450*/  LOP3.LUT R12, R12, 0xfffffffe, RZ, 0xc0, !PT ;  /* 0xfffffffe0c0c7812 */ /* 0x000fe200078ec0ff */
[----:B------:R-:W2:Y:S04]  /*b460*/  SHFL.IDX PT, R3, R8, RZ, 0x181f ;  /* 0x00181fff08037589 */ /* 0x000ea800000e0000 */
[----:B------:R-:W-:Y:S04]  /*b470*/  SHFL.IDX PT, R18, R7, 0x2, 0x181f ;  /* 0x00581f0007127f89 */ /* 0x000fe800000e0000 */
[----:B------:R-:W-:Y:S01]  /*b480*/  @P6 LOP3.LUT R16, R16, 0x40000000, RZ, 0xfc, !PT ;  /* 0x4000000010106812 */ /* 0x000fe200078efcff */
[----:B------:R-:W-:Y:S03]  /*b490*/  SHFL.IDX PT, R19, R8, 0x2, 0x181f ;  /* 0x00581f0008137f89 */ /* 0x000fe600000e0000 */
[C---:B------:R-:W-:Y:S01]  /*b4a0*/  LOP3.LUT P6, RZ, R16.reuse, 0x200000, RZ, 0xc0, !PT ;  /* 0x0020000010ff7812 */ /* 0x040fe200078cc0ff */
[----:B------:R-:W-:Y:S01]  /*b4b0*/  SHFL.IDX PT, R21, R7, 0x4, 0x181f ;  /* 0x00981f0007157f89 */ /* 0x000fe200000e0000 */
[----:B------:R-:W-:-:S02]  /*b4c0*/  LOP3.LUT R16, R16, 0x7fffffff, RZ, 0xc0, !PT ;  /* 0x7fffffff10107812 */ /* 0x000fc400078ec0ff */
[----:B-1----:R-:W-:Y:S02]  /*b4d0*/  IADD3 R10, P0, R32, R14, RZ ;  /* 0x0000000e200a7210 */ /* 0x002fe40007f1e0ff */
[----:B------:R-:W1:Y:S07]  /*b4e0*/  SHFL.IDX PT, R14, R7, 0x1, 0x181f ;  /* 0x00381f00070e7f89 */ /* 0x000e6e00000e0000 */
[----:B------:R-:W-:Y:S01]  /*b4f0*/  @P6 LOP3.LUT R16, R16, 0x80000000, RZ, 0xfc, !PT ;  /* 0x8000000010106812 */ /* 0x000fe200078efcff */
[----:B--2---:R-:W-:-:S02]  /*b500*/  IMAD.X R11, RZ, RZ, R3, P0 ;  /* 0x000000ffff0b7224 */ /* 0x004fc400000e0603 */
[----:B------:R-:W2:Y:S01]  /*b510*/  SHFL.IDX PT, R3, R8, 0x1, 0x181f ;  /* 0x00381f0008037f89 */ /* 0x000ea200000e0000 */
[C---:B------:R-:W-:Y:S02]  /*b520*/  LOP3.LUT P6, RZ, R16.reuse, 0x800000, RZ, 0xc0, !PT ;  /* 0x0080000010ff7812 */ /* 0x040fe400078cc0ff */
[C---:B------:R-:W-:Y:S02]  /*b530*/  LOP3.LUT P5, RZ, R16.reuse, 0x40000, RZ, 0xc0, !PT ;  /* 0x0004000010ff7812 */ /* 0x040fe400078ac0ff */
[C---:B------:R-:W-:Y:S02]  /*b540*/  LOP3.LUT P4, RZ, R16.reuse, 0x20000, RZ, 0xc0, !PT ;  /* 0x0002000010ff7812 */ /* 0x040fe4000788c0ff */
[C---:B------:R-:W-:Y:S02]  /*b550*/  LOP3.LUT P3, RZ, R16.reuse, 0x10000, RZ, 0xc0, !PT ;  /* 0x0001000010ff7812 */ /* 0x040fe4000786c0ff */
[C---:B------:R-:W-:Y:S02]  /*b560*/  LOP3.LUT P2, RZ, R16.reuse, 0x8000, RZ, 0xc0, !PT ;  /* 0x0000800010ff7812 */ /* 0x040fe4000784c0ff */
[----:B------:R-:W-:-:S03]  /*b570*/  LOP3.LUT P1, RZ, R16, 0x4000, RZ, 0xc0, !PT ;  /* 0x0000400010ff7812 */ /* 0x000fc6000782c0ff */
[----:B------:R-:W-:Y:S02]  /*b580*/  @P6 LOP3.LUT R12, R12, 0x1, RZ, 0xfc, !PT ;  /* 0x000000010c0c6812 */ /* 0x000fe400078efcff */
[----:B------:R-:W-:Y:S02]  /*b590*/  LOP3.LUT P6, RZ, R16, 0x2000000, RZ, 0xc0, !PT ;  /* 0x0200000010ff7812 */ /* 0x000fe400078cc0ff */
[----:B-1----:R-:W-:Y:S02]  /*b5a0*/  IADD3 R2, P0, R32, R14, RZ ;  /* 0x0000000e20027210 */ /* 0x002fe40007f1e0ff */
[----:B------:R-:W-:Y:S01]  /*b5b0*/  LOP3.LUT R12, R12, 0xfffffffd, RZ, 0xc0, !PT ;  /* 0xfffffffd0c0c7812 */ /* 0x000fe200078ec0ff */
[----:B------:R-:W1:Y:S02]  /*b5c0*/  SHFL.IDX PT, R14, R7, 0x3, 0x181f ;  /* 0x00781f00070e7f89 */ /* 0x000e6400000e0000 */
[----:B--2---:R-:W-:Y:S01]  /*b5d0*/  IMAD.X R3, RZ, RZ, R3, P0 ;  /* 0x000000ffff037224 */ /* 0x004fe200000e0603 */
[----:B------:R-:W-:-:S05]  /*b5e0*/  IADD3 R18, P0, R32, R18, RZ ;  /* 0x0000001220127210 */ /* 0x000fca0007f1e0ff */
[----:B------:R-:W-:Y:S01]  /*b5f0*/  @P6 LOP3.LUT R12, R12, 0x2, RZ, 0xfc, !PT ;  /* 0x000000020c0c6812 */ /* 0x000fe200078efcff */
[----:B------:R-:W-:Y:S01]  /*b600*/  IMAD.X R19, RZ, RZ, R19, P0 ;  /* 0x000000ffff137224 */ /* 0x000fe200000e0613 */
[C---:B------:R-:W-:Y:S02]  /*b610*/  LOP3.LUT P6, RZ, R16.reuse, 0x8000000, RZ, 0xc0, !PT ;  /* 0x0800000010ff7812 */ /* 0x040fe400078cc0ff */
[----:B------:R-:W-:-:S11]  /*b620*/  LOP3.LUT P0, RZ, R16, 0x4000000, RZ, 0xc0, !PT ;  /* 0x0400000010ff7812 */ /* 0x000fd6000780c0ff */
[----:B------:R-:W-:Y:S01]  /*b630*/  LDGSTS.E.BYPASS.LTC128B.128 [R0+0x10400], desc[UR48][R10.64], !P6 ;  /* 0x104000000a007fae */ /* 0x000fe2000f101d70 */
[----:B------:R-:W-:-:S03]  /*b640*/  LOP3.LUT P6, RZ, R12, 0x2, RZ, 0xc0, !PT ;  /* 0x000000020cff7812 */ /* 0x000fc600078cc0ff */
[----:B------:R2:W-:Y:S01]  /*b650*/  LDGSTS.E.BYPASS.LTC128B.128 [R0+0x14400], desc[UR48][R10.64+0x80], !P0 ;  /* 0x144000800a007fae */ /* 0x0005e2000c101d70 */
[----:B-1----:R-:W-:-:S09]  /*b660*/  IADD3 R14, P0, R32, R14, RZ ;  /* 0x0000000e200e7210 */ /* 0x002fd20007f1e0ff */
[----:B------:R-:W-:Y:S01]  /*b670*/  LDGSTS.E.BYPASS.LTC128B.128 [R0+0x10c00], desc[UR48][R2.64], !P6 ;  /* 0x10c0000002007fae */ /* 0x000fe2000f101d70 */
[----:B------:R-:W-:-:S03]  /*b680*/  LOP3.LUT P6, RZ, R12, 0x1, RZ, 0xc0, !PT ;  /* 0x000000010cff7812 */ /* 0x000fc600078cc0ff */
[----:B--2---:R-:W1:Y:S02]  /*b690*/  SHFL.IDX PT, R10, R8, 0x3, 0x181f ;  /* 0x00781f00080a7f89 */ /* 0x004e6400000e0000 */
[----:B-1----:R-:W-:Y:S01]  /*b6a0*/  IMAD.X R15, RZ, RZ, R10, P0 ;  /* 0x000000ffff0f7224 */ /* 0x002fe200000e060a */
[----:B------:R-:W-:-:S13]  /*b6b0*/  LOP3.LUT P0, RZ, R16, 0x1000000, RZ, 0xc0, !PT ;  /* 0x0100000010ff7812 */ /* 0x000fda000780c0ff */
[----:B------:R1:W-:Y:S01]  /*b6c0*/  LDGSTS.E.BYPASS.LTC128B.128 [R0+0x14c00], desc[UR48][R2.64+0x80], !P0 ;  /* 0x14c0008002007fae */ /* 0x0003e2000c101d70 */
[----:B------:R-:W-:-:S03]  /*b6d0*/  IADD3 R12, P0, R32, R21, RZ ;  /* 0x00000015200c7210 */ /* 0x000fc60007f1e0ff */
[----:B------:R-:W-:Y:S04]  /*b6e0*/  SHFL.IDX PT, R21, R7, 0x5, 0x181f ;  /* 0x00b81f0007157f89 */ /* 0x000fe800000e0000 */
[----:B------:R-:W-:Y:S01]  /*b6f0*/  LDGSTS.E.BYPASS.LTC128B.128 [R0+0x11400], desc[UR48][R18.64], !P6 ;  /* 0x1140000012007fae */ /* 0x000fe2000f101d70 */
[----:B------:R-:W-:-:S03]  /*b700*/  LOP3.LUT P6, RZ, R16, 0x80000000, RZ, 0xc0, !PT ;  /* 0x8000000010ff7812 */ /* 0x000fc600078cc0ff */
[----:B-1----:R-:W1:Y:S02]  /*b710*/  SHFL.IDX PT, R3, R8, 0x4, 0x181f ;  /* 0x00981f0008037f89 */ /* 0x002e6400000e0000 */
[----:B-1----:R-:W-:Y:S01]  /*b720*/  IMAD.X R13, RZ, RZ, R3, P0 ;  /* 0x000000ffff0d7224 */ /* 0x002fe200000e0603 */
[----:B------:R-:W-:Y:S01]  /*b730*/  LOP3.LUT P0, RZ, R16, 0x400000, RZ, 0xc0, !PT ;  /* 0x0040000010ff7812 */ /* 0x000fe2000780c0ff */
[----:B------:R-:W1:-:S12]  /*b740*/  SHFL.IDX PT, R3, R8, 0x5, 0x181f ;  /* 0x00b81f0008037f89 */ /* 0x000e5800000e0000 */
[----:B------:R-:W-:Y:S01]  /*b750*/  LDGSTS.E.BYPASS.LTC128B.128 [R0+0x15400], desc[UR48][R18.64+0x80], !P0 ;  /* 0x1540008012007fae */ /* 0x000fe2000c101d70 */
[----:B------:R-:W-:-:S03]  /*b760*/  IADD3 R10, P0, R32, R21, RZ ;  /* 0x00000015200a7210 */ /* 0x000fc60007f1e0ff */
[----:B------:R-:W2:Y:S04]  /*b770*/  SHFL.IDX PT, R21, R7, 0x6, 0x181f ;  /* 0x00d81f0007157f89 */ /* 0x000ea800000e0000 */
[----:B------:R-:W-:Y:S01]  /*b780*/  LDGSTS.E.BYPASS.LTC128B.128 [R0+0x11c00], desc[UR48][R14.64], !P6 ;  /* 0x11c000000e007fae */ /* 0x000fe2000f101d70 */
[C---:B------:R-:W-:Y:S01]  /*b790*/  LOP3.LUT P6, RZ, R16.reuse, 0x40000000, RZ, 0xc0, !PT ;  /* 0x4000000010ff7812 */ /* 0x040fe200078cc0ff */
[----:B-1----:R-:W-:Y:S01]  /*b7a0*/  IMAD.X R11, RZ, RZ, R3, P0 ;  /* 0x000000ffff0b7224 */ /* 0x002fe200000e0603 */
[----:B------:R-:W-:Y:S01]  /*b7b0*/  LOP3.LUT P0, RZ, R16, 0x100000, RZ, 0xc0, !PT ;  /* 0x0010000010ff7812 */ /* 0x000fe2000780c0ff */
[----:B------:R-:W1:Y:S04]  /*b7c0*/  SHFL.IDX PT, R3, R8, 0x6, 0x181f ;  /* 0x00d81f0008037f89 */ /* 0x000e6800000e0000 */
[----:B------:R-:W3:Y:S08]  /*b7d0*/  SHFL.IDX PT, R8, R8, 0x7, 0x181f ;  /* 0x00f81f0008087f89 */ /* 0x000ef000000e0000 */
[----:B------:R4:W-:Y:S01]  /*b7e0*/  LDGSTS.E.BYPASS.LTC128B.128 [R0+0x15c00], desc[UR48][R14.64+0x80], !P0 ;  /* 0x15c000800e007fae */ /* 0x0009e2000c101d70 */
[----:B--2---:R-:W-:-:S03]  /*b7f0*/  IADD3 R2, P0, R32, R21, RZ ;  /* 0x0000001520027210 */ /* 0x004fc60007f1e0ff */
[----:B------:R2:W-:Y:S04]  /*b800*/  LDGSTS.E.BYPASS.LTC128B.128 [R0+0x12400], desc[UR48][R12.64], !P6 ;  /* 0x124000000c007fae */ /* 0x0005e8000f101d70 */
[----:B------:R2:W-:Y:S01]  /*b810*/  LDGSTS.E.BYPASS.LTC128B.128 [R0+0x16400], desc[UR48][R12.64+0x80], !P5 ;  /* 0x164000800c007fae */ /* 0x0005e2000e901d70 */
[----:B-1----:R-:W-:-:S03]  /*b820*/  IMAD.X R3, RZ, RZ, R3, P0 ;  /* 0x000000ffff037224 */ /* 0x002fc600000e0603 */
[----:B------:R2:W-:Y:S04]  /*b830*/  LDGSTS.E.BYPASS.LTC128B.128 [R0+0x12c00], desc[UR48][R10.64], !P4 ;  /* 0x12c000000a007fae */ /* 0x0005e8000e101d70 */
[----:B------:R2:W-:Y:S04]  /*b840*/  LDGSTS.E.BYPASS.LTC128B.128 [R0+0x16c00], desc[UR48][R10.64+0x80], !P3 ;  /* 0x16c000800a007fae */ /* 0x0005e8000d901d70 */
[----:B------:R2:W-:Y:S04]  /*b850*/  LDGSTS.E.BYPASS.LTC128B.128 [R0+0x13400], desc[UR48][R2.64], !P2 ;  /* 0x1340000002007fae */ /* 0x0005e8000d101d70 */
[----:B------:R2:W-:Y:S04]  /*b860*/  LDGSTS.E.BYPASS.LTC128B.128 [R0+0x17400], desc[UR48][R2.64+0x80], !P1 ;  /* 0x1740008002007fae */ /* 0x0005e8000c901d70 */
[----:B---34-:R2:W1:Y:S02]  /*b870*/  SHFL.IDX PT, R14, R7, 0x7, 0x181f ;  /* 0x00f81f00070e7f89 */ /* 0x01846400000e0000 */
.L_x_126:
[C---:B------:R-:W-:Y:S02]  /*b880*/  LOP3.LUT P2, RZ, R16.reuse, 0x20000000, RZ, 0xc0, !PT ;  /* 0x2000000010ff7812 */ /* 0x040fe4000784c0ff */
[----:B------:R-:W-:Y:S02]  /*b890*/  LOP3.LUT P1, RZ, R16, 0x10000000, RZ, 0xc0, !PT ;  /* 0x1000000010ff7812 */ /* 0x000fe4000782c0ff */
[----:B-12---:R-:W-:-:S05]  /*b8a0*/  IADD3 R2, P0, R32, R14, RZ ;  /* 0x0000000e20027210 */ /* 0x006fca0007f1e0ff */
[----:B------:R-:W-:Y:S01]  /*b8b0*/  IMAD.X R3, RZ, RZ, R8, P0 ;  /* 0x000000ffff037224 */ /* 0x000fe200000e0608 */
[----:B------:R-:W-:-:S04]  /*b8c0*/  PLOP3.LUT P0, PT, PT, PT, PT, 0x80, 0x0 ;  /* 0x000000000000781c */ /* 0x000fc80003f0f070 */
[----:B------:R-:W-:Y:S01]  /*b8d0*/  @!PT LDS RZ, [RZ] ;  /* 0x00000000fffff984 */ /* 0x000fe20000000800 */
[----:B------:R-:W-:Y:S01]  /*b8e0*/  @!PT LDS RZ, [RZ] ;  /* 0x00000000fffff984 */ /* 0x000fe20000000800 */
[----:B------:R-:W-:Y:S01]  /*b8f0*/  @!PT LDS RZ, [RZ] ;  /* 0x00000000fffff984 */ /* 0x000fe20000000800 */
[----:B------:R1:W-:Y:S04]  /*b900*/  LDGSTS.E.BYPASS.LTC128B.128 [R0+0x13c00], desc[UR48][R2.64], !P2 ;  /* 0x13c0000002007fae */ /* 0x0003e8000d101d70 */
[----:B------:R1:W-:Y:S01]  /*b910*/  LDGSTS.E.BYPASS.LTC128B.128 [R0+0x17c00], desc[UR48][R2.64+0x80], !P1 ;  /* 0x17c0008002007fae */ /* 0x0003e2000c901d70 */
[----:B------:R-:W-:-:S04]  /*b920*/  NOP ;  /* 0x0000000000007918 */ /* 0x000fc80000000000 */
.L_x_51:
[----:B------:R-:W-:Y:S02]  /*b930*/  PLOP3.LUT P1, PT, P1, P0, PT, 0xa2, 0x0 ;  /* 0x000000000000781c */ /* 0x000fe40000f21472 */
[----:B------:R-:W-:-:S08]  /*b940*/  @P0 R2UR P1, UR4, R6 ;  /* 0x00000000060402ca */ /* 0x000fd00000020000 */
[----:B------:R-:W-:-:S05]  /*b950*/  @P0 PLOP3.LUT P0, PT, P1, PT, PT, 0x80, 0x0 ;  /* 0x000000000000081c */ /* 0x000fca0000f0f070 */
[----:B------:R-:W-:Y:S01]  /*b960*/  @!P1 SYNCS.ARRIVE.TRANS64.RED.A0T1 RZ, [UR4+0x38870], RZ ;  /* 0x038870ffffff99a7 */ /* 0x000fe20008200404 */
[----:B------:R-:W-:Y:S07]  /*b970*/  @!P1 ARRIVES.LDGSTSBAR.64.TRANSCNT [UR4+0x38870] ;  /* 0x03887000ff0099b0 */ /* 0x000fee0008000a84 */
[----:B------:R-:W-:Y:S05]  /*b980*/  @P0 BRA.U.ANY `(.L_x_51) ;  /* 0xfffffffd00e80947 */ /* 0x000fea000393ffff */
[----:B------:R-:W-:Y:S01]  /*b990*/  NOP ;  /* 0x0000000000007918 */ /* 0x000fe20000000000 */
[----:B-1----:R-:W-:-:S04]  /*b9a0*/  MOV R2, UR46 ;  /* 0x0000002e00027c02 */ /* 0x002fc80008000f00 */
[----:B------:R-:W-:-:S13]  /*b9b0*/  ISETP.NE.AND P2, PT, R2, 0x3, PT ;  /* 0x000000030200780c */ /* 0x000fda0003f45270 */
[----:B------:R-:W-:Y:S05]  /*b9c0*/  @!P2 BRA `(.L_x_52) ;  /* 0x000000000004a947 */ /* 0x000fea0003800000 */
[----:B------:R-:W-:Y:S01]  /*b9d0*/  BPT.TRAP 0x1 ;  /* 0x000000040000795c */ /* 0x000fe20000300000 */
.L_x_52:
[----:B------:R1:W-:Y:S01]  /*b9e0*/  SYNCS.ARRIVE.TRANS64.A1T0 RZ, [R6+URZ+0x38870], RZ ;  /* 0x038870ff06ff79a7 */ /* 0x0003e2000810003f */
[----:B------:R-:W-:Y:S05]  /*b9f0*/  @!P2 BRA `(.L_x_53) ;  /* 0x000000000004a947 */ /* 0x000fea0003800000 */
[----:B------:R-:W-:Y:S01]  /*ba00*/  BPT.TRAP 0x1 ;  /* 0x000000040000795c */ /* 0x000fe20000300000 */
.L_x_53:
[----:B------:R-:W2:Y:S01]  /*ba10*/  SYNCS.PHASECHK.TRANS64.TRYWAIT P0, [R6+URZ+0x38840], R20 ;  /* 0x03884014060075a7 */ /* 0x000ea2000800017f */
[----:B------:R-:W-:Y:S04]  /*ba20*/  BSSY B0, `(.L_x_54) ;  /* 0x0000002000007945 */ /* 0x000fe80003800000 */
[----:B--2---:R-:W-:Y:S05]  /*ba30*/  @!P0 BRA `(.L_x_55) ;  /* 0x0000004000d88947 */ /* 0x004fea0003800000 */
.L_x_127:
[----:B------:R-:W-:Y:S05]  /*ba40*/  BSYNC B0 ;  /* 0x0000000000007941 */ /* 0x000fea0003800000 */
.L_x_54:
[----:B------:R3:W5:Y:S01]  /*ba50*/  LDL R21, [R1+0x8] ;  /* 0x0000080001157983 */ /* 0x0007620000100800 */
[----:B------:R-:W-:Y:S01]  /*ba60*/  ULDC.64 UR4, c[0x0][0x300] ;  /* 0x0000c00000047ab9 */ /* 0x000fe20000000a00 */
[----:B------:R-:W-:Y:S01]  /*ba70*/  ULDC.64 UR6, c[0x0][0x2e8] ;  /* 0x0000ba0000067ab9 */ /* 0x000fe20000000a00 */
[----:B------:R-:W-:Y:S01]  /*ba80*/  IMAD R2, R9, UR4, RZ ;  /* 0x0000000409027c24 */ /* 0x000fe2000f8e02ff */
[C---:B------:R-:W-:Y:S02]  /*ba90*/  LOP3.LUT P3, RZ, R16.reuse, 0x2, RZ, 0xc0, !PT ;  /* 0x0000000210ff7812 */ /* 0x040fe4000786c0ff */
[----:B------:R-:W-:Y:S01]  /*baa0*/  LOP3.LUT P1, RZ, R16, 0x1, RZ, 0xc0, !PT ;  /* 0x0000000110ff7812 */ /* 0x000fe2000782c0ff */
[C---:B------:R-:W-:Y:S02]  /*bab0*/  IMAD R7, R5.reuse, UR5, R2 ;  /* 0x0000000505077c24 */ /* 0x040fe4000f8e0202 */
[----:B------:R-:W-:Y:S01]  /*bac0*/  IMAD.WIDE.U32 R2, R5, UR4, RZ ;  /* 0x0000000405027c25 */ /* 0x000fe2000f8e00ff */
[----:B------:R-:W-:-:S03]  /*bad0*/  ULDC.64 UR4, c[0x0][0x310] ;  /* 0x0000c40000047ab9 */ /* 0x000fc60000000a00 */
[----:B------:R-:W-:Y:S02]  /*bae0*/  IMAD.IADD R3, R3, 0x1, R7 ;  /* 0x0000000103037824 */ /* 0x000fe400078e0207 */
[----:B------:R-:W-:Y:S02]  /*baf0*/  IMAD R17, R17, UR4, RZ ;  /* 0x0000000411117c24 */ /* 0x000fe4000f8e02ff */
[----:B------:R-:W-:-:S04]  /*bb00*/  IMAD.WIDE.U32 R2, R4, UR4, R2 ;  /* 0x0000000404027c25 */ /* 0x000fc8000f8e0002 */
[----:B------:R-:W-:Y:S01]  /*bb10*/  IMAD R17, R4, UR5, R17 ;  /* 0x0000000504117c24 */ /* 0x000fe2000f8e0211 */
[----:B------:R-:W-:Y:S02]  /*bb20*/  ULDC.64 UR4, c[0x0][0x308] ;  /* 0x0000c20000047ab9 */ /* 0x000fe40000000a00 */
[----:B------:R-:W-:Y:S02]  /*bb30*/  IMAD R5, R35, UR4, RZ ;  /* 0x0000000423057c24 */ /* 0x000fe4000f8e02ff */
[----:B------:R-:W-:Y:S02]  /*bb40*/  IMAD.IADD R3, R3, 0x1, R17 ;  /* 0x0000000103037824 */ /* 0x000fe400078e0211 */
[C---:B------:R-:W-:Y:S02]  /*bb50*/  IMAD R5, R28.reuse, UR5, R5 ;  /* 0x000000051c057c24 */ /* 0x040fe4000f8e0205 */
[----:B------:R-:W-:Y:S01]  /*bb60*/  IMAD.WIDE.U32 R2, R28, UR4, R2 ;  /* 0x000000041c027c25 */ /* 0x000fe2000f8e0002 */
[----:B------:R-:W-:-:S02]  /*bb70*/  UMOV UR4, 0xffffffff ;  /* 0xffffffff00047882 */ /* 0x000fc40000000000 */
[----:B------:R-:W-:-:S04]  /*bb80*/  IADD3 R4, P0, R2, UR6, RZ ;  /* 0x0000000602047c10 */ /* 0x000fc8000ff1e0ff */
[----:B------:R-:W-:Y:S01]  /*bb90*/  IADD3.X R5, R3, UR7, R5, P0, !PT ;  /* 0x0000000703057c10 */ /* 0x000fe200087fe405 */
[----:B---3--:R-:W-:Y:S08]  /*bba0*/  BRA.DIV UR4, `(.L_x_56) ;  /* 0x0000004204907947 */ /* 0x008ff0000b800000 */
[----:B------:R-:W3:Y:S01]  /*bbb0*/  SHFL.IDX PT, R14, R4, RZ, 0x181f ;  /* 0x00181fff040e7589 */ /* 0x000ee200000e0000 */
[C---:B-----5:R-:W-:Y:S02]  /*bbc0*/  ISETP.GE.AND P2, PT, R21.reuse, 0x1, PT ;  /* 0x000000011500780c */ /* 0x060fe40003f46270 */
[C---:B------:R-:W-:Y:S01]  /*bbd0*/  ISETP.GE.AND P4, PT, R21.reuse, 0x11, PT ;  /* 0x000000111500780c */ /* 0x040fe20003f86270 */
[----:B------:R-:W4:Y:S01]  /*bbe0*/  SHFL.IDX PT, R9, R5, RZ, 0x181f ;  /* 0x00181fff05097589 */ /* 0x000f2200000e0000 */
[C---:B------:R-:W-:Y:S02]  /*bbf0*/  ISETP.GE.AND P6, PT, R21.reuse, 0x31, PT ;  /* 0x000000311500780c */ /* 0x040fe40003fc6270 */
[----:B------:R-:W-:Y:S01]  /*bc00*/  ISETP.GE.AND P5, PT, R21, 0x41, PT ;  /* 0x000000411500780c */ /* 0x000fe20003fa6270 */
[----:B------:R-:W-:Y:S01]  /*bc10*/  SHFL.IDX PT, R18, R5, 0x1, 0x181f ;  /* 0x00381f0005127f89 */ /* 0x000fe200000e0000 */
[----:B------:R-:W-:-:S03]  /*bc20*/  LOP3.LUT R16, R16, 0xbfffffff, RZ, 0xc0, !PT ;  /* 0xbfffffff10107812 */ /* 0x000fc600078ec0ff */
[----:B------:R-:W-:Y:S04]  /*bc30*/  SHFL.IDX PT, R17, R5, 0x2, 0x181f ;  /* 0x00581f0005117f89 */ /* 0x000fe800000e0000 */
[----:B------:R-:W-:Y:S02]  /*bc40*/  SHFL.IDX PT, R2, R5, 0x3, 0x181f ;  /* 0x00781f0005027f89 */ /* 0x000fe400000e0000 */
[----:B------:R-:W-:Y:S02]  /*bc50*/  @P6 LOP3.LUT R16, R16, 0x40000000, RZ, 0xfc, !PT ;  /* 0x4000000010106812 */ /* 0x000fe400078efcff */
[----:B------:R-:W-:Y:S01]  /*bc60*/  SHFL.IDX PT, R7, R4, 0x4, 0x181f ;  /* 0x00981f0004077f89 */ /* 0x000fe200000e0000 */
[----:B---3--:R-:W-:-:S03]  /*bc70*/  @P2 IADD3 R3, P0, R32, R14, RZ ;  /* 0x0000000e20032210 */ /* 0x008fc60007f1e0ff */
[----:B------:R-:W-:Y:S04]  /*bc80*/  SHFL.IDX PT, R8, R5, 0x5, 0x181f ;  /* 0x00b81f0005087f89 */ /* 0x000fe800000e0000 */
[----:B------:R-:W3:Y:S01]  /*bc90*/  SHFL.IDX PT, R14, R4, 0x1, 0x181f ;  /* 0x00381f00040e7f89 */ /* 0x000ee200000e0000 */
[----:B----4-:R-:W-:Y:S01]  /*bca0*/  @P2 IMAD.X R9, RZ, RZ, R9, P0 ;  /* 0x000000ffff092224 */ /* 0x010fe200000e0609 */
[----:B------:R-:W-:Y:S02]  /*bcb0*/  ISETP.GE.AND P2, PT, R21, 0x21, PT ;  /* 0x000000211500780c */ /* 0x000fe40003f46270 */
[----:B------:R-:W-:Y:S01]  /*bcc0*/  SHFL.IDX PT, R10, R5, 0x6, 0x181f ;  /* 0x00d81f00050a7f89 */ /* 0x000fe200000e0000 */
[----:B---3--:R-:W-:-:S03]  /*bcd0*/  @P4 IADD3 R19, P0, R32, R14, RZ ;  /* 0x0000000e20134210 */ /* 0x008fc60007f1e0ff */
[----:B------:R-:W3:Y:S02]  /*bce0*/  SHFL.IDX PT, R14, R4, 0x2, 0x181f ;  /* 0x00581f00040e7f89 */ /* 0x000ee400000e0000 */
[----:B------:R-:W-:Y:S01]  /*bcf0*/  @P4 IMAD.X R18, RZ, RZ, R18, P0 ;  /* 0x000000ffff124224 */ /* 0x000fe200000e0612 */
[----:B------:R-:W-:-:S04]  /*bd00*/  ISETP.GE.AND P4, PT, R21, 0x51, PT ;  /* 0x000000511500780c */ /* 0x000fc80003f86270 */
[C---:B---3--:R-:W-:Y:S02]  /*bd10*/  @P2 IADD3 R15, P0, R32.reuse, R14, RZ ;  /* 0x0000000e200f2210 */ /* 0x048fe40007f1e0ff */
[----:B------:R-:W3:Y:S03]  /*bd20*/  SHFL.IDX PT, R14, R4, 0x3, 0x181f ;  /* 0x00781f00040e7f89 */ /* 0x000ee600000e0000 */
[----:B------:R-:W-:Y:S01]  /*bd30*/  @P2 IMAD.X R17, RZ, RZ, R17, P0 ;  /* 0x000000ffff112224 */ /* 0x000fe200000e0611 */
[----:B------:R-:W-:Y:S02]  /*bd40*/  ISETP.GE.AND P2, PT, R21, 0x61, PT ;  /* 0x000000611500780c */ /* 0x000fe40003f46270 */
[----:B---3--:R-:W-:-:S05]  /*bd50*/  @P6 IADD3 R13, P0, R32, R14, RZ ;  /* 0x0000000e200d6210 */ /* 0x008fca0007f1e0ff */
[----:B------:R-:W-:Y:S01]  /*bd60*/  @P6 IMAD.X R14, RZ, RZ, R2, P0 ;  /* 0x000000ffff0e6224 */ /* 0x000fe200000e0602 */
[----:B------:R-:W-:Y:S01]  /*bd70*/  ISETP.GE.AND P6, PT, R21, 0x1, PT ;  /* 0x000000011500780c */ /* 0x000fe20003fc6270 */
[----:B------:R-:W3:Y:S01]  /*bd80*/  SHFL.IDX PT, R2, R5, 0x4, 0x181f ;  /* 0x00981f0005027f89 */ /* 0x000ee200000e0000 */
[----:B------:R-:W-:-:S03]  /*bd90*/  @P5 IADD3 R11, P0, R32, R7, RZ ;  /* 0x00000007200b5210 */ /* 0x000fc60007f1e0ff */
[----:B------:R-:W4:Y:S04]  /*bda0*/  SHFL.IDX PT, R7, R4, 0x5, 0x181f ;  /* 0x00b81f0004077f89 */ /* 0x000f2800000e0000 */
[----:B------:R-:W-:Y:S01]  /*bdb0*/  SHFL.IDX PT, R5, R5, 0x7, 0x181f ;  /* 0x00f81f0005057f89 */ /* 0x000fe200000e0000 */
[----:B---3--:R-:W-:-:S03]  /*bdc0*/  @P5 IMAD.X R12, RZ, RZ, R2, P0 ;  /* 0x000000ffff0c5224 */ /* 0x008fc600000e0602 */
[----:B------:R-:W-:Y:S02]  /*bdd0*/  @P6 IMAD.MOV.U32 R2, RZ, RZ, R3 ;  /* 0x000000ffff026224 */ /* 0x000fe400078e0003 */
[----:B------:R-:W-:Y:S01]  /*bde0*/  @P6 IMAD.MOV.U32 R3, RZ, RZ, R9 ;  /* 0x000000ffff036224 */ /* 0x000fe200078e0009 */
[----:B----4-:R-:W-:Y:S01]  /*bdf0*/  @P4 IADD3 R7, P0, R32, R7, RZ ;  /* 0x0000000720074210 */ /* 0x010fe20007f1e0ff */
[----:B------:R-:W3:Y:S04]  /*be00*/  SHFL.IDX PT, R9, R4, 0x6, 0x181f ;  /* 0x00d81f0004097f89 */ /* 0x000ee800000e0000 */
[----:B------:R-:W-:Y:S01]  /*be10*/  @P6 LDGSTS.E.BYPASS.LTC128B.128 [R0+0x28400], desc[UR48][R2.64], !P3 ;  /* 0x2840000002006fae */ /* 0x000fe2000d901d70 */
[----:B------:R-:W-:-:S03]  /*be20*/  @P4 IMAD.X R8, RZ, RZ, R8, P0 ;  /* 0x000000ffff084224 */ /* 0x000fc600000e0608 */
[----:B------:R4:W-:Y:S01]  /*be30*/  @P6 LDGSTS.E.BYPASS.LTC128B.128 [R0+0x2c400], desc[UR48][R2.64+0x80], !P1 ;  /* 0x2c40008002006fae */ /* 0x0009e2000c901d70 */
[----:B------:R-:W-:-:S13]  /*be40*/  ISETP.GE.AND P6, PT, R21, 0x11, PT ;  /* 0x000000111500780c */ /* 0x000fda0003fc6270 */
[----:B----4-:R-:W-:Y:S01]  /*be50*/  @P6 IMAD.MOV.U32 R2, RZ, RZ, R19 ;  /* 0x000000ffff026224 */ /* 0x010fe200078e0013 */
[----:B---3--:R-:W-:Y:S01]  /*be60*/  @P2 IADD3 R9, P0, R32, R9, RZ ;  /* 0x0000000920092210 */ /* 0x008fe20007f1e0ff */
[----:B------:R-:W-:-:S04]  /*be70*/  @P6 IMAD.MOV.U32 R3, RZ, RZ, R18 ;  /* 0x000000ffff036224 */ /* 0x000fc800078e0012 */
[----:B------:R-:W-:Y:S01]  /*be80*/  @P2 IMAD.X R10, RZ, RZ, R10, P0 ;  /* 0x000000ffff0a2224 */ /* 0x000fe200000e060a */
[----:B------:R-:W-:Y:S01]  /*be90*/  ISETP.GE.AND P0, PT, R21, 0x21, PT ;  /* 0x000000211500780c */ /* 0x000fe20003f06270 */
[----:B------:R-:W-:Y:S04]  /*bea0*/  @P6 LDGSTS.E.BYPASS.LTC128B.128 [R0+0x28c00], desc[UR48][R2.64], !P3 ;  /* 0x28c0000002006fae */ /* 0x000fe8000d901d70 */
[----:B------:R3:W-:Y:S01]  /*beb0*/  @P6 LDGSTS.E.BYPASS.LTC128B.128 [R0+0x2cc00], desc[UR48][R2.64+0x80], !P1 ;  /* 0x2cc0008002006fae */ /* 0x0007e2000c901d70 */
[----:B------:R-:W-:-:S07]  /*bec0*/  LOP3.LUT P6, RZ, R16, 0x40000000, RZ, 0xc0, !PT ;  /* 0x4000000010ff7812 */ /* 0x000fce00078cc0ff */
[----:B---3--:R-:W-:Y:S02]  /*bed0*/  @P0 IMAD.MOV.U32 R2, RZ, RZ, R15 ;  /* 0x000000ffff020224 */ /* 0x008fe400078e000f */
[----:B------:R-:W-:-:S05]  /*bee0*/  @P0 IMAD.MOV.U32 R3, RZ, RZ, R17 ;  /* 0x000000ffff030224 */ /* 0x000fca00078e0011 */
[----:B------:R-:W-:Y:S04]  /*bef0*/  @P0 LDGSTS.E.BYPASS.LTC128B.128 [R0+0x29400], desc[UR48][R2.64], !P3 ;  /* 0x2940000002000fae */ /* 0x000fe8000d901d70 */
[----:B------:R3:W-:Y:S02]  /*bf00*/  @P0 LDGSTS.E.BYPASS.LTC128B.128 [R0+0x2d400], desc[UR48][R2.64+0x80], !P1 ;  /* 0x2d40008002000fae */ /* 0x0007e4000c901d70 */
[----:B---3--:R-:W-:Y:S02]  /*bf10*/  @P6 IMAD.MOV.U32 R2, RZ, RZ, R13 ;  /* 0x000000ffff026224 */ /* 0x008fe400078e000d */
[----:B------:R-:W-:Y:S02]  /*bf20*/  @P6 IMAD.MOV.U32 R3, RZ, RZ, R14 ;  /* 0x000000ffff036224 */ /* 0x000fe400078e000e */
[----:B------:R3:W4:Y:S04]  /*bf30*/  SHFL.IDX PT, R14, R4, 0x7, 0x181f ;  /* 0x00f81f00040e7f89 */ /* 0x00072800000e0000 */
[----:B------:R-:W-:Y:S04]  /*bf40*/  @P6 LDGSTS.E.BYPASS.LTC128B.128 [R0+0x29c00], desc[UR48][R2.64], !P3 ;  /* 0x29c0000002006fae */ /* 0x000fe8000d901d70 */
[----:B------:R0:W-:Y:S02]  /*bf50*/  @P6 LDGSTS.E.BYPASS.LTC128B.128 [R0+0x2dc00], desc[UR48][R2.64+0x80], !P1 ;  /* 0x2dc0008002006fae */ /* 0x0001e4000c901d70 */
[----:B0-----:R-:W-:-:S02]  /*bf60*/  @P5 IMAD.MOV.U32 R2, RZ, RZ, R11 ;  /* 0x000000ffff025224 */ /* 0x001fc400078e000b */
[----:B------:R-:W-:-:S05]  /*bf70*/  @P5 IMAD.MOV.U32 R3, RZ, RZ, R12 ;  /* 0x000000ffff035224 */ /* 0x000fca00078e000c */
[----:B------:R-:W-:Y:S04]  /*bf80*/  @P5 LDGSTS.E.BYPASS.LTC128B.128 [R0+0x2a400], desc[UR48][R2.64], !P3 ;  /* 0x2a40000002005fae */ /* 0x000fe8000d901d70 */
[----:B------:R0:W-:Y:S02]  /*bf90*/  @P5 LDGSTS.E.BYPASS.LTC128B.128 [R0+0x2e400], desc[UR48][R2.64+0x80], !P1 ;  /* 0x2e40008002005fae */ /* 0x0001e4000c901d70 */
[----:B0-----:R-:W-:Y:S02]  /*bfa0*/  @P4 IMAD.MOV.U32 R2, RZ, RZ, R7 ;  /* 0x000000ffff024224 */ /* 0x001fe400078e0007 */
[----:B------:R-:W-:-:S05]  /*bfb0*/  @P4 IMAD.MOV.U32 R3, RZ, RZ, R8 ;  /* 0x000000ffff034224 */ /* 0x000fca00078e0008 */
[----:B------:R-:W-:Y:S04]  /*bfc0*/  @P4 LDGSTS.E.BYPASS.LTC128B.128 [R0+0x2ac00], desc[UR48][R2.64], !P3 ;  /* 0x2ac0000002004fae */ /* 0x000fe8000d901d70 */
[----:B------:R0:W-:Y:S02]  /*bfd0*/  @P4 LDGSTS.E.BYPASS.LTC128B.128 [R0+0x2ec00], desc[UR48][R2.64+0x80], !P1 ;  /* 0x2ec0008002004fae */ /* 0x0001e4000c901d70 */
[----:B0-----:R-:W-:Y:S02]  /*bfe0*/  @P2 IMAD.MOV.U32 R2, RZ, RZ, R9 ;  /* 0x000000ffff022224 */ /* 0x001fe400078e0009 */
[----:B------:R-:W-:-:S05]  /*bff0*/  @P2 IMAD.MOV.U32 R3, RZ, RZ, R10 ;  /* 0x000000ffff032224 */ /* 0x000fca00078e000a */
[----:B------:R3:W-:Y:S04]  /*c000*/  @P2 LDGSTS.E.BYPASS.LTC128B.128 [R0+0x2b400], desc[UR48][R2.64], !P3 ;  /* 0x2b40000002002fae */ /* 0x0007e8000d901d70 */
[----:B----4-:R3:W-:Y:S02]  /*c010*/  @P2 LDGSTS.E.BYPASS.LTC128B.128 [R0+0x2f400], desc[UR48][R2.64+0x80], !P1 ;  /* 0x2f40008002002fae */ /* 0x0107e4000c901d70 */
.L_x_145:
[----:B------:R-:W-:-:S13]  /*c020*/  ISETP.GE.AND P2, PT, R21, 0x71, PT ;  /* 0x000000711500780c */ /* 0x000fda0003f46270 */
[----:B---3--:R-:W-:-:S05]  /*c030*/  @P2 IADD3 R2, P0, R32, R14, RZ ;  /* 0x0000000e20022210 */ /* 0x008fca0007f1e0ff */
[----:B------:R-:W-:Y:S01]  /*c040*/  @P2 IMAD.X R3, RZ, RZ, R5, P0 ;  /* 0x000000ffff032224 */ /* 0x000fe200000e0605 */
[----:B------:R-:W-:-:S04]  /*c050*/  PLOP3.LUT P0, PT, PT, PT, PT, 0x80, 0x0 ;  /* 0x000000000000781c */ /* 0x000fc80003f0f070 */
[----:B------:R-:W-:Y:S01]  /*c060*/  @!PT LDS RZ, [RZ] ;  /* 0x00000000fffff984 */ /* 0x000fe20000000800 */
[----:B------:R-:W-:Y:S01]  /*c070*/  @!PT LDS RZ, [RZ] ;  /* 0x00000000fffff984 */ /* 0x000fe20000000800 */
[----:B------:R-:W-:Y:S01]  /*c080*/  @!PT LDS RZ, [RZ] ;  /* 0x00000000fffff984 */ /* 0x000fe20000000800 */
[----:B------:R0:W-:Y:S04]  /*c090*/  @P2 LDGSTS.E.BYPASS.LTC128B.128 [R0+0x2bc00], desc[UR48][R2.64], !P3 ;  /* 0x2bc0000002002fae */ /* 0x0001e8000d901d70 */
[----:B------:R0:W-:Y:S01]  /*c0a0*/  @P2 LDGSTS.E.BYPASS.LTC128B.128 [R0+0x2fc00], desc[UR48][R2.64+0x80], !P1 ;  /* 0x2fc0008002002fae */ /* 0x0001e2000c901d70 */
[----:B------:R-:W-:-:S04]  /*c0b0*/  NOP ;  /* 0x0000000000007918 */ /* 0x000fc80000000000 */
.L_x_57:
[----:B------:R-:W-:Y:S02]  /*c0c0*/  PLOP3.LUT P1, PT, P1, P0, PT, 0xa2, 0x0 ;  /* 0x000000000000781c */ /* 0x000fe40000f21472 */
[----:B------:R-:W-:-:S08]  /*c0d0*/  @P0 R2UR P1, UR4, R6 ;  /* 0x00000000060402ca */ /* 0x000fd00000020000 */
[----:B------:R-:W-:-:S05]  /*c0e0*/  @P0 PLOP3.LUT P0, PT, P1, PT, PT, 0x80, 0x0 ;  /* 0x000000000000081c */ /* 0x000fca0000f0f070 */
[----:B------:R-:W-:Y:S01]  /*c0f0*/  @!P1 SYNCS.ARRIVE.TRANS64.RED.A0T1 RZ, [UR4+0x38830], RZ ;  /* 0x038830ffffff99a7 */ /* 0x000fe20008200404 */
[----:B------:R-:W-:Y:S07]  /*c100*/  @!P1 ARRIVES.LDGSTSBAR.64.TRANSCNT [UR4+0x38830] ;  /* 0x03883000ff0099b0 */ /* 0x000fee0008000a84 */
[----:B------:R-:W-:Y:S05]  /*c110*/  @P0 BRA.U.ANY `(.L_x_57) ;  /* 0xfffffffd00e80947 */ /* 0x000fea000393ffff */
[----:B------:R-:W-:Y:S01]  /*c120*/  NOP ;  /* 0x0000000000007918 */ /* 0x000fe20000000000 */
[----:B0-----:R-:W-:-:S05]  /*c130*/  IMAD.U32 R0, RZ, RZ, UR46 ;  /* 0x0000002eff007e24 */ /* 0x001fca000f8e00ff */
[----:B------:R-:W-:-:S13]  /*c140*/  ISETP.NE.AND P2, PT, R0, 0x3, PT ;  /* 0x000000030000780c */ /* 0x000fda0003f45270 */
[----:B------:R-:W-:Y:S05]  /*c150*/  @!P2 BRA `(.L_x_58) ;  /* 0x000000000004a947 */ /* 0x000fea0003800000 */
[----:B------:R-:W-:Y:S01]  /*c160*/  BPT.TRAP 0x1 ;  /* 0x000000040000795c */ /* 0x000fe20000300000 */
.L_x_58:
[----:B------:R0:W-:Y:S02]  /*c170*/  SYNCS.ARRIVE.TRANS64.A1T0 RZ, [R6+URZ+0x38830], RZ ;  /* 0x038830ff06ff79a7 */ /* 0x0001e4000810003f */
[----:B------:R-:W-:Y:S05]  /*c180*/  WARPSYNC.ALL ;  /* 0x0000000000007948 */ /* 0x000fea0003800000 */
[----:B------:R-:W-:-:S04]  /*c190*/  UIADD3 UR4, UR41, 0x20400, URZ ;  /* 0x0002040029047890 */ /* 0x000fc8000fffe03f */
[----:B------:R-:W-:Y:S01]  /*c1a0*/  ULOP3.LUT UP0, URZ, UR4, 0x3ff, URZ, 0xc0, !UPT ;  /* 0x000003ff043f7892 */ /* 0x000fe2000f80c03f */
[----:B------:R-:W-:Y:S05]  /*c1b0*/  BAR.SYNC.DEFER_BLOCKING 0x8, 0x180 ;  /* 0x0206000000007b1d */ /* 0x000fea0000010000 */
[----:B------:R-:W-:-:S13]  /*c1c0*/  PLOP3.LUT P0, PT, PT, PT, UP0, 0x80, 0x0 ;  /* 0x000000000000781c */ /* 0x000fda0003f0f008 */
[----:B------:R-:W-:Y:S05]  /*c1d0*/  @!P0 BRA `(.L_x_59) ;  /* 0x0000000000408947 */ /* 0x000fea0003800000 */
[----:B------:R-:W-:Y:S01]  /*c1e0*/  MOV R2, 0x0 ;  /* 0x0000000000027802 */ /* 0x000fe20000000f00 */
[----:B------:R-:W-:Y:S01]  /*c1f0*/  ULDC.64 UR6, c[0x4][0xc0] ;  /* 0x0100300000067ab9 */ /* 0x000fe20000000a00 */
[----:B------:R-:W-:Y:S01]  /*c200*/  ULDC.64 UR8, c[0x4][0xc8] ;  /* 0x0100320000087ab9 */ /* 0x000fe20000000a00 */
[----:B------:R-:W-:Y:S01]  /*c210*/  ULDC.64 UR4, c[0x4][0x28] ;  /* 0x01000a0000047ab9 */ /* 0x000fe20000000a00 */
[----:B------:R-:W-:Y:S01]  /*c220*/  IMAD.U32 R4, RZ, RZ, UR6 ;  /* 0x00000006ff047e24 */ /* 0x000fe2000f8e00ff */
[----:B012---:R-:W-:Y:S01]  /*c230*/  MOV R6, UR8 ;  /* 0x0000000800067c02 */ /* 0x007fe20008000f00 */
[----:B------:R-:W0:Y:S01]  /*c240*/  LDC.64 R2, c[0x4][R2] ;  /* 0x0100000002027b82 */ /* 0x000e220000000a00 */
[----:B------:R-:W-:Y:S02]  /*c250*/  IMAD.U32 R5, RZ, RZ, UR7 ;  /* 0x00000007ff057e24 */ /* 0x000fe4000f8e00ff */
[----:B------:R-:W-:Y:S02]  /*c260*/  IMAD.U32 R7, RZ, RZ, UR9 ;  /* 0x00000009ff077e24 */ /* 0x000fe4000f8e00ff */
[----:B------:R-:W-:-:S02]  /*c270*/  IMAD.U32 R10, RZ, RZ, UR4 ;  /* 0x00000004ff0a7e24 */ /* 0x000fc4000f8e00ff */
[----:B------:R-:W-:Y:S02]  /*c280*/  IMAD.U32 R11, RZ, RZ, UR5 ;  /* 0x00000005ff0b7e24 */ /* 0x000fe4000f8e00ff */
[----:B------:R-:W-:Y:S02]  /*c290*/  IMAD.MOV.U32 R8, RZ, RZ, 0x70 ;  /* 0x00000070ff087424 */ /* 0x000fe400078e00ff */
[----:B------:R-:W-:Y:S02]  /*c2a0*/  IMAD.MOV.U32 R12, RZ, RZ, 0x1 ;  /* 0x00000001ff0c7424 */ /* 0x000fe400078e00ff */
[----:B------:R-:W-:-:S07]  /*c2b0*/  IMAD.MOV.U32 R13, RZ, RZ, RZ ;  /* 0x000000ffff0d7224 */ /* 0x000fce00078e00ff */
[----:B------:R-:W-:-:S07]  /*c2c0*/  LEPC R20, `(.L_x_59) ;  /* 0x000000001014794e */ /* 0x000fce0000000000 */
[----:B0-----:R-:W-:Y:S05]  /*c2d0*/  CALL.ABS.NOINC R2 ;  /* 0x0000000002007343 */ /* 0x001fea0003c00000 */
.L_x_59:
[----:B------:R3:W5:Y:S01]  /*c2e0*/  LDL R8, [R1+0x18] ;  /* 0x0000180001087983 */ /* 0x0007620000100800 */
[----:B012---:R-:W0:Y:S01]  /*c2f0*/  LDC R6, c[0x0][0x448] ;  /* 0x00011200ff067b82 */ /* 0x007e220000000800 */
[----:B------:R-:W-:Y:S01]  /*c300*/  IMAD R5, RZ, RZ, -UR43 ;  /* 0x8000002bff057e24 */ /* 0x000fe2000f8e02ff */
[C---:B------:R-:W-:Y:S01]  /*c310*/  LOP3.LUT P4, RZ, R16.reuse, 0x1000, RZ, 0xc0, !PT ;  /* 0x0000100010ff7812 */ /* 0x040fe2000788c0ff */
[----:B------:R-:W1:Y:S01]  /*c320*/  S2R R17, SR_TID.X ;  /* 0x0000000000117919 */ /* 0x000e620000002100 */
[----:B------:R-:W-:Y:S01]  /*c330*/  LOP3.LUT P5, RZ, R16, 0x800, RZ, 0xc0, !PT ;  /* 0x0000080010ff7812 */ /* 0x000fe200078ac0ff */
[----:B------:R-:W-:-:S03]  /*c340*/  ULDC.64 UR8, c[0x0][0x2d8] ;  /* 0x0000b60000087ab9 */ /* 0x000fc60000000a00 */
[----:B------:R-:W2:Y:S01]  /*c350*/  LDC R2, c[0x0][0xc38] ;  /* 0x00030e00ff027b82 */ /* 0x000ea20000000800 */
[----:B0-----:R-:W-:Y:S02]  /*c360*/  ISETP.NE.AND P0, PT, R6, 0x1, PT ;  /* 0x000000010600780c */ /* 0x001fe40003f05270 */
[----:B------:R-:W-:Y:S02]  /*c370*/  R2UR UR6, R35 ;  /* 0x00000000230672ca */ /* 0x000fe400000e0000 */
[C---:B------:R-:W-:Y:S02]  /*c380*/  R2UR UR7, R28.reuse ;  /* 0x000000001c0772ca */ /* 0x040fe400000e0000 */
[----:B------:R-:W-:Y:S01]  /*c390*/  R2UR UR4, R28 ;  /* 0x000000001c0472ca */ /* 0x000fe200000e0000 */
[----:B--2---:R-:W-:Y:S01]  /*c3a0*/  IMAD R5, R2, R5, UR37 ;  /* 0x0000002502057e24 */ /* 0x004fe2000f8e0205 */
[C---:B-1----:R-:W-:Y:S01]  /*c3b0*/  LOP3.LUT R18, R17.reuse, 0x7f, RZ, 0xc0, !PT ;  /* 0x0000007f11127812 */ /* 0x042fe200078ec0ff */
[----:B------:R-:W-:-:S04]  /*c3c0*/  IMAD.SHL.U32 R17, R17, 0x10, RZ ;  /* 0x0000001011117824 */ /* 0x000fc800078e00ff */
[----:B------:R-:W0:Y:S01]  /*c3d0*/  @P0 LDC R0, c[0x0][0x44c] ;  /* 0x00011300ff000b82 */ /* 0x000e220000000800 */
[----:B------:R-:W-:Y:S01]  /*c3e0*/  IMAD.SHL.U32 R5, R5, 0x80, RZ ;  /* 0x0000008005057824 */ /* 0x000fe200078e00ff */
[----:B------:R-:W-:-:S04]  /*c3f0*/  SHF.R.U32.HI R18, RZ, 0x3, R18 ;  /* 0x00000003ff127819 */ /* 0x000fc80000011612 */
[----:B------:R-:W-:Y:S02]  /*c400*/  LOP3.LUT R17, R18, 0x70, R17, 0xf8, !PT ;  /* 0x0000007012117812 */ /* 0x000fe400078ef811 */
[----:B------:R-:W1:Y:S01]  /*c410*/  @P0 LDC R3, c[0x0][0x450] ;  /* 0x00011400ff030b82 */ /* 0x000e620000000800 */
[----:B------:R-:W-:Y:S01]  /*c420*/  UIMAD UR6, UR6, UR8, URZ ;  /* 0x00000008060672a4 */ /* 0x000fe2000f8e023f */
[----:B------:R-:W-:Y:S01]  /*c430*/  LOP3.LUT R4, R17, R5, RZ, 0xfc, !PT ;  /* 0x0000000511047212 */ /* 0x000fe200078efcff */
[----:B------:R-:W-:Y:S02]  /*c440*/  UIMAD.WIDE.U32 UR4, UR4, UR8, URZ ;  /* 0x00000008040472a5 */ /* 0x000fe4000f8e003f */
[----:B------:R-:W-:Y:S02]  /*c450*/  UIMAD UR7, UR7, UR9, UR6 ;  /* 0x00000009070772a4 */ /* 0x000fe4000f8e0206 */
[----:B------:R-:W-:Y:S01]  /*c460*/  USHF.R.S32.HI UR6, URZ, 0x1f, UR44 ;  /* 0x0000001f3f067899 */ /* 0x000fe2000801142c */
[----:B------:R-:W2:Y:S01]  /*c470*/  S2R R17, SR_TID.X ;  /* 0x0000000000117919 */ /* 0x000ea20000002100 */
[----:B------:R-:W-:Y:S01]  /*c480*/  ULDC.64 UR8, c[0x0][0x2e0] ;  /* 0x0000b80000087ab9 */ /* 0x000fe20000000a00 */
[----:B------:R-:W-:Y:S01]  /*c490*/  IMAD.MOV.U32 R2, RZ, RZ, R4 ;  /* 0x000000ffff027224 */ /* 0x000fe200078e0004 */
[----:B------:R-:W-:Y:S01]  /*c4a0*/  UIADD3 UR5, UR5, UR7, URZ ;  /* 0x0000000705057290 */ /* 0x000fe2000fffe03f */
[----:B0-----:R-:W-:Y:S01]  /*c4b0*/  @P0 IMAD.HI.U32 R0, R4, R0, RZ ;  /* 0x0000000004000227 */ /* 0x001fe200078e00ff */
[----:B------:R-:W-:-:S02]  /*c4c0*/  UIMAD UR6, UR6, UR8, URZ ;  /* 0x00000008060672a4 */ /* 0x000fc4000f8e023f */
[----:B------:R-:W-:Y:S02]  /*c4d0*/  UIMAD.WIDE.U32 UR4, UR44, UR8, UR4 ;  /* 0x000000082c0472a5 */ /* 0x000fe4000f8e0004 */
[----:B-1----:R-:W-:Y:S01]  /*c4e0*/  @P0 SHF.R.U32.HI R2, RZ, R3, R0 ;  /* 0x00000003ff020219 */ /* 0x002fe20000011600 */
[----:B------:R-:W-:-:S03]  /*c4f0*/  UIMAD UR6, UR44, UR9, UR6 ;  /* 0x000000092c0672a4 */ /* 0x000fc6000f8e0206 */
[--C-:B------:R-:W-:Y:S01]  /*c500*/  SHF.R.S32.HI R0, RZ, 0x1f, R2.reuse ;  /* 0x0000001fff007819 */ /* 0x100fe20000011402 */
[----:B------:R-:W-:Y:S01]  /*c510*/  IMAD.MOV R7, RZ, RZ, -R2 ;  /* 0x000000ffff077224 */ /* 0x000fe200078e0a02 */
[----:B------:R-:W-:Y:S01]  /*c520*/  ULDC.64 UR8, c[0x0][0x2d0] ;  /* 0x0000b40000087ab9 */ /* 0x000fe20000000a00 */
[----:B------:R-:W-:Y:S01]  /*c530*/  UIADD3 UR5, UR5, UR6, URZ ;  /* 0x0000000605057290 */ /* 0x000fe2000fffe03f */
[----:B------:R-:W-:Y:S02]  /*c540*/  IMAD.U32 R11, RZ, RZ, UR8 ;  /* 0x00000008ff0b7e24 */ /* 0x000fe4000f8e00ff */
[----:B------:R-:W-:Y:S02]  /*c550*/  IMAD R3, R0, UR8, RZ ;  /* 0x0000000800037c24 */ /* 0x000fe4000f8e02ff */
[----:B------:R-:W-:Y:S02]  /*c560*/  IMAD R7, R6, R7, R4 ;  /* 0x0000000706077224 */ /* 0x000fe400078e0204 */
[----:B------:R-:W-:-:S02]  /*c570*/  IMAD R9, R2, UR9, R3 ;  /* 0x0000000902097c24 */ /* 0x000fc4000f8e0203 */
[----:B------:R-:W-:Y:S01]  /*c580*/  IMAD.WIDE.U32 R2, R2, R11, UR4 ;  /* 0x0000000402027e25 */ /* 0x000fe2000f8e000b */
[----:B------:R-:W-:Y:S01]  /*c590*/  SHF.R.S32.HI R0, RZ, 0x1f, R7 ;  /* 0x0000001fff007819 */ /* 0x000fe20000011407 */
[----:B------:R-:W-:Y:S02]  /*c5a0*/  ULDC.64 UR4, c[0x0][0x2c8] ;  /* 0x0000b20000047ab9 */ /* 0x000fe40000000a00 */
[----:B------:R-:W-:Y:S02]  /*c5b0*/  IMAD.IADD R3, R3, 0x1, R9 ;  /* 0x0000000103037824 */ /* 0x000fe400078e0209 */
[----:B------:R-:W-:Y:S02]  /*c5c0*/  IMAD R0, R0, UR4, RZ ;  /* 0x0000000400007c24 */ /* 0x000fe4000f8e02ff */
[----:B------:R-:W-:-:S04]  /*c5d0*/  IMAD.WIDE.U32 R2, R7, UR4, R2 ;  /* 0x0000000407027c25 */ /* 0x000fc8000f8e0002 */
[----:B------:R-:W-:Y:S01]  /*c5e0*/  IMAD R7, R7, UR5, R0 ;  /* 0x0000000507077c24 */ /* 0x000fe2000f8e0200 */
[----:B------:R-:W-:Y:S02]  /*c5f0*/  ULDC.64 UR4, c[0x0][0x280] ;  /* 0x0000a00000047ab9 */ /* 0x000fe40000000a00 */
[----:B------:R-:W-:Y:S01]  /*c600*/  IADD3 R0, P0, R2, UR4, RZ ;  /* 0x0000000402007c10 */ /* 0x000fe2000ff1e0ff */
[----:B------:R-:W-:Y:S01]  /*c610*/  UMOV UR4, 0xffffffff ;  /* 0xffffffff00047882 */ /* 0x000fe20000000000 */
[----:B--2---:R-:W-:Y:S02]  /*c620*/  LOP3.LUT R10, R17, 0x7f, RZ, 0xc0, !PT ;  /* 0x0000007f110a7812 */ /* 0x004fe400078ec0ff */
[----:B------:R-:W-:Y:S02]  /*c630*/  IADD3.X R4, R3, UR5, R7, P0, !PT ;  /* 0x0000000503047c10 */ /* 0x000fe400087fe407 */
[----:B------:R-:W-:Y:S01]  /*c640*/  SHF.R.U32.HI R10, RZ, 0x3, R10 ;  /* 0x00000003ff0a7819 */ /* 0x000fe2000001160a */
[----:B---3--:R-:W-:Y:S06]  /*c650*/  BRA.DIV UR4, `(.L_x_60) ;  /* 0x00000042047c7947 */ /* 0x008fec000b800000 */
[----:B------:R-:W0:Y:S01]  /*c660*/  SHFL.IDX PT, R14, R0, RZ, 0x181f ;  /* 0x00181fff000e7589 */ /* 0x000e2200000e0000 */
[----:B------:R-:W-:-:S03]  /*c670*/  IMAD.IADD R5, R10, 0x1, R5 ;  /* 0x000000010a057824 */ /* 0x000fc600078e0205 */
[----:B------:R-:W1:Y:S01]  /*c680*/  SHFL.IDX PT, R2, R4, RZ, 0x181f ;  /* 0x00181fff04027589 */ /* 0x000e6200000e0000 */
[C---:B------:R-:W-:Y:S01]  /*c690*/  VIADD R7, R5.reuse, 0x10 ;  /* 0x0000001005077836 */ /* 0x040fe20000000000 */
[----:B------:R-:W-:Y:S02]  /*c6a0*/  ISETP.GE.AND P1, PT, R5, UR40, PT ;  /* 0x0000002805007c0c */ /* 0x000fe4000bf26270 */
[----:B------:R-:W-:Y:S11]  /*c6b0*/  SHFL.IDX PT, R6, R4, 0x1, 0x181f ;  /* 0x00381f0004067f89 */ /* 0x000ff600000e0000 */
[----:B0-----:R-:W-:-:S05]  /*c6c0*/  @!P1 IADD3 R14, P0, R32, R14, RZ ;  /* 0x0000000e200e9210 */ /* 0x001fca0007f1e0ff */
[----:B-1----:R-:W-:Y:S02]  /*c6d0*/  @!P1 IMAD.X R3, RZ, RZ, R2, P0 ;  /* 0x000000ffff039224 */ /* 0x002fe400000e0602 */
[----:B------:R-:W-:Y:S02]  /*c6e0*/  @!P1 IMAD.MOV.U32 R2, RZ, RZ, R14 ;  /* 0x000000ffff029224 */ /* 0x000fe400078e000e */
[----:B------:R-:W0:Y:S04]  /*c6f0*/  SHFL.IDX PT, R14, R0, 0x1, 0x181f ;  /* 0x00381f00000e7f89 */ /* 0x000e2800000e0000 */
[----:B-----5:R-:W-:Y:S04]  /*c700*/  @!P1 LDGSTS.E.BYPASS.LTC128B.128 [R8+0x20400], desc[UR48][R2.64], !P4 ;  /* 0x2040000002089fae */ /* 0x020fe8000e101d70 */
[----:B------:R1:W-:Y:S01]  /*c710*/  @!P1 LDGSTS.E.BYPASS.LTC128B.128 [R8+0x24400], desc[UR48][R2.64+0x80], !P5 ;  /* 0x2440008002089fae */ /* 0x0003e2000e901d70 */
[----:B------:R-:W-:-:S13]  /*c720*/  ISETP.GE.AND P1, PT, R7, UR40, PT ;  /* 0x0000002807007c0c */ /* 0x000fda000bf26270 */
[----:B0-----:R-:W-:-:S05]  /*c730*/  @!P1 IADD3 R14, P0, R32, R14, RZ ;  /* 0x0000000e200e9210 */ /* 0x001fca0007f1e0ff */
[----:B-1----:R-:W-:Y:S02]  /*c740*/  @!P1 IMAD.MOV.U32 R2, RZ, RZ, R14 ;  /* 0x000000ffff029224 */ /* 0x002fe400078e000e */
[----:B------:R-:W-:Y:S01]  /*c750*/  @!P1 IMAD.X R7, RZ, RZ, R6, P0 ;  /* 0x000000ffff079224 */ /* 0x000fe200000e0606 */
[----:B------:R-:W0:Y:S03]  /*c760*/  SHFL.IDX PT, R14, R0, 0x2, 0x181f ;  /* 0x00581f00000e7f89 */ /* 0x000e2600000e0000 */
[----:B------:R-:W-:Y:S01]  /*c770*/  @!P1 IMAD.MOV.U32 R3, RZ, RZ, R7 ;  /* 0x000000ffff039224 */ /* 0x000fe200078e0007 */
[----:B------:R-:W1:Y:S01]  /*c780*/  SHFL.IDX PT, R6, R4, 0x2, 0x181f ;  /* 0x00581f0004067f89 */ /* 0x000e6200000e0000 */
[----:B------:R-:W-:-:S03]  /*c790*/  VIADD R7, R5, 0x20 ;  /* 0x0000002005077836 */ /* 0x000fc60000000000 */
[----:B------:R-:W-:Y:S04]  /*c7a0*/  @!P1 LDGSTS.E.BYPASS.LTC128B.128 [R8+0x20c00], desc[UR48][R2.64], !P4 ;  /* 0x20c0000002089fae */ /* 0x000fe8000e101d70 */
[----:B------:R2:W-:Y:S01]  /*c7b0*/  @!P1 LDGSTS.E.BYPASS.LTC128B.128 [R8+0x24c00], desc[UR48][R2.64+0x80], !P5 ;  /* 0x24c0008002089fae */ /* 0x0005e2000e901d70 */
[----:B------:R-:W-:-:S13]  /*c7c0*/  ISETP.GE.AND P1, PT, R7, UR40, PT ;  /* 0x0000002807007c0c */ /* 0x000fda000bf26270 */
[----:B0-----:R-:W-:-:S05]  /*c7d0*/  @!P1 IADD3 R14, P0, R32, R14, RZ ;  /* 0x0000000e200e9210 */ /* 0x001fca0007f1e0ff */
[----:B--2---:R-:W-:Y:S02]  /*c7e0*/  @!P1 IMAD.MOV.U32 R2, RZ, RZ, R14 ;  /* 0x000000ffff029224 */ /* 0x004fe400078e000e */
[----:B-1----:R-:W-:Y:S01]  /*c7f0*/  @!P1 IMAD.X R7, RZ, RZ, R6, P0 ;  /* 0x000000ffff079224 */ /* 0x002fe200000e0606 */
        /* <DEDUP_REMOVED lines=8> */
[----:B-1----:R-:W-:Y:S02]  /*c880*/  @!P1 IMAD.X R7, RZ, RZ, R6, P0 ;  /* 0x000000ffff079224 */ /* 0x002fe400000e0606 */
[----:B--2---:R-:W-:Y:S01]  /*c890*/  @!P1 IMAD.MOV.U32 R2, RZ, RZ, R14 ;  /* 0x000000ffff029224 */ /* 0x004fe200078e000e */
[----:B------:R-:W-:Y:S02]  /*c8a0*/  SHFL.IDX PT, R6, R4, 0x4, 0x181f ;  /* 0x00981f0004067f89 */ /* 0x000fe400000e0000 */
[----:B------:R-:W-:Y:S01]  /*c8b0*/  @!P1 MOV R3, R7 ;  /* 0x0000000700039202 */ /* 0x000fe20000000f00 */
[----:B------:R-:W-:Y:S01]  /*c8c0*/  VIADD R7, R5, 0x40 ;  /* 0x0000004005077836 */ /* 0x000fe20000000000 */
[----:B------:R-:W0:Y:S04]  /*c8d0*/  SHFL.IDX PT, R14, R0, 0x4, 0x181f ;  /* 0x00981f00000e7f89 */ /* 0x000e2800000e0000 */
[----:B------:R-:W-:Y:S04]  /*c8e0*/  @!P1 LDGSTS.E.BYPASS.LTC128B.128 [R8+0x21c00], desc[UR48][R2.64], !P4 ;  /* 0x21c0000002089fae */ /* 0x000fe8000e101d70 */
        /* <DEDUP_REMOVED lines=25> */
[----:B------:R0:W1:Y:S01]  /*ca80*/  SHFL.IDX PT, R6, R4, 0x7, 0x181f ;  /* 0x00f81f0004067f89 */ /* 0x00006200000e0000 */
[----:B------:R-:W-:-:S03]  /*ca90*/  @!P1 IMAD.MOV.U32 R3, RZ, RZ, R7 ;  /* 0x000000ffff039224 */ /* 0x000fc600078e0007 */
[----:B------:R0:W2:Y:S04]  /*caa0*/  SHFL.IDX PT, R14, R0, 0x7, 0x181f ;  /* 0x00f81f00000e7f89 */ /* 0x0000a800000e0000 */
[----:B------:R0:W-:Y:S04]  /*cab0*/  @!P1 LDGSTS.E.BYPASS.LTC128B.128 [R8+0x23400], desc[UR48][R2.64], !P4 ;  /* 0x2340000002089fae */ /* 0x0001e8000e101d70 */
[----:B------:R0:W-:Y:S02]  /*cac0*/  @!P1 LDGSTS.E.BYPASS.LTC128B.128 [R8+0x27400], desc[UR48][R2.64+0x80], !P5 ;  /* 0x2740008002089fae */ /* 0x0001e4000e901d70 */
.L_x_162:
[----:B------:R-:W-:-:S05]  /*cad0*/  VIADD R5, R5, 0x70 ;  /* 0x0000007005057836 */ /* 0x000fca0000000000 */
[----:B------:R-:W-:-:S13]  /*cae0*/  ISETP.GE.AND P0, PT, R5, UR40, PT ;  /* 0x0000002805007c0c */ /* 0x000fda000bf06270 */
[----:B0-2---:R-:W-:-:S05]  /*caf0*/  @!P0 IADD3 R2, P1, R32, R14, RZ ;  /* 0x0000000e20028210 */ /* 0x005fca0007f3e0ff */
[----:B-1----:R-:W-:-:S05]  /*cb00*/  @!P0 IMAD.X R3, RZ, RZ, R6, P1 ;  /* 0x000000ffff038224 */ /* 0x002fca00008e0606 */
[----:B------:R-:W-:Y:S01]  /*cb10*/  @!PT LDS RZ, [RZ] ;  /* 0x00000000fffff984 */ /* 0x000fe20000000800 */
[----:B------:R-:W-:Y:S01]  /*cb20*/  @!PT LDS RZ, [RZ] ;  /* 0x00000000fffff984 */ /* 0x000fe20000000800 */
[----:B------:R-:W-:Y:S01]  /*cb30*/  @!PT LDS RZ, [RZ] ;  /* 0x00000000fffff984 */ /* 0x000fe20000000800 */
[----:B------:R-:W-:Y:S04]  /*cb40*/  @!P0 LDGSTS.E.BYPASS.LTC128B.128 [R8+0x23c00], desc[UR48][R2.64], !P4 ;  /* 0x23c0000002088fae */ /* 0x000fe8000e101d70 */
[----:B------:R0:W-:Y:S01]  /*cb50*/  @!P0 LDGSTS.E.BYPASS.LTC128B.128 [R8+0x27c00], desc[UR48][R2.64+0x80], !P5 ;  /* 0x27c0008002088fae */ /* 0x0001e2000e901d70 */
[----:B------:R-:W-:Y:S01]  /*cb60*/  NOP ;  /* 0x0000000000007918 */ /* 0x000fe20000000000 */
[----:B------:R-:W-:Y:S02]  /*cb70*/  SYNCS.ARRIVE.TRANS64.RED.A0T1 RZ, [UR41+0x38800], RZ ;  /* 0x038800ffffff79a7 */ /* 0x000fe40008200429 */
[----:B------:R-:W-:Y:S01]  /*cb80*/  ARRIVES.LDGSTSBAR.64.TRANSCNT [UR41+0x38800] ;  /* 0x03880000ff0079b0 */ /* 0x000fe20008000aa9 */
[----:B------:R-:W-:Y:S01]  /*cb90*/  NOP ;  /* 0x0000000000007918 */ /* 0x000fe20000000000 */
[----:B------:R-:W-:Y:S01]  /*cba0*/  ULOP3.LUT UR4, UR36, 0x1, URZ, 0xc, !UPT ;  /* 0x0000000124047892 */ /* 0x000fe2000f8e0c3f */
[----:B------:R-:W-:Y:S01]  /*cbb0*/  SYNCS.ARRIVE.TRANS64.A1T0 RZ, [UR41+0x38800], RZ ;  /* 0x038800ffffff79a7 */ /* 0x000fe20008100029 */
[----:B0-----:R-:W-:-:S04]  /*cbc0*/  IMAD.U32 R2, RZ, RZ, UR39 ;  /* 0x00000027ff027e24 */ /* 0x001fc8000f8e00ff */
[----:B------:R-:W-:-:S05]  /*cbd0*/  IMAD.U32 R0, RZ, RZ, UR4 ;  /* 0x00000004ff007e24 */ /* 0x000fca000f8e00ff */
[----:B------:R-:W-:-:S04]  /*cbe0*/  SHF.L.U32 R0, R0, 0x1f, RZ ;  /* 0x0000001f00007819 */ /* 0x000fc800000006ff */
[----:B------:R-:W0:Y:S02]  /*cbf0*/  SYNCS.PHASECHK.TRANS64.TRYWAIT P0, [UR41+0x38820], R0 ;  /* 0x03882000ff0075a7 */ /* 0x000e240008000169 */
[----:B0-----:R-:W-:Y:S05]  /*cc00*/  @!P0 BRA `(.L_x_61) ;  /* 0x00000044008c8947 */ /* 0x001fea0003800000 */
.L_x_163:
[----:B------:R-:W-:-:S13]  /*cc10*/  ISETP.GE.AND P0, PT, R2, 0x81, PT ;  /* 0x000000810200780c */ /* 0x000fda0003f06270 */
[----:B------:R-:W-:Y:S05]  /*cc20*/  @!P0 BRA `(.L_x_62) ;  /* 0x0000001400e48947 */ /* 0x000fea0003800000 */
[----:B------:R-:W-:Y:S02]  /*cc30*/  IMAD.MOV.U32 R19, RZ, RZ, R31 ;  /* 0x000000ffff137224 */ /* 0x000fe400078e001f */
[----:B------:R-:W-:Y:S02]  /*cc40*/  IMAD.MOV.U32 R18, RZ, RZ, R29 ;  /* 0x000000ffff127224 */ /* 0x000fe400078e001d */
[----:B------:R-:W-:-:S07]  /*cc50*/  IMAD.U32 R30, RZ, RZ, UR42 ;  /* 0x0000002aff1e7e24 */ /* 0x000fce000f8e00ff */
.L_x_82:
[----:B0-----:R-:W2:Y:S01]  /*cc60*/  LDL R0, [R1] ;  /* 0x0000000001007983 */ /* 0x001ea20000100800 */
[----:B------:R-:W0:Y:S01]  /*cc70*/  LDC R4, c[0x0][0x430] ;  /* 0x00010c00ff047b82 */ /* 0x000e220000000800 */
[----:B------:R-:W-:Y:S01]  /*cc80*/  ULDC.64 UR4, c[0x0][0x428] ;  /* 0x00010a0000047ab9 */ /* 0x000fe20000000a00 */
[----:B-1----:R-:W1:Y:S01]  /*cc90*/  S2R R3, SR_TID.X ;  /* 0x0000000000037919 */ /* 0x002e620000002100 */
[----:B0-----:R-:W-:-:S13]  /*cca0*/  ISETP.NE.AND P0, PT, R4, 0x1, PT ;  /* 0x000000010400780c */ /* 0x001fda0003f05270 */
[----:B------:R-:W0:Y:S01]  /*ccb0*/  @P0 LDC R5, c[0x0][0x434] ;  /* 0x00010d00ff050b82 */ /* 0x000e220000000800 */
[----:B-1----:R-:W-:-:S07]  /*ccc0*/  LOP3.LUT R3, R3, 0x7f, RZ, 0xc0, !PT ;  /* 0x0000007f03037812 */ /* 0x002fce00078ec0ff */
[----:B------:R-:W1:Y:S01]  /*ccd0*/  @P0 LDC R9, c[0x0][0x438] ;  /* 0x00010e00ff090b82 */ /* 0x000e620000000800 */
[----:B------:R-:W-:-:S05]  /*cce0*/  SHF.R.U32.HI R3, RZ, 0x3, R3 ;  /* 0x00000003ff037819 */ /* 0x000fca0000011603 */
[----:B------:R-:W-:-:S05]  /*ccf0*/  IMAD R3, R30, 0x80, R3 ;  /* 0x000000801e037824 */ /* 0x000fca00078e0203 */
[----:B--2---:R-:W-:-:S05]  /*cd00*/  IADD3 R6, R32, R3, R0 ;  /* 0x0000000320067210 */ /* 0x004fca0007ffe000 */
[----:B0-----:R-:W-:-:S04]  /*cd10*/  @P0 IMAD.HI.U32 R0, R6, R5, RZ ;  /* 0x0000000506000227 */ /* 0x001fc800078e00ff */
[----:B------:R-:W-:Y:S01]  /*cd20*/  IMAD.MOV.U32 R7, RZ, RZ, R6 ;  /* 0x000000ffff077224 */ /* 0x000fe200078e0006 */
[----:B-1----:R-:W-:Y:S01]  /*cd30*/  @P0 SHF.R.U32.HI R7, RZ, R9, R0 ;  /* 0x00000009ff070219 */ /* 0x002fe20000011600 */
[----:B------:R-:W-:-:S03]  /*cd40*/  IMAD R0, R37, UR4, RZ ;  /* 0x0000000425007c24 */ /* 0x000fc6000f8e02ff */
[--C-:B------:R-:W-:Y:S01]  /*cd50*/  SHF.R.S32.HI R3, RZ, 0x1f, R7.reuse ;  /* 0x0000001fff037819 */ /* 0x100fe20000011407 */
[----:B------:R-:W-:Y:S02]  /*cd60*/  IMAD.MOV.U32 R2, RZ, RZ, R7 ;  /* 0x000000ffff027224 */ /* 0x000fe400078e0007 */
[C---:B------:R-:W-:Y:S02]  /*cd70*/  IMAD R5, R33.reuse, UR5, R0 ;  /* 0x0000000521057c24 */ /* 0x040fe4000f8e0200 */
[----:B------:R-:W-:Y:S01]  /*cd80*/  IMAD.WIDE.U32 R2, R33, UR4, R2 ;  /* 0x0000000421027c25 */ /* 0x000fe2000f8e0002 */
[----:B------:R-:W-:-:S03]  /*cd90*/  ULDC.64 UR4, c[0x0][0x418] ;  /* 0x0001060000047ab9 */ /* 0x000fc60000000a00 */
[----:B------:R-:W-:Y:S01]  /*cda0*/  IMAD.IADD R3, R5, 0x1, R3 ;  /* 0x0000000105037824 */ /* 0x000fe200078e0203 */
[C---:B------:R-:W-:Y:S01]  /*cdb0*/  LEA R4, P0, R2.reuse, UR4, 0x2 ;  /* 0x0000000402047c11 */ /* 0x040fe2000f8010ff */
[----:B------:R-:W-:Y:S01]  /*cdc0*/  IMAD.U32 R8, RZ, RZ, UR46 ;  /* 0x0000002eff087e24 */ /* 0x000fe2000f8e00ff */
[----:B------:R-:W-:Y:S02]  /*cdd0*/  ULDC UR4, c[0x0][0x430] ;  /* 0x00010c0000047ab9 */ /* 0x000fe40000000800 */
[----:B------:R-:W-:-:S06]  /*cde0*/  LEA.HI.X R5, R2, UR5, R3, 0x2, P0 ;  /* 0x0000000502057c11 */ /* 0x000fcc00080f1403 */
[----:B------:R-:W2:Y:S01]  /*cdf0*/  LDG.E R5, desc[UR48][R4.64] ;  /* 0x0000003004057981 */ /* 0x000ea2000c1e1900 */
[----:B------:R-:W-:Y:S01]  /*ce00*/  ISETP.NE.AND P2, PT, R8, 0x3, PT ;  /* 0x000000030800780c */ /* 0x000fe20003f45270 */
[----:B------:R-:W-:Y:S02]  /*ce10*/  VIADD R29, R18, 0x1 ;  /* 0x00000001121d7836 */ /* 0x000fe40000000000 */
[----:B------:R-:W-:-:S03]  /*ce20*/  IMAD.MOV R3, RZ, RZ, -R7 ;  /* 0x000000ffff037224 */ /* 0x000fc600078e0a07 */
[----:B------:R-:W-:Y:S01]  /*ce30*/  ISETP.NE.AND P0, PT, R29, 0x2, PT ;  /* 0x000000021d00780c */ /* 0x000fe20003f05270 */
[----:B------:R-:W-:Y:S02]  /*ce40*/  IMAD.MOV.U32 R2, RZ, RZ, R30 ;  /* 0x000000ffff027224 */ /* 0x000fe400078e001e */
[----:B------:R-:W-:Y:S01]  /*ce50*/  IMAD R6, R3, UR4, R6 ;  /* 0x0000000403067c24 */ /* 0x000fe2000f8e0206 */
[----:B------:R-:W-:Y:S02]  /*ce60*/  SEL R0, RZ, 0x1, P0 ;  /* 0x00000001ff007807 */ /* 0x000fe40000000000 */
[----:B------:R-:W-:Y:S02]  /*ce70*/  SEL R29, R29, RZ, P0 ;  /* 0x000000ff1d1d7207 */ /* 0x000fe40000000000 */
[----:B------:R-:W-:Y:S02]  /*ce80*/  IADD3 R30, R30, -0x1, RZ ;  /* 0xffffffff1e1e7810 */ /* 0x000fe40007ffe0ff */
[----:B------:R-:W-:-:S02]  /*ce90*/  LOP3.LUT R31, R19, R0, RZ, 0x3c, !PT ;  /* 0x00000000131f7212 */ /* 0x000fc400078e3cff */
[----:B------:R-:W-:Y:S02]  /*cea0*/  ISETP.GT.AND P1, PT, R2, RZ, PT ;  /* 0x000000ff0200720c */ /* 0x000fe40003f24270 */
[----:B--2---:R-:W-:Y:S01]  /*ceb0*/  SHF.R.S32.HI R20, RZ, 0x1f, R5 ;  /* 0x0000001fff147819 */ /* 0x004fe20000011405 */
[----:B------:R-:W-:Y:S10]  /*cec0*/  @!P2 BRA `(.L_x_63) ;  /* 0x000000000004a947 */ /* 0x000ff40003800000 */
[----:B------:R-:W-:Y:S01]  /*ced0*/  BPT.TRAP 0x1 ;  /* 0x000000040000795c */ /* 0x000fe20000300000 */
.L_x_63:
[----:B------:R-:W-:Y:S01]  /*cee0*/  LEA R0, R29, UR41, 0x3 ;  /* 0x000000291d007c11 */ /* 0x000fe2000f8e18ff */
[----:B------:R-:W-:Y:S01]  /*cef0*/  BSSY B0, `(.L_x_64) ;  /* 0x0000005000007945 */ /* 0x000fe20003800000 */
[----:B------:R-:W-:Y:S02]  /*cf00*/  SHF.L.U32 R21, R31, 0x1f, RZ ;  /* 0x0000001f1f157819 */ /* 0x000fe400000006ff */
[----:B------:R-:W-:Y:S02]  /*cf10*/  SHF.R.S32.HI R17, RZ, 0x1f, R6 ;  /* 0x0000001fff117819 */ /* 0x000fe40000011406 */
[----:B------:R-:W0:Y:S02]  /*cf20*/  SYNCS.PHASECHK.TRANS64.TRYWAIT P0, [R0+URZ+0x38880], R21 ;  /* 0x03888015000075a7 */ /* 0x000e24000800017f */
[----:B0-----:R-:W-:Y:S05]  /*cf30*/  @!P0 BRA `(.L_x_65) ;  /* 0x0000004000d88947 */ /* 0x001fea0003800000 */
.L_x_164:
[----:B------:R-:W-:Y:S05]  /*cf40*/  BSYNC B0 ;  /* 0x0000000000007941 */ /* 0x000fea0003800000 */
.L_x_64:
[----:B------:R-:W2:Y:S01]  /*cf50*/  LDL R8, [R1+0x4] ;  /* 0x0000040001087983 */ /* 0x000ea20000100800 */
        /* <DEDUP_REMOVED lines=22> */
[----:B------:R-:W1:Y:S01]  /*d0c0*/  SHFL.IDX PT, R14, R10, RZ, 0x181f ;  /* 0x00181fff0a0e7589 */ /* 0x000e6200000e0000 */
[----:B------:R-:W-:-:S03]  /*d0d0*/  VIADD R4, R4, UR41 ;  /* 0x0000002904047c36 */ /* 0x000fc60008000000 */
[----:B------:R-:W2:Y:S04]  /*d0e0*/  SHFL.IDX PT, R3, R7, RZ, 0x181f ;  /* 0x00181fff07037589 */ /* 0x000ea800000e0000 */
[----:B------:R-:W3:Y:S04]  /*d0f0*/  SHFL.IDX PT, R8, R10, 0x1, 0x181f ;  /* 0x00381f000a087f89 */ /* 0x000ee800000e0000 */
[----:B------:R-:W4:Y:S01]  /*d100*/  SHFL.IDX PT, R9, R7, 0x1, 0x181f ;  /* 0x00381f0007097f89 */ /* 0x000f2200000e0000 */
[----:B-1----:R-:W-:-:S03]  /*d110*/  IADD3 R2, P0, R32, R14, RZ ;  /* 0x0000000e20027210 */ /* 0x002fc60007f1e0ff */
[----:B------:R-:W-:Y:S02]  /*d120*/  SHFL.IDX PT, R14, R10, 0x7, 0x181f ;  /* 0x00f81f000a0e7f89 */ /* 0x000fe400000e0000 */
[----:B--2---:R-:W-:Y:S01]  /*d130*/  IMAD.X R3, RZ, RZ, R3, P0 ;  /* 0x000000ffff037224 */ /* 0x004fe200000e0603 */
[----:B---3--:R-:W-:-:S04]  /*d140*/  IADD3 R8, P0, R32, R8, RZ ;  /* 0x0000000820087210 */ /* 0x008fc80007f1e0ff */
[----:B------:R-:W-:Y:S01]  /*d150*/  LDGSTS.E.BYPASS.LTC128B.128 [R4+0x10400], desc[UR48][R2.64], !P3 ;  /* 0x1040000002047fae */ /* 0x000fe2000d901d70 */
[----:B----4-:R-:W-:-:S03]  /*d160*/  IMAD.X R9, RZ, RZ, R9, P0 ;  /* 0x000000ffff097224 */ /* 0x010fc600000e0609 */
[----:B------:R1:W-:Y:S04]  /*d170*/  LDGSTS.E.BYPASS.LTC128B.128 [R4+0x14400], desc[UR48][R2.64+0x80], !P2 ;  /* 0x1440008002047fae */ /* 0x0003e8000d101d70 */
[----:B------:R-:W-:Y:S04]  /*d180*/  LDGSTS.E.BYPASS.LTC128B.128 [R4+0x10c00], desc[UR48][R8.64], !P3 ;  /* 0x10c0000008047fae */ /* 0x000fe8000d901d70 */
[----:B------:R2:W-:Y:S04]  /*d190*/  LDGSTS.E.BYPASS.LTC128B.128 [R4+0x14c00], desc[UR48][R8.64+0x80], !P2 ;  /* 0x14c0008008047fae */ /* 0x0005e8000d101d70 */
[----:B-1----:R-:W1:Y:S04]  /*d1a0*/  SHFL.IDX PT, R2, R10, 0x2, 0x181f ;  /* 0x00581f000a027f89 */ /* 0x002e6800000e0000 */
[----:B------:R-:W3:Y:S04]  /*d1b0*/  SHFL.IDX PT, R3, R7, 0x2, 0x181f ;  /* 0x00581f0007037f89 */ /* 0x000ee800000e0000 */
[----:B--2---:R-:W2:Y:S04]  /*d1c0*/  SHFL.IDX PT, R8, R10, 0x3, 0x181f ;  /* 0x00781f000a087f89 */ /* 0x004ea800000e0000 */
[----:B------:R-:W4:Y:S01]  /*d1d0*/  SHFL.IDX PT, R9, R7, 0x3, 0x181f ;  /* 0x00781f0007097f89 */ /* 0x000f2200000e0000 */
[----:B-1----:R-:W-:-:S05]  /*d1e0*/  IADD3 R2, P0, R32, R2, RZ ;  /* 0x0000000220027210 */ /* 0x002fca0007f1e0ff */
[----:B---3--:R-:W-:Y:S01]  /*d1f0*/  IMAD.X R3, RZ, RZ, R3, P0 ;  /* 0x000000ffff037224 */ /* 0x008fe200000e0603 */
[----:B--2---:R-:W-:-:S04]  /*d200*/  IADD3 R8, P0, R32, R8, RZ ;  /* 0x0000000820087210 */ /* 0x004fc80007f1e0ff */
        /* <DEDUP_REMOVED lines=15> */
[----:B------:R2:W-:Y:S04]  /*d300*/  LDGSTS.E.BYPASS.LTC128B.128 [R4+0x12c00], desc[UR48][R8.64], !P3 ;  /* 0x12c0000008047fae */ /* 0x0005e8000d901d70 */
[----:B------:R2:W-:Y:S04]  /*d310*/  LDGSTS.E.BYPASS.LTC128B.128 [R4+0x16c00], desc[UR48][R8.64+0x80], !P2 ;  /* 0x16c0008008047fae */ /* 0x0005e8000d101d70 */
[----:B-1----:R-:W1:Y:S04]  /*d320*/  SHFL.IDX PT, R2, R10, 0x6, 0x181f ;  /* 0x00d81f000a027f89 */ /* 0x002e6800000e0000 */
[----:B------:R-:W3:Y:S04]  /*d330*/  SHFL.IDX PT, R3, R7, 0x6, 0x181f ;  /* 0x00d81f0007037f89 */ /* 0x000ee800000e0000 */
[----:B------:R-:W4:Y:S01]  /*d340*/  SHFL.IDX PT, R7, R7, 0x7, 0x181f ;  /* 0x00f81f0007077f89 */ /* 0x000f2200000e0000 */
[----:B-1----:R-:W-:-:S05]  /*d350*/  IADD3 R2, P0, R32, R2, RZ ;  /* 0x0000000220027210 */ /* 0x002fca0007f1e0ff */
[----:B---3--:R-:W-:-:S05]  /*d360*/  IMAD.X R3, RZ, RZ, R3, P0 ;  /* 0x000000ffff037224 */ /* 0x008fca00000e0603 */
[----:B------:R2:W-:Y:S04]  /*d370*/  LDGSTS.E.BYPASS.LTC128B.128 [R4+0x13400], desc[UR48][R2.64], !P3 ;  /* 0x1340000002047fae */ /* 0x0005e8000d901d70 */
[----:B----4-:R2:W-:Y:S02]  /*d380*/  LDGSTS.E.BYPASS.LTC128B.128 [R4+0x17400], desc[UR48][R2.64+0x80], !P2 ;  /* 0x1740008002047fae */ /* 0x0105e4000d101d70 */
.L_x_182:
[----:B--2---:R-:W-:-:S05]  /*d390*/  IADD3 R2, P0, R32, R14, RZ ;  /* 0x0000000e20027210 */ /* 0x004fca0007f1e0ff */
        /* <DEDUP_REMOVED lines=8> */
.L_x_67:
[----:B------:R-:W-:Y:S02]  /*d420*/  PLOP3.LUT P2, PT, P2, P0, PT, 0xa2, 0x0 ;  /* 0x000000000000781c */ /* 0x000fe40001741472 */
[----:B------:R-:W-:-:S08]  /*d430*/  @P0 R2UR P2, UR4, R0 ;  /* 0x00000000000402ca */ /* 0x000fd00000040000 */
[----:B------:R-:W-:-:S05]  /*d440*/  @P0 PLOP3.LUT P0, PT, P2, PT, PT, 0x80, 0x0 ;  /* 0x000000000000081c */ /* 0x000fca000170f070 */
[----:B------:R-:W-:Y:S01]  /*d450*/  @!P2 SYNCS.ARRIVE.TRANS64.RED.A0T1 RZ, [UR4+0x38870], RZ ;  /* 0x038870ffffffa9a7 */ /* 0x000fe20008200404 */
[----:B------:R-:W-:Y:S07]  /*d460*/  @!P2 ARRIVES.LDGSTSBAR.64.TRANSCNT [UR4+0x38870] ;  /* 0x03887000ff00a9b0 */ /* 0x000fee0008000a84 */
[----:B------:R-:W-:Y:S05]  /*d470*/  @P0 BRA.U.ANY `(.L_x_67) ;  /* 0xfffffffd00e80947 */ /* 0x000fea000393ffff */
[----:B------:R-:W-:Y:S01]  /*d480*/  NOP ;  /* 0x0000000000007918 */ /* 0x000fe20000000000 */
[----:B-1----:R-:W-:-:S05]  /*d490*/  IMAD.U32 R2, RZ, RZ, UR46 ;  /* 0x0000002eff027e24 */ /* 0x002fca000f8e00ff */
[----:B------:R-:W-:-:S13]  /*d4a0*/  ISETP.NE.AND P3, PT, R2, 0x3, PT ;  /* 0x000000030200780c */ /* 0x000fda0003f65270 */
[----:B------:R-:W-:Y:S05]  /*d4b0*/  @!P3 BRA `(.L_x_68) ;  /* 0x000000000004b947 */ /* 0x000fea0003800000 */
[----:B------:R-:W-:Y:S01]  /*d4c0*/  BPT.TRAP 0x1 ;  /* 0x000000040000795c */ /* 0x000fe20000300000 */
.L_x_68:
[----:B------:R1:W-:Y:S01]  /*d4d0*/  SYNCS.ARRIVE.TRANS64.A1T0 RZ, [R0+URZ+0x38870], RZ ;  /* 0x038870ff00ff79a7 */ /* 0x0003e2000810003f */
[----:B------:R-:W-:Y:S05]  /*d4e0*/  @!P3 BRA `(.L_x_69) ;  /* 0x000000000004b947 */ /* 0x000fea0003800000 */
[----:B------:R-:W-:Y:S01]  /*d4f0*/  BPT.TRAP 0x1 ;  /* 0x000000040000795c */ /* 0x000fe20000300000 */
.L_x_69:
[----:B------:R-:W2:Y:S01]  /*d500*/  SYNCS.PHASECHK.TRANS64.TRYWAIT P0, [R0+URZ+0x38840], R21 ;  /* 0x03884015000075a7 */ /* 0x000ea2000800017f */
[----:B------:R-:W-:Y:S04]  /*d510*/  BSSY B0, `(.L_x_70) ;  /* 0x0000002000007945 */ /* 0x000fe80003800000 */
[----:B--2---:R-:W-:Y:S05]  /*d520*/  @!P0 BRA `(.L_x_71) ;  /* 0x0000004400b08947 */ /* 0x004fea0003800000 */
.L_x_183:
[----:B------:R-:W-:Y:S05]  /*d530*/  BSYNC B0 ;  /* 0x0000000000007941 */ /* 0x000fea0003800000 */
.L_x_70:
[----:B------:R-:W-:Y:S01]  /*d540*/  ULDC.64 UR4, c[0x0][0x300] ;  /* 0x0000c00000047ab9 */ /* 0x000fe20000000a00 */
[----:B------:R-:W-:Y:S01]  /*d550*/  ULDC.64 UR6, c[0x0][0x2e8] ;  /* 0x0000ba0000067ab9 */ /* 0x000fe20000000a00 */
[----:B------:R-:W-:Y:S01]  /*d560*/  IMAD R17, R17, UR4, RZ ;  /* 0x0000000411117c24 */ /* 0x000fe2000f8e02ff */
[----:B------:R-:W-:Y:S01]  /*d570*/  LOP3.LUT P3, RZ, R16, 0x2, RZ, 0xc0, !PT ;  /* 0x0000000210ff7812 */ /* 0x000fe2000786c0ff */
[----:B------:R-:W-:Y:S01]  /*d580*/  IMAD.WIDE.U32 R2, R6, UR4, RZ ;  /* 0x0000000406027c25 */ /* 0x000fe2000f8e00ff */
[----:B------:R-:W-:-:S03]  /*d590*/  LOP3.LUT P2, RZ, R16, 0x1, RZ, 0xc0, !PT ;  /* 0x0000000110ff7812 */ /* 0x000fc6000784c0ff */
[----:B------:R-:W-:Y:S01]  /*d5a0*/  IMAD R17, R6, UR5, R17 ;  /* 0x0000000506117c24 */ /* 0x000fe2000f8e0211 */
[----:B------:R-:W-:Y:S02]  /*d5b0*/  ULDC.64 UR4, c[0x0][0x310] ;  /* 0x0000c40000047ab9 */ /* 0x000fe40000000a00 */
[----:B------:R-:W-:Y:S02]  /*d5c0*/  IMAD R20, R20, UR4, RZ ;  /* 0x0000000414147c24 */ /* 0x000fe4000f8e02ff */
[----:B------:R-:W-:Y:S02]  /*d5d0*/  IMAD.IADD R3, R3, 0x1, R17 ;  /* 0x0000000103037824 */ /* 0x000fe400078e0211 */
[C---:B------:R-:W-:Y:S02]  /*d5e0*/  IMAD R7, R5.reuse, UR5, R20 ;  /* 0x0000000505077c24 */ /* 0x040fe4000f8e0214 */
[----:B------:R-:W-:Y:S01]  /*d5f0*/  IMAD.WIDE.U32 R2, R5, UR4, R2 ;  /* 0x0000000405027c25 */ /* 0x000fe2000f8e0002 */
        /* <DEDUP_REMOVED lines=8> */
[----:B------:R-:W-:Y:S08]  /*d680*/  BRA.DIV UR4, `(.L_x_72) ;  /* 0x00000046046c7947 */ /* 0x000ff0000b800000 */
[----:B------:R-:W3:Y:S04]  /*d690*/  SHFL.IDX PT, R14, R17, RZ, 0x181f ;  /* 0x00181fff110e7589 */ /* 0x000ee800000e0000 */
[----:B------:R-:W4:Y:S04]  /*d6a0*/  SHFL.IDX PT, R3, R5, RZ, 0x181f ;  /* 0x00181fff05037589 */ /* 0x000f2800000e0000 */
[----:B------:R-:W-:Y:S01]  /*d6b0*/  SHFL.IDX PT, R8, R5, 0x2, 0x181f ;  /* 0x00581f0005087f89 */ /* 0x000fe200000e0000 */
[----:B---3--:R-:W-:-:S03]  /*d6c0*/  IADD3 R6, P0, R32, R14, RZ ;  /* 0x0000000e20067210 */ /* 0x008fc60007f1e0ff */
[----:B------:R-:W3:Y:S02]  /*d6d0*/  SHFL.IDX PT, R14, R17, 0x1, 0x181f ;  /* 0x00381f00110e7f89 */ /* 0x000ee400000e0000 */
[----:B----4-:R-:W-:Y:S02]  /*d6e0*/  IMAD.X R7, RZ, RZ, R3, P0 ;  /* 0x000000ffff077224 */ /* 0x010fe400000e0603 */
[----:B------:R-:W4:Y:S04]  /*d6f0*/  SHFL.IDX PT, R3, R5, 0x1, 0x181f ;  /* 0x00381f0005037f89 */ /* 0x000f2800000e0000 */
[----:B------:R-:W-:Y:S04]  /*d700*/  LDGSTS.E.BYPASS.LTC128B.128 [R4+0x28400], desc[UR48][R6.64], !P3 ;  /* 0x2840000006047fae */ /* 0x000fe8000d901d70 */
[----:B------:R5:W-:Y:S01]  /*d710*/  LDGSTS.E.BYPASS.LTC128B.128 [R4+0x2c400], desc[UR48][R6.64+0x80], !P2 ;  /* 0x2c40008006047fae */ /* 0x000be2000d101d70 */
[----:B---3--:R-:W-:-:S03]  /*d720*/  IADD3 R2, P0, R32, R14, RZ ;  /* 0x0000000e20027210 */ /* 0x008fc60007f1e0ff */
[----:B-----5:R-:W-:Y:S04]  /*d730*/  SHFL.IDX PT, R6, R5, 0x4, 0x181f ;  /* 0x00981f0005067f89 */ /* 0x020fe800000e0000 */
[----:B------:R-:W3:Y:S01]  /*d740*/  SHFL.IDX PT, R14, R17, 0x2, 0x181f ;  /* 0x00581f00110e7f89 */ /* 0x000ee200000e0000 */
[----:B----4-:R-:W-:-:S05]  /*d750*/  IMAD.X R3, RZ, RZ, R3, P0 ;  /* 0x000000ffff037224 */ /* 0x010fca00000e0603 */
[----:B------:R-:W-:Y:S04]  /*d760*/  LDGSTS.E.BYPASS.LTC128B.128 [R4+0x28c00], desc[UR48][R2.64], !P3 ;  /* 0x28c0000002047fae */ /* 0x000fe8000d901d70 */
[----:B------:R4:W-:Y:S04]  /*d770*/  LDGSTS.E.BYPASS.LTC128B.128 [R4+0x2cc00], desc[UR48][R2.64+0x80], !P2 ;  /* 0x2cc0008002047fae */ /* 0x0009e8000d101d70 */
[----:B----4-:R-:W-:Y:S01]  /*d780*/  SHFL.IDX PT, R3, R5, 0x5, 0x181f ;  /* 0x00b81f0005037f89 */ /* 0x010fe200000e0000 */
[----:B---3--:R-:W-:-:S03]  /*d790*/  IADD3 R10, P0, R32, R14, RZ ;  /* 0x0000000e200a7210 */ /* 0x008fc60007f1e0ff */
[----:B------:R-:W3:Y:S02]  /*d7a0*/  SHFL.IDX PT, R14, R17, 0x3, 0x181f ;  /* 0x00781f00110e7f89 */ /* 0x000ee400000e0000 */
[----:B------:R-:W-:Y:S02]  /*d7b0*/  IMAD.X R11, RZ, RZ, R8, P0 ;  /* 0x000000ffff0b7224 */ /* 0x000fe400000e0608 */
[----:B------:R-:W4:Y:S04]  /*d7c0*/  SHFL.IDX PT, R8, R5, 0x3, 0x181f ;  /* 0x00781f0005087f89 */ /* 0x000f2800000e0000 */
[----:B------:R0:W-:Y:S04]  /*d7d0*/  LDGSTS.E.BYPASS.LTC128B.128 [R4+0x29400], desc[UR48][R10.64], !P3 ;  /* 0x294000000a047fae */ /* 0x0001e8000d901d70 */
[----:B------:R0:W-:Y:S01]  /*d7e0*/  LDGSTS.E.BYPASS.LTC128B.128 [R4+0x2d400], desc[UR48][R10.64+0x80], !P2 ;  /* 0x2d4000800a047fae */ /* 0x0001e2000d101d70 */
[----:B---3--:R-:W-:-:S03]  /*d7f0*/  IADD3 R12, P0, R32, R14, RZ ;  /* 0x0000000e200c7210 */ /* 0x008fc60007f1e0ff */
[----:B------:R-:W3:Y:S02]  /*d800*/  SHFL.IDX PT, R14, R17, 0x4, 0x181f ;  /* 0x00981f00110e7f89 */ /* 0x000ee400000e0000 */
[----:B----4-:R-:W-:-:S05]  /*d810*/  IMAD.X R13, RZ, RZ, R8, P0 ;  /* 0x000000ffff0d7224 */ /* 0x010fca00000e0608 */
[----:B------:R0:W-:Y:S04]  /*d820*/  LDGSTS.E.BYPASS.LTC128B.128 [R4+0x29c00], desc[UR48][R12.64], !P3 ;  /* 0x29c000000c047fae */ /* 0x0001e8000d901d70 */
[----:B------:R0:W-:Y:S01]  /*d830*/  LDGSTS.E.BYPASS.LTC128B.128 [R4+0x2dc00], desc[UR48][R12.64+0x80], !P2 ;  /* 0x2dc000800c047fae */ /* 0x0001e2000d101d70 */
[----:B---3--:R-:W-:-:S03]  /*d840*/  IADD3 R8, P0, R32, R14, RZ ;  /* 0x0000000e20087210 */ /* 0x008fc60007f1e0ff */
[----:B------:R-:W3:Y:S02]  /*d850*/  SHFL.IDX PT, R14, R17, 0x5, 0x181f ;  /* 0x00b81f00110e7f89 */ /* 0x000ee400000e0000 */
[----:B------:R-:W-:-:S05]  /*d860*/  IMAD.X R9, RZ, RZ, R6, P0 ;  /* 0x000000ffff097224 */ /* 0x000fca00000e0606 */
[----:B------:R0:W-:Y:S04]  /*d870*/  LDGSTS.E.BYPASS.LTC128B.128 [R4+0x2a400], desc[UR48][R8.64], !P3 ;  /* 0x2a40000008047fae */ /* 0x0001e8000d901d70 */
[----:B------:R0:W-:Y:S01]  /*d880*/  LDGSTS.E.BYPASS.LTC128B.128 [R4+0x2e400], desc[UR48][R8.64+0x80], !P2 ;  /* 0x2e40008008047fae */ /* 0x0001e2000d101d70 */
[----:B---3--:R-:W-:-:S03]  /*d890*/  IADD3 R6, P0, R32, R14, RZ ;  /* 0x0000000e20067210 */ /* 0x008fc60007f1e0ff */
[----:B------:R-:W3:Y:S02]  /*d8a0*/  SHFL.IDX PT, R14, R17, 0x6, 0x181f ;  /* 0x00d81f00110e7f89 */ /* 0x000ee400000e0000 */
[----:B------:R-:W-:Y:S02]  /*d8b0*/  IMAD.X R7, RZ, RZ, R3, P0 ;  /* 0x000000ffff077224 */ /* 0x000fe400000e0603 */
[----:B------:R-:W4:Y:S04]  /*d8c0*/  SHFL.IDX PT, R3, R5, 0x6, 0x181f ;  /* 0x00d81f0005037f89 */ /* 0x000f2800000e0000 */
[----:B------:R0:W-:Y:S04]  /*d8d0*/  LDGSTS.E.BYPASS.LTC128B.128 [R4+0x2ac00], desc[UR48][R6.64], !P3 ;  /* 0x2ac0000006047fae */ /* 0x0001e8000d901d70 */
[----:B------:R0:W-:Y:S04]  /*d8e0*/  LDGSTS.E.BYPASS.LTC128B.128 [R4+0x2ec00], desc[UR48][R6.64+0x80], !P2 ;  /* 0x2ec0008006047fae */ /* 0x0001e8000d101d70 */
[----:B------:R-:W0:Y:S01]  /*d8f0*/  SHFL.IDX PT, R5, R5, 0x7, 0x181f ;  /* 0x00f81f0005057f89 */ /* 0x000e2200000e0000 */
[----:B---3--:R-:W-:-:S03]  /*d900*/  IADD3 R2, P0, R32, R14, RZ ;  /* 0x0000000e20027210 */ /* 0x008fc60007f1e0ff */
[----:B------:R3:W0:Y:S02]  /*d910*/  SHFL.IDX PT, R14, R17, 0x7, 0x181f ;  /* 0x00f81f00110e7f89 */ /* 0x00062400000e0000 */
[----:B----4-:R-:W-:-:S05]  /*d920*/  IMAD.X R3, RZ, RZ, R3, P0 ;  /* 0x000000ffff037224 */ /* 0x010fca00000e0603 */
[----:B------:R3:W-:Y:S04]  /*d930*/  LDGSTS.E.BYPASS.LTC128B.128 [R4+0x2b400], desc[UR48][R2.64], !P3 ;  /* 0x2b40000002047fae */ /* 0x0007e8000d901d70 */
[----:B------:R3:W-:Y:S02]  /*d940*/  LDGSTS.E.BYPASS.LTC128B.128 [R4+0x2f400], desc[UR48][R2.64+0x80], !P2 ;  /* 0x2f40008002047fae */ /* 0x0007e4000d101d70 */
.L_x_201:
[----:B0--3--:R-:W-:-:S05]  /*d950*/  IADD3 R2, P0, R32, R14, RZ ;  /* 0x0000000e20027210 */ /* 0x009fca0007f1e0ff */
        /* <DEDUP_REMOVED lines=8> */
.L_x_73:
        /* <DEDUP_REMOVED lines=11> */
.L_x_74:
[----:B------:R1:W-:Y:S02]  /*da90*/  SYNCS.ARRIVE.TRANS64.A1T0 RZ, [R0+URZ+0x38830], RZ ;  /* 0x038830ff00ff79a7 */ /* 0x0003e4000810003f */
[----:B-12---:R-:W-:-:S05]  /*daa0*/  IMAD.U32 R0, RZ, RZ, UR47 ;  /* 0x0000002fff007e24 */ /* 0x006fca000f8e00ff */
[----:B------:R-:W-:-:S13]  /*dab0*/  ISETP.NE.AND P0, PT, R0, 0x3, PT ;  /* 0x000000030000780c */ /* 0x000fda0003f05270 */
[----:B------:R-:W-:Y:S05]  /*dac0*/  @!P0 BRA `(.L_x_75) ;  /* 0x0000000000048947 */ /* 0x000fea0003800000 */
[----:B------:R-:W-:Y:S01]  /*dad0*/  BPT.TRAP 0x1 ;  /* 0x000000040000795c */ /* 0x000fe20000300000 */
.L_x_75:
[----:B------:R-:W-:Y:S01]  /*dae0*/  LOP3.LUT R0, R19, 0x1, RZ, 0x3c, !PT ;  /* 0x0000000113007812 */ /* 0x000fe200078e3cff */
[----:B------:R-:W-:Y:S01]  /*daf0*/  BSSY B0, `(.L_x_76) ;  /* 0x0000005000007945 */ /* 0x000fe20003800000 */
[----:B------:R-:W-:Y:S02]  /*db00*/  LEA R17, R18, UR41, 0x3 ;  /* 0x0000002912117c11 */ /* 0x000fe4000f8e18ff */
[----:B------:R-:W-:-:S04]  /*db10*/  SHF.L.U32 R0, R0, 0x1f, RZ ;  /* 0x0000001f00007819 */ /* 0x000fc800000006ff */
[----:B------:R-:W0:Y:S02]  /*db20*/  SYNCS.PHASECHK.TRANS64.TRYWAIT P2, [R17+URZ+0x38870], R0 ;  /* 0x03887000110075a7 */ /* 0x000e24000804017f */
[----:B0-----:R-:W-:Y:S05]  /*db30*/  @!P2 BRA `(.L_x_77) ;  /* 0x000000480064a947 */ /* 0x001fea0003800000 */
.L_x_202:
[----:B------:R-:W-:Y:S05]  /*db40*/  BSYNC B0 ;  /* 0x0000000000007941 */ /* 0x000fea0003800000 */
.L_x_76:
[----:B------:R-:W-:-:S05]  /*db50*/  IMAD.U32 R2, RZ, RZ, UR46 ;  /* 0x0000002eff027e24 */ /* 0x000fca000f8e00ff */
[----:B------:R-:W-:-:S13]  /*db60*/  ISETP.NE.AND P2, PT, R2, 0x3, PT ;  /* 0x000000030200780c */ /* 0x000fda0003f45270 */
[----:B------:R-:W-:Y:S05]  /*db70*/  @!P2 BRA `(.L_x_78) ;  /* 0x000000000004a947 */ /* 0x000fea0003800000 */
[----:B------:R-:W-:Y:S01]  /*db80*/  BPT.TRAP 0x1 ;  /* 0x000000040000795c */ /* 0x000fe20000300000 */
.L_x_78:
[----:B0-----:R-:W-:Y:S01]  /*db90*/  SHF.L.U32 R0, R19, 0x1f, RZ ;  /* 0x0000001f13007819 */ /* 0x001fe200000006ff */
[----:B------:R-:W-:-:S03]  /*dba0*/  IMAD.SHL.U32 R2, R18, 0x8000, RZ ;  /* 0x0000800012027824 */ /* 0x000fc600078e00ff */
[----:B------:R-:W0:Y:S02]  /*dbb0*/  SYNCS.PHASECHK.TRANS64.TRYWAIT P2, [R17+URZ+0x38860], R0 ;  /* 0x03886000110075a7 */ /* 0x000e24000804017f */
[----:B0-----:R-:W-:Y:S05]  /*dbc0*/  @!P2 BRA `(.L_x_79) ;  /* 0x000000480054a947 */ /* 0x001fea0003800000 */
.L_x_203:
[----:B------:R-:W2:Y:S04]  /*dbd0*/  LDL R3, [R1+0x10] ;  /* 0x0000100001037983 */ /* 0x000ea80000100800 */
[----:B------:R-:W3:Y:S01]  /*dbe0*/  LDL R18, [R1+0xc] ;  /* 0x00000c0001127983 */ /* 0x000ee20000100800 */
[----:B------:R-:W-:Y:S05]  /*dbf0*/  WARPSYNC.ALL ;  /* 0x0000000000007948 */ /* 0x000fea0003800000 */
[----:B------:R-:W-:-:S05]  /*dc00*/  IMAD.U32 R19, RZ, RZ, UR46 ;  /* 0x0000002eff137e24 */ /* 0x000fca000f8e00ff */
[----:B------:R-:W-:Y:S02]  /*dc10*/  ISETP.NE.AND P2, PT, R19, 0x3, PT ;  /* 0x000000031300780c */ /* 0x000fe40003f45270 */
[----:B--2---:R-:W-:-:S04]  /*dc20*/  LOP3.LUT R3, R2, R3, RZ, 0xfc, !PT ;  /* 0x0000000302037212 */ /* 0x004fc800078efcff */
[----:B------:R-:W-:Y:S01]  /*dc30*/  IADD3 R5, R3, UR41, RZ ;  /* 0x0000002903057c10 */ /* 0x000fe2000fffe0ff */
[----:B------:R-:W1:Y:S01]  /*dc40*/  LDSM.16.MT88.4 R12, [R3+UR41+0x10400] ;  /* 0x01040029030c783b */ /* 0x000e620008004200 */
[----:B---3--:R-:W-:-:S03]  /*dc50*/  IADD3 R2, R2, UR41, R18 ;  /* 0x0000002902027c10 */ /* 0x008fc6000fffe012 */
[----:B0-----:R-:W-:Y:S01]  /*dc60*/  IMAD.IADD R0, R36, 0x1, R5 ;  /* 0x0000000124007824 */ /* 0x001fe200078e0205 */
[----:B------:R-:W-:-:S04]  /*dc70*/  IADD3 R18, R34, 0x400, R2 ;  /* 0x0000040022127810 */ /* 0x000fc80007ffe002 */
[----:B------:R-:W0:Y:S01]  /*dc80*/  LDSM.16.MT88.4 R4, [R0+0x10400] ;  /* 0x010400000004783b */ /* 0x000e220000004200 */
[C-C-:B-1----:R-:W-:Y:S02]  /*dc90*/  PRMT R8, R12.reuse, 0x6420, R13.reuse ;  /* 0x000064200c087816 */ /* 0x142fe4000000000d */
[----:B------:R-:W-:Y:S02]  /*dca0*/  PRMT R9, R12, 0x7531, R13 ;  /* 0x000075310c097816 */ /* 0x000fe4000000000d */
[C-C-:B------:R-:W-:Y:S02]  /*dcb0*/  PRMT R10, R14.reuse, 0x6420, R15.reuse ;  /* 0x000064200e0a7816 */ /* 0x140fe4000000000f */
[----:B------:R-:W-:Y:S02]  /*dcc0*/  PRMT R11, R14, 0x7531, R15 ;  /* 0x000075310e0b7816 */ /* 0x000fe4000000000f */
[C-C-:B0-----:R-:W-:Y:S02]  /*dcd0*/  PRMT R20, R4.reuse, 0x6420, R5.reuse ;  /* 0x0000642004147816 */ /* 0x141fe40000000005 */
[----:B------:R-:W-:Y:S01]  /*dce0*/  PRMT R21, R4, 0x7531, R5 ;  /* 0x0000753104157816 */ /* 0x000fe20000000005 */
[----:B------:R-:W-:Y:S01]  /*dcf0*/  STSM.16.M88.4 [R2+0x400], R8 ;  /* 0x0004000802007844 */ /* 0x000fe20000000200 */
[----:B------:R-:W-:-:S02]  /*dd00*/  PRMT R22, R6, 0x6420, R7 ;  /* 0x0000642006167816 */ /* 0x000fc40000000007 */
[----:B------:R-:W-:-:S05]  /*dd10*/  PRMT R23, R6, 0x7531, R7 ;  /* 0x0000753106177816 */ /* 0x000fca0000000007 */
[----:B------:R-:W-:Y:S04]  /*dd20*/  STSM.16.M88.4 [R2+0x2400], R20 ;  /* 0x0024001402007844 */ /* 0x000fe80000000200 */
[----:B------:R-:W0:Y:S04]  /*dd30*/  LDSM.16.MT88.4 R4, [R3+UR41+0x14400] ;  /* 0x014400290304783b */ /* 0x000e280008004200 */
[----:B------:R-:W1:Y:S01]  /*dd40*/  LDSM.16.MT88.4 R8, [R0+0x14400] ;  /* 0x014400000008783b */ /* 0x000e620000004200 */
[C-C-:B0-----:R-:W-:Y:S02]  /*dd50*/  PRMT R12, R4.reuse, 0x6420, R5.reuse ;  /* 0x00006420040c7816 */ /* 0x141fe40000000005 */
[----:B------:R-:W-:-:S02]  /*dd60*/  PRMT R13, R4, 0x7531, R5 ;  /* 0x00007531040d7816 */ /* 0x000fc40000000005 */
[C-C-:B------:R-:W-:Y:S02]  /*dd70*/  PRMT R14, R6.reuse, 0x6420, R7.reuse ;  /* 0x00006420060e7816 */ /* 0x140fe40000000007 */
[----:B------:R-:W-:Y:S02]  /*dd80*/  PRMT R15, R6, 0x7531, R7 ;  /* 0x00007531060f7816 */ /* 0x000fe40000000007 */
[C-C-:B-1----:R-:W-:Y:S02]  /*dd90*/  PRMT R24, R8.reuse, 0x6420, R9.reuse ;  /* 0x0000642008187816 */ /* 0x142fe40000000009 */
[----:B------:R-:W-:Y:S01]  /*dda0*/  PRMT R25, R8, 0x7531, R9 ;  /* 0x0000753108197816 */ /* 0x000fe20000000009 */
[----:B------:R-:W-:Y:S01]  /*ddb0*/  STSM.16.M88.4 [R2+0x4400], R12 ;  /* 0x0044000c02007844 */ /* 0x000fe20000000200 */
[C-C-:B------:R-:W-:Y:S02]  /*ddc0*/  PRMT R26, R10.reuse, 0x6420, R11.reuse ;  /* 0x000064200a1a7816 */ /* 0x140fe4000000000b */
[----:B------:R-:W-:-:S05]  /*ddd0*/  PRMT R27, R10, 0x7531, R11 ;  /* 0x000075310a1b7816 */ /* 0x000fca000000000b */
[----:B------:R0:W-:Y:S04]  /*dde0*/  STSM.16.M88.4 [R2+0x6400], R24 ;  /* 0x0064001802007844 */ /* 0x0001e80000000200 */
[----:B------:R-:W1:Y:S04]  /*ddf0*/  LDSM.16.MT88.4 R4, [R3+UR41+0x11400] ;  /* 0x011400290304783b */ /* 0x000e680008004200 */
[----:B------:R-:W2:Y:S01]  /*de00*/  LDSM.16.MT88.4 R8, [R0+0x11400] ;  /* 0x011400000008783b */ /* 0x000ea20000004200 */
[----:B0-----:R-:W-:Y:S02]  /*de10*/  IADD3 R2, R36, 0x400, R2 ;  /* 0x0000040024027810 */ /* 0x001fe40007ffe002 */
[----:B-1----:R-:W-:-:S02]  /*de20*/  PRMT R12, R4, 0x6420, R5 ;  /* 0x00006420040c7816 */ /* 0x002fc40000000005 */
[----:B------:R-:W-:Y:S02]  /*de30*/  PRMT R13, R4, 0x7531, R5 ;  /* 0x00007531040d7816 */ /* 0x000fe40000000005 */
[C-C-:B------:R-:W-:Y:S02]  /*de40*/  PRMT R14, R6.reuse, 0x6420, R7.reuse ;  /* 0x00006420060e7816 */ /* 0x140fe40000000007 */
[----:B------:R-:W-:Y:S02]  /*de50*/  PRMT R15, R6, 0x7531, R7 ;  /* 0x00007531060f7816 */ /* 0x000fe40000000007 */
[C-C-:B--2---:R-:W-:Y:S02]  /*de60*/  PRMT R20, R8.reuse, 0x6420, R9.reuse ;  /* 0x0000642008147816 */ /* 0x144fe40000000009 */
[----:B------:R-:W-:Y:S01]  /*de70*/  PRMT R21, R8, 0x7531, R9 ;  /* 0x0000753108157816 */ /* 0x000fe20000000009 */
[----:B------:R-:W-:Y:S01]  /*de80*/  STSM.16.M88.4 [R18], R12 ;  /* 0x0000000c12007844 */ /* 0x000fe20000000200 */
        /* <DEDUP_REMOVED lines=23> */
[----:B------:R-:W-:Y:S01]  /*e000*/  STSM.16.M88.4 [R2], R12 ;  /* 0x0000000c02007844 */ /* 0x000fe20000000200 */
        /* <DEDUP_REMOVED lines=17> */
[----:B0-----:R-:W-:Y:S01]  /*e120*/  IMAD.IADD R2, R34, 0x1, R2 ;  /* 0x0000000122027824 */ /* 0x001fe200078e0202 */
        /* <DEDUP_REMOVED lines=18> */
[----:B------:R0:W-:Y:S01]  /*e250*/  STSM.16.M88.4 [R2+0x4000], R12 ;  /* 0x0040000c02007844 */ /* 0x0001e20000000200 */
[C-C-:B------:R-:W-:Y:S02]  /*e260*/  PRMT R6, R10.reuse, 0x6420, R11.reuse ;  /* 0x000064200a067816 */ /* 0x140fe4000000000b */
[----:B------:R-:W-:-:S05]  /*e270*/  PRMT R7, R10, 0x7531, R11 ;  /* 0x000075310a077816 */ /* 0x000fca000000000b */
[----:B------:R0:W-:Y:S01]  /*e280*/  STSM.16.M88.4 [R2+0x6000], R4 ;  /* 0x0060000402007844 */ /* 0x0001e20000000200 */
[----:B------:R-:W-:Y:S01]  /*e290*/  @!PT LDS RZ, [RZ] ;  /* 0x00000000fffff984 */ /* 0x000fe20000000800 */
[----:B------:R-:W-:Y:S01]  /*e2a0*/  @!PT LDS RZ, [RZ] ;  /* 0x00000000fffff984 */ /* 0x000fe20000000800 */
[----:B------:R-:W-:Y:S01]  /*e2b0*/  @!PT LDS RZ, [RZ] ;  /* 0x00000000fffff984 */ /* 0x000fe20000000800 */
[----:B------:R-:W-:Y:S01]  /*e2c0*/  @!PT LDS RZ, [RZ] ;  /* 0x00000000fffff984 */ /* 0x000fe20000000800 */
[----:B------:R1:W-:Y:S06]  /*e2d0*/  MEMBAR.ALL.CTA ;  /* 0x0000000000007992 */ /* 0x0003ec0000008000 */
[----:B-1----:R-:W1:Y:S01]  /*e2e0*/  FENCE.VIEW.ASYNC.S ;  /* 0x00000000000073c6 */ /* 0x002e620000000000 */
[----:B------:R-:W-:Y:S05]  /*e2f0*/  @!P2 BRA `(.L_x_80) ;  /* 0x000000000004a947 */ /* 0x000fea0003800000 */
[----:B------:R-:W-:Y:S01]  /*e300*/  BPT.TRAP 0x1 ;  /* 0x000000040000795c */ /* 0x000fe20000300000 */
.L_x_80:
[----:B-1----:R1:W-:Y:S01]  /*e310*/  SYNCS.ARRIVE.TRANS64.A1T0 RZ, [R17+URZ+0x38850], RZ ;  /* 0x038850ff11ff79a7 */ /* 0x0023e2000810003f */
[----:B------:R-:W-:Y:S06]  /*e320*/  BAR.SYNC.DEFER_BLOCKING 0x2, 0x80 ;  /* 0x0082000000007b1d */ /* 0x000fec0000010000 */
[----:B------:R-:W-:Y:S05]  /*e330*/  @!P0 BRA `(.L_x_81) ;  /* 0x0000000000048947 */ /* 0x000fea0003800000 */
[----:B------:R-:W-:Y:S01]  /*e340*/  BPT.TRAP 0x1 ;  /* 0x000000040000795c */ /* 0x000fe20000300000 */
.L_x_81:
[----:B-1----:R-:W-:Y:S02]  /*e350*/  VIADD R17, R17, 0x38880 ;  /* 0x0003888011117836 */ /* 0x002fe40000000000 */
[----:B------:R-:W-:Y:S02]  /*e360*/  IMAD.U32 R0, RZ, RZ, UR45 ;  /* 0x0000002dff007e24 */ /* 0x000fe4000f8e00ff */
[----:B------:R-:W-:Y:S02]  /*e370*/  IMAD.MOV.U32 R19, RZ, RZ, R31 ;  /* 0x000000ffff137224 */ /* 0x000fe400078e001f */
[----:B------:R-:W-:Y:S01]  /*e380*/  IMAD.MOV.U32 R18, RZ, RZ, R29 ;  /* 0x000000ffff127224 */ /* 0x000fe200078e001d */
[----:B------:R-:W-:-:S04]  /*e390*/  PRMT R17, R0, 0x654, R17 ;  /* 0x0000065400117816 */ /* 0x000fc80000000011 */
[----:B------:R1:W-:Y:S01]  /*e3a0*/  SYNCS.ARRIVE.TRANS64.RED.A1T0 RZ, [R17+URZ], RZ ;  /* 0x000000ff11ff79a7 */ /* 0x0003e2000810043f */
[----:B------:R-:W-:Y:S05]  /*e3b0*/  @P1 BRA `(.L_x_82) ;  /* 0xffffffe800281947 */ /* 0x000fea000383ffff */
.L_x_62:
[----:B0-----:R-:W-:-:S05]  /*e3c0*/  IMAD.U32 R0, RZ, RZ, UR47 ;  /* 0x0000002fff007e24 */ /* 0x001fca000f8e00ff */
[----:B------:R-:W-:-:S13]  /*e3d0*/  ISETP.NE.AND P0, PT, R0, 0x3, PT ;  /* 0x000000030000780c */ /* 0x000fda0003f05270 */
[----:B------:R-:W-:Y:S05]  /*e3e0*/  @!P0 BRA `(.L_x_83) ;  /* 0x0000000000048947 */ /* 0x000fea0003800000 */
[----:B------:R-:W-:Y:S01]  /*e3f0*/  BPT.TRAP 0x1 ;  /* 0x000000040000795c */ /* 0x000fe20000300000 */
.L_x_83:
[----:B------:R-:W-:Y:S01]  /*e400*/  LOP3.LUT R3, R31, 0x1, RZ, 0x3c, !PT ;  /* 0x000000011f037812 */ /* 0x000fe200078e3cff */
[----:B------:R-:W-:Y:S01]  /*e410*/  BSSY B0, `(.L_x_84) ;  /* 0x0000005000007945 */ /* 0x000fe20003800000 */
[----:B------:R-:W-:Y:S02]  /*e420*/  LEA R18, R29, UR41, 0x3 ;  /* 0x000000291d127c11 */ /* 0x000fe4000f8e18ff */
[----:B------:R-:W-:-:S04]  /*e430*/  SHF.L.U32 R3, R3, 0x1f, RZ ;  /* 0x0000001f03037819 */ /* 0x000fc800000006ff */
[----:B------:R-:W0:Y:S02]  /*e440*/  SYNCS.PHASECHK.TRANS64.TRYWAIT P1, [R18+URZ+0x38870], R3 ;  /* 0x03887003120075a7 */ /* 0x000e24000802017f */
[----:B0-----:R-:W-:Y:S05]  /*e450*/  @!P1 BRA `(.L_x_85) ;  /* 0x0000004000449947 */ /* 0x001fea0003800000 */
.L_x_204:
[----:B------:R-:W-:Y:S05]  /*e460*/  BSYNC B0 ;  /* 0x0000000000007941 */ /* 0x000fea0003800000 */
.L_x_84:
[----:B------:R-:W-:-:S05]  /*e470*/  IMAD.U32 R0, RZ, RZ, UR46 ;  /* 0x0000002eff007e24 */ /* 0x000fca000f8e00ff */
[----:B------:R-:W-:-:S13]  /*e480*/  ISETP.NE.AND P1, PT, R0, 0x3, PT ;  /* 0x000000030000780c */ /* 0x000fda0003f25270 */
[----:B------:R-:W-:Y:S05]  /*e490*/  @!P1 BRA `(.L_x_86) ;  /* 0x0000000000049947 */ /* 0x000fea0003800000 */
[----:B------:R-:W-:Y:S01]  /*e4a0*/  BPT.TRAP 0x1 ;  /* 0x000000040000795c */ /* 0x000fe20000300000 */
.L_x_86:
[----:B------:R-:W2:Y:S01]  /*e4b0*/  LDL R0, [R1+0x10] ;  /* 0x0000100001007983 */ /* 0x000ea20000100800 */
[----:B------:R-:W-:Y:S01]  /*e4c0*/  SHF.L.U32 R5, R31, 0x1f, RZ ;  /* 0x0000001f1f057819 */ /* 0x000fe200000006ff */
[----:B0-----:R-:W-:-:S03]  /*e4d0*/  IMAD.SHL.U32 R3, R29, 0x8000, RZ ;  /* 0x000080001d037824 */ /* 0x001fc600078e00ff */
[----:B------:R-:W0:Y:S02]  /*e4e0*/  SYNCS.PHASECHK.TRANS64.TRYWAIT P1, [R18+URZ+0x38860], R5 ;  /* 0x03886005120075a7 */ /* 0x000e24000802017f */
[----:B--2---:R-:W-:Y:S01]  /*e4f0*/  LOP3.LUT R0, R3, R0, RZ, 0xfc, !PT ;  /* 0x0000000003007212 */ /* 0x004fe200078efcff */
[----:B0-----:R-:W-:Y:S06]  /*e500*/  @!P1 BRA `(.L_x_87) ;  /* 0x00000040002c9947 */ /* 0x001fec0003800000 */
.L_x_205:
[----:B-1----:R-:W2:Y:S01]  /*e510*/  LDL R17, [R1+0xc] ;  /* 0x00000c0001117983 */ /* 0x002ea20000100800 */
[----:B------:R-:W-:Y:S01]  /*e520*/  VIADD R9, R0, UR41 ;  /* 0x0000002900097c36 */ /* 0x000fe20008000000 */
[----:B------:R-:W-:Y:S05]  /*e530*/  WARPSYNC.ALL ;  /* 0x0000000000007948 */ /* 0x000fea0003800000 */
[----:B------:R-:W-:Y:S01]  /*e540*/  IMAD.IADD R2, R36, 0x1, R9 ;  /* 0x0000000124027824 */ /* 0x000fe200078e0209 */
[----:B0-----:R-:W0:Y:S01]  /*e550*/  LDSM.16.MT88.4 R4, [R0+UR41+0x10400] ;  /* 0x010400290004783b */ /* 0x001e220008004200 */
[----:B------:R-:W-:-:S03]  /*e560*/  IMAD.U32 R19, RZ, RZ, UR46 ;  /* 0x0000002eff137e24 */ /* 0x000fc6000f8e00ff */
[----:B------:R-:W1:Y:S02]  /*e570*/  LDSM.16.MT88.4 R8, [R2+0x10400] ;  /* 0x010400000208783b */ /* 0x000e640000004200 */
[----:B------:R-:W-:Y:S02]  /*e580*/  ISETP.NE.AND P1, PT, R19, 0x3, PT ;  /* 0x000000031300780c */ /* 0x000fe40003f25270 */
[C-C-:B0-----:R-:W-:Y:S02]  /*e590*/  PRMT R12, R4.reuse, 0x6420, R5.reuse ;  /* 0x00006420040c7816 */ /* 0x141fe40000000005 */
[----:B------:R-:W-:Y:S02]  /*e5a0*/  PRMT R13, R4, 0x7531, R5 ;  /* 0x00007531040d7816 */ /* 0x000fe40000000005 */
[C-C-:B------:R-:W-:Y:S02]  /*e5b0*/  PRMT R14, R6.reuse, 0x6420, R7.reuse ;  /* 0x00006420060e7816 */ /* 0x140fe40000000007 */
[----:B------:R-:W-:-:S02]  /*e5c0*/  PRMT R15, R6, 0x7531, R7 ;  /* 0x00007531060f7816 */ /* 0x000fc40000000007 */
[C-C-:B-1----:R-:W-:Y:S02]  /*e5d0*/  PRMT R4, R8.reuse, 0x6420, R9.reuse ;  /* 0x0000642008047816 */ /* 0x142fe40000000009 */
[----:B------:R-:W-:Y:S02]  /*e5e0*/  PRMT R5, R8, 0x7531, R9 ;  /* 0x0000753108057816 */ /* 0x000fe40000000009 */
[C-C-:B------:R-:W-:Y:S02]  /*e5f0*/  PRMT R6, R10.reuse, 0x6420, R11.reuse ;  /* 0x000064200a067816 */ /* 0x140fe4000000000b */
[----:B------:R-:W-:Y:S02]  /*e600*/  PRMT R7, R10, 0x7531, R11 ;  /* 0x000075310a077816 */ /* 0x000fe4000000000b */
[----:B--2---:R-:W-:-:S04]  /*e610*/  IADD3 R3, R3, UR41, R17 ;  /* 0x0000002903037c10 */ /* 0x004fc8000fffe011 */
[----:B------:R-:W-:Y:S01]  /*e620*/  IADD3 R17, R34, 0x400, R3 ;  /* 0x0000040022117810 */ /* 0x000fe20007ffe003 */
[----:B------:R-:W-:Y:S04]  /*e630*/  STSM.16.M88.4 [R3+0x400], R12 ;  /* 0x0004000c03007844 */ /* 0x000fe80000000200 */
[----:B------:R-:W-:Y:S04]  /*e640*/  STSM.16.M88.4 [R3+0x2400], R4 ;  /* 0x0024000403007844 */ /* 0x000fe80000000200 */
[----:B------:R-:W0:Y:S04]  /*e650*/  LDSM.16.MT88.4 R4, [R0+UR41+0x14400] ;  /* 0x014400290004783b */ /* 0x000e280008004200 */
[----:B------:R-:W1:Y:S01]  /*e660*/  LDSM.16.MT88.4 R8, [R2+0x14400] ;  /* 0x014400000208783b */ /* 0x000e620000004200 */
[----:B0-----:R-:W-:-:S02]  /*e670*/  PRMT R12, R4, 0x6420, R5 ;  /* 0x00006420040c7816 */ /* 0x001fc40000000005 */
[----:B------:R-:W-:Y:S02]  /*e680*/  PRMT R13, R4, 0x7531, R5 ;  /* 0x00007531040d7816 */ /* 0x000fe40000000005 */
[C-C-:B------:R-:W-:Y:S02]  /*e690*/  PRMT R14, R6.reuse, 0x6420, R7.reuse ;  /* 0x00006420060e7816 */ /* 0x140fe40000000007 */
[----:B------:R-:W-:Y:S02]  /*e6a0*/  PRMT R15, R6, 0x7531, R7 ;  /* 0x00007531060f7816 */ /* 0x000fe40000000007 */
[C-C-:B-1----:R-:W-:Y:S02]  /*e6b0*/  PRMT R4, R8.reuse, 0x6420, R9.reuse ;  /* 0x0000642008047816 */ /* 0x142fe40000000009 */
[----:B------:R-:W-:Y:S01]  /*e6c0*/  PRMT R5, R8, 0x7531, R9 ;  /* 0x0000753108057816 */ /* 0x000fe20000000009 */
[----:B------:R-:W-:Y:S01]  /*e6d0*/  STSM.16.M88.4 [R3+0x4400], R12 ;  /* 0x0044000c03007844 */ /* 0x000fe20000000200 */
[----:B------:R-:W-:-:S02]  /*e6e0*/  PRMT R6, R10, 0x6420, R11 ;  /* 0x000064200a067816 */ /* 0x000fc4000000000b */
        /* <DEDUP_REMOVED lines=84> */
.L_x_88:
[----:B-1----:R1:W-:Y:S01]  /*ec30*/  SYNCS.ARRIVE.TRANS64.A1T0 RZ, [R18+URZ+0x38850], RZ ;  /* 0x038850ff12ff79a7 */ /* 0x0023e2000810003f */
[----:B------:R-:W-:Y:S06]  /*ec40*/  BAR.SYNC.DEFER_BLOCKING 0x2, 0x80 ;  /* 0x0082000000007b1d */ /* 0x000fec0000010000 */
[----:B------:R-:W-:Y:S05]  /*ec50*/  @!P0 BRA `(.L_x_89) ;  /* 0x0000000000048947 */ /* 0x000fea0003800000 */
[----:B------:R-:W-:Y:S01]  /*ec60*/  BPT.TRAP 0x1 ;  /* 0x000000040000795c */ /* 0x000fe20000300000 */
.L_x_89:
[----:B------:R-:W2:Y:S01]  /*ec70*/  LDC R2, c[0x0][0xc34] ;  /* 0x00030d00ff027b82 */ /* 0x000ea20000000800 */
[----:B------:R-:W-:Y:S01]  /*ec80*/  VIADD R29, R29, 0x1 ;  /* 0x000000011d1d7836 */ /* 0x000fe20000000000 */
[----:B------:R-:W-:Y:S01]  /*ec90*/  UIADD3 UR37, UR50, UR37, URZ ;  /* 0x0000002532257290 */ /* 0x000fe2000fffe03f */
[----:B-1----:R-:W-:Y:S01]  /*eca0*/  VIADD R18, R18, 0x38880 ;  /* 0x0003888012127836 */ /* 0x002fe20000000000 */
[----:B------:R-:W-:Y:S01]  /*ecb0*/  UIADD3 UR36, UR36, 0x1, URZ ;  /* 0x0000000124247890 */ /* 0x000fe2000fffe03f */
[----:B0-----:R-:W-:Y:S01]  /*ecc0*/  IMAD.U32 R3, RZ, RZ, UR45 ;  /* 0x0000002dff037e24 */ /* 0x001fe2000f8e00ff */
[----:B------:R-:W-:-:S04]  /*ecd0*/  ISETP.NE.AND P0, PT, R29, 0x2, PT ;  /* 0x000000021d00780c */ /* 0x000fc80003f05270 */
[----:B------:R-:W-:Y:S02]  /*ece0*/  SEL R29, R29, RZ, P0 ;  /* 0x000000ff1d1d7207 */ /* 0x000fe40000000000 */
[----:B------:R-:W-:Y:S02]  /*ecf0*/  SEL R0, RZ, 0x1, P0 ;  /* 0x00000001ff007807 */ /* 0x000fe40000000000 */
[----:B------:R-:W-:Y:S02]  /*ed00*/  PRMT R18, R3, 0x654, R18 ;  /* 0x0000065403127816 */ /* 0x000fe40000000012 */
[----:B------:R-:W-:Y:S02]  /*ed10*/  LOP3.LUT R31, R31, R0, RZ, 0x3c, !PT ;  /* 0x000000001f1f7212 */ /* 0x000fe400078e3cff */
[----:B------:R0:W-:Y:S01]  /*ed20*/  SYNCS.ARRIVE.TRANS64.RED.A1T0 RZ, [R18+URZ], RZ ;  /* 0x000000ff12ff79a7 */ /* 0x0001e2000810043f */
[----:B--2---:R-:W-:-:S13]  /*ed30*/  ISETP.LE.AND P0, PT, R2, UR37, PT ;  /* 0x0000002502007c0c */ /* 0x004fda000bf03270 */
[----:B0-----:R-:W-:Y:S05]  /*ed40*/  @!P0 BRA `(.L_x_90) ;  /* 0xffffffb800d48947 */ /* 0x001fea000383ffff */
[----:B------:R-:W-:-:S12]  /*ed50*/  ULOP3.LUT UR36, UR36, 0x1, URZ, 0xc, !UPT ;  /* 0x0000000124247892 */ /* 0x000fd8000f8e0c3f */
.L_x_40:
[----:B------:R-:W0:Y:S01]  /*ed60*/  S2R R3, SR_CgaCtaId ;  /* 0x0000000000037919 */ /* 0x000e220000008800 */
[----:B------:R-:W-:Y:S01]  /*ed70*/  MOV R0, 0x400 ;  /* 0x0000040000007802 */ /* 0x000fe20000000f00 */
[----:B------:R-:W-:-:S03]  /*ed80*/  IMAD.U32 R2, RZ, RZ, UR36 ;  /* 0x00000024ff027e24 */ /* 0x000fc6000f8e00ff */
[----:B0-----:R-:W-:Y:S02]  /*ed90*/  LEA R4, R3, R0, 0x18 ;  /* 0x0000000003047211 */ /* 0x001fe400078ec0ff */
[----:B------:R-:W-:-:S04]  /*eda0*/  SHF.L.U32 R0, R2, 0x1f, RZ ;  /* 0x0000001f02007819 */ /* 0x000fc800000006ff */
[----:B------:R-:W0:Y:S02]  /*edb0*/  SYNCS.PHASECHK.TRANS64.TRYWAIT P0, [R4+URZ+0x38820], R0 ;  /* 0x03882000040075a7 */ /* 0x000e24000800017f */
[----:B0-----:R-:W-:Y:S05]  /*edc0*/  @!P0 BRA `(.L_x_91) ;  /* 0x0000003800108947 */ /* 0x001fea0003800000 */
.L_x_206:
[----:B------:R-:W1:Y:S02]  /*edd0*/  S2R R2, SR_TID.X ;  /* 0x0000000000027919 */ /* 0x000e640000002100 */
[----:B-1----:R-:W-:-:S04]  /*ede0*/  SHF.R.U32.HI R2, RZ, 0x5, R2 ;  /* 0x00000005ff027819 */ /* 0x002fc80000011602 */
[----:B------:R-:W-:-:S05]  /*edf0*/  LOP3.LUT R2, R2, 0x3, RZ, 0xc0, !PT ;  /* 0x0000000302027812 */ /* 0x000fca00078ec0ff */
[----:B0-----:R-:W0:Y:S02]  /*ee00*/  SHFL.IDX PT, R0, R2, RZ, 0x1f ;  /* 0x00001fff02007589 */ /* 0x001e2400000e0000 */
[----:B0-----:R-:W-:-:S13]  /*ee10*/  ISETP.NE.AND P0, PT, R0, RZ, PT ;  /* 0x000000ff0000720c */ /* 0x001fda0003f05270 */
[----:B------:R-:W-:Y:S05]  /*ee20*/  @P0 EXIT ;  /* 0x000000000000094d */ /* 0x000fea0003800000 */
[----:B------:R-:W-:Y:S01]  /*ee30*/  ELECT P0, URZ, PT ;  /* 0x00000000003f782f */ /* 0x000fe20003800000 */
[----:B------:R-:W-:-:S12]  /*ee40*/  BSSY B0, `(.L_x_92) ;  /* 0x0000028000007945 */ /* 0x000fd80003800000 */
[----:B------:R-:W-:Y:S05]  /*ee50*/  @!P0 BRA `(.L_x_93) ;  /* 0x0000000000988947 */ /* 0x000fea0003800000 */
[----:B------:R-:W-:-:S06]  /*ee60*/  ULOP3.LUT UR4, UR38, 0x2, URZ, 0xfc, !UPT ;  /* 0x0000000226047892 */ /* 0x000fcc000f8efc3f */
[----:B------:R-:W-:-:S05]  /*ee70*/  IMAD.U32 R0, RZ, RZ, UR4 ;  /* 0x00000004ff007e24 */ /* 0x000fca000f8e00ff */
[----:B------:R-:W-:-:S13]  /*ee80*/  ISETP.NE.AND P0, PT, R0, 0x3, PT ;  /* 0x000000030000780c */ /* 0x000fda0003f05270 */
[----:B------:R-:W-:Y:S05]  /*ee90*/  @!P0 BRA `(.L_x_94) ;  /* 0x0000000000048947 */ /* 0x000fea0003800000 */
[----:B------:R-:W-:Y:S01]  /*eea0*/  BPT.TRAP 0x1 ;  /* 0x000000040000795c */ /* 0x000fe20000300000 */
.L_x_94:
[----:B------:R-:W-:Y:S01]  /*eeb0*/  IMAD R3, R29, 0x8, R4 ;  /* 0x000000081d037824 */ /* 0x000fe200078e0204 */
[----:B------:R-:W-:Y:S01]  /*eec0*/  SHF.L.U32 R2, R31, 0x1f, RZ ;  /* 0x0000001f1f027819 */ /* 0x000fe200000006ff */
[----:B------:R-:W-:-:S03]  /*eed0*/  VIADD R29, R29, 0x1 ;  /* 0x000000011d1d7836 */ /* 0x000fc60000000000 */
[----:B------:R-:W0:Y:S02]  /*eee0*/  SYNCS.PHASECHK.TRANS64.TRYWAIT P1, [R3+URZ+0x38840], R2 ;  /* 0x03884002030075a7 */ /* 0x000e24000802017f */
[----:B------:R-:W-:-:S04]  /*eef0*/  ISETP.NE.AND P2, PT, R29, 0x2, PT ;  /* 0x000000021d00780c */ /* 0x000fc80003f45270 */
[----:B------:R-:W-:Y:S01]  /*ef00*/  SEL R0, RZ, 0x1, P2 ;  /* 0x00000001ff007807 */ /* 0x000fe20001000000 */
[----:B0-----:R-:W-:Y:S08]  /*ef10*/  @!P1 BRA `(.L_x_95) ;  /* 0x0000003400d09947 */ /* 0x001ff00003800000 */
.L_x_207:
[----:B------:R-:W-:Y:S02]  /*ef20*/  SEL R29, R29, RZ, P2 ;  /* 0x000000ff1d1d7207 */ /* 0x000fe40001000000 */
[----:B------:R-:W-:Y:S01]  /*ef30*/  LOP3.LUT R0, R31, R0, RZ, 0x3c, !PT ;  /* 0x000000001f007212 */ /* 0x000fe200078e3cff */
[----:B------:R-:W-:Y:S06]  /*ef40*/  @!P0 BRA `(.L_x_96) ;  /* 0x0000000000048947 */ /* 0x000fec0003800000 */
[----:B------:R-:W-:Y:S01]  /*ef50*/  BPT.TRAP 0x1 ;  /* 0x000000040000795c */ /* 0x000fe20000300000 */
.L_x_96:
[----:B------:R-:W-:Y:S01]  /*ef60*/  IMAD R29, R29, 0x8, R4 ;  /* 0x000000081d1d7824 */ /* 0x000fe200078e0204 */
[----:B------:R-:W-:-:S04]  /*ef70*/  SHF.L.U32 R0, R0, 0x1f, RZ ;  /* 0x0000001f00007819 */ /* 0x000fc800000006ff */
[----:B------:R-:W1:Y:S02]  /*ef80*/  SYNCS.PHASECHK.TRANS64.TRYWAIT P1, [R29+URZ+0x38840], R0 ;  /* 0x038840001d0075a7 */ /* 0x000e64000802017f */
[----:B-1----:R-:W-:Y:S05]  /*ef90*/  @!P1 BRA `(.L_x_97) ;  /* 0x0000003400c49947 */ /* 0x002fea0003800000 */
.L_x_208:
[----:B------:R-:W-:Y:S05]  /*efa0*/  @!P0 BRA `(.L_x_98) ;  /* 0x0000000000048947 */ /* 0x000fea0003800000 */
[----:B------:R-:W-:Y:S01]  /*efb0*/  BPT.TRAP 0x1 ;  /* 0x000000040000795c */ /* 0x000fe20000300000 */
.L_x_98:
[----:B------:R-:W2:Y:S02]  /*efc0*/  SYNCS.PHASECHK.TRANS64.TRYWAIT P1, [R3+URZ+0x38860], R2 ;  /* 0x03886002030075a7 */ /* 0x000ea4000802017f */
[----:B--2---:R-:W-:Y:S05]  /*efd0*/  @!P1 BRA `(.L_x_99) ;  /* 0x0000003400c89947 */ /* 0x004fea0003800000 */
.L_x_209:
[----:B------:R-:W-:Y:S05]  /*efe0*/  @!P0 BRA `(.L_x_100) ;  /* 0x0000000000048947 */ /* 0x000fea0003800000 */
[----:B------:R-:W-:Y:S01]  /*eff0*/  BPT.TRAP 0x1 ;  /* 0x000000040000795c */ /* 0x000fe20000300000 */
.L_x_100:
[----:B------:R-:W3:Y:S02]  /*f000*/  SYNCS.PHASECHK.TRANS64.TRYWAIT P1, [R29+URZ+0x38860], R0 ;  /* 0x038860001d0075a7 */ /* 0x000ee4000802017f */
[----:B---3--:R-:W-:Y:S05]  /*f010*/  @!P1 BRA `(.L_x_101) ;  /* 0x0000003400cc9947 */ /* 0x008fea0003800000 */
.L_x_210:
[----:B------:R-:W-:Y:S05]  /*f020*/  @!P0 BRA `(.L_x_102) ;  /* 0x0000000000048947 */ /* 0x000fea0003800000 */
[----:B------:R-:W-:Y:S01]  /*f030*/  BPT.TRAP 0x1 ;  /* 0x000000040000795c */ /* 0x000fe20000300000 */
.L_x_102:
[----:B------:R-:W4:Y:S02]  /*f040*/  SYNCS.PHASECHK.TRANS64.TRYWAIT P1, [R3+URZ+0x38880], R2 ;  /* 0x03888002030075a7 */ /* 0x000f24000802017f */
[----:B----4-:R-:W-:Y:S05]  /*f050*/  @!P1 BRA `(.L_x_103) ;  /* 0x0000003400d09947 */ /* 0x010fea0003800000 */
.L_x_211:
[----:B------:R-:W-:Y:S05]  /*f060*/  @!P0 BRA `(.L_x_104) ;  /* 0x0000000000048947 */ /* 0x000fea0003800000 */
[----:B------:R-:W-:Y:S01]  /*f070*/  BPT.TRAP 0x1 ;  /* 0x000000040000795c */ /* 0x000fe20000300000 */
.L_x_104:
[----:B------:R0:W0:Y:S02]  /*f080*/  SYNCS.PHASECHK.TRANS64.TRYWAIT P0, [R29+URZ+0x38880], R0 ;  /* 0x038880001d0075a7 */ /* 0x000024000800017f */
[----:B0-----:R-:W-:Y:S05]  /*f090*/  @!P0 NANOSLEEP.SYNCS 0x989680 ;  /* 0x009896800000895d */ /* 0x001fea0003900000 */
[----:B------:R-:W0:Y:S02]  /*f0a0*/  @!P0 SYNCS.PHASECHK.TRANS64 P0, [R29+URZ+0x38880], R0 ;  /* 0x038880001d0085a7 */ /* 0x000e24000800007f */
[----:B0-----:R-:W-:Y:S05]  /*f0b0*/  @!P0 BRA `(.L_x_104) ;  /* 0xfffffffc00f08947 */ /* 0x001fea000383ffff */
.L_x_93:
[----:B------:R-:W-:Y:S05]  /*f0c0*/  BSYNC B0 ;  /* 0x0000000000007941 */ /* 0x000fea0003800000 */
.L_x_92:
[----:B------:R-:W-:Y:S05]  /*f0d0*/  EXIT ;  /* 0x000000000000794d */ /* 0x000fea0003800000 */
.L_x_8:
[----:B0-----:R-:W-:-:S04]  /*f0e0*/  IMAD.U32 R3, RZ, RZ, UR50 ;  /* 0x00000032ff037e24 */ /* 0x001fc8000f8e00ff */
[----:B------:R0:W1:Y:S03]  /*f0f0*/  SYNCS.PHASECHK.TRANS64.TRYWAIT P0, [R3+URZ+0x38800], R4 ;  /* 0x03880004030075a7 */ /* 0x000066000800017f */
[----:B-1----:R-:W-:Y:S05]  /*f100*/  @!P0 NANOSLEEP.SYNCS 0x989680 ;  /* 0x009896800000895d */ /* 0x002fea0003900000 */
[----:B------:R-:W1:Y:S02]  /*f110*/  @!P0 SYNCS.PHASECHK.TRANS64 P0, [R3+URZ+0x38800], R4 ;  /* 0x03880004030085a7 */ /* 0x000e64000800007f */
[----:B-1----:R-:W-:Y:S05]  /*f120*/  @!P0 BRA `(.L_x_8) ;  /* 0xfffffffc00ec8947 */ /* 0x002fea000383ffff */
[----:B------:R-:W-:Y:S05]  /*f130*/  BRA `(.L_x_105) ;  /* 0xffffff2000c47947 */ /* 0x000fea000383ffff */
.L_x_12:
[----:B0-----:R-:W-:-:S04]  /*f140*/  IMAD.U32 R3, RZ, RZ, UR51 ;  /* 0x00000033ff037e24 */ /* 0x001fc8000f8e00ff */
[----:B------:R0:W2:Y:S03]  /*f150*/  SYNCS.PHASECHK.TRANS64.TRYWAIT P1, [R3+URZ+0x38830], R6 ;  /* 0x03883006030075a7 */ /* 0x0000a6000802017f */
[----:B--2---:R-:W-:Y:S05]  /*f160*/  @!P1 NANOSLEEP.SYNCS 0x989680 ;  /* 0x009896800000995d */ /* 0x004fea0003900000 */
[----:B------:R-:W2:Y:S02]  /*f170*/  @!P1 SYNCS.PHASECHK.TRANS64 P1, [R3+URZ+0x38830], R6 ;  /* 0x03883006030095a7 */ /* 0x000ea4000802007f */
[----:B--2---:R-:W-:Y:S05]  /*f180*/  @!P1 BRA `(.L_x_12) ;  /* 0xfffffffc00ec9947 */ /* 0x004fea000383ffff */
[----:B------:R-:W-:Y:S05]  /*f190*/  BRA `(.L_x_11) ;  /* 0xffffff2000e87947 */ /* 0x000fea000383ffff */
.L_x_17:
[----:B---3--:R-:W-:-:S04]  /*f1a0*/  IMAD.U32 R7, RZ, RZ, UR51 ;  /* 0x00000033ff077e24 */ /* 0x008fc8000f8e00ff */
[----:B------:R3:W4:Y:S03]  /*f1b0*/  SYNCS.PHASECHK.TRANS64.TRYWAIT P1, [R7+URZ+0x38850], R6 ;  /* 0x03885006070075a7 */ /* 0x000726000802017f */
[----:B----4-:R-:W-:Y:S05]  /*f1c0*/  @!P1 NANOSLEEP.SYNCS 0x989680 ;  /* 0x009896800000995d */ /* 0x010fea0003900000 */
[----:B------:R-:W4:Y:S02]  /*f1d0*/  @!P1 SYNCS.PHASECHK.TRANS64 P1, [R7+URZ+0x38850], R6 ;  /* 0x03885006070095a7 */ /* 0x000f24000802007f */
[----:B----4-:R-:W-:Y:S05]  /*f1e0*/  @!P1 BRA `(.L_x_17) ;  /* 0xfffffffc00ec9947 */ /* 0x010fea000383ffff */
[----:B------:R-:W-:Y:S05]  /*f1f0*/  BRA `(.L_x_16) ;  /* 0xffffff4800507947 */ /* 0x000fea000383ffff */
.L_x_23:
[----:B0-----:R-:W-:Y:S02]  /*f200*/  IMAD.U32 R2, RZ, RZ, UR46 ;  /* 0x0000002eff027e24 */ /* 0x001fe4000f8e00ff */
[----:B------:R-:W-:-:S04]  /*f210*/  IMAD.U32 R7, RZ, RZ, UR52 ;  /* 0x00000034ff077e24 */ /* 0x000fc8000f8e00ff */
[----:B------:R0:W1:Y:S03]  /*f220*/  SYNCS.PHASECHK.TRANS64.TRYWAIT P2, [R2+URZ+0x38830], R7 ;  /* 0x03883007020075a7 */ /* 0x000066000804017f */
[----:B-1----:R-:W-:Y:S05]  /*f230*/  @!P2 NANOSLEEP.SYNCS 0x989680 ;  /* 0x009896800000a95d */ /* 0x002fea0003900000 */
[----:B------:R-:W1:Y:S02]  /*f240*/  @!P2 SYNCS.PHASECHK.TRANS64 P2, [R2+URZ+0x38830], R7 ;  /* 0x038830070200a5a7 */ /* 0x000e64000804007f */
[----:B-1----:R-:W-:Y:S05]  /*f250*/  @!P2 BRA `(.L_x_23) ;  /* 0xfffffffc00e8a947 */ /* 0x002fea000383ffff */
[----:B------:R-:W-:Y:S05]  /*f260*/  BRA `(.L_x_22) ;  /* 0xffffff4c003c7947 */ /* 0x000fea000383ffff */
.L_x_28:
[----:B0-----:R-:W-:Y:S01]  /*f270*/  MOV R6, UR46 ;  /* 0x0000002e00067c02 */ /* 0x001fe20008000f00 */
[----:B------:R-:W-:-:S04]  /*f280*/  IMAD.U32 R7, RZ, RZ, UR52 ;  /* 0x00000034ff077e24 */ /* 0x000fc8000f8e00ff */
[----:B------:R0:W1:Y:S03]  /*f290*/  SYNCS.PHASECHK.TRANS64.TRYWAIT P2, [R6+URZ+0x38850], R7 ;  /* 0x03885007060075a7 */ /* 0x000066000804017f */
[----:B-1----:R-:W-:Y:S05]  /*f2a0*/  @!P2 NANOSLEEP.SYNCS 0x989680 ;  /* 0x009896800000a95d */ /* 0x002fea0003900000 */
[----:B------:R-:W1:Y:S02]  /*f2b0*/  @!P2 SYNCS.PHASECHK.TRANS64 P2, [R6+URZ+0x38850], R7 ;  /* 0x038850070600a5a7 */ /* 0x000e64000804007f */
[----:B-1----:R-:W-:Y:S05]  /*f2c0*/  @!P2 BRA `(.L_x_28) ;  /* 0xfffffffc00e8a947 */ /* 0x002fea000383ffff */
[----:B------:R-:W-:Y:S05]  /*f2d0*/  BRA `(.L_x_27) ;  /* 0xffffff7000dc7947 */ /* 0x000fea000383ffff */
.L_x_46:
[----:B------:R-:W3:Y:S01]  /*f2e0*/  S2R R17, SR_TID.X ;  /* 0x0000000000117919 */ /* 0x000ee20000002100 */
[----:B------:R-:W-:Y:S02]  /*f2f0*/  IMAD.MOV.U32 R12, RZ, RZ, RZ ;  /* 0x000000ffff0c7224 */ /* 0x000fe400078e00ff */
[----:B------:R-:W-:Y:S02]  /*f300*/  IMAD.MOV.U32 R11, RZ, RZ, 0x1f ;  /* 0x0000001fff0b7424 */ /* 0x000fe400078e00ff */
[----:B------:R-:W-:Y:S01]  /*f310*/  IMAD.MOV.U32 R15, RZ, RZ, -0x1 ;  /* 0xffffffffff0f7424 */ /* 0x000fe200078e00ff */
[----:B---3--:R-:W-:-:S04]  /*f320*/  SHF.R.U32.HI R17, RZ, 0x5, R17 ;  /* 0x00000005ff117819 */ /* 0x008fc80000011611 */
[----:B------:R-:W-:-:S05]  /*f330*/  LOP3.LUT R17, R17, 0x3, RZ, 0xc0, !PT ;  /* 0x0000000311117812 */ /* 0x000fca00078ec0ff */
[----:B------:R-:W-:-:S07]  /*f340*/  IMAD.MOV.U32 R13, RZ, RZ, R17 ;  /* 0x000000ffff0d7224 */ /* 0x000fce00078e0011 */
[----:B012--5:R-:W-:Y:S05]  /*f350*/  WARPSYNC.COLLECTIVE R15, `(.L_x_106) ;  /* 0x000000000f087348 */ /* 0x027fea0003c00000 */
[----:B------:R3:W4:Y:S02]  /*f360*/  SHFL.IDX P6, R14, R13, R12, R11 ;  /* 0x0000000c0d0e7389 */ /* 0x00072400000c000b */
[----:B012345:R-:W-:Y:S01]  /*f370*/  ENDCOLLECTIVE ;  /* 0x000000000000791b */ /* 0x03ffe20003800000 */
.L_x_106:
[----:B------:R-:W-:Y:S05]  /*f380*/  BRA `(.L_x_107) ;  /* 0xffffffbc00187947 */ /* 0x000fea000383ffff */
.L_x_49:
[----:B0-----:R0:W1:Y:S02]  /*f390*/  SYNCS.PHASECHK.TRANS64.TRYWAIT P0, [R6+URZ+0x38880], R20 ;  /* 0x03888014060075a7 */ /* 0x001064000800017f */
[----:B-1----:R-:W-:Y:S05]  /*f3a0*/  @!P0 NANOSLEEP.SYNCS 0x989680 ;  /* 0x009896800000895d */ /* 0x002fea0003900000 */
[----:B------:R-:W1:Y:S02]  /*f3b0*/  @!P0 SYNCS.PHASECHK.TRANS64 P0, [R6+URZ+0x38880], R20 ;  /* 0x03888014060085a7 */ /* 0x000e64000800007f */
[----:B-1----:R-:W-:Y:S05]  /*f3c0*/  @!P0 BRA `(.L_x_49) ;  /* 0xfffffffc00f08947 */ /* 0x002fea000383ffff */
[----:B------:R-:W-:Y:S05]  /*f3d0*/  BRA `(.L_x_108) ;  /* 0xffffffbc00b07947 */ /* 0x000fea000383ffff */
.L_x_50:
[----:B------:R-:W-:Y:S01]  /*f3e0*/  BSSY B0, `(.L_x_109) ;  /* 0x0000008000007945 */ /* 0x000fe20003800000 */
[----:B------:R-:W-:Y:S02]  /*f3f0*/  IMAD.MOV.U32 R13, RZ, RZ, R8 ;  /* 0x000000ffff0d7224 */ /* 0x000fe400078e0008 */
[----:B------:R-:W-:Y:S02]  /*f400*/  IMAD.MOV.U32 R12, RZ, RZ, RZ ;  /* 0x000000ffff0c7224 */ /* 0x000fe400078e00ff */
[----:B------:R-:W-:Y:S02]  /*f410*/  IMAD.MOV.U32 R11, RZ, RZ, 0x181f ;  /* 0x0000181fff0b7424 */ /* 0x000fe400078e00ff */
[----:B------:R-:W-:-:S07]  /*f420*/  IMAD.MOV.U32 R15, RZ, RZ, -0x1 ;  /* 0xffffffffff0f7424 */ /* 0x000fce00078e00ff */
[----:B0-----:R-:W-:Y:S05]  /*f430*/  WARPSYNC.COLLECTIVE R15, `(.L_x_110) ;  /* 0x000000000f087348 */ /* 0x001fea0003c00000 */
[----:B------:R1:W2:Y:S02]  /*f440*/  SHFL.IDX P6, R14, R13, R12, R11 ;  /* 0x0000000c0d0e7389 */ /* 0x0002a400000c000b */
[----:B012---:R-:W-:Y:S01]  /*f450*/  ENDCOLLECTIVE ;  /* 0x000000000000791b */ /* 0x007fe20003800000 */
.L_x_110:
[----:B------:R-:W-:Y:S05]  /*f460*/  BSYNC B0 ;  /* 0x0000000000007941 */ /* 0x000fea0003800000 */
.L_x_109:
[----:B------:R-:W-:Y:S01]  /*f470*/  IMAD.MOV.U32 R13, RZ, RZ, R7 ;  /* 0x000000ffff0d7224 */ /* 0x000fe200078e0007 */
[C---:B------:R-:W-:Y:S01]  /*f480*/  LOP3.LUT P1, RZ, R16.reuse, 0x8000000, RZ, 0xc0, !PT ;  /* 0x0800000010ff7812 */ /* 0x040fe2000782c0ff */
[----:B------:R-:W-:Y:S01]  /*f490*/  IMAD.MOV.U32 R12, RZ, RZ, RZ ;  /* 0x000000ffff0c7224 */ /* 0x000fe200078e00ff */
[C---:B------:R-:W-:Y:S01]  /*f4a0*/  LOP3.LUT P3, RZ, R16.reuse, 0x4000000, RZ, 0xc0, !PT ;  /* 0x0400000010ff7812 */ /* 0x040fe2000786c0ff */
[----:B------:R-:W-:Y:S01]  /*f4b0*/  IMAD.MOV.U32 R11, RZ, RZ, 0x181f ;  /* 0x0000181fff0b7424 */ /* 0x000fe200078e00ff */
[C---:B------:R-:W-:Y:S01]  /*f4c0*/  LOP3.LUT P2, RZ, R16.reuse, 0x2000000, RZ, 0xc0, !PT ;  /* 0x0200000010ff7812 */ /* 0x040fe2000784c0ff */
[----:B------:R-:W-:Y:S01]  /*f4d0*/  IMAD.MOV.U32 R15, RZ, RZ, -0x1 ;  /* 0xffffffffff0f7424 */ /* 0x000fe200078e00ff */
[----:B------:R-:W-:Y:S01]  /*f4e0*/  LOP3.LUT P4, RZ, R16, 0x20000, RZ, 0xc0, !PT ;  /* 0x0002000010ff7812 */ /* 0x000fe2000788c0ff */
[----:B------:R-:W-:Y:S02]  /*f4f0*/  IMAD.MOV.U32 R3, RZ, RZ, R14 ;  /* 0x000000ffff037224 */ /* 0x000fe400078e000e */
[----:B------:R-:W-:-:S10]  /*f500*/  VIADD R0, R0, UR41 ;  /* 0x0000002900007c36 */ /* 0x000fd40008000000 */
[----:B------:R-:W-:Y:S05]  /*f510*/  WARPSYNC.COLLECTIVE R15, `(.L_x_111) ;  /* 0x000000000f087348 */ /* 0x000fea0003c00000 */
[----:B------:R0:W1:Y:S02]  /*f520*/  SHFL.IDX P6, R14, R13, R12, R11 ;  /* 0x0000000c0d0e7389 */ /* 0x00006400000c000b */
[----:B01----:R-:W-:Y:S01]  /*f530*/  ENDCOLLECTIVE ;  /* 0x000000000000791b */ /* 0x003fe20003800000 */
.L_x_111:
[----:B------:R-:W-:Y:S02]  /*f540*/  IMAD.MOV.U32 R13, RZ, RZ, R8 ;  /* 0x000000ffff0d7224 */ /* 0x000fe400078e0008 */
[----:B------:R-:W-:Y:S01]  /*f550*/  IMAD.MOV.U32 R12, RZ, RZ, 0x1 ;  /* 0x00000001ff0c7424 */ /* 0x000fe200078e00ff */
[----:B------:R-:W-:-:S13]  /*f560*/  IADD3 R2, P0, R32, R14, RZ ;  /* 0x0000000e20027210 */ /* 0x000fda0007f1e0ff */
[----:B------:R-:W-:Y:S05]  /*f570*/  WARPSYNC.COLLECTIVE R15, `(.L_x_112) ;  /* 0x000000000f087348 */ /* 0x000fea0003c00000 */
[----:B------:R0:W1:Y:S02]  /*f580*/  SHFL.IDX P6, R14, R13, R12, R11 ;  /* 0x0000000c0d0e7389 */ /* 0x00006400000c000b */
[----:B01----:R-:W-:Y:S01]  /*f590*/  ENDCOLLECTIVE ;  /* 0x000000000000791b */ /* 0x003fe20003800000 */
.L_x_112:
[----:B------:R-:W-:-:S05]  /*f5a0*/  IMAD.X R3, RZ, RZ, R3, P0 ;  /* 0x000000ffff037224 */ /* 0x000fca00000e0603 */
[----:B------:R-:W-:Y:S01]  /*f5b0*/  @!PT LDS RZ, [RZ] ;  /* 0x00000000fffff984 */ /* 0x000fe20000000800 */
[----:B------:R-:W-:Y:S01]  /*f5c0*/  @!PT LDS RZ, [RZ] ;  /* 0x00000000fffff984 */ /* 0x000fe20000000800 */
[----:B------:R-:W-:Y:S01]  /*f5d0*/  @!PT LDS RZ, [RZ] ;  /* 0x00000000fffff984 */ /* 0x000fe20000000800 */
[----:B------:R-:W-:Y:S01]  /*f5e0*/  LDGSTS.E.BYPASS.LTC128B.128 [R0+0x10400], desc[UR48][R2.64], !P1 ;  /* 0x1040000002007fae */ /* 0x000fe2000c901d70 */
[----:B------:R-:W-:-:S03]  /*f5f0*/  LOP3.LUT P1, RZ, R16, 0x1000000, RZ, 0xc0, !PT ;  /* 0x0100000010ff7812 */ /* 0x000fc6000782c0ff */
[----:B------:R0:W-:Y:S01]  /*f600*/  LDGSTS.E.BYPASS.LTC128B.128 [R0+0x14400], desc[UR48][R2.64+0x80], !P3 ;  /* 0x1440008002007fae */ /* 0x0001e2000d901d70 */
[----:B------:R-:W-:Y:S01]  /*f610*/  LOP3.LUT P3, RZ, R16, 0x800000, RZ, 0xc0, !PT ;  /* 0x0080000010ff7812 */ /* 0x000fe2000786c0ff */
[----:B------:R-:W-:Y:S02]  /*f620*/  IMAD.MOV.U32 R13, RZ, RZ, R7 ;  /* 0x000000ffff0d7224 */ /* 0x000fe400078e0007 */
[----:B0-----:R-:W-:-:S10]  /*f630*/  IMAD.MOV.U32 R3, RZ, RZ, R14 ;  /* 0x000000ffff037224 */ /* 0x001fd400078e000e */
[----:B------:R-:W-:Y:S05]  /*f640*/  WARPSYNC.COLLECTIVE R15, `(.L_x_113) ;  /* 0x000000000f087348 */ /* 0x000fea0003c00000 */
[----:B------:R0:W1:Y:S02]  /*f650*/  SHFL.IDX P6, R14, R13, R12, R11 ;  /* 0x0000000c0d0e7389 */ /* 0x00006400000c000b */
[----:B01----:R-:W-:Y:S01]  /*f660*/  ENDCOLLECTIVE ;  /* 0x000000000000791b */ /* 0x003fe20003800000 */
.L_x_113:
[----:B------:R-:W-:Y:S02]  /*f670*/  IMAD.MOV.U32 R13, RZ, RZ, R8 ;  /* 0x000000ffff0d7224 */ /* 0x000fe400078e0008 */
[----:B------:R-:W-:Y:S01]  /*f680*/  IMAD.MOV.U32 R12, RZ, RZ, 0x2 ;  /* 0x00000002ff0c7424 */ /* 0x000fe200078e00ff */
[----:B------:R-:W-:-:S13]  /*f690*/  IADD3 R2, P0, R32, R14, RZ ;  /* 0x0000000e20027210 */ /* 0x000fda0007f1e0ff */
[----:B------:R-:W-:Y:S05]  /*f6a0*/  WARPSYNC.COLLECTIVE R15, `(.L_x_114) ;  /* 0x000000000f087348 */ /* 0x000fea0003c00000 */
[----:B------:R0:W1:Y:S02]  /*f6b0*/  SHFL.IDX P6, R14, R13, R12, R11 ;  /* 0x0000000c0d0e7389 */ /* 0x00006400000c000b */
[----:B01----:R-:W-:Y:S01]  /*f6c0*/  ENDCOLLECTIVE ;  /* 0x000000000000791b */ /* 0x003fe20003800000 */
.L_x_114:
[----:B------:R-:W-:-:S05]  /*f6d0*/  IMAD.X R3, RZ, RZ, R3, P0 ;  /* 0x000000ffff037224 */ /* 0x000fca00000e0603 */
[----:B------:R-:W-:Y:S01]  /*f6e0*/  @!PT LDS RZ, [RZ] ;  /* 0x00000000fffff984 */ /* 0x000fe20000000800 */
[----:B------:R-:W-:Y:S01]  /*f6f0*/  @!PT LDS RZ, [RZ] ;  /* 0x00000000fffff984 */ /* 0x000fe20000000800 */
[----:B------:R-:W-:Y:S01]  /*f700*/  @!PT LDS RZ, [RZ] ;  /* 0x00000000fffff984 */ /* 0x000fe20000000800 */
[----:B------:R0:W-:Y:S01]  /*f710*/  LDGSTS.E.BYPASS.LTC128B.128 [R0+0x10c00], desc[UR48][R2.64], !P2 ;  /* 0x10c0000002007fae */ /* 0x0001e2000d101d70 */
[----:B------:R-:W-:-:S03]  /*f720*/  LOP3.LUT P2, RZ, R16, 0x400000, RZ, 0xc0, !PT ;  /* 0x0040000010ff7812 */ /* 0x000fc6000784c0ff */
[----:B------:R0:W-:Y:S01]  /*f730*/  LDGSTS.E.BYPASS.LTC128B.128 [R0+0x14c00], desc[UR48][R2.64+0x80], !P1 ;  /* 0x14c0008002007fae */ /* 0x0001e2000c901d70 */
[----:B------:R-:W-:Y:S01]  /*f740*/  LOP3.LUT P1, RZ, R16, 0x200000, RZ, 0xc0, !PT ;  /* 0x0020000010ff7812 */ /* 0x000fe2000782c0ff */
[----:B------:R-:W-:Y:S02]  /*f750*/  IMAD.MOV.U32 R13, RZ, RZ, R7 ;  /* 0x000000ffff0d7224 */ /* 0x000fe400078e0007 */
[----:B------:R-:W-:-:S10]  /*f760*/  IMAD.MOV.U32 R19, RZ, RZ, R14 ;  /* 0x000000ffff137224 */ /* 0x000fd400078e000e */
[----:B0-----:R-:W-:Y:S05]  /*f770*/  WARPSYNC.COLLECTIVE R15, `(.L_x_115) ;  /* 0x000000000f087348 */ /* 0x001fea0003c00000 */
[----:B------:R1:W2:Y:S02]  /*f780*/  SHFL.IDX P6, R14, R13, R12, R11 ;  /* 0x0000000c0d0e7389 */ /* 0x0002a400000c000b */
[----:B012---:R-:W-:Y:S01]  /*f790*/  ENDCOLLECTIVE ;  /* 0x000000000000791b */ /* 0x007fe20003800000 */
.L_x_115:
[----:B------:R-:W-:Y:S01]  /*f7a0*/  MOV R13, R8 ;  /* 0x00000008000d7202 */ /* 0x000fe20000000f00 */
[----:B------:R-:W-:Y:S02]  /*f7b0*/  IMAD.MOV.U32 R12, RZ, RZ, 0x3 ;  /* 0x00000003ff0c7424 */ /* 0x000fe400078e00ff */
[----:B------:R-:W-:-:S07]  /*f7c0*/  IMAD.MOV.U32 R18, RZ, RZ, R14 ;  /* 0x000000ffff127224 */ /* 0x000fce00078e000e */
[----:B------:R-:W-:Y:S05]  /*f7d0*/  WARPSYNC.COLLECTIVE R15, `(.L_x_116) ;  /* 0x000000000f087348 */ /* 0x000fea0003c00000 */
[----:B------:R0:W1:Y:S02]  /*f7e0*/  SHFL.IDX P6, R14, R13, R12, R11 ;  /* 0x0000000c0d0e7389 */ /* 0x00006400000c000b */
[----:B01----:R-:W-:Y:S01]  /*f7f0*/  ENDCOLLECTIVE ;  /* 0x000000000000791b */ /* 0x003fe20003800000 */
.L_x_116:
[----:B------:R-:W-:-:S05]  /*f800*/  IADD3 R2, P0, R32, R18, RZ ;  /* 0x0000001220027210 */ /* 0x000fca0007f1e0ff */
[----:B------:R-:W-:-:S05]  /*f810*/  IMAD.X R3, RZ, RZ, R19, P0 ;  /* 0x000000ffff037224 */ /* 0x000fca00000e0613 */
[----:B------:R-:W-:Y:S01]  /*f820*/  @!PT LDS RZ, [RZ] ;  /* 0x00000000fffff984 */ /* 0x000fe20000000800 */
[----:B------:R-:W-:Y:S01]  /*f830*/  @!PT LDS RZ, [RZ] ;  /* 0x00000000fffff984 */ /* 0x000fe20000000800 */
[----:B------:R-:W-:Y:S01]  /*f840*/  @!PT LDS RZ, [RZ] ;  /* 0x00000000fffff984 */ /* 0x000fe20000000800 */
[----:B------:R0:W-:Y:S01]  /*f850*/  LDGSTS.E.BYPASS.LTC128B.128 [R0+0x11400], desc[UR48][R2.64], !P3 ;  /* 0x1140000002007fae */ /* 0x0001e2000d901d70 */
[----:B------:R-:W-:Y:S01]  /*f860*/  IMAD.MOV.U32 R13, RZ, RZ, R7 ;  /* 0x000000ffff0d7224 */ /* 0x000fe200078e0007 */
[C---:B------:R-:W-:Y:S02]  /*f870*/  LOP3.LUT P3, RZ, R16.reuse, 0x100000, RZ, 0xc0, !PT ;  /* 0x0010000010ff7812 */ /* 0x040fe4000786c0ff */
[----:B------:R0:W-:Y:S01]  /*f880*/  LDGSTS.E.BYPASS.LTC128B.128 [R0+0x15400], desc[UR48][R2.64+0x80], !P2 ;  /* 0x1540008002007fae */ /* 0x0001e2000d101d70 */
[----:B------:R-:W-:Y:S01]  /*f890*/  LOP3.LUT P2, RZ, R16, 0x80000, RZ, 0xc0, !PT ;  /* 0x0008000010ff7812 */ /* 0x000fe2000784c0ff */
[----:B------:R-:W-:-:S12]  /*f8a0*/  IMAD.MOV.U32 R10, RZ, RZ, R14 ;  /* 0x000000ffff0a7224 */ /* 0x000fd800078e000e */
[----:B0-----:R-:W-:Y:S05]  /*f8b0*/  WARPSYNC.COLLECTIVE R15, `(.L_x_117) ;  /* 0x000000000f087348 */ /* 0x001fea0003c00000 */
[----:B------:R1:W2:Y:S02]  /*f8c0*/  SHFL.IDX P6, R14, R13, R12, R11 ;  /* 0x0000000c0d0e7389 */ /* 0x0002a400000c000b */
[----:B012---:R-:W-:Y:S01]  /*f8d0*/  ENDCOLLECTIVE ;  /* 0x000000000000791b */ /* 0x007fe20003800000 */
.L_x_117:
[----:B------:R-:W-:Y:S02]  /*f8e0*/  IMAD.MOV.U32 R13, RZ, RZ, R8 ;  /* 0x000000ffff0d7224 */ /* 0x000fe400078e0008 */
[----:B------:R-:W-:Y:S01]  /*f8f0*/  IMAD.MOV.U32 R12, RZ, RZ, 0x4 ;  /* 0x00000004ff0c7424 */ /* 0x000fe200078e00ff */
[----:B------:R-:W-:-:S13]  /*f900*/  IADD3 R2, P0, R32, R14, RZ ;  /* 0x0000000e20027210 */ /* 0x000fda0007f1e0ff */
[----:B------:R-:W-:Y:S05]  /*f910*/  WARPSYNC.COLLECTIVE R15, `(.L_x_118) ;  /* 0x000000000f087348 */ /* 0x000fea0003c00000 */
[----:B------:R0:W1:Y:S02]  /*f920*/  SHFL.IDX P6, R14, R13, R12, R11 ;  /* 0x0000000c0d0e7389 */ /* 0x00006400000c000b */
[----:B01----:R-:W-:Y:S01]  /*f930*/  ENDCOLLECTIVE ;  /* 0x000000000000791b */ /* 0x003fe20003800000 */
.L_x_118:
        /* <DEDUP_REMOVED lines=13> */
.L_x_119:
[----:B------:R-:W-:Y:S02]  /*fa10*/  IMAD.MOV.U32 R13, RZ, RZ, R8 ;  /* 0x000000ffff0d7224 */ /* 0x000fe400078e0008 */
[----:B------:R-:W-:Y:S02]  /*fa20*/  IMAD.MOV.U32 R12, RZ, RZ, 0x5 ;  /* 0x00000005ff0c7424 */ /* 0x000fe400078e00ff */
[----:B------:R-:W-:-:S07]  /*fa30*/  IMAD.MOV.U32 R21, RZ, RZ, R14 ;  /* 0x000000ffff157224 */ /* 0x000fce00078e000e */
[----:B------:R-:W-:Y:S05]  /*fa40*/  WARPSYNC.COLLECTIVE R15, `(.L_x_120) ;  /* 0x000000000f087348 */ /* 0x000fea0003c00000 */
[----:B------:R0:W1:Y:S02]  /*fa50*/  SHFL.IDX P6, R14, R13, R12, R11 ;  /* 0x0000000c0d0e7389 */ /* 0x00006400000c000b */
[----:B01----:R-:W-:Y:S01]  /*fa60*/  ENDCOLLECTIVE ;  /* 0x000000000000791b */ /* 0x003fe20003800000 */
.L_x_120:
[----:B------:R-:W-:-:S05]  /*fa70*/  IADD3 R2, P0, R32, R21, RZ ;  /* 0x0000001520027210 */ /* 0x000fca0007f1e0ff */
[----:B------:R-:W-:-:S05]  /*fa80*/  IMAD.X R3, RZ, RZ, R3, P0 ;  /* 0x000000ffff037224 */ /* 0x000fca00000e0603 */
[----:B------:R-:W-:Y:S01]  /*fa90*/  @!PT LDS RZ, [RZ] ;  /* 0x00000000fffff984 */ /* 0x000fe20000000800 */
[----:B------:R-:W-:Y:S01]  /*faa0*/  @!PT LDS RZ, [RZ] ;  /* 0x00000000fffff984 */ /* 0x000fe20000000800 */
[----:B------:R-:W-:Y:S01]  /*fab0*/  @!PT LDS RZ, [RZ] ;  /* 0x00000000fffff984 */ /* 0x000fe20000000800 */
[----:B------:R-:W-:Y:S01]  /*fac0*/  LDGSTS.E.BYPASS.LTC128B.128 [R0+0x12400], desc[UR48][R2.64], !P2 ;  /* 0x1240000002007fae */ /* 0x000fe2000d101d70 */
[----:B------:R-:W-:Y:S01]  /*fad0*/  IMAD.MOV.U32 R13, RZ, RZ, R7 ;  /* 0x000000ffff0d7224 */ /* 0x000fe200078e0007 */
[C---:B------:R-:W-:Y:S02]  /*fae0*/  LOP3.LUT P2, RZ, R16.reuse, 0x8000, RZ, 0xc0, !PT ;  /* 0x0000800010ff7812 */ /* 0x040fe4000784c0ff */
[----:B------:R0:W-:Y:S01]  /*faf0*/  LDGSTS.E.BYPASS.LTC128B.128 [R0+0x16400], desc[UR48][R2.64+0x80], !P1 ;  /* 0x1640008002007fae */ /* 0x0001e2000c901d70 */
[----:B------:R-:W-:Y:S01]  /*fb00*/  LOP3.LUT P1, RZ, R16, 0x4000, RZ, 0xc0, !PT ;  /* 0x0000400010ff7812 */ /* 0x000fe2000782c0ff */
[----:B0-----:R-:W-:-:S12]  /*fb10*/  IMAD.MOV.U32 R3, RZ, RZ, R14 ;  /* 0x000000ffff037224 */ /* 0x001fd800078e000e */
[----:B------:R-:W-:Y:S05]  /*fb20*/  WARPSYNC.COLLECTIVE R15, `(.L_x_121) ;  /* 0x000000000f087348 */ /* 0x000fea0003c00000 */
[----:B------:R0:W1:Y:S02]  /*fb30*/  SHFL.IDX P6, R14, R13, R12, R11 ;  /* 0x0000000c0d0e7389 */ /* 0x00006400000c000b */
[----:B01----:R-:W-:Y:S01]  /*fb40*/  ENDCOLLECTIVE ;  /* 0x000000000000791b */ /* 0x003fe20003800000 */
.L_x_121:
[----:B------:R-:W-:Y:S02]  /*fb50*/  IMAD.MOV.U32 R13, RZ, RZ, R8 ;  /* 0x000000ffff0d7224 */ /* 0x000fe400078e0008 */
[----:B------:R-:W-:Y:S02]  /*fb60*/  IMAD.MOV.U32 R12, RZ, RZ, 0x6 ;  /* 0x00000006ff0c7424 */ /* 0x000fe400078e00ff */
[----:B------:R-:W-:-:S07]  /*fb70*/  IMAD.MOV.U32 R21, RZ, RZ, R14 ;  /* 0x000000ffff157224 */ /* 0x000fce00078e000e */
[----:B------:R-:W-:Y:S05]  /*fb80*/  WARPSYNC.COLLECTIVE R15, `(.L_x_122) ;  /* 0x000000000f087348 */ /* 0x000fea0003c00000 */
[----:B------:R0:W1:Y:S02]  /*fb90*/  SHFL.IDX P6, R14, R13, R12, R11 ;  /* 0x0000000c0d0e7389 */ /* 0x00006400000c000b */
[----:B01----:R-:W-:Y:S01]  /*fba0*/  ENDCOLLECTIVE ;  /* 0x000000000000791b */ /* 0x003fe20003800000 */
.L_x_122:
[----:B------:R-:W-:-:S05]  /*fbb0*/  IADD3 R2, P0, R32, R21, RZ ;  /* 0x0000001520027210 */ /* 0x000fca0007f1e0ff */
[----:B------:R-:W-:-:S05]  /*fbc0*/  IMAD.X R3, RZ, RZ, R3, P0 ;  /* 0x000000ffff037224 */ /* 0x000fca00000e0603 */
[----:B------:R-:W-:Y:S01]  /*fbd0*/  @!PT LDS RZ, [RZ] ;  /* 0x00000000fffff984 */ /* 0x000fe20000000800 */
[----:B------:R-:W-:Y:S01]  /*fbe0*/  @!PT LDS RZ, [RZ] ;  /* 0x00000000fffff984 */ /* 0x000fe20000000800 */
[----:B------:R-:W-:Y:S01]  /*fbf0*/  @!PT LDS RZ, [RZ] ;  /* 0x00000000fffff984 */ /* 0x000fe20000000800 */
[----:B------:R-:W-:Y:S01]  /*fc00*/  LDGSTS.E.BYPASS.LTC128B.128 [R0+0x12c00], desc[UR48][R2.64], !P4 ;  /* 0x12c0000002007fae */ /* 0x000fe2000e101d70 */
[----:B------:R-:W-:-:S03]  /*fc10*/  IMAD.MOV.U32 R13, RZ, RZ, R7 ;  /* 0x000000ffff0d7224 */ /* 0x000fc600078e0007 */
[----:B------:R0:W-:Y:S02]  /*fc20*/  LDGSTS.E.BYPASS.LTC128B.128 [R0+0x16c00], desc[UR48][R2.64+0x80], !P3 ;  /* 0x16c0008002007fae */ /* 0x0001e4000d901d70 */
[----:B0-----:R-:W-:-:S07]  /*fc30*/  IMAD.MOV.U32 R3, RZ, RZ, R14 ;  /* 0x000000ffff037224 */ /* 0x001fce00078e000e */
[----:B------:R-:W-:Y:S05]  /*fc40*/  WARPSYNC.COLLECTIVE R15, `(.L_x_123) ;  /* 0x000000000f087348 */ /* 0x000fea0003c00000 */
[----:B------:R0:W1:Y:S02]  /*fc50*/  SHFL.IDX P6, R14, R13, R12, R11 ;  /* 0x0000000c0d0e7389 */ /* 0x00006400000c000b */
[----:B01----:R-:W-:Y:S01]  /*fc60*/  ENDCOLLECTIVE ;  /* 0x000000000000791b */ /* 0x003fe20003800000 */
.L_x_123:
[----:B------:R-:W-:Y:S02]  /*fc70*/  IMAD.MOV.U32 R13, RZ, RZ, R8 ;  /* 0x000000ffff0d7224 */ /* 0x000fe400078e0008 */
[----:B------:R-:W-:Y:S02]  /*fc80*/  IMAD.MOV.U32 R12, RZ, RZ, 0x7 ;  /* 0x00000007ff0c7424 */ /* 0x000fe400078e00ff */
[----:B------:R-:W-:-:S07]  /*fc90*/  IMAD.MOV.U32 R21, RZ, RZ, R14 ;  /* 0x000000ffff157224 */ /* 0x000fce00078e000e */
[----:B------:R-:W-:Y:S05]  /*fca0*/  WARPSYNC.COLLECTIVE R15, `(.L_x_124) ;  /* 0x000000000f087348 */ /* 0x000fea0003c00000 */
[----:B------:R0:W1:Y:S02]  /*fcb0*/  SHFL.IDX P6, R14, R13, R12, R11 ;  /* 0x0000000c0d0e7389 */ /* 0x00006400000c000b */
[----:B01----:R-:W-:Y:S01]  /*fcc0*/  ENDCOLLECTIVE ;  /* 0x000000000000791b */ /* 0x003fe20003800000 */
.L_x_124:
[----:B------:R-:W-:-:S05]  /*fcd0*/  IADD3 R2, P0, R32, R21, RZ ;  /* 0x0000001520027210 */ /* 0x000fca0007f1e0ff */
[----:B------:R-:W-:-:S05]  /*fce0*/  IMAD.X R3, RZ, RZ, R3, P0 ;  /* 0x000000ffff037224 */ /* 0x000fca00000e0603 */
[----:B------:R-:W-:Y:S01]  /*fcf0*/  @!PT LDS RZ, [RZ] ;  /* 0x00000000fffff984 */ /* 0x000fe20000000800 */
[----:B------:R-:W-:Y:S01]  /*fd00*/  @!PT LDS RZ, [RZ] ;  /* 0x00000000fffff984 */ /* 0x000fe20000000800 */
[----:B------:R-:W-:Y:S01]  /*fd10*/  @!PT LDS RZ, [RZ] ;  /* 0x00000000fffff984 */ /* 0x000fe20000000800 */
[----:B------:R0:W-:Y:S01]  /*fd20*/  LDGSTS.E.BYPASS.LTC128B.128 [R0+0x13400], desc[UR48][R2.64], !P2 ;  /* 0x1340000002007fae */ /* 0x0001e2000d101d70 */
[----:B------:R-:W-:-:S03]  /*fd30*/  IMAD.MOV.U32 R13, RZ, RZ, R7 ;  /* 0x000000ffff0d7224 */ /* 0x000fc600078e0007 */
[----:B------:R0:W-:Y:S01]  /*fd40*/  LDGSTS.E.BYPASS.LTC128B.128 [R0+0x17400], desc[UR48][R2.64+0x80], !P1 ;  /* 0x1740008002007fae */ /* 0x0001e2000c901d70 */
[----:B------:R-:W-:-:S07]  /*fd50*/  IMAD.MOV.U32 R8, RZ, RZ, R14 ;  /* 0x000000ffff087224 */ /* 0x000fce00078e000e */
[----:B0-----:R-:W-:Y:S05]  /*fd60*/  WARPSYNC.COLLECTIVE R15, `(.L_x_125) ;  /* 0x000000000f087348 */ /* 0x001fea0003c00000 */
[----:B------:R1:W2:Y:S02]  /*fd70*/  SHFL.IDX P6, R14, R13, R12, R11 ;  /* 0x0000000c0d0e7389 */ /* 0x0002a400000c000b */
[----:B012---:R-:W-:Y:S01]  /*fd80*/  ENDCOLLECTIVE ;  /* 0x000000000000791b */ /* 0x007fe20003800000 */
.L_x_125:
[----:B------:R-:W-:Y:S05]  /*fd90*/  BRA `(.L_x_126) ;  /* 0xffffffb800b87947 */ /* 0x000fea000383ffff */
.L_x_55:
[----:B--2---:R2:W3:Y:S02]  /*fda0*/  SYNCS.PHASECHK.TRANS64.TRYWAIT P0, [R6+URZ+0x38840], R20 ;  /* 0x03884014060075a7 */ /* 0x0044e4000800017f */
[----:B---3--:R-:W-:Y:S05]  /*fdb0*/  @!P0 NANOSLEEP.SYNCS 0x989680 ;  /* 0x009896800000895d */ /* 0x008fea0003900000 */
[----:B------:R-:W3:Y:S02]  /*fdc0*/  @!P0 SYNCS.PHASECHK.TRANS64 P0, [R6+URZ+0x38840], R20 ;  /* 0x03884014060085a7 */ /* 0x000ee4000800007f */
[----:B---3--:R-:W-:Y:S05]  /*fdd0*/  @!P0 BRA `(.L_x_55) ;  /* 0xfffffffc00f08947 */ /* 0x008fea000383ffff */
[----:B------:R-:W-:Y:S05]  /*fde0*/  BRA `(.L_x_127) ;  /* 0xffffffbc00147947 */ /* 0x000fea000383ffff */
.L_x_56:
[----:B------:R-:W-:Y:S01]  /*fdf0*/  BSSY B0, `(.L_x_128) ;  /* 0x0000008000007945 */ /* 0x000fe20003800000 */
[----:B------:R-:W-:Y:S01]  /*fe00*/  IMAD.MOV.U32 R13, RZ, RZ, R5 ;  /* 0x000000ffff0d7224 */ /* 0x000fe200078e0005 */
[----:B------:R-:W-:Y:S01]  /*fe10*/  MOV R12, RZ ;  /* 0x000000ff000c7202 */ /* 0x000fe20000000f00 */
[----:B------:R-:W-:Y:S02]  /*fe20*/  IMAD.MOV.U32 R11, RZ, RZ, 0x181f ;  /* 0x0000181fff0b7424 */ /* 0x000fe400078e00ff */
[----:B------:R-:W-:-:S07]  /*fe30*/  IMAD.MOV.U32 R15, RZ, RZ, -0x1 ;  /* 0xffffffffff0f7424 */ /* 0x000fce00078e00ff */
[----:B012--5:R-:W-:Y:S05]  /*fe40*/  WARPSYNC.COLLECTIVE R15, `(.L_x_129) ;  /* 0x000000000f087348 */ /* 0x027fea0003c00000 */
[----:B------:R3:W4:Y:S02]  /*fe50*/  SHFL.IDX P6, R14, R13, R12, R11 ;  /* 0x0000000c0d0e7389 */ /* 0x00072400000c000b */
[----:B012345:R-:W-:Y:S01]  /*fe60*/  ENDCOLLECTIVE ;  /* 0x000000000000791b */ /* 0x03ffe20003800000 */
.L_x_129:
[----:B------:R-:W-:Y:S05]  /*fe70*/  BSYNC B0 ;  /* 0x0000000000007941 */ /* 0x000fea0003800000 */
.L_x_128:
[----:B------:R-:W-:Y:S01]  /*fe80*/  IMAD.MOV.U32 R13, RZ, RZ, R4 ;  /* 0x000000ffff0d7224 */ /* 0x000fe200078e0004 */
[----:B------:R-:W-:Y:S01]  /*fe90*/  ISETP.GE.AND P2, PT, R21, 0x1, PT ;  /* 0x000000011500780c */ /* 0x000fe20003f46270 */
[----:B------:R-:W-:Y:S02]  /*fea0*/  IMAD.MOV.U32 R12, RZ, RZ, RZ ;  /* 0x000000ffff0c7224 */ /* 0x000fe400078e00ff */
[----:B------:R-:W-:Y:S02]  /*feb0*/  IMAD.MOV.U32 R11, RZ, RZ, 0x181f ;  /* 0x0000181fff0b7424 */ /* 0x000fe400078e00ff */
[----:B------:R-:W-:Y:S02]  /*fec0*/  IMAD.MOV.U32 R15, RZ, RZ, -0x1 ;  /* 0xffffffffff0f7424 */ /* 0x000fe400078e00ff */
[----:B------:R-:W-:-:S07]  /*fed0*/  IMAD.MOV.U32 R9, RZ, RZ, R14 ;  /* 0x000000ffff097224 */ /* 0x000fce00078e000e */
[----:B------:R-:W-:Y:S05]  /*fee0*/  WARPSYNC.COLLECTIVE R15, `(.L_x_130) ;  /* 0x000000000f087348 */ /* 0x000fea0003c00000 */
[----:B------:R0:W1:Y:S02]  /*fef0*/  SHFL.IDX P6, R14, R13, R12, R11 ;  /* 0x0000000c0d0e7389 */ /* 0x00006400000c000b */
[----:B01----:R-:W-:Y:S01]  /*ff00*/  ENDCOLLECTIVE ;  /* 0x000000000000791b */ /* 0x003fe20003800000 */
.L_x_130:
[----:B------:R-:W-:Y:S02]  /*ff10*/  IMAD.MOV.U32 R13, RZ, RZ, R5 ;  /* 0x000000ffff0d7224 */ /* 0x000fe400078e0005 */
[----:B------:R-:W-:Y:S01]  /*ff20*/  IMAD.MOV.U32 R12, RZ, RZ, 0x1 ;  /* 0x00000001ff0c7424 */ /* 0x000fe200078e00ff */
[----:B------:R-:W-:-:S13]  /*ff30*/  @P2 IADD3 R3, P0, R32, R14, RZ ;  /* 0x0000000e20032210 */ /* 0x000fda0007f1e0ff */
[----:B------:R-:W-:Y:S05]  /*ff40*/  WARPSYNC.COLLECTIVE R15, `(.L_x_131) ;  /* 0x000000000f087348 */ /* 0x000fea0003c00000 */
[----:B------:R0:W1:Y:S02]  /*ff50*/  SHFL.IDX P6, R14, R13, R12, R11 ;  /* 0x0000000c0d0e7389 */ /* 0x00006400000c000b */
[----:B01----:R-:W-:Y:S01]  /*ff60*/  ENDCOLLECTIVE ;  /* 0x000000000000791b */ /* 0x003fe20003800000 */
.L_x_131:
[----:B------:R-:W-:Y:S02]  /*ff70*/  @P2 IMAD.X R9, RZ, RZ, R9, P0 ;  /* 0x000000ffff092224 */ /* 0x000fe400000e0609 */
[----:B------:R-:W-:Y:S02]  /*ff80*/  @P2 IMAD.MOV.U32 R2, RZ, RZ, R3 ;  /* 0x000000ffff022224 */ /* 0x000fe400078e0003 */
[----:B------:R-:W-:-:S05]  /*ff90*/  @P2 IMAD.MOV.U32 R3, RZ, RZ, R9 ;  /* 0x000000ffff032224 */ /* 0x000fca00078e0009 */
[----:B------:R-:W-:Y:S01]  /*ffa0*/  @!PT LDS RZ, [RZ] ;  /* 0x00000000fffff984 */ /* 0x000fe20000000800 */
[----:B------:R-:W-:Y:S01]  /*ffb0*/  @!PT LDS RZ, [RZ] ;  /* 0x00000000fffff984 */ /* 0x000fe20000000800 */
[----:B------:R-:W-:Y:S01]  /*ffc0*/  @!PT LDS RZ, [RZ] ;  /* 0x00000000fffff984 */ /* 0x000fe20000000800 */
[----:B------:R0:W-:Y:S01]  /*ffd0*/  @P2 LDGSTS.E.BYPASS.LTC128B.128 [R0+0x28400], desc[UR48][R2.64], !P3 ;  /* 0x2840000002002fae */ /* 0x0001e2000d901d70 */
[----:B------:R-:W-:-:S03]  /*ffe0*/  IMAD.MOV.U32 R13, RZ, RZ, R4 ;  /* 0x000000ffff0d7224 */ /* 0x000fc600078e0004 */
[----:B------:R0:W-:Y:S01]  /*fff0*/  @P2 LDGSTS.E.BYPASS.LTC128B.128 [R0+0x2c400], desc[UR48][R2.64+0x80], !P1 ;  /* 0x2c40008002002fae */ /* 0x0001e2000c901d70 */
[----:B------:R-:W-:Y:S01]  /*10000*/  ISETP.GE.AND P2, PT, R21, 0x11, PT ;  /* 0x000000111500780c */ /* 0x000fe20003f46270 */
[----:B------:R-:W-:-:S12]  /*10010*/  IMAD.MOV.U32 R18, RZ, RZ, R14 ;  /* 0x000000ffff127224 */ /* 0x000fd800078e000e */
[----:B0-----:R-:W-:Y:S05]  /*10020*/  WARPSYNC.COLLECTIVE R15, `(.L_x_132) ;  /* 0x000000000f087348 */ /* 0x001fea0003c00000 */
[----:B------:R1:W2:Y:S02]  /*10030*/  SHFL.IDX P6, R14, R13, R12, R11 ;  /* 0x0000000c0d0e7389 */ /* 0x0002a400000c000b */
[----:B012---:R-:W-:Y:S01]  /*10040*/  ENDCOLLECTIVE ;  /* 0x000000000000791b */ /* 0x007fe20003800000 */
.L_x_132:
[----:B------:R-:W-:Y:S02]  /*10050*/  IMAD.MOV.U32 R13, RZ, RZ, R5 ;  /* 0x000000ffff0d7224 */ /* 0x000fe400078e0005 */
[----:B------:R-:W-:Y:S01]  /*10060*/  IMAD.MOV.U32 R12, RZ, RZ, 0x2 ;  /* 0x00000002ff0c7424 */ /* 0x000fe200078e00ff */
[----:B------:R-:W-:-:S13]  /*10070*/  @P2 IADD3 R19, P0, R32, R14, RZ ;  /* 0x0000000e20132210 */ /* 0x000fda0007f1e0ff */
[----:B------:R-:W-:Y:S05]  /*10080*/  WARPSYNC.COLLECTIVE R15, `(.L_x_133) ;  /* 0x000000000f087348 */ /* 0x000fea0003c00000 */
[----:B------:R0:W1:Y:S02]  /*10090*/  SHFL.IDX P6, R14, R13, R12, R11 ;  /* 0x0000000c0d0e7389 */ /* 0x00006400000c000b */
[----:B01----:R-:W-:Y:S01]  /*100a0*/  ENDCOLLECTIVE ;  /* 0x000000000000791b */ /* 0x003fe20003800000 */
.L_x_133:
        /* <DEDUP_REMOVED lines=14> */
.L_x_134:
[----:B------:R-:W-:Y:S02]  /*10190*/  IMAD.MOV.U32 R13, RZ, RZ, R5 ;  /* 0x000000ffff0d7224 */ /* 0x000fe400078e0005 */
[----:B------:R-:W-:Y:S01]  /*101a0*/  IMAD.MOV.U32 R12, RZ, RZ, 0x3 ;  /* 0x00000003ff0c7424 */ /* 0x000fe200078e00ff */
[----:B------:R-:W-:-:S05]  /*101b0*/  @P2 IADD3 R15, P0, R32, R14, RZ ;  /* 0x0000000e200f2210 */ /* 0x000fca0007f1e0ff */
[----:B------:R-:W-:Y:S02]  /*101c0*/  @P2 IMAD.MOV.U32 R2, RZ, RZ, R15 ;  /* 0x000000ffff022224 */ /* 0x000fe400078e000f */
[----:B------:R-:W-:Y:S02]  /*101d0*/  IMAD.MOV.U32 R15, RZ, RZ, -0x1 ;  /* 0xffffffffff0f7424 */ /* 0x000fe400078e00ff */
[----:B------:R-:W-:-:S07]  /*101e0*/  @P2 IMAD.X R17, RZ, RZ, R17, P0 ;  /* 0x000000ffff112224 */ /* 0x000fce00000e0611 */
[----:B------:R-:W-:Y:S05]  /*101f0*/  WARPSYNC.COLLECTIVE R15, `(.L_x_135) ;  /* 0x000000000f087348 */ /* 0x000fea0003c00000 */
[----:B------:R0:W1:Y:S02]  /*10200*/  SHFL.IDX P6, R14, R13, R12, R11 ;  /* 0x0000000c0d0e7389 */ /* 0x00006400000c000b */
[----:B01----:R-:W-:Y:S01]  /*10210*/  ENDCOLLECTIVE ;  /* 0x000000000000791b */ /* 0x003fe20003800000 */
.L_x_135:
[----:B------:R-:W-:-:S05]  /*10220*/  @P2 IMAD.MOV.U32 R3, RZ, RZ, R17 ;  /* 0x000000ffff032224 */ /* 0x000fca00078e0011 */
[----:B------:R-:W-:Y:S01]  /*10230*/  @!PT LDS RZ, [RZ] ;  /* 0x00000000fffff984 */ /* 0x000fe20000000800 */
[----:B------:R-:W-:Y:S01]  /*10240*/  @!PT LDS RZ, [RZ] ;  /* 0x00000000fffff984 */ /* 0x000fe20000000800 */
[----:B------:R-:W-:Y:S01]  /*10250*/  @!PT LDS RZ, [RZ] ;  /* 0x00000000fffff984 */ /* 0x000fe20000000800 */
[----:B------:R-:W-:Y:S04]  /*10260*/  @P2 LDGSTS.E.BYPASS.LTC128B.128 [R0+0x29400], desc[UR48][R2.64], !P3 ;  /* 0x2940000002002fae */ /* 0x000fe8000d901d70 */
[----:B------:R0:W-:Y:S01]  /*10270*/  @P2 LDGSTS.E.BYPASS.LTC128B.128 [R0+0x2d400], desc[UR48][R2.64+0x80], !P1 ;  /* 0x2d40008002002fae */ /* 0x0001e2000c901d70 */
[----:B------:R-:W-:Y:S01]  /*10280*/  ISETP.GE.AND P2, PT, R21, 0x31, PT ;  /* 0x000000311500780c */ /* 0x000fe20003f46270 */
[----:B------:R-:W-:Y:S01]  /*10290*/  IMAD.MOV.U32 R13, RZ, RZ, R4 ;  /* 0x000000ffff0d7224 */ /* 0x000fe200078e0004 */
[----:B0-----:R-:W-:-:S11]  /*102a0*/  MOV R2, R14 ;  /* 0x0000000e00027202 */ /* 0x001fd60000000f00 */
[----:B------:R-:W-:Y:S05]  /*102b0*/  WARPSYNC.COLLECTIVE R15, `(.L_x_136) ;  /* 0x000000000f087348 */ /* 0x000fea0003c00000 */
[----:B------:R0:W1:Y:S02]  /*102c0*/  SHFL.IDX P6, R14, R13, R12, R11 ;  /* 0x0000000c0d0e7389 */ /* 0x00006400000c000b */
[----:B01----:R-:W-:Y:S01]  /*102d0*/  ENDCOLLECTIVE ;  /* 0x000000000000791b */ /* 0x003fe20003800000 */
.L_x_136:
[----:B------:R-:W-:Y:S01]  /*102e0*/  IMAD.MOV.U32 R12, RZ, RZ, 0x4 ;  /* 0x00000004ff0c7424 */ /* 0x000fe200078e00ff */
[----:B------:R-:W-:-:S05]  /*102f0*/  @P2 IADD3 R13, P0, R32, R14, RZ ;  /* 0x0000000e200d2210 */ /* 0x000fca0007f1e0ff */
[----:B------:R-:W-:Y:S02]  /*10300*/  @P2 IMAD.X R14, RZ, RZ, R2, P0 ;  /* 0x000000ffff0e2224 */ /* 0x000fe400000e0602 */
[----:B------:R-:W-:Y:S02]  /*10310*/  @P2 IMAD.MOV.U32 R2, RZ, RZ, R13 ;  /* 0x000000ffff022224 */ /* 0x000fe400078e000d */
[----:B------:R-:W-:Y:S02]  /*10320*/  IMAD.MOV.U32 R13, RZ, RZ, R5 ;  /* 0x000000ffff0d7224 */ /* 0x000fe400078e0005 */
[----:B------:R-:W-:-:S07]  /*10330*/  @P2 IMAD.MOV.U32 R3, RZ, RZ, R14 ;  /* 0x000000ffff032224 */ /* 0x000fce00078e000e */
[----:B------:R-:W-:Y:S05]  /*10340*/  WARPSYNC.COLLECTIVE R15, `(.L_x_137) ;  /* 0x000000000f087348 */ /* 0x000fea0003c00000 */
[----:B------:R0:W1:Y:S02]  /*10350*/  SHFL.IDX P6, R14, R13, R12, R11 ;  /* 0x0000000c0d0e7389 */ /* 0x00006400000c000b */
[----:B01----:R-:W-:Y:S01]  /*10360*/  ENDCOLLECTIVE ;  /* 0x000000000000791b */ /* 0x003fe20003800000 */
.L_x_137:
[----:B------:R-:W-:Y:S01]  /*10370*/  @!PT LDS RZ, [RZ] ;  /* 0x00000000fffff984 */ /* 0x000fe20000000800 */
[----:B------:R-:W-:Y:S01]  /*10380*/  @!PT LDS RZ, [RZ] ;  /* 0x00000000fffff984 */ /* 0x000fe20000000800 */
[----:B------:R-:W-:Y:S01]  /*10390*/  @!PT LDS RZ, [RZ] ;  /* 0x00000000fffff984 */ /* 0x000fe20000000800 */
[----:B------:R-:W-:Y:S04]  /*103a0*/  @P2 LDGSTS.E.BYPASS.LTC128B.128 [R0+0x29c00], desc[UR48][R2.64], !P3 ;  /* 0x29c0000002002fae */ /* 0x000fe8000d901d70 */
[----:B------:R0:W-:Y:S01]  /*103b0*/  @P2 LDGSTS.E.BYPASS.LTC128B.128 [R0+0x2dc00], desc[UR48][R2.64+0x80], !P1 ;  /* 0x2dc0008002002fae */ /* 0x0001e2000c901d70 */
[----:B------:R-:W-:Y:S01]  /*103c0*/  ISETP.GE.AND P2, PT, R21, 0x41, PT ;  /* 0x000000411500780c */ /* 0x000fe20003f46270 */
[----:B------:R-:W-:Y:S02]  /*103d0*/  IMAD.MOV.U32 R13, RZ, RZ, R4 ;  /* 0x000000ffff0d7224 */ /* 0x000fe400078e0004 */
[----:B0-----:R-:W-:-:S10]  /*103e0*/  IMAD.MOV.U32 R2, RZ, RZ, R14 ;  /* 0x000000ffff027224 */ /* 0x001fd400078e000e */
[----:B------:R-:W-:Y:S05]  /*103f0*/  WARPSYNC.COLLECTIVE R15, `(.L_x_138) ;  /* 0x000000000f087348 */ /* 0x000fea0003c00000 */
[----:B------:R0:W1:Y:S02]  /*10400*/  SHFL.IDX P6, R14, R13, R12, R11 ;  /* 0x0000000c0d0e7389 */ /* 0x00006400000c000b */
[----:B01----:R-:W-:Y:S01]  /*10410*/  ENDCOLLECTIVE ;  /* 0x000000000000791b */ /* 0x003fe20003800000 */
.L_x_138:
[----:B------:R-:W-:Y:S02]  /*10420*/  IMAD.MOV.U32 R13, RZ, RZ, R5 ;  /* 0x000000ffff0d7224 */ /* 0x000fe400078e0005 */
[----:B------:R-:W-:-:S05]  /*10430*/  IMAD.MOV.U32 R7, RZ, RZ, R14 ;  /* 0x000000ffff077224 */ /* 0x000fca00078e000e */
[----:B------:R-:W-:-:S05]  /*10440*/  @P2 IADD3 R11, P0, R32, R7, RZ ;  /* 0x00000007200b2210 */ /* 0x000fca0007f1e0ff */
[----:B------:R-:W-:Y:S02]  /*10450*/  @P2 IMAD.X R12, RZ, RZ, R2, P0 ;  /* 0x000000ffff0c2224 */ /* 0x000fe400000e0602 */
[----:B------:R-:W-:Y:S02]  /*10460*/  @P2 IMAD.MOV.U32 R2, RZ, RZ, R11 ;  /* 0x000000ffff022224 */ /* 0x000fe400078e000b */
[----:B------:R-:W-:Y:S02]  /*10470*/  @P2 IMAD.MOV.U32 R3, RZ, RZ, R12 ;  /* 0x000000ffff032224 */ /* 0x000fe400078e000c */
[----:B------:R-:W-:Y:S02]  /*10480*/  IMAD.MOV.U32 R12, RZ, RZ, 0x5 ;  /* 0x00000005ff0c7424 */ /* 0x000fe400078e00ff */
[----:B------:R-:W-:Y:S01]  /*10490*/  IMAD.MOV.U32 R11, RZ, RZ, 0x181f ;  /* 0x0000181fff0b7424 */ /* 0x000fe200078e00ff */
[----:B------:R-:W-:Y:S01]  /*104a0*/  @!PT LDS RZ, [RZ] ;  /* 0x00000000fffff984 */ /* 0x000fe20000000800 */
[----:B------:R-:W-:Y:S01]  /*104b0*/  @!PT LDS RZ, [RZ] ;  /* 0x00000000fffff984 */ /* 0x000fe20000000800 */
[----:B------:R-:W-:Y:S01]  /*104c0*/  @!PT LDS RZ, [RZ] ;  /* 0x00000000fffff984 */ /* 0x000fe20000000800 */
[----:B------:R0:W-:Y:S06]  /*104d0*/  @P2 LDGSTS.E.BYPASS.LTC128B.128 [R0+0x2a400], desc[UR48][R2.64], !P3 ;  /* 0x2a40000002002fae */ /* 0x0001ec000d901d70 */
[----:B0-----:R-:W-:Y:S05]  /*104e0*/  WARPSYNC.COLLECTIVE R15, `(.L_x_139) ;  /* 0x000000000f087348 */ /* 0x001fea0003c00000 */
[----:B------:R1:W2:Y:S02]  /*104f0*/  SHFL.IDX P6, R14, R13, R12, R11 ;  /* 0x0000000c0d0e7389 */ /* 0x0002a400000c000b */
[----:B012---:R-:W-:Y:S01]  /*10500*/  ENDCOLLECTIVE ;  /* 0x000000000000791b */ /* 0x007fe20003800000 */
.L_x_139:
[----:B------:R-:W-:Y:S01]  /*10510*/  @!PT LDS RZ, [RZ] ;  /* 0x00000000fffff984 */ /* 0x000fe20000000800 */
[----:B------:R-:W-:Y:S01]  /*10520*/  @!PT LDS RZ, [RZ] ;  /* 0x00000000fffff984 */ /* 0x000fe20000000800 */
[----:B------:R-:W-:Y:S01]  /*10530*/  @!PT LDS RZ, [RZ] ;  /* 0x00000000fffff984 */ /* 0x000fe20000000800 */
[----:B------:R0:W-:Y:S01]  /*10540*/  @P2 LDGSTS.E.BYPASS.LTC128B.128 [R0+0x2e400], desc[UR48][R2.64+0x80], !P1 ;  /* 0x2e40008002002fae */ /* 0x0001e2000c901d70 */
[----:B------:R-:W-:Y:S01]  /*10550*/  ISETP.GE.AND P2, PT, R21, 0x51, PT ;  /* 0x000000511500780c */ /* 0x000fe20003f46270 */
[----:B------:R-:W-:Y:S02]  /*10560*/  IMAD.MOV.U32 R13, RZ, RZ, R4 ;  /* 0x000000ffff0d7224 */ /* 0x000fe400078e0004 */
[----:B------:R-:W-:-:S10]  /*10570*/  IMAD.MOV.U32 R8, RZ, RZ, R14 ;  /* 0x000000ffff087224 */ /* 0x000fd400078e000e */
[----:B0-----:R-:W-:Y:S05]  /*10580*/  WARPSYNC.COLLECTIVE R15, `(.L_x_140) ;  /* 0x000000000f087348 */ /* 0x001fea0003c00000 */
[----:B------:R1:W2:Y:S02]  /*10590*/  SHFL.IDX P6, R14, R13, R12, R11 ;  /* 0x0000000c0d0e7389 */ /* 0x0002a400000c000b */
[----:B012---:R-:W-:Y:S01]  /*105a0*/  ENDCOLLECTIVE ;  /* 0x000000000000791b */ /* 0x007fe20003800000 */
.L_x_140:
[----:B------:R-:W-:Y:S02]  /*105b0*/  IMAD.MOV.U32 R13, RZ, RZ, R5 ;  /* 0x000000ffff0d7224 */ /* 0x000fe400078e0005 */
[----:B------:R-:W-:Y:S02]  /*105c0*/  IMAD.MOV.U32 R12, RZ, RZ, 0x6 ;  /* 0x00000006ff0c7424 */ /* 0x000fe400078e00ff */
[----:B------:R-:W-:-:S07]  /*105d0*/  IMAD.MOV.U32 R7, RZ, RZ, R14 ;  /* 0x000000ffff077224 */ /* 0x000fce00078e000e */
[----:B------:R-:W-:Y:S05]  /*105e0*/  WARPSYNC.COLLECTIVE R15, `(.L_x_141) ;  /* 0x000000000f087348 */ /* 0x000fea0003c00000 */
[----:B------:R0:W1:Y:S02]  /*105f0*/  SHFL.IDX P6, R14, R13, R12, R11 ;  /* 0x0000000c0d0e7389 */ /* 0x00006400000c000b */
[----:B01----:R-:W-:Y:S01]  /*10600*/  ENDCOLLECTIVE ;  /* 0x000000000000791b */ /* 0x003fe20003800000 */
.L_x_141:
[----:B------:R-:W-:-:S05]  /*10610*/  @P2 IADD3 R7, P0, R32, R7, RZ ;  /* 0x0000000720072210 */ /* 0x000fca0007f1e0ff */
[----:B------:R-:W-:Y:S02]  /*10620*/  @P2 IMAD.X R8, RZ, RZ, R8, P0 ;  /* 0x000000ffff082224 */ /* 0x000fe400000e0608 */
[----:B------:R-:W-:Y:S02]  /*10630*/  @P2 IMAD.MOV.U32 R2, RZ, RZ, R7 ;  /* 0x000000ffff022224 */ /* 0x000fe400078e0007 */
[----:B------:R-:W-:Y:S02]  /*10640*/  @P2 IMAD.MOV.U32 R3, RZ, RZ, R8 ;  /* 0x000000ffff032224 */ /* 0x000fe400078e0008 */
[----:B------:R-:W-:-:S03]  /*10650*/  IMAD.MOV.U32 R13, RZ, RZ, R4 ;  /* 0x000000ffff0d7224 */ /* 0x000fc600078e0004 */
[----:B------:R-:W-:Y:S01]  /*10660*/  @!PT LDS RZ, [RZ] ;  /* 0x00000000fffff984 */ /* 0x000fe20000000800 */
[----:B------:R-:W-:Y:S01]  /*10670*/  @!PT LDS RZ, [RZ] ;  /* 0x00000000fffff984 */ /* 0x000fe20000000800 */
[----:B------:R-:W-:Y:S01]  /*10680*/  @!PT LDS RZ, [RZ] ;  /* 0x00000000fffff984 */ /* 0x000fe20000000800 */
[----:B------:R0:W-:Y:S04]  /*10690*/  @P2 LDGSTS.E.BYPASS.LTC128B.128 [R0+0x2ac00], desc[UR48][R2.64], !P3 ;  /* 0x2ac0000002002fae */ /* 0x0001e8000d901d70 */
[----:B------:R0:W-:Y:S01]  /*106a0*/  @P2 LDGSTS.E.BYPASS.LTC128B.128 [R0+0x2ec00], desc[UR48][R2.64+0x80], !P1 ;  /* 0x2ec0008002002fae */ /* 0x0001e2000c901d70 */
[----:B------:R-:W-:Y:S01]  /*106b0*/  ISETP.GE.AND P2, PT, R21, 0x61, PT ;  /* 0x000000611500780c */ /* 0x000fe20003f46270 */
[----:B------:R-:W-:-:S12]  /*106c0*/  IMAD.MOV.U32 R10, RZ, RZ, R14 ;  /* 0x000000ffff0a7224 */ /* 0x000fd800078e000e */
[----:B0-----:R-:W-:Y:S05]  /*106d0*/  WARPSYNC.COLLECTIVE R15, `(.L_x_142) ;  /* 0x000000000f087348 */ /* 0x001fea0003c00000 */
[----:B------:R1:W2:Y:S02]  /*106e0*/  SHFL.IDX P6, R14, R13, R12, R11 ;  /* 0x0000000c0d0e7389 */ /* 0x0002a400000c000b */
[----:B012---:R-:W-:Y:S01]  /*106f0*/  ENDCOLLECTIVE ;  /* 0x000000000000791b */ /* 0x007fe20003800000 */
.L_x_142:
[----:B------:R-:W-:Y:S02]  /*10700*/  IMAD.MOV.U32 R13, RZ, RZ, R5 ;  /* 0x000000ffff0d7224 */ /* 0x000fe400078e0005 */
[----:B------:R-:W-:Y:S02]  /*10710*/  IMAD.MOV.U32 R12, RZ, RZ, 0x7 ;  /* 0x00000007ff0c7424 */ /* 0x000fe400078e00ff */
[----:B------:R-:W-:-:S07]  /*10720*/  IMAD.MOV.U32 R9, RZ, RZ, R14 ;  /* 0x000000ffff097224 */ /* 0x000fce00078e000e */
[----:B------:R-:W-:Y:S05]  /*10730*/  WARPSYNC.COLLECTIVE R15, `(.L_x_143) ;  /* 0x000000000f087348 */ /* 0x000fea0003c00000 */
[----:B------:R0:W1:Y:S02]  /*10740*/  SHFL.IDX P6, R14, R13, R12, R11 ;  /* 0x0000000c0d0e7389 */ /* 0x00006400000c000b */
[----:B01----:R-:W-:Y:S01]  /*10750*/  ENDCOLLECTIVE ;  /* 0x000000000000791b */ /* 0x003fe20003800000 */
.L_x_143:
[----:B------:R-:W-:-:S04]  /*10760*/  @P2 IADD3 R9, P0, R32, R9, RZ ;  /* 0x0000000920092210 */ /* 0x000fc80007f1e0ff */
[----:B------:R-:W-:Y:S01]  /*10770*/  @P2 MOV R2, R9 ;  /* 0x0000000900022202 */ /* 0x000fe20000000f00 */
[----:B------:R-:W-:-:S04]  /*10780*/  @P2 IMAD.X R10, RZ, RZ, R10, P0 ;  /* 0x000000ffff0a2224 */ /* 0x000fc800000e060a */
[----:B------:R-:W-:Y:S02]  /*10790*/  @P2 IMAD.MOV.U32 R3, RZ, RZ, R10 ;  /* 0x000000ffff032224 */ /* 0x000fe400078e000a */
[----:B------:R-:W-:-:S03]  /*107a0*/  IMAD.MOV.U32 R13, RZ, RZ, R4 ;  /* 0x000000ffff0d7224 */ /* 0x000fc600078e0004 */
[----:B------:R-:W-:Y:S01]  /*107b0*/  @!PT LDS RZ, [RZ] ;  /* 0x00000000fffff984 */ /* 0x000fe20000000800 */
[----:B------:R-:W-:Y:S01]  /*107c0*/  @!PT LDS RZ, [RZ] ;  /* 0x00000000fffff984 */ /* 0x000fe20000000800 */
[----:B------:R-:W-:Y:S01]  /*107d0*/  @!PT LDS RZ, [RZ] ;  /* 0x00000000fffff984 */ /* 0x000fe20000000800 */
[----:B------:R0:W-:Y:S04]  /*107e0*/  @P2 LDGSTS.E.BYPASS.LTC128B.128 [R0+0x2b400], desc[UR48][R2.64], !P3 ;  /* 0x2b40000002002fae */ /* 0x0001e8000d901d70 */
[----:B------:R0:W-:Y:S01]  /*107f0*/  @P2 LDGSTS.E.BYPASS.LTC128B.128 [R0+0x2f400], desc[UR48][R2.64+0x80], !P1 ;  /* 0x2f40008002002fae */ /* 0x0001e2000c901d70 */
[----:B------:R-:W-:-:S07]  /*10800*/  IMAD.MOV.U32 R5, RZ, RZ, R14 ;  /* 0x000000ffff057224 */ /* 0x000fce00078e000e */
[----:B0-----:R-:W-:Y:S05]  /*10810*/  WARPSYNC.COLLECTIVE R15, `(.L_x_144) ;  /* 0x000000000f087348 */ /* 0x001fea0003c00000 */
[----:B------:R1:W2:Y:S02]  /*10820*/  SHFL.IDX P6, R14, R13, R12, R11 ;  /* 0x0000000c0d0e7389 */ /* 0x0002a400000c000b */
[----:B012---:R-:W-:Y:S01]  /*10830*/  ENDCOLLECTIVE ;  /* 0x000000000000791b */ /* 0x007fe20003800000 */
.L_x_144:
[----:B------:R-:W-:Y:S05]  /*10840*/  BRA `(.L_x_145) ;  /* 0xffffffb400f47947 */ /* 0x000fea000383ffff */
.L_x_60:
[----:B------:R-:W-:Y:S02]  /*10850*/  IMAD.MOV.U32 R13, RZ, RZ, R4 ;  /* 0x000000ffff0d7224 */ /* 0x000fe400078e0004 */
[----:B------:R-:W-:Y:S02]  /*10860*/  IMAD.MOV.U32 R12, RZ, RZ, RZ ;  /* 0x000000ffff0c7224 */ /* 0x000fe400078e00ff */
[----:B------:R-:W-:Y:S02]  /*10870*/  IMAD.MOV.U32 R11, RZ, RZ, 0x181f ;  /* 0x0000181fff0b7424 */ /* 0x000fe400078e00ff */
[----:B------:R-:W-:Y:S02]  /*10880*/  IMAD.MOV.U32 R15, RZ, RZ, -0x1 ;  /* 0xffffffffff0f7424 */ /* 0x000fe400078e00ff */
[----:B------:R-:W-:-:S07]  /*10890*/  IMAD.IADD R5, R10, 0x1, R5 ;  /* 0x000000010a057824 */ /* 0x000fce00078e0205 */
[----:B-----5:R-:W-:Y:S05]  /*108a0*/  WARPSYNC.COLLECTIVE R15, `(.L_x_146) ;  /* 0x000000000f087348 */ /* 0x020fea0003c00000 */
[----:B------:R0:W1:Y:S02]  /*108b0*/  SHFL.IDX P6, R14, R13, R12, R11 ;  /* 0x0000000c0d0e7389 */ /* 0x00006400000c000b */
[----:B01---5:R-:W-:Y:S01]  /*108c0*/  ENDCOLLECTIVE ;  /* 0x000000000000791b */ /* 0x023fe20003800000 */
.L_x_146:
[C---:B------:R-:W-:Y:S01]  /*108d0*/  VIADD R6, R5.reuse, 0x10 ;  /* 0x0000001005067836 */ /* 0x040fe20000000000 */
[----:B------:R-:W-:Y:S01]  /*108e0*/  ISETP.GE.AND P1, PT, R5, UR40, PT ;  /* 0x0000002805007c0c */ /* 0x000fe2000bf26270 */
[----:B------:R-:W-:Y:S02]  /*108f0*/  IMAD.MOV.U32 R13, RZ, RZ, R0 ;  /* 0x000000ffff0d7224 */ /* 0x000fe400078e0000 */
[----:B------:R-:W-:-:S10]  /*10900*/  IMAD.MOV.U32 R2, RZ, RZ, R14 ;  /* 0x000000ffff027224 */ /* 0x000fd400078e000e */
[----:B------:R-:W-:Y:S05]  /*10910*/  WARPSYNC.COLLECTIVE R15, `(.L_x_147) ;  /* 0x000000000f087348 */ /* 0x000fea0003c00000 */
[----:B------:R0:W1:Y:S02]  /*10920*/  SHFL.IDX P6, R14, R13, R12, R11 ;  /* 0x0000000c0d0e7389 */ /* 0x00006400000c000b */
[----:B01----:R-:W-:Y:S01]  /*10930*/  ENDCOLLECTIVE ;  /* 0x000000000000791b */ /* 0x003fe20003800000 */
.L_x_147:
[----:B------:R-:W-:Y:S02]  /*10940*/  IMAD.MOV.U32 R13, RZ, RZ, R4 ;  /* 0x000000ffff0d7224 */ /* 0x000fe400078e0004 */
[----:B------:R-:W-:Y:S01]  /*10950*/  IMAD.MOV.U32 R12, RZ, RZ, 0x1 ;  /* 0x00000001ff0c7424 */ /* 0x000fe200078e00ff */
[----:B------:R-:W-:-:S05]  /*10960*/  @!P1 IADD3 R14, P0, R32, R14, RZ ;  /* 0x0000000e200e9210 */ /* 0x000fca0007f1e0ff */
[----:B------:R-:W-:Y:S02]  /*10970*/  @!P1 IMAD.X R3, RZ, RZ, R2, P0 ;  /* 0x000000ffff039224 */ /* 0x000fe400000e0602 */
[----:B------:R-:W-:-:S07]  /*10980*/  @!P1 IMAD.MOV.U32 R2, RZ, RZ, R14 ;  /* 0x000000ffff029224 */ /* 0x000fce00078e000e */
[----:B------:R-:W-:Y:S05]  /*10990*/  WARPSYNC.COLLECTIVE R15, `(.L_x_148) ;  /* 0x000000000f087348 */ /* 0x000fea0003c00000 */
[----:B------:R0:W1:Y:S02]  /*109a0*/  SHFL.IDX P6, R14, R13, R12, R11 ;  /* 0x0000000c0d0e7389 */ /* 0x00006400000c000b */
[----:B01----:R-:W-:Y:S01]  /*109b0*/  ENDCOLLECTIVE ;  /* 0x000000000000791b */ /* 0x003fe20003800000 */
.L_x_148:
[----:B------:R-:W-:Y:S01]  /*109c0*/  @!PT LDS RZ, [RZ] ;  /* 0x00000000fffff984 */ /* 0x000fe20000000800 */
[----:B------:R-:W-:Y:S01]  /*109d0*/  @!PT LDS RZ, [RZ] ;  /* 0x00000000fffff984 */ /* 0x000fe20000000800 */
[----:B------:R-:W-:Y:S01]  /*109e0*/  @!PT LDS RZ, [RZ] ;  /* 0x00000000fffff984 */ /* 0x000fe20000000800 */
[----:B------:R0:W-:Y:S04]  /*109f0*/  @!P1 LDGSTS.E.BYPASS.LTC128B.128 [R8+0x20400], desc[UR48][R2.64], !P4 ;  /* 0x2040000002089fae */ /* 0x0001e8000e101d70 */
[----:B------:R0:W-:Y:S01]  /*10a00*/  @!P1 LDGSTS.E.BYPASS.LTC128B.128 [R8+0x24400], desc[UR48][R2.64+0x80], !P5 ;  /* 0x2440008002089fae */ /* 0x0001e2000e901d70 */
[----:B------:R-:W-:Y:S01]  /*10a10*/  ISETP.GE.AND P1, PT, R6, UR40, PT ;  /* 0x0000002806007c0c */ /* 0x000fe2000bf26270 */
[----:B------:R-:W-:Y:S02]  /*10a20*/  IMAD.MOV.U32 R13, RZ, RZ, R0 ;  /* 0x000000ffff0d7224 */ /* 0x000fe400078e0000 */
[----:B------:R-:W-:-:S10]  /*10a30*/  IMAD.MOV.U32 R6, RZ, RZ, R14 ;  /* 0x000000ffff067224 */ /* 0x000fd400078e000e */
[----:B0-----:R-:W-:Y:S05]  /*10a40*/  WARPSYNC.COLLECTIVE R15, `(.L_x_149) ;  /* 0x000000000f087348 */ /* 0x001fea0003c00000 */
[----:B------:R1:W2:Y:S02]  /*10a50*/  SHFL.IDX P6, R14, R13, R12, R11 ;  /* 0x0000000c0d0e7389 */ /* 0x0002a400000c000b */
[----:B012---:R-:W-:Y:S01]  /*10a60*/  ENDCOLLECTIVE ;  /* 0x000000000000791b */ /* 0x007fe20003800000 */
.L_x_149:
[----:B------:R-:W-:Y:S02]  /*10a70*/  IMAD.MOV.U32 R13, RZ, RZ, R4 ;  /* 0x000000ffff0d7224 */ /* 0x000fe400078e0004 */
[----:B------:R-:W-:Y:S01]  /*10a80*/  IMAD.MOV.U32 R12, RZ, RZ, 0x2 ;  /* 0x00000002ff0c7424 */ /* 0x000fe200078e00ff */
[----:B------:R-:W-:-:S05]  /*10a90*/  @!P1 IADD3 R14, P0, R32, R14, RZ ;  /* 0x0000000e200e9210 */ /* 0x000fca0007f1e0ff */
[----:B------:R-:W-:-:S08]  /*10aa0*/  @!P1 IMAD.MOV.U32 R2, RZ, RZ, R14 ;  /* 0x000000ffff029224 */ /* 0x000fd000078e000e */
[----:B------:R-:W-:Y:S05]  /*10ab0*/  WARPSYNC.COLLECTIVE R15, `(.L_x_150) ;  /* 0x000000000f087348 */ /* 0x000fea0003c00000 */
[----:B------:R0:W1:Y:S02]  /*10ac0*/  SHFL.IDX P6, R14, R13, R12, R11 ;  /* 0x0000000c0d0e7389 */ /* 0x00006400000c000b */
[----:B01----:R-:W-:Y:S01]  /*10ad0*/  ENDCOLLECTIVE ;  /* 0x000000000000791b */ /* 0x003fe20003800000 */
.L_x_150:
[----:B------:R-:W-:Y:S02]  /*10ae0*/  @!P1 IMAD.X R7, RZ, RZ, R6, P0 ;  /* 0x000000ffff079224 */ /* 0x000fe400000e0606 */
[----:B------:R-:W-:Y:S02]  /*10af0*/  VIADD R6, R5, 0x20 ;  /* 0x0000002005067836 */ /* 0x000fe40000000000 */
[----:B------:R-:W-:-:S05]  /*10b00*/  @!P1 IMAD.MOV.U32 R3, RZ, RZ, R7 ;  /* 0x000000ffff039224 */ /* 0x000fca00078e0007 */
[----:B------:R-:W-:Y:S01]  /*10b10*/  @!PT LDS RZ, [RZ] ;  /* 0x00000000fffff984 */ /* 0x000fe20000000800 */
[----:B------:R-:W-:Y:S01]  /*10b20*/  @!PT LDS RZ, [RZ] ;  /* 0x00000000fffff984 */ /* 0x000fe20000000800 */
[----:B------:R-:W-:Y:S01]  /*10b30*/  @!PT LDS RZ, [RZ] ;  /* 0x00000000fffff984 */ /* 0x000fe20000000800 */
[----:B------:R0:W-:Y:S01]  /*10b40*/  @!P1 LDGSTS.E.BYPASS.LTC128B.128 [R8+0x20c00], desc[UR48][R2.64], !P4 ;  /* 0x20c0000002089fae */ /* 0x0001e2000e101d70 */
[----:B------:R-:W-:-:S03]  /*10b50*/  IMAD.MOV.U32 R13, RZ, RZ, R0 ;  /* 0x000000ffff0d7224 */ /* 0x000fc600078e0000 */
[----:B------:R0:W-:Y:S01]  /*10b60*/  @!P1 LDGSTS.E.BYPASS.LTC128B.128 [R8+0x24c00], desc[UR48][R2.64+0x80], !P5 ;  /* 0x24c0008002089fae */ /* 0x0001e2000e901d70 */
[----:B------:R-:W-:Y:S01]  /*10b70*/  ISETP.GE.AND P1, PT, R6, UR40, PT ;  /* 0x0000002806007c0c */ /* 0x000fe2000bf26270 */
[----:B------:R-:W-:-:S12]  /*10b80*/  IMAD.MOV.U32 R6, RZ, RZ, R14 ;  /* 0x000000ffff067224 */ /* 0x000fd800078e000e */
[----:B0-----:R-:W-:Y:S05]  /*10b90*/  WARPSYNC.COLLECTIVE R15, `(.L_x_151) ;  /* 0x000000000f087348 */ /* 0x001fea0003c00000 */
[----:B------:R1:W2:Y:S02]  /*10ba0*/  SHFL.IDX P6, R14, R13, R12, R11 ;  /* 0x0000000c0d0e7389 */ /* 0x0002a400000c000b */
[----:B012---:R-:W-:Y:S01]  /*10bb0*/  ENDCOLLECTIVE ;  /* 0x000000000000791b */ /* 0x007fe20003800000 */
.L_x_151:
[----:B------:R-:W-:Y:S02]  /*10bc0*/  IMAD.MOV.U32 R13, RZ, RZ, R4 ;  /* 0x000000ffff0d7224 */ /* 0x000fe400078e0004 */
[----:B------:R-:W-:Y:S01]  /*10bd0*/  IMAD.MOV.U32 R12, RZ, RZ, 0x3 ;  /* 0x00000003ff0c7424 */ /* 0x000fe200078e00ff */
[----:B------:R-:W-:-:S04]  /*10be0*/  @!P1 IADD3 R14, P0, R32, R14, RZ ;  /* 0x0000000e200e9210 */ /* 0x000fc80007f1e0ff */
[----:B------:R-:W-:Y:S01]  /*10bf0*/  @!P1 IADD3.X R7, RZ, R6, RZ, P0, !PT ;  /* 0x00000006ff079210 */ /* 0x000fe200007fe4ff */
[----:B------:R-:W-:-:S08]  /*10c00*/  @!P1 IMAD.MOV.U32 R2, RZ, RZ, R14 ;  /* 0x000000ffff029224 */ /* 0x000fd000078e000e */
[----:B------:R-:W-:Y:S05]  /*10c10*/  WARPSYNC.COLLECTIVE R15, `(.L_x_152) ;  /* 0x000000000f087348 */ /* 0x000fea0003c00000 */
[----:B------:R0:W1:Y:S02]  /*10c20*/  SHFL.IDX P6, R14, R13, R12, R11 ;  /* 0x0000000c0d0e7389 */ /* 0x00006400000c000b */
[----:B01----:R-:W-:Y:S01]  /*10c30*/  ENDCOLLECTIVE ;  /* 0x000000000000791b */ /* 0x003fe20003800000 */
.L_x_152:
[----:B------:R-:W-:Y:S02]  /*10c40*/  VIADD R6, R5, 0x30 ;  /* 0x0000003005067836 */ /* 0x000fe40000000000 */
[----:B------:R-:W-:-:S05]  /*10c50*/  @!P1 IMAD.MOV.U32 R3, RZ, RZ, R7 ;  /* 0x000000ffff039224 */ /* 0x000fca00078e0007 */
        /* <DEDUP_REMOVED lines=11> */
.L_x_153:
[----:B------:R-:W-:Y:S02]  /*10d10*/  IMAD.MOV.U32 R13, RZ, RZ, R4 ;  /* 0x000000ffff0d7224 */ /* 0x000fe400078e0004 */
[----:B------:R-:W-:Y:S01]  /*10d20*/  IMAD.MOV.U32 R12, RZ, RZ, 0x4 ;  /* 0x00000004ff0c7424 */ /* 0x000fe200078e00ff */
[----:B------:R-:W-:-:S05]  /*10d30*/  @!P1 IADD3 R14, P0, R32, R14, RZ ;  /* 0x0000000e200e9210 */ /* 0x000fca0007f1e0ff */
[----:B------:R-:W-:-:S08]  /*10d40*/  @!P1 IMAD.MOV.U32 R2, RZ, RZ, R14 ;  /* 0x000000ffff029224 */ /* 0x000fd000078e000e */
[----:B------:R-:W-:Y:S05]  /*10d50*/  WARPSYNC.COLLECTIVE R15, `(.L_x_154) ;  /* 0x000000000f087348 */ /* 0x000fea0003c00000 */
[----:B------:R0:W1:Y:S02]  /*10d60*/  SHFL.IDX P6, R14, R13, R12, R11 ;  /* 0x0000000c0d0e7389 */ /* 0x00006400000c000b */
[----:B01----:R-:W-:Y:S01]  /*10d70*/  ENDCOLLECTIVE ;  /* 0x000000000000791b */ /* 0x003fe20003800000 */
.L_x_154:
        /* <DEDUP_REMOVED lines=14> */
.L_x_155:
[----:B------:R-:W-:Y:S02]  /*10e60*/  IMAD.MOV.U32 R13, RZ, RZ, R4 ;  /* 0x000000ffff0d7224 */ /* 0x000fe400078e0004 */
[----:B------:R-:W-:Y:S01]  /*10e70*/  IMAD.MOV.U32 R12, RZ, RZ, 0x5 ;  /* 0x00000005ff0c7424 */ /* 0x000fe200078e00ff */
[----:B------:R-:W-:-:S05]  /*10e80*/  @!P1 IADD3 R14, P0, R32, R14, RZ ;  /* 0x0000000e200e9210 */ /* 0x000fca0007f1e0ff */
[----:B------:R-:W-:-:S08]  /*10e90*/  @!P1 IMAD.MOV.U32 R2, RZ, RZ, R14 ;  /* 0x000000ffff029224 */ /* 0x000fd000078e000e */
[----:B------:R-:W-:Y:S05]  /*10ea0*/  WARPSYNC.COLLECTIVE R15, `(.L_x_156) ;  /* 0x000000000f087348 */ /* 0x000fea0003c00000 */
[----:B------:R0:W1:Y:S02]  /*10eb0*/  SHFL.IDX P6, R14, R13, R12, R11 ;  /* 0x0000000c0d0e7389 */ /* 0x00006400000c000b */
[----:B01----:R-:W-:Y:S01]  /*10ec0*/  ENDCOLLECTIVE ;  /* 0x000000000000791b */ /* 0x003fe20003800000 */
.L_x_156:
        /* <DEDUP_REMOVED lines=14> */
.L_x_157:
[----:B------:R-:W-:Y:S01]  /*10fb0*/  MOV R13, R4 ;  /* 0x00000004000d7202 */ /* 0x000fe20000000f00 */
[----:B------:R-:W-:Y:S01]  /*10fc0*/  IMAD.MOV.U32 R12, RZ, RZ, 0x6 ;  /* 0x00000006ff0c7424 */ /* 0x000fe200078e00ff */
[----:B------:R-:W-:-:S05]  /*10fd0*/  @!P1 IADD3 R14, P0, R32, R14, RZ ;  /* 0x0000000e200e9210 */ /* 0x000fca0007f1e0ff */
[----:B------:R-:W-:-:S08]  /*10fe0*/  @!P1 IMAD.MOV.U32 R2, RZ, RZ, R14 ;  /* 0x000000ffff029224 */ /* 0x000fd000078e000e */
[----:B------:R-:W-:Y:S05]  /*10ff0*/  WARPSYNC.COLLECTIVE R15, `(.L_x_158) ;  /* 0x000000000f087348 */ /* 0x000fea0003c00000 */
[----:B------:R0:W1:Y:S02]  /*11000*/  SHFL.IDX P6, R14, R13, R12, R11 ;  /* 0x0000000c0d0e7389 */ /* 0x00006400000c000b */
[----:B01----:R-:W-:Y:S01]  /*11010*/  ENDCOLLECTIVE ;  /* 0x000000000000791b */ /* 0x003fe20003800000 */
.L_x_158:
        /* <DEDUP_REMOVED lines=14> */
.L_x_159:
[----:B------:R-:W-:Y:S02]  /*11100*/  IMAD.MOV.U32 R13, RZ, RZ, R4 ;  /* 0x000000ffff0d7224 */ /* 0x000fe400078e0004 */
[----:B------:R-:W-:Y:S01]  /*11110*/  IMAD.MOV.U32 R12, RZ, RZ, 0x7 ;  /* 0x00000007ff0c7424 */ /* 0x000fe200078e00ff */
[----:B------:R-:W-:-:S05]  /*11120*/  @!P1 IADD3 R14, P0, R32, R14, RZ ;  /* 0x0000000e200e9210 */ /* 0x000fca0007f1e0ff */
[----:B------:R-:W-:-:S08]  /*11130*/  @!P1 IMAD.MOV.U32 R2, RZ, RZ, R14 ;  /* 0x000000ffff029224 */ /* 0x000fd000078e000e */
[----:B------:R-:W-:Y:S05]  /*11140*/  WARPSYNC.COLLECTIVE R15, `(.L_x_160) ;  /* 0x000000000f087348 */ /* 0x000fea0003c00000 */
[----:B------:R0:W1:Y:S02]  /*11150*/  SHFL.IDX P6, R14, R13, R12, R11 ;  /* 0x0000000c0d0e7389 */ /* 0x00006400000c000b */
[----:B01----:R-:W-:Y:S01]  /*11160*/  ENDCOLLECTIVE ;  /* 0x000000000000791b */ /* 0x003fe20003800000 */
.L_x_160:
[----:B------:R-:W-:-:S04]  /*11170*/  @!P1 IMAD.X R7, RZ, RZ, R6, P0 ;  /* 0x000000ffff079224 */ /* 0x000fc800000e0606 */
[----:B------:R-:W-:-:S05]  /*11180*/  @!P1 IMAD.MOV.U32 R3, RZ, RZ, R7 ;  /* 0x000000ffff039224 */ /* 0x000fca00078e0007 */
[----:B------:R-:W-:Y:S01]  /*11190*/  @!PT LDS RZ, [RZ] ;  /* 0x00000000fffff984 */ /* 0x000fe20000000800 */
[----:B------:R-:W-:Y:S01]  /*111a0*/  @!PT LDS RZ, [RZ] ;  /* 0x00000000fffff984 */ /* 0x000fe20000000800 */
[----:B------:R-:W-:Y:S01]  /*111b0*/  @!PT LDS RZ, [RZ] ;  /* 0x00000000fffff984 */ /* 0x000fe20000000800 */
[----:B------:R0:W-:Y:S01]  /*111c0*/  @!P1 LDGSTS.E.BYPASS.LTC128B.128 [R8+0x23400], desc[UR48][R2.64], !P4 ;  /* 0x2340000002089fae */ /* 0x0001e2000e101d70 */
[----:B------:R-:W-:-:S03]  /*111d0*/  IMAD.MOV.U32 R13, RZ, RZ, R0 ;  /* 0x000000ffff0d7224 */ /* 0x000fc600078e0000 */
[----:B------:R0:W-:Y:S01]  /*111e0*/  @!P1 LDGSTS.E.BYPASS.LTC128B.128 [R8+0x27400], desc[UR48][R2.64+0x80], !P5 ;  /* 0x2740008002089fae */ /* 0x0001e2000e901d70 */
[----:B------:R-:W-:-:S07]  /*111f0*/  IMAD.MOV.U32 R6, RZ, RZ, R14 ;  /* 0x000000ffff067224 */ /* 0x000fce00078e000e */
[----:B0-----:R-:W-:Y:S05]  /*11200*/  WARPSYNC.COLLECTIVE R15, `(.L_x_161) ;  /* 0x000000000f087348 */ /* 0x001fea0003c00000 */
[----:B------:R1:W2:Y:S02]  /*11210*/  SHFL.IDX P6, R14, R13, R12, R11 ;  /* 0x0000000c0d0e7389 */ /* 0x0002a400000c000b */
[----:B012---:R-:W-:Y:S01]  /*11220*/  ENDCOLLECTIVE ;  /* 0x000000000000791b */ /* 0x007fe20003800000 */
.L_x_161:
[----:B------:R-:W-:Y:S05]  /*11230*/  BRA `(.L_x_162) ;  /* 0xffffffb800247947 */ /* 0x000fea000383ffff */
.L_x_61:
[----:B0-----:R-:W-:-:S04]  /*11240*/  IMAD.U32 R3, RZ, RZ, UR41 ;  /* 0x00000029ff037e24 */ /* 0x001fc8000f8e00ff */
[----:B------:R0:W1:Y:S03]  /*11250*/  SYNCS.PHASECHK.TRANS64.TRYWAIT P0, [R3+URZ+0x38820], R0 ;  /* 0x03882000030075a7 */ /* 0x000066000800017f */
[----:B-1----:R-:W-:Y:S05]  /*11260*/  @!P0 NANOSLEEP.SYNCS 0x989680 ;  /* 0x009896800000895d */ /* 0x002fea0003900000 */
[----:B------:R-:W1:Y:S02]  /*11270*/  @!P0 SYNCS.PHASECHK.TRANS64 P0, [R3+URZ+0x38820], R0 ;  /* 0x03882000030085a7 */ /* 0x000e64000800007f */
[----:B-1----:R-:W-:Y:S05]  /*11280*/  @!P0 BRA `(.L_x_61) ;  /* 0xfffffffc00ec8947 */ /* 0x002fea000383ffff */
[----:B------:R-:W-:Y:S05]  /*11290*/  BRA `(.L_x_163) ;  /* 0xffffffb8005c7947 */ /* 0x000fea000383ffff */
.L_x_65:
[----:B0-----:R0:W1:Y:S02]  /*112a0*/  SYNCS.PHASECHK.TRANS64.TRYWAIT P0, [R0+URZ+0x38880], R21 ;  /* 0x03888015000075a7 */ /* 0x001064000800017f */
[----:B-1----:R-:W-:Y:S05]  /*112b0*/  @!P0 NANOSLEEP.SYNCS 0x989680 ;  /* 0x009896800000895d */ /* 0x002fea0003900000 */
[----:B------:R-:W1:Y:S02]  /*112c0*/  @!P0 SYNCS.PHASECHK.TRANS64 P0, [R0+URZ+0x38880], R21 ;  /* 0x03888015000085a7 */ /* 0x000e64000800007f */
[----:B-1----:R-:W-:Y:S05]  /*112d0*/  @!P0 BRA `(.L_x_65) ;  /* 0xfffffffc00f08947 */ /* 0x002fea000383ffff */
[----:B------:R-:W-:Y:S05]  /*112e0*/  BRA `(.L_x_164) ;  /* 0xffffffbc00147947 */ /* 0x000fea000383ffff */
.L_x_66:
        /* <DEDUP_REMOVED lines=8> */
.L_x_166:
[----:B------:R-:W-:Y:S05]  /*11370*/  BSYNC B0 ;  /* 0x0000000000007941 */ /* 0x000fea0003800000 */
.L_x_165:
[----:B------:R-:W-:Y:S02]  /*11380*/  IMAD.MOV.U32 R13, RZ, RZ, R10 ;  /* 0x000000ffff0d7224 */ /* 0x000fe400078e000a */
[----:B------:R-:W-:Y:S02]  /*11390*/  IMAD.MOV.U32 R12, RZ, RZ, RZ ;  /* 0x000000ffff0c7224 */ /* 0x000fe400078e00ff */
[----:B------:R-:W-:Y:S02]  /*113a0*/  IMAD.MOV.U32 R11, RZ, RZ, 0x181f ;  /* 0x0000181fff0b7424 */ /* 0x000fe400078e00ff */
[----:B------:R-:W-:Y:S02]  /*113b0*/  IMAD.MOV.U32 R15, RZ, RZ, -0x1 ;  /* 0xffffffffff0f7424 */ /* 0x000fe400078e00ff */
[----:B------:R-:W-:Y:S02]  /*113c0*/  IMAD.MOV.U32 R3, RZ, RZ, R14 ;  /* 0x000000ffff037224 */ /* 0x000fe400078e000e */
[----:B------:R-:W-:-:S07]  /*113d0*/  VIADD R4, R4, UR41 ;  /* 0x0000002904047c36 */ /* 0x000fce0008000000 */
[----:B------:R-:W-:Y:S05]  /*113e0*/  WARPSYNC.COLLECTIVE R15, `(.L_x_167) ;  /* 0x000000000f087348 */ /* 0x000fea0003c00000 */
[----:B------:R0:W1:Y:S02]  /*113f0*/  SHFL.IDX P6, R14, R13, R12, R11 ;  /* 0x0000000c0d0e7389 */ /* 0x00006400000c000b */
[----:B01----:R-:W-:Y:S01]  /*11400*/  ENDCOLLECTIVE ;  /* 0x000000000000791b */ /* 0x003fe20003800000 */
.L_x_167:
[----:B------:R-:W-:Y:S02]  /*11410*/  IMAD.MOV.U32 R13, RZ, RZ, R7 ;  /* 0x000000ffff0d7224 */ /* 0x000fe400078e0007 */
[----:B------:R-:W-:Y:S01]  /*11420*/  IMAD.MOV.U32 R12, RZ, RZ, 0x1 ;  /* 0x00000001ff0c7424 */ /* 0x000fe200078e00ff */
[----:B------:R-:W-:-:S13]  /*11430*/  IADD3 R2, P0, R32, R14, RZ ;  /* 0x0000000e20027210 */ /* 0x000fda0007f1e0ff */
[----:B------:R-:W-:Y:S05]  /*11440*/  WARPSYNC.COLLECTIVE R15, `(.L_x_168) ;  /* 0x000000000f087348 */ /* 0x000fea0003c00000 */
[----:B------:R0:W1:Y:S02]  /*11450*/  SHFL.IDX P6, R14, R13, R12, R11 ;  /* 0x0000000c0d0e7389 */ /* 0x00006400000c000b */
[----:B01----:R-:W-:Y:S01]  /*11460*/  ENDCOLLECTIVE ;  /* 0x000000000000791b */ /* 0x003fe20003800000 */
.L_x_168:
[----:B------:R-:W-:-:S05]  /*11470*/  IMAD.X R3, RZ, RZ, R3, P0 ;  /* 0x000000ffff037224 */ /* 0x000fca00000e0603 */
[----:B------:R-:W-:Y:S01]  /*11480*/  @!PT LDS RZ, [RZ] ;  /* 0x00000000fffff984 */ /* 0x000fe20000000800 */
[----:B------:R-:W-:Y:S01]  /*11490*/  @!PT LDS RZ, [RZ] ;  /* 0x00000000fffff984 */ /* 0x000fe20000000800 */
[----:B------:R-:W-:Y:S01]  /*114a0*/  @!PT LDS RZ, [RZ] ;  /* 0x00000000fffff984 */ /* 0x000fe20000000800 */
[----:B------:R0:W-:Y:S04]  /*114b0*/  LDGSTS.E.BYPASS.LTC128B.128 [R4+0x10400], desc[UR48][R2.64], !P3 ;  /* 0x1040000002047fae */ /* 0x0001e8000d901d70 */
[----:B------:R0:W-:Y:S01]  /*114c0*/  LDGSTS.E.BYPASS.LTC128B.128 [R4+0x14400], desc[UR48][R2.64+0x80], !P2 ;  /* 0x1440008002047fae */ /* 0x0001e2000d101d70 */
[----:B------:R-:W-:Y:S02]  /*114d0*/  IMAD.MOV.U32 R13, RZ, RZ, R10 ;  /* 0x000000ffff0d7224 */ /* 0x000fe400078e000a */
[----:B------:R-:W-:-:S07]  /*114e0*/  IMAD.MOV.U32 R9, RZ, RZ, R14 ;  /* 0x000000ffff097224 */ /* 0x000fce00078e000e */
[----:B0-----:R-:W-:Y:S05]  /*114f0*/  WARPSYNC.COLLECTIVE R15, `(.L_x_169) ;  /* 0x000000000f087348 */ /* 0x001fea0003c00000 */
[----:B------:R1:W2:Y:S02]  /*11500*/  SHFL.IDX P6, R14, R13, R12, R11 ;  /* 0x0000000c0d0e7389 */ /* 0x0002a400000c000b */
[----:B012---:R-:W-:Y:S01]  /*11510*/  ENDCOLLECTIVE ;  /* 0x000000000000791b */ /* 0x007fe20003800000 */
.L_x_169:
[----:B------:R-:W-:Y:S02]  /*11520*/  IMAD.MOV.U32 R13, RZ, RZ, R7 ;  /* 0x000000ffff0d7224 */ /* 0x000fe400078e0007 */
[----:B------:R-:W-:Y:S01]  /*11530*/  IMAD.MOV.U32 R12, RZ, RZ, 0x2 ;  /* 0x00000002ff0c7424 */ /* 0x000fe200078e00ff */
[----:B------:R-:W-:-:S07]  /*11540*/  MOV R8, R14 ;  /* 0x0000000e00087202 */ /* 0x000fce0000000f00 */
[----:B------:R-:W-:Y:S05]  /*11550*/  WARPSYNC.COLLECTIVE R15, `(.L_x_170) ;  /* 0x000000000f087348 */ /* 0x000fea0003c00000 */
[----:B------:R0:W1:Y:S02]  /*11560*/  SHFL.IDX P6, R14, R13, R12, R11 ;  /* 0x0000000c0d0e7389 */ /* 0x00006400000c000b */
[----:B01----:R-:W-:Y:S01]  /*11570*/  ENDCOLLECTIVE ;  /* 0x000000000000791b */ /* 0x003fe20003800000 */
.L_x_170:
        /* <DEDUP_REMOVED lines=12> */
.L_x_171:
[----:B------:R-:W-:Y:S02]  /*11640*/  IMAD.MOV.U32 R13, RZ, RZ, R7 ;  /* 0x000000ffff0d7224 */ /* 0x000fe400078e0007 */
[----:B------:R-:W-:Y:S02]  /*11650*/  IMAD.MOV.U32 R12, RZ, RZ, 0x3 ;  /* 0x00000003ff0c7424 */ /* 0x000fe400078e00ff */
[----:B------:R-:W-:-:S07]  /*11660*/  IMAD.MOV.U32 R2, RZ, RZ, R14 ;  /* 0x000000ffff027224 */ /* 0x000fce00078e000e */
[----:B------:R-:W-:Y:S05]  /*11670*/  WARPSYNC.COLLECTIVE R15, `(.L_x_172) ;  /* 0x000000000f087348 */ /* 0x000fea0003c00000 */
[----:B------:R0:W1:Y:S02]  /*11680*/  SHFL.IDX P6, R14, R13, R12, R11 ;  /* 0x0000000c0d0e7389 */ /* 0x00006400000c000b */
[----:B01----:R-:W-:Y:S01]  /*11690*/  ENDCOLLECTIVE ;  /* 0x000000000000791b */ /* 0x003fe20003800000 */
.L_x_172:
        /* <DEDUP_REMOVED lines=12> */
.L_x_173:
[----:B------:R-:W-:Y:S02]  /*11760*/  IMAD.MOV.U32 R13, RZ, RZ, R7 ;  /* 0x000000ffff0d7224 */ /* 0x000fe400078e0007 */
[----:B------:R-:W-:Y:S02]  /*11770*/  IMAD.MOV.U32 R12, RZ, RZ, 0x4 ;  /* 0x00000004ff0c7424 */ /* 0x000fe400078e00ff */
[----:B------:R-:W-:-:S07]  /*11780*/  IMAD.MOV.U32 R8, RZ, RZ, R14 ;  /* 0x000000ffff087224 */ /* 0x000fce00078e000e */
[----:B------:R-:W-:Y:S05]  /*11790*/  WARPSYNC.COLLECTIVE R15, `(.L_x_174) ;  /* 0x000000000f087348 */ /* 0x000fea0003c00000 */
[----:B------:R0:W1:Y:S02]  /*117a0*/  SHFL.IDX P6, R14, R13, R12, R11 ;  /* 0x0000000c0d0e7389 */ /* 0x00006400000c000b */
[----:B01----:R-:W-:Y:S01]  /*117b0*/  ENDCOLLECTIVE ;  /* 0x000000000000791b */ /* 0x003fe20003800000 */
.L_x_174:
        /* <DEDUP_REMOVED lines=12> */
.L_x_175:
[----:B------:R-:W-:Y:S02]  /*11880*/  IMAD.MOV.U32 R13, RZ, RZ, R7 ;  /* 0x000000ffff0d7224 */ /* 0x000fe400078e0007 */
[----:B------:R-:W-:Y:S02]  /*11890*/  IMAD.MOV.U32 R12, RZ, RZ, 0x5 ;  /* 0x00000005ff0c7424 */ /* 0x000fe400078e00ff */
[----:B------:R-:W-:-:S07]  /*118a0*/  IMAD.MOV.U32 R2, RZ, RZ, R14 ;  /* 0x000000ffff027224 */ /* 0x000fce00078e000e */
[----:B------:R-:W-:Y:S05]  /*118b0*/  WARPSYNC.COLLECTIVE R15, `(.L_x_176) ;  /* 0x000000000f087348 */ /* 0x000fea0003c00000 */
[----:B------:R0:W1:Y:S02]  /*118c0*/  SHFL.IDX P6, R14, R13, R12, R11 ;  /* 0x0000000c0d0e7389 */ /* 0x00006400000c000b */
[----:B01----:R-:W-:Y:S01]  /*118d0*/  ENDCOLLECTIVE ;  /* 0x000000000000791b */ /* 0x003fe20003800000 */
.L_x_176:
        /* <DEDUP_REMOVED lines=12> */
.L_x_177:
[----:B------:R-:W-:Y:S01]  /*119a0*/  IMAD.MOV.U32 R13, RZ, RZ, R7 ;  /* 0x000000ffff0d7224 */ /* 0x000fe200078e0007 */
[----:B------:R-:W-:Y:S01]  /*119b0*/  MOV R12, 0x6 ;  /* 0x00000006000c7802 */ /* 0x000fe20000000f00 */
[----:B------:R-:W-:-:S07]  /*119c0*/  IMAD.MOV.U32 R8, RZ, RZ, R14 ;  /* 0x000000ffff087224 */ /* 0x000fce00078e000e */
[----:B------:R-:W-:Y:S05]  /*119d0*/  WARPSYNC.COLLECTIVE R15, `(.L_x_178) ;  /* 0x000000000f087348 */ /* 0x000fea0003c00000 */
[----:B------:R0:W1:Y:S02]  /*119e0*/  SHFL.IDX P6, R14, R13, R12, R11 ;  /* 0x0000000c0d0e7389 */ /* 0x00006400000c000b */
[----:B01----:R-:W-:Y:S01]  /*119f0*/  ENDCOLLECTIVE ;  /* 0x000000000000791b */ /* 0x003fe20003800000 */
.L_x_178:
        /* <DEDUP_REMOVED lines=12> */
.L_x_179:
[----:B------:R-:W-:Y:S02]  /*11ac0*/  IMAD.MOV.U32 R13, RZ, RZ, R7 ;  /* 0x000000ffff0d7224 */ /* 0x000fe400078e0007 */
[----:B------:R-:W-:Y:S02]  /*11ad0*/  IMAD.MOV.U32 R12, RZ, RZ, 0x7 ;  /* 0x00000007ff0c7424 */ /* 0x000fe400078e00ff */
[----:B------:R-:W-:-:S07]  /*11ae0*/  IMAD.MOV.U32 R2, RZ, RZ, R14 ;  /* 0x000000ffff027224 */ /* 0x000fce00078e000e */
[----:B------:R-:W-:Y:S05]  /*11af0*/  WARPSYNC.COLLECTIVE R15, `(.L_x_180) ;  /* 0x000000000f087348 */ /* 0x000fea0003c00000 */
[----:B------:R0:W1:Y:S02]  /*11b00*/  SHFL.IDX P6, R14, R13, R12, R11 ;  /* 0x0000000c0d0e7389 */ /* 0x00006400000c000b */
[----:B01----:R-:W-:Y:S01]  /*11b10*/  ENDCOLLECTIVE ;  /* 0x000000000000791b */ /* 0x003fe20003800000 */
.L_x_180:
        /* <DEDUP_REMOVED lines=12> */
.L_x_181:
[----:B------:R-:W-:Y:S05]  /*11be0*/  BRA `(.L_x_182) ;  /* 0xffffffb400e87947 */ /* 0x000fea000383ffff */
.L_x_71:
[----:B--2---:R2:W3:Y:S02]  /*11bf0*/  SYNCS.PHASECHK.TRANS64.TRYWAIT P0, [R0+URZ+0x38840], R21 ;  /* 0x03884015000075a7 */ /* 0x0044e4000800017f */
[----:B---3--:R-:W-:Y:S05]  /*11c00*/  @!P0 NANOSLEEP.SYNCS 0x989680 ;  /* 0x009896800000895d */ /* 0x008fea0003900000 */
[----:B------:R-:W3:Y:S02]  /*11c10*/  @!P0 SYNCS.PHASECHK.TRANS64 P0, [R0+URZ+0x38840], R21 ;  /* 0x03884015000085a7 */ /* 0x000ee4000800007f */
[----:B---3--:R-:W-:Y:S05]  /*11c20*/  @!P0 BRA `(.L_x_71) ;  /* 0xfffffffc00f08947 */ /* 0x008fea000383ffff */
[----:B------:R-:W-:Y:S05]  /*11c30*/  BRA `(.L_x_183) ;  /* 0xffffffb8003c7947 */ /* 0x000fea000383ffff */
.L_x_72:
[----:B------:R-:W-:Y:S01]  /*11c40*/  BSSY B0, `(.L_x_184) ;  /* 0x0000008000007945 */ /* 0x000fe20003800000 */
[----:B------:R-:W-:Y:S02]  /*11c50*/  IMAD.MOV.U32 R13, RZ, RZ, R5 ;  /* 0x000000ffff0d7224 */ /* 0x000fe400078e0005 */
[----:B------:R-:W-:Y:S02]  /*11c60*/  IMAD.MOV.U32 R12, RZ, RZ, RZ ;  /* 0x000000ffff0c7224 */ /* 0x000fe400078e00ff */
[----:B------:R-:W-:Y:S02]  /*11c70*/  IMAD.MOV.U32 R11, RZ, RZ, 0x181f ;  /* 0x0000181fff0b7424 */ /* 0x000fe400078e00ff */
[----:B------:R-:W-:-:S07]  /*11c80*/  IMAD.MOV.U32 R15, RZ, RZ, -0x1 ;  /* 0xffffffffff0f7424 */ /* 0x000fce00078e00ff */
[----:B012---:R-:W-:Y:S05]  /*11c90*/  WARPSYNC.COLLECTIVE R15, `(.L_x_185) ;  /* 0x000000000f087348 */ /* 0x007fea0003c00000 */
[----:B------:R3:W4:Y:S02]  /*11ca0*/  SHFL.IDX P6, R14, R13, R12, R11 ;  /* 0x0000000c0d0e7389 */ /* 0x00072400000c000b */
[----:B01234-:R-:W-:Y:S01]  /*11cb0*/  ENDCOLLECTIVE ;  /* 0x000000000000791b */ /* 0x01ffe20003800000 */
.L_x_185:
[----:B------:R-:W-:Y:S05]  /*11cc0*/  BSYNC B0 ;  /* 0x0000000000007941 */ /* 0x000fea0003800000 */
.L_x_184:
[----:B------:R-:W-:Y:S02]  /*11cd0*/  IMAD.MOV.U32 R13, RZ, RZ, R17 ;  /* 0x000000ffff0d7224 */ /* 0x000fe400078e0011 */
[----:B------:R-:W-:Y:S02]  /*11ce0*/  IMAD.MOV.U32 R12, RZ, RZ, RZ ;  /* 0x000000ffff0c7224 */ /* 0x000fe400078e00ff */
[----:B------:R-:W-:Y:S02]  /*11cf0*/  IMAD.MOV.U32 R11, RZ, RZ, 0x181f ;  /* 0x0000181fff0b7424 */ /* 0x000fe400078e00ff */
[----:B------:R-:W-:Y:S02]  /*11d00*/  IMAD.MOV.U32 R15, RZ, RZ, -0x1 ;  /* 0xffffffffff0f7424 */ /* 0x000fe400078e00ff */
[----:B------:R-:W-:-:S07]  /*11d10*/  IMAD.MOV.U32 R3, RZ, RZ, R14 ;  /* 0x000000ffff037224 */ /* 0x000fce00078e000e */
[----:B------:R-:W-:Y:S05]  /*11d20*/  WARPSYNC.COLLECTIVE R15, `(.L_x_186) ;  /* 0x000000000f087348 */ /* 0x000fea0003c00000 */
[----:B------:R0:W1:Y:S02]  /*11d30*/  SHFL.IDX P6, R14, R13, R12, R11 ;  /* 0x0000000c0d0e7389 */ /* 0x00006400000c000b */
[----:B01----:R-:W-:Y:S01]  /*11d40*/  ENDCOLLECTIVE ;  /* 0x000000000000791b */ /* 0x003fe20003800000 */
.L_x_186:
[----:B------:R-:W-:Y:S02]  /*11d50*/  IMAD.MOV.U32 R13, RZ, RZ, R5 ;  /* 0x000000ffff0d7224 */ /* 0x000fe400078e0005 */
[----:B------:R-:W-:Y:S01]  /*11d60*/  IMAD.MOV.U32 R12, RZ, RZ, 0x1 ;  /* 0x00000001ff0c7424 */ /* 0x000fe200078e00ff */
[----:B------:R-:W-:-:S13]  /*11d70*/  IADD3 R2, P0, R32, R14, RZ ;  /* 0x0000000e20027210 */ /* 0x000fda0007f1e0ff */
[----:B------:R-:W-:Y:S05]  /*11d80*/  WARPSYNC.COLLECTIVE R15, `(.L_x_187) ;  /* 0x000000000f087348 */ /* 0x000fea0003c00000 */
[----:B------:R0:W1:Y:S02]  /*11d90*/  SHFL.IDX P6, R14, R13, R12, R11 ;  /* 0x0000000c0d0e7389 */ /* 0x00006400000c000b */
[----:B01----:R-:W-:Y:S01]  /*11da0*/  ENDCOLLECTIVE ;  /* 0x000000000000791b */ /* 0x003fe20003800000 */
.L_x_187:
[----:B------:R-:W-:-:S05]  /*11db0*/  IMAD.X R3, RZ, RZ, R3, P0 ;  /* 0x000000ffff037224 */ /* 0x000fca00000e0603 */
[----:B------:R-:W-:Y:S01]  /*11dc0*/  @!PT LDS RZ, [RZ] ;  /* 0x00000000fffff984 */ /* 0x000fe20000000800 */
[----:B------:R-:W-:Y:S01]  /*11dd0*/  @!PT LDS RZ, [RZ] ;  /* 0x00000000fffff984 */ /* 0x000fe20000000800 */
[----:B------:R-:W-:Y:S01]  /*11de0*/  @!PT LDS RZ, [RZ] ;  /* 0x00000000fffff984 */ /* 0x000fe20000000800 */
[----:B------:R-:W-:Y:S04]  /*11df0*/  LDGSTS.E.BYPASS.LTC128B.128 [R4+0x28400], desc[UR48][R2.64], !P3 ;  /* 0x2840000002047fae */ /* 0x000fe8000d901d70 */
[----:B------:R0:W-:Y:S01]  /*11e00*/  LDGSTS.E.BYPASS.LTC128B.128 [R4+0x2c400], desc[UR48][R2.64+0x80], !P2 ;  /* 0x2c40008002047fae */ /* 0x0001e2000d101d70 */
[----:B------:R-:W-:Y:S02]  /*11e10*/  IMAD.MOV.U32 R13, RZ, RZ, R17 ;  /* 0x000000ffff0d7224 */ /* 0x000fe400078e0011 */
[----:B0-----:R-:W-:-:S07]  /*11e20*/  IMAD.MOV.U32 R3, RZ, RZ, R14 ;  /* 0x000000ffff037224 */ /* 0x001fce00078e000e */
[----:B------:R-:W-:Y:S05]  /*11e30*/  WARPSYNC.COLLECTIVE R15, `(.L_x_188) ;  /* 0x000000000f087348 */ /* 0x000fea0003c00000 */
[----:B------:R0:W1:Y:S02]  /*11e40*/  SHFL.IDX P6, R14, R13, R12, R11 ;  /* 0x0000000c0d0e7389 */ /* 0x00006400000c000b */
[----:B01----:R-:W-:Y:S01]  /*11e50*/  ENDCOLLECTIVE ;  /* 0x000000000000791b */ /* 0x003fe20003800000 */
.L_x_188:
[----:B------:R-:W-:Y:S02]  /*11e60*/  IMAD.MOV.U32 R13, RZ, RZ, R5 ;  /* 0x000000ffff0d7224 */ /* 0x000fe400078e0005 */
[----:B------:R-:W-:Y:S01]  /*11e70*/  IMAD.MOV.U32 R12, RZ, RZ, 0x2 ;  /* 0x00000002ff0c7424 */ /* 0x000fe200078e00ff */
[----:B------:R-:W-:-:S13]  /*11e80*/  IADD3 R2, P0, R32, R14, RZ ;  /* 0x0000000e20027210 */ /* 0x000fda0007f1e0ff */
[----:B------:R-:W-:Y:S05]  /*11e90*/  WARPSYNC.COLLECTIVE R15, `(.L_x_189) ;  /* 0x000000000f087348 */ /* 0x000fea0003c00000 */
[----:B------:R0:W1:Y:S02]  /*11ea0*/  SHFL.IDX P6, R14, R13, R12, R11 ;  /* 0x0000000c0d0e7389 */ /* 0x00006400000c000b */
[----:B01----:R-:W-:Y:S01]  /*11eb0*/  ENDCOLLECTIVE ;  /* 0x000000000000791b */ /* 0x003fe20003800000 */
.L_x_189:
[----:B------:R-:W-:-:S05]  /*11ec0*/  IMAD.X R3, RZ, RZ, R3, P0 ;  /* 0x000000ffff037224 */ /* 0x000fca00000e0603 */
[----:B------:R-:W-:Y:S01]  /*11ed0*/  @!PT LDS RZ, [RZ] ;  /* 0x00000000fffff984 */ /* 0x000fe20000000800 */
[----:B------:R-:W-:Y:S01]  /*11ee0*/  @!PT LDS RZ, [RZ] ;  /* 0x00000000fffff984 */ /* 0x000fe20000000800 */
[----:B------:R-:W-:Y:S01]  /*11ef0*/  @!PT LDS RZ, [RZ] ;  /* 0x00000000fffff984 */ /* 0x000fe20000000800 */
[----:B------:R0:W-:Y:S04]  /*11f00*/  LDGSTS.E.BYPASS.LTC128B.128 [R4+0x28c00], desc[UR48][R2.64], !P3 ;  /* 0x28c0000002047fae */ /* 0x0001e8000d901d70 */
[----:B------:R0:W-:Y:S01]  /*11f10*/  LDGSTS.E.BYPASS.LTC128B.128 [R4+0x2cc00], desc[UR48][R2.64+0x80], !P2 ;  /* 0x2cc0008002047fae */ /* 0x0001e2000d101d70 */
[----:B------:R-:W-:Y:S01]  /*11f20*/  MOV R13, R17 ;  /* 0x00000011000d7202 */ /* 0x000fe20000000f00 */
[----:B------:R-:W-:-:S07]  /*11f30*/  IMAD.MOV.U32 R8, RZ, RZ, R14 ;  /* 0x000000ffff087224 */ /* 0x000fce00078e000e */
[----:B0-----:R-:W-:Y:S05]  /*11f40*/  WARPSYNC.COLLECTIVE R15, `(.L_x_190) ;  /* 0x000000000f087348 */ /* 0x001fea0003c00000 */
[----:B------:R1:W2:Y:S02]  /*11f50*/  SHFL.IDX P6, R14, R13, R12, R11 ;  /* 0x0000000c0d0e7389 */ /* 0x0002a400000c000b */
[----:B012---:R-:W-:Y:S01]  /*11f60*/  ENDCOLLECTIVE ;  /* 0x000000000000791b */ /* 0x007fe20003800000 */
.L_x_190:
[----:B------:R-:W-:Y:S02]  /*11f70*/  IMAD.MOV.U32 R13, RZ, RZ, R5 ;  /* 0x000000ffff0d7224 */ /* 0x000fe400078e0005 */
[----:B------:R-:W-:Y:S01]  /*11f80*/  IMAD.MOV.U32 R12, RZ, RZ, 0x3 ;  /* 0x00000003ff0c7424 */ /* 0x000fe200078e00ff */
[----:B------:R-:W-:-:S13]  /*11f90*/  IADD3 R2, P0, R32, R14, RZ ;  /* 0x0000000e20027210 */ /* 0x000fda0007f1e0ff */
[----:B------:R-:W-:Y:S05]  /*11fa0*/  WARPSYNC.COLLECTIVE R15, `(.L_x_191) ;  /* 0x000000000f087348 */ /* 0x000fea0003c00000 */
[----:B------:R0:W1:Y:S02]  /*11fb0*/  SHFL.IDX P6, R14, R13, R12, R11 ;  /* 0x0000000c0d0e7389 */ /* 0x00006400000c000b */
[----:B01----:R-:W-:Y:S01]  /*11fc0*/  ENDCOLLECTIVE ;  /* 0x000000000000791b */ /* 0x003fe20003800000 */
.L_x_191:
        /* <DEDUP_REMOVED lines=11> */
.L_x_192:
[----:B------:R-:W-:Y:S02]  /*12080*/  IMAD.MOV.U32 R13, RZ, RZ, R5 ;  /* 0x000000ffff0d7224 */ /* 0x000fe400078e0005 */
[----:B------:R-:W-:Y:S01]  /*12090*/  IMAD.MOV.U32 R12, RZ, RZ, 0x4 ;  /* 0x00000004ff0c7424 */ /* 0x000fe200078e00ff */
[----:B------:R-:W-:-:S13]  /*120a0*/  IADD3 R2, P0, R32, R14, RZ ;  /* 0x0000000e20027210 */ /* 0x000fda0007f1e0ff */
[----:B------:R-:W-:Y:S05]  /*120b0*/  WARPSYNC.COLLECTIVE R15, `(.L_x_193) ;  /* 0x000000000f087348 */ /* 0x000fea0003c00000 */
[----:B------:R0:W1:Y:S02]  /*120c0*/  SHFL.IDX P6, R14, R13, R12, R11 ;  /* 0x0000000c0d0e7389 */ /* 0x00006400000c000b */
[----:B01----:R-:W-:Y:S01]  /*120d0*/  ENDCOLLECTIVE ;  /* 0x000000000000791b */ /* 0x003fe20003800000 */
.L_x_193:
        /* <DEDUP_REMOVED lines=11> */
.L_x_194:
[----:B------:R-:W-:Y:S02]  /*12190*/  IMAD.MOV.U32 R13, RZ, RZ, R5 ;  /* 0x000000ffff0d7224 */ /* 0x000fe400078e0005 */
[----:B------:R-:W-:Y:S01]  /*121a0*/  IMAD.MOV.U32 R12, RZ, RZ, 0x5 ;  /* 0x00000005ff0c7424 */ /* 0x000fe200078e00ff */
[----:B------:R-:W-:-:S13]  /*121b0*/  IADD3 R2, P0, R32, R14, RZ ;  /* 0x0000000e20027210 */ /* 0x000fda0007f1e0ff */
[----:B------:R-:W-:Y:S05]  /*121c0*/  WARPSYNC.COLLECTIVE R15, `(.L_x_195) ;  /* 0x000000000f087348 */ /* 0x000fea0003c00000 */
[----:B------:R0:W1:Y:S02]  /*121d0*/  SHFL.IDX P6, R14, R13, R12, R11 ;  /* 0x0000000c0d0e7389 */ /* 0x00006400000c000b */
[----:B01----:R-:W-:Y:S01]  /*121e0*/  ENDCOLLECTIVE ;  /* 0x000000000000791b */ /* 0x003fe20003800000 */
.L_x_195:
        /* <DEDUP_REMOVED lines=11> */
.L_x_196:
[----:B------:R-:W-:Y:S02]  /*122a0*/  IMAD.MOV.U32 R13, RZ, RZ, R5 ;  /* 0x000000ffff0d7224 */ /* 0x000fe400078e0005 */
[----:B------:R-:W-:Y:S01]  /*122b0*/  IMAD.MOV.U32 R12, RZ, RZ, 0x6 ;  /* 0x00000006ff0c7424 */ /* 0x000fe200078e00ff */
[----:B------:R-:W-:-:S13]  /*122c0*/  IADD3 R2, P0, R32, R14, RZ ;  /* 0x0000000e20027210 */ /* 0x000fda0007f1e0ff */
[----:B------:R-:W-:Y:S05]  /*122d0*/  WARPSYNC.COLLECTIVE R15, `(.L_x_197) ;  /* 0x000000000f087348 */ /* 0x000fea0003c00000 */
[----:B------:R0:W1:Y:S02]  /*122e0*/  SHFL.IDX P6, R14, R13, R12, R11 ;  /* 0x0000000c0d0e7389 */ /* 0x00006400000c000b */
[----:B01----:R-:W-:Y:S01]  /*122f0*/  ENDCOLLECTIVE ;  /* 0x000000000000791b */ /* 0x003fe20003800000 */
.L_x_197:
        /* <DEDUP_REMOVED lines=11> */
.L_x_198:
[----:B------:R-:W-:Y:S02]  /*123b0*/  IMAD.MOV.U32 R13, RZ, RZ, R5 ;  /* 0x000000ffff0d7224 */ /* 0x000fe400078e0005 */
[----:B------:R-:W-:Y:S01]  /*123c0*/  IMAD.MOV.U32 R12, RZ, RZ, 0x7 ;  /* 0x00000007ff0c7424 */ /* 0x000fe200078e00ff */
[----:B------:R-:W-:-:S13]  /*123d0*/  IADD3 R2, P0, R32, R14, RZ ;  /* 0x0000000e20027210 */ /* 0x000fda0007f1e0ff */
[----:B------:R-:W-:Y:S05]  /*123e0*/  WARPSYNC.COLLECTIVE R15, `(.L_x_199) ;  /* 0x000000000f087348 */ /* 0x000fea0003c00000 */
[----:B------:R0:W1:Y:S02]  /*123f0*/  SHFL.IDX P6, R14, R13, R12, R11 ;  /* 0x0000000c0d0e7389 */ /* 0x00006400000c000b */
[----:B01----:R-:W-:Y:S01]  /*12400*/  ENDCOLLECTIVE ;  /* 0x000000000000791b */ /* 0x003fe20003800000 */
.L_x_199:
        /* <DEDUP_REMOVED lines=11> */
.L_x_200:
[----:B------:R-:W-:Y:S05]  /*124c0*/  BRA `(.L_x_201) ;  /* 0xffffffb400207947 */ /* 0x000fea000383ffff */
.L_x_77:
[----:B0-----:R0:W1:Y:S02]  /*124d0*/  SYNCS.PHASECHK.TRANS64.TRYWAIT P2, [R17+URZ+0x38870], R0 ;  /* 0x03887000110075a7 */ /* 0x001064000804017f */
[----:B-1----:R-:W-:Y:S05]  /*124e0*/  @!P2 NANOSLEEP.SYNCS 0x989680 ;  /* 0x009896800000a95d */ /* 0x002fea0003900000 */
[----:B------:R-:W1:Y:S02]  /*124f0*/  @!P2 SYNCS.PHASECHK.TRANS64 P2, [R17+URZ+0x38870], R0 ;  /* 0x038870001100a5a7 */ /* 0x000e64000804007f */
[----:B-1----:R-:W-:Y:S05]  /*12500*/  @!P2 BRA `(.L_x_77) ;  /* 0xfffffffc00f0a947 */ /* 0x002fea000383ffff */
[----:B------:R-:W-:Y:S05]  /*12510*/  BRA `(.L_x_202) ;  /* 0xffffffb400887947 */ /* 0x000fea000383ffff */
.L_x_79:
[----:B0-----:R0:W1:Y:S02]  /*12520*/  SYNCS.PHASECHK.TRANS64.TRYWAIT P2, [R17+URZ+0x38860], R0 ;  /* 0x03886000110075a7 */ /* 0x001064000804017f */
[----:B-1----:R-:W-:Y:S05]  /*12530*/  @!P2 NANOSLEEP.SYNCS 0x989680 ;  /* 0x009896800000a95d */ /* 0x002fea0003900000 */
[----:B------:R-:W1:Y:S02]  /*12540*/  @!P2 SYNCS.PHASECHK.TRANS64 P2, [R17+URZ+0x38860], R0 ;  /* 0x038860001100a5a7 */ /* 0x000e64000804007f */
[----:B-1----:R-:W-:Y:S05]  /*12550*/  @!P2 BRA `(.L_x_79) ;  /* 0xfffffffc00f0a947 */ /* 0x002fea000383ffff */
[----:B------:R-:W-:Y:S05]  /*12560*/  BRA `(.L_x_203) ;  /* 0xffffffb400987947 */ /* 0x000fea000383ffff */
.L_x_85:
[----:B0-----:R0:W2:Y:S02]  /*12570*/  SYNCS.PHASECHK.TRANS64.TRYWAIT P1, [R18+URZ+0x38870], R3 ;  /* 0x03887003120075a7 */ /* 0x0010a4000802017f */
[----:B--2---:R-:W-:Y:S05]  /*12580*/  @!P1 NANOSLEEP.SYNCS 0x989680 ;  /* 0x009896800000995d */ /* 0x004fea0003900000 */
[----:B------:R-:W2:Y:S02]  /*12590*/  @!P1 SYNCS.PHASECHK.TRANS64 P1, [R18+URZ+0x38870], R3 ;  /* 0x03887003120095a7 */ /* 0x000ea4000802007f */
[----:B--2---:R-:W-:Y:S05]  /*125a0*/  @!P1 BRA `(.L_x_85) ;  /* 0xfffffffc00f09947 */ /* 0x004fea000383ffff */
[----:B------:R-:W-:Y:S05]  /*125b0*/  BRA `(.L_x_204) ;  /* 0xffffffbc00a87947 */ /* 0x000fea000383ffff */
.L_x_87:
[----:B0-----:R0:W2:Y:S02]  /*125c0*/  SYNCS.PHASECHK.TRANS64.TRYWAIT P1, [R18+URZ+0x38860], R5 ;  /* 0x03886005120075a7 */ /* 0x0010a4000802017f */
[----:B--2---:R-:W-:Y:S05]  /*125d0*/  @!P1 NANOSLEEP.SYNCS 0x989680 ;  /* 0x009896800000995d */ /* 0x004fea0003900000 */
[----:B------:R-:W2:Y:S02]  /*125e0*/  @!P1 SYNCS.PHASECHK.TRANS64 P1, [R18+URZ+0x38860], R5 ;  /* 0x03886005120095a7 */ /* 0x000ea4000802007f */
[----:B--2---:R-:W-:Y:S05]  /*125f0*/  @!P1 BRA `(.L_x_87) ;  /* 0xfffffffc00f09947 */ /* 0x004fea000383ffff */
[----:B------:R-:W-:Y:S05]  /*12600*/  BRA `(.L_x_205) ;  /* 0xffffffbc00c07947 */ /* 0x000fea000383ffff */
.L_x_91:
[----:B0-----:R0:W1:Y:S02]  /*12610*/  SYNCS.PHASECHK.TRANS64.TRYWAIT P0, [R4+URZ+0x38820], R0 ;  /* 0x03882000040075a7 */ /* 0x001064000800017f */
[----:B-1----:R-:W-:Y:S05]  /*12620*/  @!P0 NANOSLEEP.SYNCS 0x989680 ;  /* 0x009896800000895d */ /* 0x002fea0003900000 */
[----:B------:R-:W1:Y:S02]  /*12630*/  @!P0 SYNCS.PHASECHK.TRANS64 P0, [R4+URZ+0x38820], R0 ;  /* 0x03882000040085a7 */ /* 0x000e64000800007f */
[----:B-1----:R-:W-:Y:S05]  /*12640*/  @!P0 BRA `(.L_x_91) ;  /* 0xfffffffc00f08947 */ /* 0x002fea000383ffff */
[----:B------:R-:W-:Y:S05]  /*12650*/  BRA `(.L_x_206) ;  /* 0xffffffc400dc7947 */ /* 0x000fea000383ffff */
.L_x_95:
[----:B0-----:R0:W1:Y:S02]  /*12660*/  SYNCS.PHASECHK.TRANS64.TRYWAIT P1, [R3+URZ+0x38840], R2 ;  /* 0x03884002030075a7 */ /* 0x001064000802017f */
[----:B-1----:R-:W-:Y:S05]  /*12670*/  @!P1 NANOSLEEP.SYNCS 0x989680 ;  /* 0x009896800000995d */ /* 0x002fea0003900000 */
[----:B------:R-:W1:Y:S02]  /*12680*/  @!P1 SYNCS.PHASECHK.TRANS64 P1, [R3+URZ+0x38840], R2 ;  /* 0x03884002030095a7 */ /* 0x000e64000802007f */
[----:B-1----:R-:W-:Y:S05]  /*12690*/  @!P1 BRA `(.L_x_95) ;  /* 0xfffffffc00f09947 */ /* 0x002fea000383ffff */
[----:B------:R-:W-:Y:S05]  /*126a0*/  BRA `(.L_x_207) ;  /* 0xffffffc8001c7947 */ /* 0x000fea000383ffff */
.L_x_97:
[----:B-1----:R1:W2:Y:S02]  /*126b0*/  SYNCS.PHASECHK.TRANS64.TRYWAIT P1, [R29+URZ+0x38840], R0 ;  /* 0x038840001d0075a7 */ /* 0x0022a4000802017f */
[----:B--2---:R-:W-:Y:S05]  /*126c0*/  @!P1 NANOSLEEP.SYNCS 0x989680 ;  /* 0x009896800000995d */ /* 0x004fea0003900000 */
[----:B------:R-:W2:Y:S02]  /*126d0*/  @!P1 SYNCS.PHASECHK.TRANS64 P1, [R29+URZ+0x38840], R0 ;  /* 0x038840001d0095a7 */ /* 0x000ea4000802007f */
[----:B--2---:R-:W-:Y:S05]  /*126e0*/  @!P1 BRA `(.L_x_97) ;  /* 0xfffffffc00f09947 */ /* 0x004fea000383ffff */
[----:B------:R-:W-:Y:S05]  /*126f0*/  BRA `(.L_x_208) ;  /* 0xffffffc800287947 */ /* 0x000fea000383ffff */
.L_x_99:
[----:B--2---:R2:W3:Y:S02]  /*12700*/  SYNCS.PHASECHK.TRANS64.TRYWAIT P1, [R3+URZ+0x38860], R2 ;  /* 0x03886002030075a7 */ /* 0x0044e4000802017f */
[----:B---3--:R-:W-:Y:S05]  /*12710*/  @!P1 NANOSLEEP.SYNCS 0x989680 ;  /* 0x009896800000995d */ /* 0x008fea0003900000 */
[----:B------:R-:W3:Y:S02]  /*12720*/  @!P1 SYNCS.PHASECHK.TRANS64 P1, [R3+URZ+0x38860], R2 ;  /* 0x03886002030095a7 */ /* 0x000ee4000802007f */
[----:B---3--:R-:W-:Y:S05]  /*12730*/  @!P1 BRA `(.L_x_99) ;  /* 0xfffffffc00f09947 */ /* 0x008fea000383ffff */
[----:B------:R-:W-:Y:S05]  /*12740*/  BRA `(.L_x_209) ;  /* 0xffffffc800247947 */ /* 0x000fea000383ffff */
.L_x_101:
[----:B---3--:R3:W4:Y:S02]  /*12750*/  SYNCS.PHASECHK.TRANS64.TRYWAIT P1, [R29+URZ+0x38860], R0 ;  /* 0x038860001d0075a7 */ /* 0x008724000802017f */
[----:B----4-:R-:W-:Y:S05]  /*12760*/  @!P1 NANOSLEEP.SYNCS 0x989680 ;  /* 0x009896800000995d */ /* 0x010fea0003900000 */
[----:B------:R-:W4:Y:S02]  /*12770*/  @!P1 SYNCS.PHASECHK.TRANS64 P1, [R29+URZ+0x38860], R0 ;  /* 0x038860001d0095a7 */ /* 0x000f24000802007f */
[----:B----4-:R-:W-:Y:S05]  /*12780*/  @!P1 BRA `(.L_x_101) ;  /* 0xfffffffc00f09947 */ /* 0x010fea000383ffff */
[----:B------:R-:W-:Y:S05]  /*12790*/  BRA `(.L_x_210) ;  /* 0xffffffc800207947 */ /* 0x000fea000383ffff */
.L_x_103:
[----:B----4-:R4:W0:Y:S02]  /*127a0*/  SYNCS.PHASECHK.TRANS64.TRYWAIT P1, [R3+URZ+0x38880], R2 ;  /* 0x03888002030075a7 */ /* 0x010824000802017f */
[----:B0-----:R-:W-:Y:S05]  /*127b0*/  @!P1 NANOSLEEP.SYNCS 0x989680 ;  /* 0x009896800000995d */ /* 0x001fea0003900000 */
[----:B------:R-:W0:Y:S02]  /*127c0*/  @!P1 SYNCS.PHASECHK.TRANS64 P1, [R3+URZ+0x38880], R2 ;  /* 0x03888002030095a7 */ /* 0x000e24000802007f */
[----:B0-----:R-:W-:Y:S05]  /*127d0*/  @!P1 BRA `(.L_x_103) ;  /* 0xfffffffc00f09947 */ /* 0x001fea000383ffff */
[----:B------:R-:W-:Y:S05]  /*127e0*/  BRA `(.L_x_211) ;  /* 0xffffffc8001c7947 */ /* 0x000fea000383ffff */
.L_x_212:
[----:B------:R-:W-:-:S00]  /*127f0*/  BRA `(.L_x_212) ;  /* 0xfffffffc00fc7947 */ /* 0x000fc0000383ffff */
[----:B------:R-:W-:-:S00]  /*12800*/  NOP ;  /* 0x0000000000007918 */ /* 0x000fc00000000000 */
[----:B------:R-:W-:-:S00]  /*12810*/  NOP ;  /* 0x0000000000007918 */ /* 0x000fc00000000000 */
[----:B------:R-:W-:-:S00]  /*12820*/  NOP ;  /* 0x0000000000007918 */ /* 0x000fc00000000000 */
[----:B------:R-:W-:-:S00]  /*12830*/  NOP ;  /* 0x0000000000007918 */ /* 0x000fc00000000000 */
[----:B------:R-:W-:-:S00]  /*12840*/  NOP ;  /* 0x0000000000007918 */ /* 0x000fc00000000000 */
[----:B------:R-:W-:-:S00]  /*12850*/  NOP ;  /* 0x0000000000007918 */ /* 0x000fc00000000000 */
[----:B------:R-:W-:-:S00]  /*12860*/  NOP ;  /* 0x0000000000007918 */ /* 0x000fc00000000000 */
[----:B------:R-:W-:-:S00]  /*12870*/  NOP ;  /* 0x0000000000007918 */ /* 0x000fc00000000000 */
.L_x_3630:


//--------------------- .text._ZN7cutlass13device_kernelIN5flash11enable_sm90INS1_16FlashAttnFwdSm90INS1_25CollectiveMainloopFwdSm90ILi2EN4cute5tupleIJNS5_1CILi1EEES8_S8_EEENS6_IJNS7_ILi128EEESA_NS7_ILi256EEEEEELi256ENS_12float_e4m3_tEfNS_4arch4Sm90ELb0ELb0ELb1ELb1ELb1ELb0ELb0ELb1ELb0ELb1ELb0ELb0EEENS1_21CollectiveEpilogueFwdINS6_IJSA_SB_SA_EEES9_NS_10bfloat16_tESF_Li256ELb1ELb1ELb0ELb1EEENS1_36VarlenDynamicPersistentTileSchedulerILi128ELi128ELi256ELi128ELb0ELb1ELb1ELb0ELb1ELb1EEEEEEEEEvNT_6ParamsE --------------------------
	.section	.text._ZN7cutlass13device_kernelIN5flash11enable_sm90INS1_16FlashAttnFwdSm90INS1_25CollectiveMainloopFwdSm90ILi2EN4cute5tupleIJNS5_1CILi1EEES8_S8_EEENS6_IJNS7_ILi128EEESA_NS7_ILi256EEEEEELi256ENS_12float_e4m3_tEfNS_4arch4Sm90ELb0ELb0ELb1ELb1ELb1ELb0ELb0ELb1ELb0ELb1ELb0ELb0EEENS1_21CollectiveEpilogueFwdINS6_IJSA_SB_SA_EEES9_NS_10bfloat16_tESF_Li256ELb1ELb1ELb0ELb1EEENS1_36VarlenDynamicPersistentTileSchedulerILi128ELi128ELi256ELi128ELb0ELb1ELb1ELb0ELb1ELb1EEEEEEEEEvNT_6ParamsE,"ax",@progbits
	.align	128
.text._ZN7cutlass13device_kernelIN5flash11enable_sm90INS1_16FlashAttnFwdSm90INS1_25CollectiveMainloopFwdSm90ILi2EN4cute5tupleIJNS5_1CILi1EEES8_S8_EEENS6_IJNS7_ILi128EEESA_NS7_ILi256EEEEEELi256ENS_12float_e4m3_tEfNS_4arch4Sm90ELb0ELb0ELb1ELb1ELb1ELb0ELb0ELb1ELb0ELb1ELb0ELb0EEENS1_21CollectiveEpilogueFwdINS6_IJSA_SB_SA_EEES9_NS_10bfloat16_tESF_Li256ELb1ELb1ELb0ELb1EEENS1_36VarlenDynamicPersistentTileSchedulerILi128ELi128ELi256ELi128ELb0ELb1ELb1ELb0ELb1ELb1EEEEEEEEEvNT_6ParamsE:
        .type           _ZN7cutlass13device_kernelIN5flash11enable_sm90INS1_16FlashAttnFwdSm90INS1_25CollectiveMainloopFwdSm90ILi2EN4cute5tupleIJNS5_1CILi1EEES8_S8_EEENS6_IJNS7_ILi128EEESA_NS7_ILi256EEEEEELi256ENS_12float_e4m3_tEfNS_4arch4Sm90ELb0ELb0ELb1ELb1ELb1ELb0ELb0ELb1ELb0ELb1ELb0ELb0EEENS1_21CollectiveEpilogueFwdINS6_IJSA_SB_SA_EEES9_NS_10bfloat16_tESF_Li256ELb1ELb1ELb0ELb1EEENS1_36VarlenDynamicPersistentTileSchedulerILi128ELi128ELi256ELi128ELb0ELb1ELb1ELb0ELb1ELb1EEEEEEEEEvNT_6ParamsE,@function
        .size           _ZN7cutlass13device_kernelIN5flash11enable_sm90INS1_16FlashAttnFwdSm90INS1_25CollectiveMainloopFwdSm90ILi2EN4cute5tupleIJNS5_1CILi1EEES8_S8_EEENS6_IJNS7_ILi128EEESA_NS7_ILi256EEEEEELi256ENS_12float_e4m3_tEfNS_4arch4Sm90ELb0ELb0ELb1ELb1ELb1ELb0ELb0ELb1ELb0ELb1ELb0ELb0EEENS1_21CollectiveEpilogueFwdINS6_IJSA_SB_SA_EEES9_NS_10bfloat16_tESF_Li256ELb1ELb1ELb0ELb1EEENS1_36VarlenDynamicPersistentTileSchedulerILi128ELi128ELi256ELi128ELb0ELb1ELb1ELb0ELb1ELb1EEEEEEEEEvNT_6ParamsE,(.L_x_3631 - _ZN7cutlass13device_kernelIN5flash11enable_sm90INS1_16FlashAttnFwdSm90INS1_25CollectiveMainloopFwdSm90ILi2EN4cute5tupleIJNS5_1CILi1EEES8_S8_EEENS6_IJNS7_ILi128EEESA_NS7_ILi256EEEEEELi256ENS_12float_e4m3_tEfNS_4arch4Sm90ELb0ELb0ELb1ELb1ELb1ELb0ELb0ELb1ELb0ELb1ELb0ELb0EEENS1_21CollectiveEpilogueFwdINS6_IJSA_SB_SA_EEES9_NS_10bfloat16_tESF_Li256ELb1ELb1ELb0ELb1EEENS1_36VarlenDynamicPersistentTileSchedulerILi128ELi128ELi256ELi128ELb0ELb1ELb1ELb0ELb1ELb1EEEEEEEEEvNT_6ParamsE)
        .other          _ZN7cutlass13device_kernelIN5flash11enable_sm90INS1_16FlashAttnFwdSm90INS1_25CollectiveMainloopFwdSm90ILi2EN4cute5tupleIJNS5_1CILi1EEES8_S8_EEENS6_IJNS7_ILi128EEESA_NS7_ILi256EEEEEELi256ENS_12float_e4m3_tEfNS_4arch4Sm90ELb0ELb0ELb1ELb1ELb1ELb0ELb0ELb1ELb0ELb1ELb0ELb0EEENS1_21CollectiveEpilogueFwdINS6_IJSA_SB_SA_EEES9_NS_10bfloat16_tESF_Li256ELb1ELb1ELb0ELb1EEENS1_36VarlenDynamicPersistentTileSchedulerILi128ELi128ELi256ELi128ELb0ELb1ELb1ELb0ELb1ELb1EEEEEEEEEvNT_6ParamsE,@"STO_CUDA_ENTRY STV_DEFAULT"
_ZN7cutlass13device_kernelIN5flash11enable_sm90INS1_16FlashAttnFwdSm90INS1_25CollectiveMainloopFwdSm90ILi2EN4cute5tupleIJNS5_1CILi1EEES8_S8_EEENS6_IJNS7_ILi128EEESA_NS7_ILi256EEEEEELi256ENS_12float_e4m3_tEfNS_4arch4Sm90ELb0ELb0ELb1ELb1ELb1ELb0ELb0ELb1ELb0ELb1ELb0ELb0EEENS1_21CollectiveEpilogueFwdINS6_IJSA_SB_SA_EEES9_NS_10bfloat16_tESF_Li256ELb1ELb1ELb0ELb1EEENS1_36VarlenDynamicPersistentTileSchedulerILi128ELi128ELi256ELi128ELb0ELb1ELb1ELb0ELb1ELb1EEEEEEEEEvNT_6ParamsE:
        /* <DEDUP_REMOVED lines=9> */
[----:B------:R1:W2:Y:S01]  /*0090*/  SHFL.IDX PT, R4, R3, RZ, 0x1f ;  /* 0x00001fff03047589 */ /* 0x0002a200000e0000 */
        /* <DEDUP_REMOVED lines=14> */
[----:B------:R1:W0:Y:S06]  /*0180*/  @!UP0 SYNCS.EXCH.64 URZ, [UR8+0x38800], UR4 ;  /* 0x03880004083f85b2 */ /* 0x00022c0008000100 */
[----:B------:R1:W3:Y:S02]  /*0190*/  @!UP1 SYNCS.EXCH.64 URZ, [UR8+0x38820], UR6 ;  /* 0x03882006083f95b2 */ /* 0x0002e40008000100 */
[----:B-12---:R-:W-:Y:S05]  /*01a0*/  @P1 BRA `(.L_x_213) ;  /* 0x0000000000481947 */ /* 0x006fea0003800000 */
[----:B------:R-:W1:Y:S01]  /*01b0*/  S2UR UR5, SR_CgaCtaId ;  /* 0x00000000000579c3 */ /* 0x000e620000008800 */
[----:B------:R-:W-:Y:S01]  /*01c0*/  UMOV UR4, 0x400 ;  /* 0x0000040000047882 */ /* 0x000fe20000000000 */
[----:B------:R-:W-:Y:S01]  /*01d0*/  UMOV UR6, 0x80 ;  /* 0x0000008000067882 */ /* 0x000fe20000000000 */
[----:B------:R-:W-:Y:S01]  /*01e0*/  UMOV UR7, 0x100 ;  /* 0x0000010000077882 */ /* 0x000fe20000000000 */
[----:B------:R-:W-:Y:S01]  /*01f0*/  ELECT P0, URZ, PT ;  /* 0x00000000003f782f */ /* 0x000fe20003800000 */
[----:B-1----:R-:W-:Y:S02]  /*0200*/  ULEA UR8, UR5, UR4, 0x18 ;  /* 0x0000000405087291 */ /* 0x002fe4000f8ec03f */
[----:B------:R-:W-:-:S04]  /*0210*/  UIADD3 UR4, -UR6, 0x100000, URZ ;  /* 0x0010000006047890 */ /* 0x000fc8000fffe13f */
[----:B------:R-:W-:Y:S02]  /*0220*/  USHF.L.U32 UR5, UR4, 0xb, URZ ;  /* 0x0000000b04057899 */ /* 0x000fe4000800063f */
[----:B------:R-:W-:Y:S02]  /*0230*/  USHF.L.U32 UR4, UR4, 0x1, URZ ;  /* 0x0000000104047899 */ /* 0x000fe4000800063f */
[----:B------:R-:W-:-:S04]  /*0240*/  UIADD3 UR6, -UR7, 0x100000, URZ ;  /* 0x0010000007067890 */ /* 0x000fc8000fffe13f */
[----:B------:R-:W-:Y:S02]  /*0250*/  USHF.L.U32 UR7, UR6, 0xb, URZ ;  /* 0x0000000b06077899 */ /* 0x000fe4000800063f */
[----:B------:R-:W-:Y:S01]  /*0260*/  USHF.L.U32 UR6, UR6, 0x1, URZ ;  /* 0x0000000106067899 */ /* 0x000fe2000800063f */
[----:B------:R-:W1:Y:S03]  /*0270*/  FENCE.VIEW.ASYNC.S ;  /* 0x00000000000073c6 */ /* 0x000e660000000000 */
[----:B-1----:R1:W2:Y:S08]  /*0280*/  SYNCS.EXCH.64 URZ, [UR8+0x38830], UR4 ;  /* 0x03883004083f75b2 */ /* 0x0022b00008000100 */
[----:B------:R1:W4:Y:S01]  /*0290*/  SYNCS.EXCH.64 URZ, [UR8+0x38840], UR6 ;  /* 0x03884006083f75b2 */ /* 0x0003220008000100 */
[----:B------:R1:W0:Y:S01]  /*02a0*/  SYNCS.EXCH.64 URZ, [UR8+0x38838], UR4 ;  /* 0x03883804083f75b2 */ /* 0x0002220008000100 */
[----:B------:R1:W0:Y:S01]  /*02b0*/  SYNCS.EXCH.64 URZ, [UR8+0x38848], UR6 ;  /* 0x03884806083f75b2 */ /* 0x0002220008000100 */
[----:B------:R-:W-:Y:S01]  /*02c0*/  NOP ;  /* 0x0000000000007918 */ /* 0x000fe20000000000 */
.L_x_213:
[----:B------:R-:W5:Y:S01]  /*02d0*/  SHFL.IDX PT, R2, R0, RZ, 0x1f ;  /* 0x00001fff00027589 */ /* 0x000f6200000e0000 */
[----:B------:R-:W-:Y:S01]  /*02e0*/  NOP ;  /* 0x0000000000007918 */ /* 0x000fe20000000000 */
[----:B-----5:R-:W-:-:S13]  /*02f0*/  ISETP.NE.AND P0, PT, R2, RZ, PT ;  /* 0x000000ff0200720c */ /* 0x020fda0003f05270 */
[----:B------:R-:W-:Y:S05]  /*0300*/  @P0 BRA `(.L_x_214) ;  /* 0x0000000000480947 */ /* 0x000fea0003800000 */
[----:B-1----:R-:W1:Y:S01]  /*0310*/  S2UR UR5, SR_CgaCtaId ;  /* 0x00000000000579c3 */ /* 0x002e620000008800 */
        /* <DEDUP_REMOVED lines=12> */
[----:B-1----:R1:W0:Y:S08]  /*03e0*/  SYNCS.EXCH.64 URZ, [UR8+0x38850], UR4 ;  /* 0x03885004083f75b2 */ /* 0x0022300008000100 */
[----:B------:R1:W0:Y:S01]  /*03f0*/  SYNCS.EXCH.64 URZ, [UR8+0x38860], UR6 ;  /* 0x03886006083f75b2 */ /* 0x0002220008000100 */
[----:B------:R1:W0:Y:S01]  /*0400*/  SYNCS.EXCH.64 URZ, [UR8+0x38858], UR4 ;  /* 0x03885804083f75b2 */ /* 0x0002220008000100 */
[----:B------:R1:W0:Y:S01]  /*0410*/  SYNCS.EXCH.64 URZ, [UR8+0x38868], UR6 ;  /* 0x03886806083f75b2 */ /* 0x0002220008000100 */
[----:B------:R-:W-:Y:S01]  /*0420*/  NOP ;  /* 0x0000000000007918 */ /* 0x000fe20000000000 */
.L_x_214:
[----:B------:R-:W5:Y:S01]  /*0430*/  SHFL.IDX PT, R2, R0, RZ, 0x1f ;  /* 0x00001fff00027589 */ /* 0x000f6200000e0000 */
[----:B------:R-:W-:Y:S01]  /*0440*/  NOP ;  /* 0x0000000000007918 */ /* 0x000fe20000000000 */
[----:B-----5:R-:W-:-:S13]  /*0450*/  ISETP.NE.AND P0, PT, R2, RZ, PT ;  /* 0x000000ff0200720c */ /* 0x020fda0003f05270 */
[----:B------:R-:W-:Y:S05]  /*0460*/  @P0 BRA `(.L_x_215) ;  /* 0x0000000000380947 */ /* 0x000fea0003800000 */
[----:B-1----:R-:W1:Y:S01]  /*0470*/  S2UR UR5, SR_CgaCtaId ;  /* 0x00000000000579c3 */ /* 0x002e620000008800 */
[----:B------:R-:W-:Y:S01]  /*0480*/  UMOV UR4, 0x400 ;  /* 0x0000040000047882 */ /* 0x000fe20000000000 */
[----:B------:R-:W-:Y:S01]  /*0490*/  UMOV UR7, 0x80 ;  /* 0x0000008000077882 */ /* 0x000fe20000000000 */
[----:B------:R-:W-:Y:S01]  /*04a0*/  ELECT P0, URZ, PT ;  /* 0x00000000003f782f */ /* 0x000fe20003800000 */
[----:B-1----:R-:W-:Y:S02]  /*04b0*/  ULEA UR6, UR5, UR4, 0x18 ;  /* 0x0000000405067291 */ /* 0x002fe4000f8ec03f */
[----:B------:R-:W-:-:S04]  /*04c0*/  UIADD3 UR4, -UR7, 0x100000, URZ ;  /* 0x0010000007047890 */ /* 0x000fc8000fffe13f */
[----:B------:R-:W-:Y:S02]  /*04d0*/  USHF.L.U32 UR5, UR4, 0xb, URZ ;  /* 0x0000000b04057899 */ /* 0x000fe4000800063f */
[----:B------:R-:W-:Y:S01]  /*04e0*/  USHF.L.U32 UR4, UR4, 0x1, URZ ;  /* 0x0000000104047899 */ /* 0x000fe2000800063f */
[----:B------:R-:W1:Y:S11]  /*04f0*/  FENCE.VIEW.ASYNC.S ;  /* 0x00000000000073c6 */ /* 0x000e760000000000 */
[----:B-1----:R1:W0:Y:S01]  /*0500*/  SYNCS.EXCH.64 URZ, [UR6+0x38870], UR4 ;  /* 0x03887004063f75b2 */ /* 0x0022220008000100 */
[----:B------:R1:W0:Y:S01]  /*0510*/  SYNCS.EXCH.64 URZ, [UR6+0x38880], UR4 ;  /* 0x03888004063f75b2 */ /* 0x0002220008000100 */
[----:B------:R1:W0:Y:S01]  /*0520*/  SYNCS.EXCH.64 URZ, [UR6+0x38878], UR4 ;  /* 0x03887804063f75b2 */ /* 0x0002220008000100 */
[----:B------:R1:W0:Y:S01]  /*0530*/  SYNCS.EXCH.64 URZ, [UR6+0x38888], UR4 ;  /* 0x03888804063f75b2 */ /* 0x0002220008000100 */
[----:B------:R-:W-:Y:S01]  /*0540*/  NOP ;  /* 0x0000000000007918 */ /* 0x000fe20000000000 */
.L_x_215:
        /* <DEDUP_REMOVED lines=22> */
.L_x_216:
[----:B------:R-:W5:Y:S01]  /*06b0*/  SHFL.IDX PT, R3, R0, RZ, 0x1f ;  /* 0x00001fff00037589 */ /* 0x000f6200000e0000 */
[----:B------:R-:W-:Y:S01]  /*06c0*/  R2UR UR9, R4 ;  /* 0x00000000040972ca */ /* 0x000fe200000e0000 */
[----:B------:R-:W-:Y:S01]  /*06d0*/  NOP ;  /* 0x0000000000007918 */ /* 0x000fe20000000000 */
[----:B------:R-:W0:Y:S01]  /*06e0*/  S2R R2, SR_CgaCtaId ;  /* 0x0000000000027919 */ /* 0x000e220000008800 */
[----:B-----5:R-:W-:-:S13]  /*06f0*/  ISETP.NE.AND P0, PT, R3, RZ, PT ;  /* 0x000000ff0300720c */ /* 0x020fda0003f05270 */
[----:B0-----:R-:W-:Y:S05]  /*0700*/  @P0 BRA `(.L_x_217) ;  /* 0x0000000000480947 */ /* 0x001fea0003800000 */
[----:B-1----:R-:W0:Y:S01]  /*0710*/  S2UR UR5, SR_CgaCtaId ;  /* 0x00000000000579c3 */ /* 0x002e220000008800 */
        /* <DEDUP_REMOVED lines=13> */
[----:B------:R0:W0:Y:S01]  /*07f0*/  SYNCS.EXCH.64 URZ, [UR8+0x388c0], UR6 ;  /* 0x0388c006083f75b2 */ /* 0x0000220008000100 */
[----:B------:R0:W0:Y:S01]  /*0800*/  SYNCS.EXCH.64 URZ, [UR8+0x388b8], UR4 ;  /* 0x0388b804083f75b2 */ /* 0x0000220008000100 */
[----:B------:R0:W0:Y:S01]  /*0810*/  SYNCS.EXCH.64 URZ, [UR8+0x388c8], UR6 ;  /* 0x0388c806083f75b2 */ /* 0x0000220008000100 */
[----:B------:R-:W-:Y:S01]  /*0820*/  NOP ;  /* 0x0000000000007918 */ /* 0x000fe20000000000 */
.L_x_217:
        /* <DEDUP_REMOVED lines=8> */
.L_x_219:
[----:B------:R-:W-:-:S08]  /*08b0*/  NOP ;  /* 0x0000000000007918 */ /* 0x000fd00000000000 */
[----:B------:R-:W0:Y:S02]  /*08c0*/  USETMAXREG.TRY_ALLOC.CTAPOOL UP0, 0xe8 ;  /* 0x000000e8000079c8 */ /* 0x000e240008000600 */
[----:B0-----:R-:W-:-:S13]  /*08d0*/  PLOP3.LUT P0, PT, PT, PT, UP0, 0x80, 0x0 ;  /* 0x000000000000781c */ /* 0x001fda0003f0f008 */
[----:B------:R-:W-:Y:S05]  /*08e0*/  @!P0 BRA `(.L_x_219) ;  /* 0xfffffffc00f08947 */ /* 0x000fea000383ffff */
[----:B------:R-:W0:Y:S01]  /*08f0*/  S2R R0, SR_TID.X ;  /* 0x0000000000007919 */ /* 0x000e220000002100 */
[----:B------:R-:W1:Y:S01]  /*0900*/  S2UR UR5, SR_CgaCtaId ;  /* 0x00000000000579c3 */ /* 0x000e620000008800 */
[----:B------:R-:W-:-:S07]  /*0910*/  UMOV UR4, 0x400 ;  /* 0x0000040000047882 */ /* 0x000fce0000000000 */
[----:B------:R-:W-:Y:S06]  /*0920*/  BAR.ARV 0x8, 0x180 ;  /* 0x0206000000007b1d */ /* 0x000fec0000002000 */
[----:B-1----:R-:W-:Y:S01]  /*0930*/  ULEA UR4, UR5, UR4, 0x18 ;  /* 0x0000000405047291 */ /* 0x002fe2000f8ec03f */
[----:B0-----:R-:W-:-:S04]  /*0940*/  SHF.R.U32.HI R0, RZ, 0x7, R0 ;  /* 0x00000007ff007819 */ /* 0x001fc80000011600 */
[----:B------:R-:W-:-:S13]  /*0950*/  ISETP.NE.AND P0, PT, R0, 0x1, PT ;  /* 0x000000010000780c */ /* 0x000fda0003f05270 */
[----:B------:R-:W-:Y:S08]  /*0960*/  @!P0 BAR.ARV 0x9, 0x100 ;  /* 0x0244000000008b1d */ /* 0x000ff00000002000 */
[----:B------:R-:W-:Y:S06]  /*0970*/  BAR.SYNC.DEFER_BLOCKING 0x5, 0x180 ;  /* 0x0146000000007b1d */ /* 0x000fec0000010000 */
[----:B------:R-:W0:Y:S01]  /*0980*/  LDS.128 R4, [UR4+0x388d0] ;  /* 0x0388d004ff047984 */ /* 0x000e220008000c00 */
[----:B------:R-:W-:Y:S01]  /*0990*/  ULDC UR4, c[0x0][0xc3c] ;  /* 0x00030f0000047ab9 */ /* 0x000fe20000000800 */
[----:B------:R-:W-:Y:S06]  /*09a0*/  BAR.ARV 0x4, 0x180 ;  /* 0x0106000000007b1d */ /* 0x000fec0000002000 */
[----:B0-----:R-:W-:-:S13]  /*09b0*/  ISETP.GE.AND P0, PT, R7, UR4, PT ;  /* 0x0000000407007c0c */ /* 0x001fda000bf06270 */
[----:B------:R-:W-:Y:S05]  /*09c0*/  @P0 EXIT ;  /* 0x000000000000094d */ /* 0x000fea0003800000 */
[----:B------:R-:W0:Y:S01]  /*09d0*/  S2R R0, SR_TID.X ;  /* 0x0000000000007919 */ /* 0x000e220000002100 */
[----:B------:R-:W-:Y:S01]  /*09e0*/  R2UR UR45, R6 ;  /* 0x00000000062d72ca */ /* 0x000fe200000e0000 */
[----:B------:R-:W-:Y:S01]  /*09f0*/  ULOP3.LUT UR44, UR37, 0x1, URZ, 0xfc, !UPT ;  /* 0x00000001252c7892 */ /* 0x000fe2000f8efc3f */
[----:B------:R-:W-:Y:S01]  /*0a00*/  R2UR UR5, R5 ;  /* 0x00000000050572ca */ /* 0x000fe200000e0000 */
[----:B------:R-:W-:Y:S01]  /*0a10*/  UMOV UR43, URZ ;  /* 0x0000003f002b7c82 */ /* 0x000fe20008000000 */
[----:B------:R-:W-:Y:S01]  /*0a20*/  R2UR UR6, R7 ;  /* 0x00000000070672ca */ /* 0x000fe200000e0000 */
[----:B------:R-:W-:Y:S01]  /*0a30*/  UMOV UR42, URZ ;  /* 0x0000003f002a7c82 */ /* 0x000fe20008000000 */
[----:B------:R-:W-:Y:S01]  /*0a40*/  UMOV UR36, URZ ;  /* 0x0000003f00247c82 */ /* 0x000fe20008000000 */
[----:B0-----:R-:W-:-:S05]  /*0a50*/  VIADD R225, R0, 0xffffff80 ;  /* 0xffffff8000e17836 */ /* 0x001fca0000000000 */
[----:B------:R-:W-:-:S04]  /*0a60*/  SHF.R.S32.HI R0, RZ, 0x1f, R225 ;  /* 0x0000001fff007819 */ /* 0x000fc800000114e1 */
[CC--:B------:R-:W-:Y:S02]  /*0a70*/  LEA.HI R3, R0.reuse, R225.reuse, RZ, 0x7 ;  /* 0x000000e100037211 */ /* 0x0c0fe400078f38ff */
[-C--:B------:R-:W-:Y:S02]  /*0a80*/  LEA.HI R4, R0, R225.reuse, RZ, 0x5 ;  /* 0x000000e100047211 */ /* 0x080fe400078f28ff */
[----:B------:R-:W-:Y:S02]  /*0a90*/  LOP3.LUT R2, R3, 0xffffff80, RZ, 0xc0, !PT ;  /* 0xffffff8003027812 */ /* 0x000fe400078ec0ff */
[----:B------:R-:W-:Y:S01]  /*0aa0*/  SHF.R.S32.HI R216, RZ, 0x7, R3 ;  /* 0x00000007ffd87819 */ /* 0x000fe20000011403 */
[----:B------:R-:W-:Y:S02]  /*0ab0*/  IMAD.SHL.U32 R6, R4, 0x20, RZ ;  /* 0x0000002004067824 */ /* 0x000fe400078e00ff */
[----:B------:R-:W-:Y:S01]  /*0ac0*/  IMAD.IADD R23, R225, 0x1, -R2 ;  /* 0x00000001e1177824 */ /* 0x000fe200078e0a02 */
[----:B------:R-:W-:-:S02]  /*0ad0*/  LEA.HI R2, R0, R225, RZ, 0x4 ;  /* 0x000000e100027211 */ /* 0x000fc400078f20ff */
[----:B------:R-:W-:Y:S02]  /*0ae0*/  LOP3.LUT R7, R6, 0xfffffc00, RZ, 0xc0, !PT ;  /* 0xfffffc0006077812 */ /* 0x000fe400078ec0ff */
[----:B------:R-:W-:Y:S02]  /*0af0*/  SHF.R.S32.HI R8, RZ, 0x1f, R23 ;  /* 0x0000001fff087819 */ /* 0x000fe40000011417 */
[----:B------:R-:W-:Y:S02]  /*0b00*/  SHF.R.S32.HI R5, RZ, 0x4, R2 ;  /* 0x00000004ff057819 */ /* 0x000fe40000011402 */
[----:B------:R-:W-:Y:S02]  /*0b10*/  LEA.HI R9, R8, R23, RZ, 0x2 ;  /* 0x0000001708097211 */ /* 0x000fe400078f10ff */
[C---:B------:R-:W-:Y:S02]  /*0b20*/  LOP3.LUT R4, R2.reuse, 0x3fffff0, RZ, 0xc0, !PT ;  /* 0x03fffff002047812 */ /* 0x040fe400078ec0ff */
[----:B------:R-:W-:-:S02]  /*0b30*/  LEA.HI R2, R2, R5, RZ, 0x1 ;  /* 0x0000000502027211 */ /* 0x000fc400078f08ff */
[-C--:B------:R-:W-:Y:S01]  /*0b40*/  LEA.HI R6, R0, R225.reuse, RZ, 0x2 ;  /* 0x000000e100067211 */ /* 0x080fe200078f10ff */
[----:B------:R-:W-:Y:S01]  /*0b50*/  IMAD.IADD R4, R225, 0x1, -R4 ;  /* 0x00000001e1047824 */ /* 0x000fe200078e0a04 */
[--C-:B------:R-:W-:Y:S02]  /*0b60*/  SHF.R.S32.HI R10, RZ, 0x2, R9.reuse ;  /* 0x00000002ff0a7819 */ /* 0x100fe40000011409 */
[----:B------:R-:W-:Y:S01]  /*0b70*/  SHF.R.S32.HI R11, RZ, 0x1f, R9 ;  /* 0x0000001fff0b7819 */ /* 0x000fe20000011409 */
[----:B------:R-:W-:Y:S01]  /*0b80*/  IMAD R7, R4, 0x40, R7 ;  /* 0x0000004004077824 */ /* 0x000fe200078e0207 */
[----:B------:R-:W-:Y:S02]  /*0b90*/  LOP3.LUT R2, R2, 0x1ffffffe, RZ, 0xc0, !PT ;  /* 0x1ffffffe02027812 */ /* 0x000fe400078ec0ff */
[----:B------:R-:W-:Y:S02]  /*0ba0*/  LOP3.LUT R6, R6, 0xfffffffc, RZ, 0xc0, !PT ;  /* 0xfffffffc06067812 */ /* 0x000fe400078ec0ff */
[----:B------:R-:W-:Y:S01]  /*0bb0*/  LEA.HI R0, R0, R225, RZ, 0x3 ;  /* 0x000000e100007211 */ /* 0x000fe200078f18ff */
[----:B------:R-:W-:Y:S01]  /*0bc0*/  IMAD.IADD R220, R5, 0x1, -R2 ;  /* 0x0000000105dc7824 */ /* 0x000fe200078e0a02 */
[----:B------:R-:W-:Y:S01]  /*0bd0*/  LEA.HI R11, R11, R10, RZ, 0x3 ;  /* 0x0000000a0b0b7211 */ /* 0x000fe200078f18ff */
[----:B------:R-:W-:Y:S01]  /*0be0*/  IMAD.IADD R6, R225, 0x1, -R6 ;  /* 0x00000001e1067824 */ /* 0x000fe200078e0a06 */
[----:B------:R-:W-:Y:S01]  /*0bf0*/  LOP3.LUT R2, R0, 0xfffffff8, RZ, 0xc0, !PT ;  /* 0xfffffff800027812 */ /* 0x000fe200078ec0ff */
[----:B------:R-:W-:Y:S01]  /*0c00*/  IMAD R220, R220, 0x8, R7 ;  /* 0x00000008dcdc7824 */ /* 0x000fe200078e0207 */
[----:B------:R-:W-:-:S02]  /*0c10*/  LOP3.LUT R11, R11, 0xfffffff8, RZ, 0xc0, !PT ;  /* 0xfffffff80b0b7812 */ /* 0x000fc400078ec0ff */
[----:B------:R-:W-:Y:S01]  /*0c20*/  LEA.HI R8, R8, R23, RZ, 0x5 ;  /* 0x0000001708087211 */ /* 0x000fe200078f28ff */
[----:B------:R-:W-:Y:S01]  /*0c30*/  IMAD.IADD R19, R225, 0x1, -R2 ;  /* 0x00000001e1137824 */ /* 0x000fe200078e0a02 */
[----:B------:R-:W-:Y:S01]  /*0c40*/  LEA.HI R3, R3, R216, RZ, 0x1 ;  /* 0x000000d803037211 */ /* 0x000fe200078f08ff */
[----:B------:R-:W-:Y:S01]  /*0c50*/  IMAD.IADD R11, R10, 0x1, -R11 ;  /* 0x000000010a0b7824 */ /* 0x000fe200078e0a0b */
[----:B------:R-:W-:Y:S01]  /*0c60*/  SHF.R.S32.HI R8, RZ, 0x5, R8 ;  /* 0x00000005ff087819 */ /* 0x000fe20000011408 */
[----:B------:R-:W-:Y:S01]  /*0c70*/  IMAD.SHL.U32 R2, R19, 0x8, RZ ;  /* 0x0000000813027824 */ /* 0x000fe200078e00ff */
[----:B------:R-:W-:Y:S02]  /*0c80*/  LEA.HI R4, R6, R6, RZ, 0x1 ;  /* 0x0000000606047211 */ /* 0x000fe400078f08ff */
[----:B------:R-:W-:Y:S01]  /*0c90*/  LOP3.LUT R3, R3, 0x3fffffe, RZ, 0xc0, !PT ;  /* 0x03fffffe03037812 */ /* 0x000fe200078ec0ff */
[----:B------:R-:W-:Y:S01]  /*0ca0*/  IMAD R8, R8, 0x10, R11 ;  /* 0x0000001008087824 */ /* 0x000fe200078e020b */
[----:B------:R-:W-:Y:S01]  /*0cb0*/  LOP3.LUT R5, R4, 0x1ffffffe, RZ, 0xc0, !PT ;  /* 0x1ffffffe04057812 */ /* 0x000fe200078ec0ff */
[----:B------:R-:W-:Y:S01]  /*0cc0*/  VIADD R17, R2, 0x40 ;  /* 0x0000004002117836 */ /* 0x000fe20000000000 */
[----:B------:R-:W-:Y:S01]  /*0cd0*/  LOP3.LUT R218, R9, 0x7ffffffc, RZ, 0xc0, !PT ;  /* 0x7ffffffc09da7812 */ /* 0x000fe200078ec0ff */
[----:B------:R-:W-:Y:S01]  /*0ce0*/  IMAD.IADD R3, R216, 0x1, -R3 ;  /* 0x00000001d8037824 */ /* 0x000fe200078e0a03 */
[----:B------:R-:W-:Y:S01]  /*0cf0*/  SHF.R.S32.HI R22, RZ, 0x3, R0 ;  /* 0x00000003ff167819 */ /* 0x000fe20000011400 */
[C---:B------:R-:W-:Y:S01]  /*0d00*/  VIADD R16, R2.reuse, 0x80 ;  /* 0x0000008002107836 */ /* 0x040fe20000000000 */
[----:B------:R-:W-:Y:S01]  /*0d10*/  SHF.R.S32.HI R224, RZ, 0x1f, R2 ;  /* 0x0000001fffe07819 */ /* 0x000fe20000011402 */
[----:B------:R-:W-:Y:S01]  /*0d20*/  VIADD R18, R2, 0xc0 ;  /* 0x000000c002127836 */ /* 0x000fe20000000000 */
[----:B------:R-:W-:Y:S01]  /*0d30*/  SHF.R.S32.HI R223, RZ, 0x1f, R17 ;  /* 0x0000001fffdf7819 */ /* 0x000fe20000011411 */
[----:B------:R-:W-:Y:S01]  /*0d40*/  IMAD.IADD R6, R6, 0x1, -R5 ;  /* 0x0000000106067824 */ /* 0x000fe200078e0a05 */
[----:B------:R-:W-:Y:S01]  /*0d50*/  SHF.R.S32.HI R222, RZ, 0x1f, R16 ;  /* 0x0000001fffde7819 */ /* 0x000fe20000011410 */
[----:B------:R-:W-:Y:S01]  /*0d60*/  IMAD R217, R3, 0x40, R8 ;  /* 0x0000004003d97824 */ /* 0x000fe200078e0208 */
[----:B------:R-:W-:Y:S01]  /*0d70*/  SHF.R.S32.HI R221, RZ, 0x1f, R18 ;  /* 0x0000001fffdd7819 */ /* 0x000fe20000011412 */
[----:B------:R-:W-:-:S02]  /*0d80*/  IMAD.IADD R218, R23, 0x1, -R218 ;  /* 0x0000000117da7824 */ /* 0x000fc400078e0ada */
[----:B------:R-:W-:-:S07]  /*0d90*/  IMAD R219, R6, 0x8, R217 ;  /* 0x0000000806db7824 */ /* 0x000fce00078e02d9 */
.L_x_265:
[----:B------:R-:W-:Y:S01]  /*0da0*/  ULDC.64 UR8, c[0x0][0xc88] ;  /* 0x0003220000087ab9 */ /* 0x000fe20000000a00 */
[----:B------:R-:W-:Y:S01]  /*0db0*/  ULDC UR4, c[0x0][0x424] ;  /* 0x0001090000047ab9 */ /* 0x000fe20000000800 */
[----:B------:R-:W-:-:S03]  /*0dc0*/  UIMAD.WIDE UR6, UR6, 0x4, UR8 ;  /* 0x00000004060678a5 */ /* 0x000fc6000f8e0208 */
[----:B------:R-:W-:-:S03]  /*0dd0*/  ULDC.64 UR8, c[0x0][0xa20] ;  /* 0x0002880000087ab9 */ /* 0x000fc60000000a00 */
[----:B01----:R-:W-:Y:S02]  /*0de0*/  IMAD.U32 R4, RZ, RZ, UR6 ;  /* 0x00000006ff047e24 */ /* 0x003fe4000f8e00ff */
[----:B--2---:R-:W-:Y:S01]  /*0df0*/  IMAD.U32 R5, RZ, RZ, UR7 ;  /* 0x00000007ff057e24 */ /* 0x004fe2000f8e00ff */
[----:B------:R-:W-:-:S04]  /*0e00*/  ULDC.64 UR6, c[0x0][0xa28] ;  /* 0x00028a0000067ab9 */ /* 0x000fc80000000a00 */
[----:B------:R-:W2:Y:S01]  /*0e10*/  LDG.E R4, desc[UR50][R4.64] ;  /* 0x0000003204047981 */ /* 0x000ea2000c1e1900 */
[----:B------:R-:W-:Y:S02]  /*0e20*/  UISETP.NE.U32.AND UP0, UPT, UR6, URZ, UPT ;  /* 0x0000003f0600728c */ /* 0x000fe4000bf05070 */
[----:B------:R-:W-:Y:S02]  /*0e30*/  UISETP.NE.U32.AND UP1, UPT, UR8, URZ, UPT ;  /* 0x0000003f0800728c */ /* 0x000fe4000bf25070 */
[----:B------:R-:W-:Y:S02]  /*0e40*/  UISETP.NE.AND.EX UP0, UPT, UR7, URZ, UPT, UP0 ;  /* 0x0000003f0700728c */ /* 0x000fe4000bf05300 */
[----:B------:R-:W-:-:S04]  /*0e50*/  UISETP.NE.AND.EX UP1, UPT, UR9, URZ, UPT, UP1 ;  /* 0x0000003f0900728c */ /* 0x000fc8000bf25310 */
[----:B------:R-:W-:Y:S02]  /*0e60*/  PLOP3.LUT P0, PT, PT, PT, UP0, 0x80, 0x0 ;  /* 0x000000000000781c */ /* 0x000fe40003f0f008 */
[----:B------:R-:W-:Y:S02]  /*0e70*/  PLOP3.LUT P1, PT, PT, PT, UP1, 0x80, 0x0 ;  /* 0x000000000000781c */ /* 0x000fe40003f2f018 */
[----:B--2---:R-:W-:-:S13]  /*0e80*/  R2UR UR38, R4 ;  /* 0x00000000042672ca */ /* 0x004fda00000e0000 */
[----:B------:R-:W-:Y:S02]  /*0e90*/  USHF.R.S32.HI UR39, URZ, 0x1f, UR38 ;  /* 0x0000001f3f277899 */ /* 0x000fe40008011426 */
[----:B------:R-:W-:Y:S02]  /*0ea0*/  @UP0 ULEA UR6, UP2, UR38, UR6, 0x2 ;  /* 0x0000000626060291 */ /* 0x000fe4000f84103f */
[----:B------:R-:W-:Y:S02]  /*0eb0*/  @UP1 ULEA UR8, UP3, UR38, UR8, 0x2 ;  /* 0x0000000826081291 */ /* 0x000fe4000f86103f */
[----:B------:R-:W-:Y:S02]  /*0ec0*/  @UP0 ULEA.HI.X UR7, UR38, UR7, UR39, 0x2, UP2 ;  /* 0x0000000726070291 */ /* 0x000fe400090f1427 */
[----:B------:R-:W-:Y:S01]  /*0ed0*/  @UP1 ULEA.HI.X UR9, UR38, UR9, UR39, 0x2, UP3 ;  /* 0x0000000926091291 */ /* 0x000fe200098f1427 */
[----:B------:R-:W-:Y:S02]  /*0ee0*/  IMAD.U32 R4, RZ, RZ, UR6 ;  /* 0x00000006ff047e24 */ /* 0x000fe4000f8e00ff */
[----:B------:R-:W-:-:S02]  /*0ef0*/  IMAD.U32 R6, RZ, RZ, UR8 ;  /* 0x00000008ff067e24 */ /* 0x000fc4000f8e00ff */
[----:B------:R-:W-:Y:S01]  /*0f00*/  IMAD.U32 R5, RZ, RZ, UR7 ;  /* 0x00000007ff057e24 */ /* 0x000fe2000f8e00ff */
[----:B------:R-:W-:Y:S01]  /*0f10*/  ULDC.64 UR6, c[0x0][0x418] ;  /* 0x0001060000067ab9 */ /* 0x000fe20000000a00 */
[----:B------:R-:W-:-:S03]  /*0f20*/  IMAD.U32 R7, RZ, RZ, UR9 ;  /* 0x00000009ff077e24 */ /* 0x000fc6000f8e00ff */
[----:B------:R-:W2:Y:S04]  /*0f30*/  @P0 LDG.E R4, desc[UR50][R4.64] ;  /* 0x0000003204040981 */ /* 0x000ea8000c1e1900 */
[----:B---3--:R0:W3:Y:S01]  /*0f40*/  @P1 LDG.E R6, desc[UR50][R6.64] ;  /* 0x0000003206061981 */ /* 0x0080e2000c1e1900 */
[----:B------:R-:W-:Y:S01]  /*0f50*/  UISETP.NE.U32.AND UP0, UPT, UR6, URZ, UPT ;  /* 0x0000003f0600728c */ /* 0x000fe2000bf05070 */
[----:B------:R-:W-:Y:S01]  /*0f60*/  IMAD.MOV.U32 R0, RZ, RZ, RZ ;  /* 0x000000ffff007224 */ /* 0x000fe200078e00ff */
[----:B------:R-:W-:Y:S01]  /*0f70*/  UMOV UR48, URZ ;  /* 0x0000003f00307c82 */ /* 0x000fe20008000000 */
[----:B------:R-:W-:Y:S01]  /*0f80*/  ULDC UR6, c[0x0][0x2f0] ;  /* 0x0000bc0000067ab9 */ /* 0x000fe20000000800 */
[----:B------:R-:W-:Y:S01]  /*0f90*/  UISETP.NE.AND.EX UP0, UPT, UR7, URZ, UPT, UP0 ;  /* 0x0000003f0700728c */ /* 0x000fe2000bf05300 */
[----:B------:R-:W-:Y:S01]  /*0fa0*/  IMAD.MOV.U32 R3, RZ, RZ, RZ ;  /* 0x000000ffff037224 */ /* 0x000fe200078e00ff */
[----:B------:R-:W-:Y:S01]  /*0fb0*/  UMOV UR40, UR5 ;  /* 0x0000000500287c82 */ /* 0x000fe20008000000 */
[----:B------:R-:W-:Y:S01]  /*0fc0*/  CS2R R10, SRZ ;  /* 0x00000000000a7805 */ /* 0x000fe2000001ff00 */
[----:B------:R-:W-:Y:S01]  /*0fd0*/  USEL UR4, UR4, 0x1, UP0 ;  /* 0x0000000104047887 */ /* 0x000fe20008000000 */
[----:B------:R-:W-:Y:S01]  /*0fe0*/  IMAD.MOV.U32 R147, RZ, RZ, RZ ;  /* 0x000000ffff937224 */ /* 0x000fe200078e00ff */
[----:B------:R-:W-:-:S02]  /*0ff0*/  CS2R R108, SRZ ;  /* 0x00000000006c7805 */ /* 0x000fc4000001ff00 */
[----:B------:R-:W-:Y:S01]  /*1000*/  CS2R R144, SRZ ;  /* 0x0000000000907805 */ /* 0x000fe2000001ff00 */
[----:B------:R-:W-:Y:S01]  /*1010*/  UIMAD UR4, UR4, UR6, URZ ;  /* 0x00000006040472a4 */ /* 0x000fe2000f8e023f */
[----:B------:R-:W-:Y:S01]  /*1020*/  IMAD.MOV.U32 R150, RZ, RZ, RZ ;  /* 0x000000ffff967224 */ /* 0x000fe200078e00ff */
[----:B------:R-:W-:Y:S02]  /*1030*/  CS2R R30, SRZ ;  /* 0x00000000001e7805 */ /* 0x000fe4000001ff00 */
[----:B------:R-:W-:Y:S02]  /*1040*/  CS2R R100, SRZ ;  /* 0x0000000000647805 */ /* 0x000fe4000001ff00 */
[----:B------:R-:W-:Y:S02]  /*1050*/  CS2R R142, SRZ ;  /* 0x00000000008e7805 */ /* 0x000fe4000001ff00 */
[----:B------:R-:W-:Y:S02]  /*1060*/  CS2R R136, SRZ ;  /* 0x0000000000887805 */ /* 0x000fe4000001ff00 */
[----:B------:R-:W-:-:S02]  /*1070*/  CS2R R34, SRZ ;  /* 0x0000000000227805 */ /* 0x000fc4000001ff00 */
[----:B------:R-:W-:Y:S02]  /*1080*/  CS2R R92, SRZ ;  /* 0x00000000005c7805 */ /* 0x000fe4000001ff00 */
        /* <DEDUP_REMOVED lines=19> */
[----:B----4-:R-:W-:Y:S02]  /*11c0*/  CS2R R52, SRZ ;  /* 0x0000000000347805 */ /* 0x010fe4000001ff00 */
[----:B------:R-:W-:Y:S02]  /*11d0*/  CS2R R94, SRZ ;  /* 0x00000000005e7805 */ /* 0x000fe4000001ff00 */
[----:B------:R-:W-:Y:S02]  /*11e0*/  CS2R R88, SRZ ;  /* 0x0000000000587805 */ /* 0x000fe4000001ff00 */
[----:B------:R-:W-:Y:S01]  /*11f0*/  CS2R R62, SRZ ;  /* 0x00000000003e7805 */ /* 0x000fe2000001ff00 */
[----:B------:R-:W-:Y:S01]  /*1200*/  IMAD.MOV.U32 R33, RZ, RZ, RZ ;  /* 0x000000ffff217224 */ /* 0x000fe200078e00ff */
        /* <DEDUP_REMOVED lines=19> */
[----:B------:R-:W-:Y:S01]  /*1340*/  CS2R R152, SRZ ;  /* 0x0000000000987805 */ /* 0x000fe2000001ff00 */
[----:B------:R-:W-:Y:S01]  /*1350*/  IMAD.MOV.U32 R8, RZ, RZ, RZ ;  /* 0x000000ffff087224 */ /* 0x000fe200078e00ff */
[----:B------:R-:W-:Y:S02]  /*1360*/  CS2R R40, SRZ ;  /* 0x0000000000287805 */ /* 0x000fe4000001ff00 */
[----:B------:R-:W-:Y:S01]  /*1370*/  CS2R R154, SRZ ;  /* 0x00000000009a7805 */ /* 0x000fe2000001ff00 */
[----:B0-----:R-:W-:Y:S01]  /*1380*/  IMAD.MOV.U32 R7, RZ, RZ, RZ ;  /* 0x000000ffff077224 */ /* 0x001fe200078e00ff */
[----:B------:R-:W-:Y:S02]  /*1390*/  CS2R R156, SRZ ;  /* 0x00000000009c7805 */ /* 0x000fe4000001ff00 */
[----:B--2---:R-:W-:Y:S02]  /*13a0*/  @P0 R2UR UR48, R4 ;  /* 0x00000000043002ca */ /* 0x004fe400000e0000 */
[----:B------:R-:W-:-:S02]  /*13b0*/  PLOP3.LUT P0, PT, PT, PT, PT, 0x80, 0x0 ;  /* 0x000000000000781c */ /* 0x000fc40003f0f070 */
[----:B---3--:R-:W-:Y:S01]  /*13c0*/  @P1 R2UR UR4, R6 ;  /* 0x00000000060412ca */ /* 0x008fe200000e0000 */
[----:B------:R-:W-:-:S14]  /*13d0*/  @P1 BRA `(.L_x_220) ;  /* 0x0000000000341947 */ /* 0x000fdc0003800000 */
[----:B------:R-:W-:Y:S02]  /*13e0*/  ULDC.64 UR6, c[0x0][0xa08] ;  /* 0x0002820000067ab9 */ /* 0x000fe40000000a00 */
[----:B------:R-:W-:-:S04]  /*13f0*/  ISETP.NE.U32.AND P1, PT, RZ, UR6, PT ;  /* 0x00000006ff007c0c */ /* 0x000fc8000bf25070 */
[----:B------:R-:W-:-:S13]  /*1400*/  ISETP.NE.AND.EX P1, PT, RZ, UR7, PT, P1 ;  /* 0x00000007ff007c0c */ /* 0x000fda000bf25310 */
[----:B------:R-:W-:Y:S05]  /*1410*/  @!P1 BRA `(.L_x_220) ;  /* 0x0000000000249947 */ /* 0x000fea0003800000 */
[----:B------:R-:W-:Y:S02]  /*1420*/  ULDC.64 UR4, c[0x0][0xa08] ;  /* 0x0002820000047ab9 */ /* 0x000fe40000000a00 */
[----:B------:R-:W-:-:S06]  /*1430*/  UIMAD.WIDE UR4, UR38, 0x4, UR4 ;  /* 0x00000004260478a5 */ /* 0x000fcc000f8e0204 */
[----:B------:R-:W-:Y:S02]  /*1440*/  IMAD.U32 R4, RZ, RZ, UR4 ;  /* 0x00000004ff047e24 */ /* 0x000fe4000f8e00ff */
[----:B------:R-:W-:-:S05]  /*1450*/  IMAD.U32 R5, RZ, RZ, UR5 ;  /* 0x00000005ff057e24 */ /* 0x000fca000f8e00ff */
[----:B------:R-:W2:Y:S04]  /*1460*/  LDG.E R9, desc[UR50][R4.64] ;  /* 0x0000003204097981 */ /* 0x000ea8000c1e1900 */
[----:B------:R-:W3:Y:S01]  /*1470*/  LDG.E R6, desc[UR50][R4.64+0x4] ;  /* 0x0000043204067981 */ /* 0x000ee2000c1e1900 */
[----:B--2---:R-:W-:Y:S02]  /*1480*/  R2UR UR4, R9 ;  /* 0x00000000090472ca */ /* 0x004fe400000e0000 */
[----:B---3--:R-:W-:-:S13]  /*1490*/  R2UR UR5, R6 ;  /* 0x00000000060572ca */ /* 0x008fda00000e0000 */
[----:B------:R-:W-:-:S12]  /*14a0*/  UIADD3 UR4, -UR4, UR5, URZ ;  /* 0x0000000504047290 */ /* 0x000fd8000fffe13f */
.L_x_220:
[----:B------:R-:W-:Y:S01]  /*14b0*/  UIADD3 UR48, -UR48, UR4, URZ ;  /* 0x0000000430307290 */ /* 0x000fe2000fffe13f */
[----:B------:R-:W-:Y:S01]  /*14c0*/  CS2R R4, SRZ ;  /* 0x0000000000047805 */ /* 0x000fe2000001ff00 */
[----:B------:R-:W-:Y:S01]  /*14d0*/  UMOV UR41, UR45 ;  /* 0x0000002d00297c82 */ /* 0x000fe20008000000 */
[----:B------:R-:W-:Y:S01]  /*14e0*/  CS2R R158, SRZ ;  /* 0x00000000009e7805 */ /* 0x000fe2000001ff00 */
[----:B------:R-:W-:Y:S01]  /*14f0*/  UISETP.GE.AND UP0, UPT, UR48, 0x1, UPT ;  /* 0x000000013000788c */ /* 0x000fe2000bf06270 */
[----:B------:R-:W-:Y:S01]  /*1500*/  IMAD.MOV.U32 R9, RZ, RZ, RZ ;  /* 0x000000ffff097224 */ /* 0x000fe200078e00ff */
[----:B------:R-:W-:Y:S01]  /*1510*/  UIADD3 UR4, UR48, 0x7f, URZ ;  /* 0x0000007f30047890 */ /* 0x000fe2000fffe03f */
[----:B------:R-:W-:Y:S01]  /*1520*/  IMAD.MOV.U32 R32, RZ, RZ, RZ ;  /* 0x000000ffff207224 */ /* 0x000fe200078e00ff */
[----:B------:R-:W-:Y:S01]  /*1530*/  CS2R R160, SRZ ;  /* 0x0000000000a07805 */ /* 0x000fe2000001ff00 */
[----:B------:R-:W-:Y:S01]  /*1540*/  IMAD.MOV.U32 R6, RZ, RZ, RZ ;  /* 0x000000ffff067224 */ /* 0x000fe200078e00ff */
[----:B------:R-:W-:Y:S01]  /*1550*/  PLOP3.LUT P1, PT, PT, PT, UP0, 0x80, 0x0 ;  /* 0x000000000000781c */ /* 0x000fe20003f2f008 */
[----:B------:R-:W-:Y:S01]  /*1560*/  USHF.R.S32.HI UR5, URZ, 0x1f, UR4 ;  /* 0x0000001f3f057899 */ /* 0x000fe20008011404 */
[----:B------:R-:W-:-:S02]  /*1570*/  CS2R R24, SRZ ;  /* 0x0000000000187805 */ /* 0x000fc4000001ff00 */
[----:B------:R-:W-:Y:S01]  /*1580*/  CS2R R162, SRZ ;  /* 0x0000000000a27805 */ /* 0x000fe2000001ff00 */
[----:B------:R-:W-:-:S08]  /*1590*/  ULEA.HI UR5, UR5, UR4, URZ, 0x7 ;  /* 0x0000000405057291 */ /* 0x000fd0000f8f383f */
[----:B------:R-:W-:Y:S05]  /*15a0*/  @!P1 BRA `(.L_x_221) ;  /* 0x0000006400589947 */ /* 0x000fea0003800000 */
[----:B------:R-:W0:Y:S01]  /*15b0*/  SHFL.IDX PT, R0, R216, RZ, 0x1f ;  /* 0x00001fffd8007589 */ /* 0x000e2200000e0000 */
[----:B------:R-:W1:Y:S01]  /*15c0*/  S2UR UR46, SR_CgaCtaId ;  /* 0x00000000002e79c3 */ /* 0x000e620000008800 */
[----:B------:R-:W-:Y:S01]  /*15d0*/  UMOV UR52, 0x400 ;  /* 0x0000040000347882 */ /* 0x000fe20000000000 */
[----:B------:R-:W-:Y:S01]  /*15e0*/  USHF.R.S32.HI UR47, URZ, 0x7, UR5 ;  /* 0x000000073f2f7899 */ /* 0x000fe20008011405 */
[----:B0-----:R-:W-:Y:S01]  /*15f0*/  R2UR UR4, R0 ;  /* 0x00000000000472ca */ /* 0x001fe200000e0000 */
[----:B-1----:R-:W-:-:S04]  /*1600*/  ULEA UR52, UR46, UR52, 0x18 ;  /* 0x000000342e347291 */ /* 0x002fc8000f8ec03f */
[----:B------:R-:W-:-:S04]  /*1610*/  UIADD3 UR7, UR52, 0x20400, URZ ;  /* 0x0002040034077890 */ /* 0x000fc8000fffe03f */
[----:B------:R-:W-:-:S04]  /*1620*/  ULOP3.LUT UP0, URZ, UR7, 0x3ff, URZ, 0xc0, !UPT ;  /* 0x000003ff073f7892 */ /* 0x000fc8000f80c03f */
[----:B------:R-:W-:Y:S02]  /*1630*/  ULEA.HI UR6, UR4, UR4, URZ, 0x1 ;  /* 0x0000000404067291 */ /* 0x000fe4000f8f083f */
[----:B------:R-:W-:Y:S02]  /*1640*/  PLOP3.LUT P0, PT, PT, PT, UP0, 0x80, 0x0 ;  /* 0x000000000000781c */ /* 0x000fe40003f0f008 */
[----:B------:R-:W-:-:S04]  /*1650*/  ULOP3.LUT UR6, UR6, 0x1e, URZ, 0xc0, !UPT ;  /* 0x0000001e06067892 */ /* 0x000fc8000f8ec03f */
[----:B------:R-:W-:-:S04]  /*1660*/  UIADD3 UR6, UR4, -UR6, URZ ;  /* 0x8000000604067290 */ /* 0x000fc8000fffe03f */
[----:B------:R-:W-:-:S04]  /*1670*/  ULEA UR6, UR6, UR7, 0xd ;  /* 0x0000000706067291 */ /* 0x000fc8000f8e683f */
[----:B------:R-:W-:-:S04]  /*1680*/  USHF.R.U32.HI UR6, URZ, 0x4, UR6 ;  /* 0x000000043f067899 */ /* 0x000fc80008011606 */
[----:B------:R-:W-:Y:S01]  /*1690*/  ULOP3.LUT UR54, UR6, 0x3fff, URZ, 0xc0, !UPT ;  /* 0x00003fff06367892 */ /* 0x000fe2000f8ec03f */
[----:B------:R-:W-:Y:S11]  /*16a0*/  @!P0 BRA `(.L_x_222) ;  /* 0x0000000000408947 */ /* 0x000ff60003800000 */
[----:B------:R-:W-:Y:S01]  /*16b0*/  MOV R0, 0x0 ;  /* 0x0000000000007802 */ /* 0x000fe20000000f00 */
[----:B------:R-:W-:Y:S01]  /*16c0*/  ULDC.64 UR4, c[0x4][0xc0] ;  /* 0x0100300000047ab9 */ /* 0x000fe20000000a00 */
[----:B------:R-:W-:Y:S01]  /*16d0*/  ULDC.64 UR6, c[0x4][0x30] ;  /* 0x01000c0000067ab9 */ /* 0x000fe20000000a00 */
[----:B------:R-:W-:Y:S01]  /*16e0*/  IMAD.U32 R4, RZ, RZ, UR4 ;  /* 0x00000004ff047e24 */ /* 0x000fe2000f8e00ff */
[----:B------:R0:W1:Y:S01]  /*16f0*/  LDC.64 R14, c[0x4][R0] ;  /* 0x01000000000e7b82 */ /* 0x0000620000000a00 */
[----:B------:R-:W-:Y:S01]  /*1700*/  IMAD.U32 R5, RZ, RZ, UR5 ;  /* 0x00000005ff057e24 */ /* 0x000fe2000f8e00ff */
[----:B------:R-:W-:Y:S01]  /*1710*/  ULDC.64 UR4, c[0x4][0xc8] ;  /* 0x0100320000047ab9 */ /* 0x000fe20000000a00 */
[----:B------:R-:W-:Y:S02]  /*1720*/  IMAD.U32 R10, RZ, RZ, UR6 ;  /* 0x00000006ff0a7e24 */ /* 0x000fe4000f8e00ff */
[----:B------:R-:W-:Y:S02]  /*1730*/  IMAD.U32 R6, RZ, RZ, UR4 ;  /* 0x00000004ff067e24 */ /* 0x000fe4000f8e00ff */
[----:B------:R-:W-:-:S02]  /*1740*/  IMAD.U32 R7, RZ, RZ, UR5 ;  /* 0x00000005ff077e24 */ /* 0x000fc4000f8e00ff */
[----:B------:R-:W-:Y:S02]  /*1750*/  IMAD.U32 R11, RZ, RZ, UR7 ;  /* 0x00000007ff0b7e24 */ /* 0x000fe4000f8e00ff */
[----:B------:R-:W-:Y:S02]  /*1760*/  IMAD.MOV.U32 R8, RZ, RZ, 0x70 ;  /* 0x00000070ff087424 */ /* 0x000fe400078e00ff */
[----:B------:R-:W-:Y:S02]  /*1770*/  IMAD.MOV.U32 R12, RZ, RZ, 0x1 ;  /* 0x00000001ff0c7424 */ /* 0x000fe400078e00ff */
[----:B0-----:R-:W-:-:S07]  /*1780*/  IMAD.MOV.U32 R13, RZ, RZ, RZ ;  /* 0x000000ffff0d7224 */ /* 0x001fce00078e00ff */
[----:B------:R-:W-:-:S07]  /*1790*/  LEPC R20, `(.L_x_222) ;  /* 0x000000001014794e */ /* 0x000fce0000000000 */
[----:B-1----:R-:W-:Y:S05]  /*17a0*/  CALL.ABS.NOINC R14 ;  /* 0x000000000e007343 */ /* 0x002fea0003c00000 */
.L_x_222:
        /* <DEDUP_REMOVED lines=10> */
[----:B------:R-:W-:Y:S02]  /*1850*/  @UP0 ULDC.64 UR16, c[0x0][0x9a8] ;  /* 0x00026a0000100ab9 */ /* 0x000fe40000000a00 */
[----:B------:R-:W-:Y:S01]  /*1860*/  @UP1 ULDC.64 UR14, c[0x0][0x9b8] ;  /* 0x00026e00000e1ab9 */ /* 0x000fe20000000a00 */
[----:B------:R-:W-:Y:S02]  /*1870*/  @UP0 UIMAD UR8, UR39, UR16, URZ ;  /* 0x00000010270802a4 */ /* 0x000fe4000f8e023f */
[----:B------:R-:W-:Y:S02]  /*1880*/  @UP1 UIMAD UR10, UR39, UR14, URZ ;  /* 0x0000000e270a12a4 */ /* 0x000fe4000f8e023f */
[----:B------:R-:W-:Y:S02]  /*1890*/  @UP0 UIMAD.WIDE.U32 UR12, UR38, UR16, URZ ;  /* 0x00000010260c02a5 */ /* 0x000fe4000f8e003f */
[----:B------:R-:W-:Y:S02]  /*18a0*/  @UP0 UIMAD UR17, UR38, UR17, UR8 ;  /* 0x00000011261102a4 */ /* 0x000fe4000f8e0208 */
[----:B------:R-:W-:-:S02]  /*18b0*/  @UP0 USHF.R.S32.HI UR16, URZ, 0x1f, UR45 ;  /* 0x0000001f3f100899 */ /* 0x000fc4000801142d */
[----:B------:R-:W-:Y:S02]  /*18c0*/  @UP1 USHF.R.S32.HI UR19, URZ, 0x1f, UR45 ;  /* 0x0000001f3f131899 */ /* 0x000fe4000801142d */
[----:B------:R-:W-:Y:S02]  /*18d0*/  @UP1 UIMAD.WIDE.U32 UR8, UR38, UR14, URZ ;  /* 0x0000000e260812a5 */ /* 0x000fe4000f8e003f */
[----:B------:R-:W-:Y:S02]  /*18e0*/  @UP1 UIMAD UR18, UR38, UR15, UR10 ;  /* 0x0000000f261212a4 */ /* 0x000fe4000f8e020a */
[----:B------:R-:W-:Y:S01]  /*18f0*/  @UP0 UIADD3 UR13, UR13, UR17, URZ ;  /* 0x000000110d0d0290 */ /* 0x000fe2000fffe03f */
[----:B------:R-:W-:Y:S01]  /*1900*/  @UP0 ULDC.64 UR14, c[0x0][0x9b0] ;  /* 0x00026c00000e0ab9 */ /* 0x000fe20000000a00 */
[----:B------:R-:W-:Y:S01]  /*1910*/  @UP1 ULDC.64 UR10, c[0x0][0x9c0] ;  /* 0x00027000000a1ab9 */ /* 0x000fe20000000a00 */
[----:B------:R-:W-:Y:S02]  /*1920*/  @UP0 UIMAD UR16, UR16, UR14, URZ ;  /* 0x0000000e101002a4 */ /* 0x000fe4000f8e023f */
[----:B------:R-:W-:-:S02]  /*1930*/  @UP1 UIMAD UR17, UR19, UR10, URZ ;  /* 0x0000000a131112a4 */ /* 0x000fc4000f8e023f */
[----:B------:R-:W-:Y:S02]  /*1940*/  @UP1 UIADD3 UR9, UR9, UR18, URZ ;  /* 0x0000001209091290 */ /* 0x000fe4000fffe03f */
[----:B------:R-:W-:Y:S02]  /*1950*/  @UP0 UIMAD UR16, UR45, UR15, UR16 ;  /* 0x0000000f2d1002a4 */ /* 0x000fe4000f8e0210 */
[----:B------:R-:W-:Y:S02]  /*1960*/  @UP1 UIMAD UR17, UR45, UR11, UR17 ;  /* 0x0000000b2d1112a4 */ /* 0x000fe4000f8e0211 */
[----:B------:R-:W-:Y:S02]  /*1970*/  @UP0 UIMAD.WIDE.U32 UR14, UR45, UR14, UR12 ;  /* 0x0000000e2d0e02a5 */ /* 0x000fe4000f8e000c */
[----:B------:R-:W-:Y:S02]  /*1980*/  @UP1 UIMAD.WIDE.U32 UR10, UR45, UR10, UR8 ;  /* 0x0000000a2d0a12a5 */ /* 0x000fe4000f8e0008 */
[----:B------:R-:W-:-:S02]  /*1990*/  @UP0 UIADD3 UR9, UR15, UR16, URZ ;  /* 0x000000100f090290 */ /* 0x000fc4000fffe03f */
[----:B------:R-:W-:Y:S02]  /*19a0*/  @UP0 ULEA UR4, UP2, UR14, UR4, 0x2 ;  /* 0x000000040e040291 */ /* 0x000fe4000f84103f */
[----:B------:R-:W-:Y:S02]  /*19b0*/  @UP1 UIADD3 UR8, UR11, UR17, URZ ;  /* 0x000000110b081290 */ /* 0x000fe4000fffe03f */
[----:B------:R-:W-:Y:S02]  /*19c0*/  @UP1 ULEA UR6, UP3, UR10, UR6, 0x2 ;  /* 0x000000060a061291 */ /* 0x000fe4000f86103f */
[----:B------:R-:W-:Y:S01]  /*19d0*/  @UP0 ULEA.HI.X UR5, UR14, UR5, UR9, 0x2, UP2 ;  /* 0x000000050e050291 */ /* 0x000fe200090f1409 */
[----:B------:R-:W-:Y:S01]  /*19e0*/  IMAD.U32 R4, RZ, RZ, UR4 ;  /* 0x00000004ff047e24 */ /* 0x000fe2000f8e00ff */
[----:B------:R-:W-:Y:S02]  /*19f0*/  @UP1 ULEA.HI.X UR7, UR10, UR7, UR8, 0x2, UP3 ;  /* 0x000000070a071291 */ /* 0x000fe400098f1408 */
[----:B------:R-:W-:-:S02]  /*1a00*/  IMAD.U32 R8, RZ, RZ, UR6 ;  /* 0x00000006ff087e24 */ /* 0x000fc4000f8e00ff */
[----:B------:R-:W-:Y:S02]  /*1a10*/  IMAD.U32 R5, RZ, RZ, UR5 ;  /* 0x00000005ff057e24 */ /* 0x000fe4000f8e00ff */
[----:B------:R-:W-:-:S03]  /*1a20*/  IMAD.U32 R9, RZ, RZ, UR7 ;  /* 0x00000007ff097e24 */ /* 0x000fc6000f8e00ff */
[----:B------:R-:W2:Y:S04]  /*1a30*/  @P0 LDG.E R3, desc[UR50][R4.64] ;  /* 0x0000003204030981 */ /* 0x000ea8000c1e1900 */
[----:B------:R-:W2:Y:S01]  /*1a40*/  @P1 LDG.E R0, desc[UR50][R8.64] ;  /* 0x0000003208001981 */ /* 0x000ea2000c1e1900 */
[----:B------:R-:W-:Y:S01]  /*1a50*/  ULEA.HI UR4, UR43, UR43, URZ, 0x1 ;  /* 0x0000002b2b047291 */ /* 0x000fe2000f8f083f */
[----:B------:R-:W0:Y:S03]  /*1a60*/  S2R R20, SR_TID.X ;  /* 0x0000000000147919 */ /* 0x000e260000002100 */
[----:B------:R-:W-:-:S04]  /*1a70*/  ULOP3.LUT UR4, UR4, 0xfffffffe, URZ, 0xc0, !UPT ;  /* 0xfffffffe04047892 */ /* 0x000fc8000f8ec03f */
[----:B------:R-:W-:-:S06]  /*1a80*/  UIADD3 UR4, UR43, -UR4, URZ ;  /* 0x800000042b047290 */ /* 0x000fcc000fffe03f */
[----:B------:R-:W-:Y:S01]  /*1a90*/  IMAD.U32 R7, RZ, RZ, UR4 ;  /* 0x00000004ff077e24 */ /* 0x000fe2000f8e00ff */
[----:B------:R-:W-:-:S04]  /*1aa0*/  ULDC UR4, c[0x0][0x9d8] ;  /* 0x0002760000047ab9 */ /* 0x000fc80000000800 */
[----:B------:R-:W-:-:S04]  /*1ab0*/  SHF.L.U32 R7, R7, 0x1f, RZ ;  /* 0x0000001f07077819 */ /* 0x000fc800000006ff */
[----:B------:R-:W1:Y:S01]  /*1ac0*/  SYNCS.PHASECHK.TRANS64.TRYWAIT P0, [UR52+0x38800], R7 ;  /* 0x03880007ff0075a7 */ /* 0x000e620008000174 */
[----:B0-----:R-:W-:-:S05]  /*1ad0*/  SHF.R.U32.HI R20, RZ, 0x7, R20 ;  /* 0x00000007ff147819 */ /* 0x001fca0000011614 */
[----:B------:R-:W-:Y:S02]  /*1ae0*/  VIADD R6, R20, 0x8 ;  /* 0x0000000814067836 */ /* 0x000fe40000000000 */
[----:B--2---:R-:W-:-:S04]  /*1af0*/  FMUL.FTZ R0, R3, R0 ;  /* 0x0000000003007220 */ /* 0x004fc80000410000 */
[----:B------:R-:W-:Y:S01]  /*1b00*/  FMUL.FTZ R0, R0, UR4 ;  /* 0x0000000400007c20 */ /* 0x000fe20008410000 */
[----:B-1----:R-:W-:Y:S06]  /*1b10*/  @!P0 BRA `(.L_x_223) ;  /* 0x0000010000a48947 */ /* 0x002fec0003800000 */
.L_x_367:
[----:B------:R-:W-:Y:S05]  /*1b20*/  WARPSYNC.ALL ;  /* 0x0000000000007948 */ /* 0x000fea0003800000 */
[----:B------:R-:W-:Y:S01]  /*1b30*/  UISETP.NE.AND UP0, UPT, UR44, 0x3, UPT ;  /* 0x000000032c00788c */ /* 0x000fe2000bf05270 */
[----:B------:R1:W-:Y:S05]  /*1b40*/  BAR.SYNC.DEFER_BLOCKING R6, 0x100 ;  /* 0x000400060000751d */ /* 0x0003ea0000010000 */
[----:B------:R-:W-:-:S13]  /*1b50*/  PLOP3.LUT P0, PT, PT, PT, UP0, 0x80, 0x0 ;  /* 0x000000000000781c */ /* 0x000fda0003f0f008 */
[----:B-1----:R-:W-:Y:S05]  /*1b60*/  @!P0 BRA `(.L_x_224) ;  /* 0x0000000000048947 */ /* 0x002fea0003800000 */
[----:B------:R-:W-:Y:S01]  /*1b70*/  BPT.TRAP 0x1 ;  /* 0x000000040000795c */ /* 0x000fe20000300000 */
.L_x_224:
[----:B------:R-:W-:Y:S01]  /*1b80*/  ULEA UR53, UR36, UR52, 0x3 ;  /* 0x0000003424357291 */ /* 0x000fe2000f8e183f */
[----:B0-----:R-:W-:-:S05]  /*1b90*/  IMAD.U32 R7, RZ, RZ, UR42 ;  /* 0x0000002aff077e24 */ /* 0x001fca000f8e00ff */
[----:B------:R-:W-:-:S04]  /*1ba0*/  SHF.L.U32 R7, R7, 0x1f, RZ ;  /* 0x0000001f07077819 */ /* 0x000fc800000006ff */
[----:B------:R0:W1:Y:S01]  /*1bb0*/  SYNCS.PHASECHK.TRANS64.TRYWAIT P1, [UR53+0x38830], R7 ;  /* 0x03883007ff0075a7 */ /* 0x0000620008020175 */
[----:B------:R-:W-:Y:S05]  /*1bc0*/  @!P0 BRA `(.L_x_225) ;  /* 0x0000000000048947 */ /* 0x000fea0003800000 */
[----:B------:R-:W-:Y:S01]  /*1bd0*/  BPT.TRAP 0x1 ;  /* 0x000000040000795c */ /* 0x000fe20000300000 */
.L_x_225:
[----:B-1----:R-:W-:Y:S05]  /*1be0*/  @P1 BRA `(.L_x_226) ;  /* 0x0000000000081947 */ /* 0x002fea0003800000 */
[----:B------:R-:W1:Y:S02]  /*1bf0*/  SYNCS.PHASECHK.TRANS64.TRYWAIT P1, [UR53+0x38830], R7 ;  /* 0x03883007ff0075a7 */ /* 0x000e640008020175 */
[----:B-1----:R-:W-:Y:S05]  /*1c00*/  @!P1 BRA `(.L_x_227) ;  /* 0x0000010000809947 */ /* 0x002fea0003800000 */
.L_x_226:
        /* <DEDUP_REMOVED lines=66> */
.L_x_228:
[C---:B------:R-:W-:Y:S01]  /*2030*/  FMUL.FTZ R24, R0.reuse, R24 ;  /* 0x0000001800187220 */ /* 0x040fe20000410000 */
[C---:B------:R-:W-:Y:S01]  /*2040*/  FMUL.FTZ R25, R0.reuse, R25 ;  /* 0x0000001900197220 */ /* 0x040fe20000410000 */
[----:B------:R-:W-:Y:S01]  /*2050*/  UIMAD UR6, UR47, -0x80, UR48 ;  /* 0xffffff802f0678a4 */ /* 0x000fe2000f8e0230 */
[C---:B------:R-:W-:Y:S01]  /*2060*/  FMUL.FTZ R28, R0.reuse, R28 ;  /* 0x0000001c001c7220 */ /* 0x040fe20000410000 */
[C---:B------:R-:W-:Y:S01]  /*2070*/  FMUL.FTZ R39, R0.reuse, R39 ;  /* 0x0000002700277220 */ /* 0x040fe20000410000 */
[C---:B------:R-:W-:Y:S01]  /*2080*/  FMUL.FTZ R29, R0.reuse, R29 ;  /* 0x0000001d001d7220 */ /* 0x040fe20000410000 */
[----:B------:R-:W-:Y:S01]  /*2090*/  UIADD3 UR6, UR6, 0x80, URZ ;  /* 0x0000008006067890 */ /* 0x000fe2000fffe03f */
[----:B------:R-:W3:Y:S01]  /*20a0*/  MUFU.TANH R24, R24 ;  /* 0x0000001800187308 */ /* 0x000ee20000002400 */
        /* <DEDUP_REMOVED lines=24> */
[----:B----4-:R-:W-:-:S02]  /*2230*/  IMAD.U32 R39, RZ, RZ, UR6 ;  /* 0x00000006ff277e24 */ /* 0x010fc4000f8e00ff */
        /* <DEDUP_REMOVED lines=15> */
[----:B----4-:R-:W-:-:S02]  /*2330*/  IMAD R38, R218, -0x2, R39 ;  /* 0xfffffffeda267824 */ /* 0x010fc400078e0227 */
[C---:B------:R-:W-:Y:S01]  /*2340*/  FMUL.FTZ R61, R0.reuse, R61 ;  /* 0x0000003d003d7220 */ /* 0x040fe20000410000 */
[C---:B------:R-:W-:Y:S01]  /*2350*/  FMUL.FTZ R64, R0.reuse, R64 ;  /* 0x0000004000407220 */ /* 0x040fe20000410000 */
[C---:B------:R-:W-:Y:S01]  /*2360*/  FMUL.FTZ R58, R0.reuse, R58 ;  /* 0x0000003a003a7220 */ /* 0x040fe20000410000 */
[----:B------:R-:W-:Y:S01]  /*2370*/  FMUL.FTZ R65, R0, R65 ;  /* 0x0000004100417220 */ /* 0x000fe20000410000 */
[----:B------:R-:W-:Y:S01]  /*2380*/  ISETP.GT.AND P2, PT, R38, RZ, PT ;  /* 0x000000ff2600720c */ /* 0x000fe20003f44270 */
[----:B------:R-:W-:Y:S01]  /*2390*/  FMUL.FTZ R59, R0, R59 ;  /* 0x0000003b003b7220 */ /* 0x000fe20000410000 */
[----:B------:R-:W-:Y:S01]  /*23a0*/  MUFU.TANH R32, R32 ;  /* 0x0000002000207308 */ /* 0x000fe20000002400 */
[----:B------:R-:W-:Y:S01]  /*23b0*/  ISETP.GT.AND P1, PT, R38, 0x1, PT ;  /* 0x000000012600780c */ /* 0x000fe20003f24270 */
[----:B------:R-:W-:Y:S01]  /*23c0*/  FMUL.FTZ R68, R0, R68 ;  /* 0x0000004400447220 */ /* 0x000fe20000410000 */
[----:B------:R-:W-:Y:S01]  /*23d0*/  ISETP.GT.AND P6, PT, R38, 0x8, PT ;  /* 0x000000082600780c */ /* 0x000fe20003fc4270 */
[----:B------:R-:W-:Y:S01]  /*23e0*/  FMUL.FTZ R69, R0, R69 ;  /* 0x0000004500457220 */ /* 0x000fe20000410000 */
[----:B---3--:R-:W-:Y:S01]  /*23f0*/  FSEL R39, R24, -INF , P2 ;  /* 0xff80000018277808 */ /* 0x008fe20001000000 */
[----:B------:R-:W-:Y:S01]  /*2400*/  FMUL.FTZ R72, R0, R72 ;  /* 0x0000004800487220 */ /* 0x000fe20000410000 */
[C---:B------:R-:W-:Y:S01]  /*2410*/  ISETP.GT.AND P5, PT, R38.reuse, 0x9, PT ;  /* 0x000000092600780c */ /* 0x040fe20003fa4270 */
[----:B-1----:R-:W1:Y:S01]  /*2420*/  MUFU.TANH R4, R26 ;  /* 0x0000001a00047308 */ /* 0x002e620000002400 */
[----:B------:R-:W-:Y:S01]  /*2430*/  ISETP.GT.AND P4, PT, R38, 0x10, PT ;  /* 0x000000102600780c */ /* 0x000fe20003f84270 */
[----:B------:R-:W-:Y:S01]  /*2440*/  FMUL.FTZ R66, R0, R66 ;  /* 0x0000004200427220 */ /* 0x000fe20000410000 */
[----:B------:R-:W-:Y:S01]  /*2450*/  ISETP.GT.AND P3, PT, R38, 0x11, PT ;  /* 0x000000112600780c */ /* 0x000fe20003f64270 */
        /* <DEDUP_REMOVED lines=10> */
[----:B------:R-:W-:Y:S01]  /*2500*/  FMUL.FTZ R85, R0, R85 ;  /* 0x0000005500557220 */ /* 0x000fe20000410000 */
[----:B------:R-:W-:Y:S01]  /*2510*/  ULDC UR10, c[0x0][0x988] ;  /* 0x00026200000a7ab9 */ /* 0x000fe20000000800 */
[----:B------:R3:W-:Y:S01]  /*2520*/  MUFU.TANH R14, R42 ;  /* 0x0000002a000e7308 */ /* 0x0007e20000002400 */
[----:B-1----:R-:W-:Y:S01]  /*2530*/  FSEL R4, R4, -INF , P2 ;  /* 0xff80000004047808 */ /* 0x002fe20001000000 */
[----:B------:R-:W-:Y:S01]  /*2540*/  FMUL.FTZ R78, R0, R78 ;  /* 0x0000004e004e7220 */ /* 0x000fe20000410000 */
[----:B------:R-:W-:Y:S01]  /*2550*/  ISETP.GT.AND P2, PT, R38, 0x18, PT ;  /* 0x000000182600780c */ /* 0x000fe20003f44270 */
[C---:B------:R-:W-:Y:S01]  /*2560*/  FMUL.FTZ R79, R0.reuse, R79 ;  /* 0x0000004f004f7220 */ /* 0x040fe20000410000 */
[----:B------:R-:W-:Y:S01]  /*2570*/  P2R R88, PR, RZ, 0x1 ;  /* 0x00000001ff587803 */ /* 0x000fe20000000000 */
[----:B------:R-:W-:Y:S01]  /*2580*/  FMUL.FTZ R82, R0, R82 ;  /* 0x0000005200527220 */ /* 0x000fe20000410000 */
[----:B------:R-:W-:Y:S01]  /*2590*/  FSEL R12, R12, -INF , P2 ;  /* 0xff8000000c0c7808 */ /* 0x000fe20001000000 */
[----:B------:R-:W1:Y:S01]  /*25a0*/  MUFU.TANH R5, R27 ;  /* 0x0000001b00057308 */ /* 0x000e620000002400 */
[----:B---3--:R-:W-:Y:S01]  /*25b0*/  FSEL R42, R25, -INF , P1 ;  /* 0xff800000192a7808 */ /* 0x008fe20000800000 */
        /* <DEDUP_REMOVED lines=8> */
[----:B-1----:R-:W-:Y:S02]  /*2640*/  FSEL R5, R5, -INF , P1 ;  /* 0xff80000005057808 */ /* 0x002fe40000800000 */
[----:B------:R-:W-:Y:S01]  /*2650*/  ISETP.GT.AND P1, PT, R38, 0x19, PT ;  /* 0x000000192600780c */ /* 0x000fe20003f24270 */
[----:B------:R-:W-:Y:S03]  /*2660*/  SYNCS.ARRIVE.TRANS64.RED.A1T0 RZ, [UR6], RZ ;  /* 0x000000ffffff79a7 */ /* 0x000fe60008100406 */
[----:B------:R-:W-:Y:S01]  /*2670*/  FSEL R13, R13, -INF , P1 ;  /* 0xff8000000d0d7808 */ /* 0x000fe20000800000 */
[----:B------:R-:W1:Y:S01]  /*2680*/  MUFU.TANH R8, R30 ;  /* 0x0000001e00087308 */ /* 0x000e620000002400 */
[----:B---3--:R-:W-:-:S04]  /*2690*/  FSEL R43, R28, -INF , P6 ;  /* 0xff8000001c2b7808 */ /* 0x008fc80003000000 */
[----:B------:R-:W-:-:S03]  /*26a0*/  FMNMX.FTZ R25, R43, R24, !PT ;  /* 0x000000182b197209 */ /* 0x000fc60007810000 */
[----:B------:R-:W-:Y:S08]  /*26b0*/  MUFU.TANH R37, R37 ;  /* 0x0000002500257308 */ /* 0x000ff00000002400 */
[----:B------:R3:W-:Y:S01]  /*26c0*/  MUFU.TANH R20, R46 ;  /* 0x0000002e00147308 */ /* 0x0007e20000002400 */
[----:B-1----:R-:W-:Y:S02]  /*26d0*/  FSEL R8, R8, -INF , P6 ;  /* 0xff80000008087808 */ /* 0x002fe40003000000 */
[----:B------:R-:W-:-:S04]  /*26e0*/  ISETP.GT.AND P6, PT, R38, 0x20, PT ;  /* 0x000000202600780c */ /* 0x000fc80003fc4270 */
        /* <DEDUP_REMOVED lines=20> */
[----:B------:R-:W3:Y:S08]  /*2830*/  MUFU.TANH R44, R44 ;  /* 0x0000002c002c7308 */ /* 0x000ef00000002400 */
[----:B------:R4:W-:Y:S01]  /*2840*/  MUFU.TANH R27, R55 ;  /* 0x00000037001b7308 */ /* 0x0009e20000002400 */
[----:B-1----:R-:W-:Y:S02]  /*2850*/  FSEL R11, R11, -INF , P3 ;  /* 0xff8000000b0b7808 */ /* 0x002fe40001800000 */
[----:B------:R-:W-:-:S04]  /*2860*/  ISETP.GT.AND P3, PT, R38, 0x29, PT ;  /* 0x000000292600780c */ /* 0x000fc80003f64270 */
[----:B------:R-:W-:Y:S01]  /*2870*/  FSEL R21, R21, -INF , P3 ;  /* 0xff80000015157808 */ /* 0x000fe20001800000 */
[----:B------:R-:W-:Y:S01]  /*2880*/  MUFU.TANH R45, R45 ;  /* 0x0000002d002d7308 */ /* 0x000fe20000002400 */
[----:B----4-:R-:W-:Y:S02]  /*2890*/  FSEL R55, R36, -INF , P2 ;  /* 0xff80000024377808 */ /* 0x010fe40001000000 */
[----:B---3--:R-:W-:Y:S02]  /*28a0*/  FSEL R44, R44, -INF , P4 ;  /* 0xff8000002c2c7808 */ /* 0x008fe40002000000 */
[----:B------:R-:W-:Y:S02]  /*28b0*/  FMNMX.FTZ R25, R55, R24, !PT ;  /* 0x0000001837197209 */ /* 0x000fe40007810000 */
[C---:B------:R-:W-:Y:S01]  /*28c0*/  ISETP.GT.AND P2, PT, R38.reuse, 0x30, PT ;  /* 0x000000302600780c */ /* 0x040fe20003f44270 */
[----:B------:R1:W-:Y:S01]  /*28d0*/  MUFU.TANH R30, R62 ;  /* 0x0000003e001e7308 */ /* 0x0003e20000002400 */
[----:B------:R-:W-:-:S07]  /*28e0*/  ISETP.GT.AND P4, PT, R38, 0x40, PT ;  /* 0x000000402600780c */ /* 0x000fce0003f84270 */
[----:B------:R-:W3:Y:S01]  /*28f0*/  MUFU.TANH R48, R48 ;  /* 0x0000003000307308 */ /* 0x000ee20000002400 */
[----:B-1----:R-:W-:Y:S02]  /*2900*/  FSEL R62, R37, -INF , P1 ;  /* 0xff800000253e7808 */ /* 0x002fe40000800000 */
[----:B------:R-:W-:Y:S02]  /*2910*/  ISETP.GT.AND P1, PT, R38, 0x31, PT ;  /* 0x000000312600780c */ /* 0x000fe40003f24270 */
[----:B------:R-:W-:-:S03]  /*2920*/  FMNMX.FTZ R24, R62, R25, !PT ;  /* 0x000000193e187209 */ /* 0x000fc60007810000 */
[----:B------:R1:W-:Y:S08]  /*2930*/  MUFU.TANH R31, R63 ;  /* 0x0000003f001f7308 */ /* 0x0003f00000002400 */
[----:B------:R-:W4:Y:S01]  /*2940*/  MUFU.TANH R49, R49 ;  /* 0x0000003100317308 */ /* 0x000f220000002400 */
[----:B-1----:R-:W-:Y:S02]  /*2950*/  FSEL R63, R40, -INF , P6 ;  /* 0xff800000283f7808 */ /* 0x002fe40003000000 */
[----:B---3--:R-:W-:-:S02]  /*2960*/  FSEL R48, R48, -INF , P2 ;  /* 0xff80000030307808 */ /* 0x008fc40001000000 */
[----:B------:R-:W-:Y:S02]  /*2970*/  FMNMX.FTZ R25, R63, R24, !PT ;  /* 0x000000183f197209 */ /* 0x000fe40007810000 */
[----:B------:R-:W-:Y:S01]  /*2980*/  ISETP.GT.AND P6, PT, R38, 0x38, PT ;  /* 0x000000382600780c */ /* 0x000fe20003fc4270 */
[----:B------:R1:W-:Y:S03]  /*2990*/  MUFU.TANH R34, R70 ;  /* 0x0000004600227308 */ /* 0x0003e60000002400 */
[----:B------:R-:W-:-:S05]  /*29a0*/  FSEL R26, R26, -INF , P6 ;  /* 0xff8000001a1a7808 */ /* 0x000fca0003000000 */
[----:B------:R-:W3:Y:S01]  /*29b0*/  MUFU.TANH R52, R52 ;  /* 0x0000003400347308 */ /* 0x000ee20000002400 */
[----:B-1----:R-:W-:Y:S02]  /*29c0*/  FSEL R70, R41, -INF , P5 ;  /* 0xff80000029467808 */ /* 0x002fe40002800000 */
[----:B----4-:R-:W-:Y:S02]  /*29d0*/  FSEL R49, R49, -INF , P1 ;  /* 0xff80000031317808 */ /* 0x010fe40000800000 */
[----:B------:R-:W-:Y:S02]  /*29e0*/  FMNMX.FTZ R25, R70, R25, !PT ;  /* 0x0000001946197209 */ /* 0x000fe40007810000 */
[----:B------:R-:W-:Y:S01]  /*29f0*/  ISETP.GT.AND P5, PT, R38, 0x39, PT ;  /* 0x000000392600780c */ /* 0x000fe20003fa4270 */
[----:B------:R-:W1:Y:S01]  /*2a00*/  MUFU.TANH R53, R53 ;  /* 0x0000003500357308 */ /* 0x000e620000002400 */
[----:B------:R-:W-:Y:S02]  /*2a10*/  FMNMX.FTZ R24, R44, R25, !PT ;  /* 0x000000192c187209 */ /* 0x000fe40007810000 */
[----:B------:R-:W-:-:S05]  /*2a20*/  FSEL R27, R27, -INF , P5 ;  /* 0xff8000001b1b7808 */ /* 0x000fca0002800000 */
[----:B------:R4:W-:Y:S01]  /*2a30*/  MUFU.TANH R35, R71 ;  /* 0x0000004700237308 */ /* 0x0009e20000002400 */
[----:B---3--:R-:W-:Y:S02]  /*2a40*/  FSEL R52, R52, -INF , P6 ;  /* 0xff80000034347808 */ /* 0x008fe40003000000 */
[----:B------:R-:W-:-:S05]  /*2a50*/  ISETP.GT.AND P6, PT, R38, 0x50, PT ;  /* 0x000000502600780c */ /* 0x000fca0003fc4270 */
[----:B------:R-:W3:Y:S01]  /*2a60*/  MUFU.TANH R56, R56 ;  /* 0x0000003800387308 */ /* 0x000ee20000002400 */
[----:B----4-:R-:W-:Y:S01]  /*2a70*/  FSEL R71, R45, -INF , P3 ;  /* 0xff8000002d477808 */ /* 0x010fe20001800000 */
[----:B------:R-:W-:Y:S01]  /*2a80*/  IMAD.U32 R45, RZ, RZ, UR10 ;  /* 0x0000000aff2d7e24 */ /* 0x000fe2000f8e00ff */
[----:B-1----:R-:W-:Y:S02]  /*2a90*/  FSEL R53, R53, -INF , P5 ;  /* 0xff80000035357808 */ /* 0x002fe40002800000 */
[----:B------:R-:W-:Y:S02]  /*2aa0*/  FMNMX.FTZ R25, R71, R24, !PT ;  /* 0x0000001847197209 */ /* 0x000fe40007810000 */
[----:B------:R-:W-:Y:S01]  /*2ab0*/  ISETP.GT.AND P3, PT, R38, 0x41, PT ;  /* 0x000000412600780c */ /* 0x000fe20003f64270 */
[----:B------:R-:W1:Y:S01]  /*2ac0*/  MUFU.TANH R50, R50 ;  /* 0x0000003200327308 */ /* 0x000e620000002400 */
[----:B------:R-:W-:Y:S02]  /*2ad0*/  FMNMX.FTZ R24, R48, R25, !PT ;  /* 0x0000001930187209 */ /* 0x000fe40007810000 */
[----:B------:R-:W-:-:S02]  /*2ae0*/  ISETP.GT.AND P5, PT, R38, 0x51, PT ;  /* 0x000000512600780c */ /* 0x000fc40003fa4270 */
[----:B------:R-:W-:-:S03]  /*2af0*/  FMNMX.FTZ R25, R49, R24, !PT ;  /* 0x0000001831197209 */ /* 0x000fc60007810000 */
[----:B------:R-:W4:Y:S01]  /*2b00*/  MUFU.TANH R57, R57 ;  /* 0x0000003900397308 */ /* 0x000f220000002400 */
[----:B------:R-:W-:Y:S02]  /*2b10*/  FMNMX.FTZ R24, R52, R25, !PT ;  /* 0x0000001934187209 */ /* 0x000fe40007810000 */
[----:B---3--:R-:W-:Y:S02]  /*2b20*/  FSEL R56, R56, -INF , P4 ;  /* 0xff80000038387808 */ /* 0x008fe40002000000 */
[----:B------:R-:W-:-:S03]  /*2b30*/  FMNMX.FTZ R25, R53, R24, !PT ;  /* 0x0000001835197209 */ /* 0x000fc60007810000 */
[----:B------:R-:W3:Y:S01]  /*2b40*/  MUFU.TANH R51, R51 ;  /* 0x0000003300337308 */ /* 0x000ee20000002400 */
[----:B-1----:R-:W-:Y:S02]  /*2b50*/  FSEL R24, R50, -INF , P2 ;  /* 0xff80000032187808 */ /* 0x002fe40001000000 */
[----:B------:R-:W-:Y:S02]  /*2b60*/  ISETP.GT.AND P2, PT, R38, 0x48, PT ;  /* 0x000000482600780c */ /* 0x000fe40003f44270 */
[----:B------:R-:W-:Y:S02]  /*2b70*/  FMNMX.FTZ R28, R56, R25, !PT ;  /* 0x00000019381c7209 */ /* 0x000fe40007810000 */
[----:B------:R-:W-:Y:S01]  /*2b80*/  FSEL R30, R30, -INF , P2 ;  /* 0xff8000001e1e7808 */ /* 0x000fe20001000000 */
[----:B------:R-:W1:Y:S01]  /*2b90*/  MUFU.TANH R60, R60 ;  /* 0x0000003c003c7308 */ /* 0x000e620000002400 */
[----:B----4-:R-:W-:-:S04]  /*2ba0*/  FSEL R57, R57, -INF , P3 ;  /* 0xff80000039397808 */ /* 0x010fc80001800000 */
[----:B------:R-:W-:-:S03]  /*2bb0*/  FMNMX.FTZ R29, R57, R28, !PT ;  /* 0x0000001c391d7209 */ /* 0x000fc60007810000 */
[----:B------:R-:W4:Y:S01]  /*2bc0*/  MUFU.TANH R61, R61 ;  /* 0x0000003d003d7308 */ /* 0x000f220000002400 */
[----:B---3--:R-:W-:Y:S02]  /*2bd0*/  FSEL R25, R51, -INF , P1 ;  /* 0xff80000033197808 */ /* 0x008fe40000800000 */
[----:B------:R-:W-:-:S04]  /*2be0*/  ISETP.GT.AND P1, PT, R38, 0x49, PT ;  /* 0x000000492600780c */ /* 0x000fc80003f24270 */
[----:B------:R-:W-:Y:S01]  /*2bf0*/  FSEL R31, R31, -INF , P1 ;  /* 0xff8000001f1f7808 */ /* 0x000fe20000800000 */
[----:B------:R-:W3:Y:S01]  /*2c00*/  MUFU.TANH R64, R64 ;  /* 0x0000004000407308 */ /* 0x000ee20000002400 */
[----:B-1----:R-:W-:Y:S02]  /*2c10*/  FSEL R60, R60, -INF , P2 ;  /* 0xff8000003c3c7808 */ /* 0x002fe40001000000 */
[----:B------:R-:W-:Y:S02]  /*2c20*/  ISETP.GT.AND P2, PT, R38, 0x60, PT ;  /* 0x000000602600780c */ /* 0x000fe40003f44270 */
[----:B------:R-:W-:-:S03]  /*2c30*/  FMNMX.FTZ R28, R60, R29, !PT ;  /* 0x0000001d3c1c7209 */ /* 0x000fc60007810000 */
[----:B------:R-:W1:Y:S01]  /*2c40*/  MUFU.TANH R58, R58 ;  /* 0x0000003a003a7308 */ /* 0x000e620000002400 */
[----:B----4-:R-:W-:Y:S02]  /*2c50*/  FSEL R61, R61, -INF , P1 ;  /* 0xff8000003d3d7808 */ /* 0x010fe40000800000 */
[----:B------:R-:W-:Y:S02]  /*2c60*/  ISETP.GT.AND P1, PT, R38, 0x61, PT ;  /* 0x000000612600780c */ /* 0x000fe40003f24270 */
[----:B------:R-:W-:-:S03]  /*2c70*/  FMNMX.FTZ R29, R61, R28, !PT ;  /* 0x0000001c3d1d7209 */ /* 0x000fc60007810000 */
[----:B------:R-:W4:Y:S01]  /*2c80*/  MUFU.TANH R65, R65 ;  /* 0x0000004100417308 */ /* 0x000f220000002400 */
[----:B---3--:R-:W-:-:S04]  /*2c90*/  FSEL R64, R64, -INF , P6 ;  /* 0xff80000040407808 */ /* 0x008fc80003000000 */
[----:B------:R-:W-:-:S03]  /*2ca0*/  FMNMX.FTZ R32, R64, R29, !PT ;  /* 0x0000001d40207209 */ /* 0x000fc60007810000 */
[----:B------:R-:W3:Y:S01]  /*2cb0*/  MUFU.TANH R59, R59 ;  /* 0x0000003b003b7308 */ /* 0x000ee20000002400 */
[----:B-1----:R-:W-:Y:S02]  /*2cc0*/  FSEL R28, R58, -INF , P4 ;  /* 0xff8000003a1c7808 */ /* 0x002fe40002000000 */
[----:B------:R-:W-:-:S04]  /*2cd0*/  ISETP.GT.AND P4, PT, R38, 0x58, PT ;  /* 0x000000582600780c */ /* 0x000fc80003f84270 */
        /* <DEDUP_REMOVED lines=21> */
[----:B------:R-:W-:-:S05]  /*2e30*/  ISETP.GT.AND P6, PT, R38, 0x68, PT ;  /* 0x000000682600780c */ /* 0x000fca0003fc4270 */
[----:B------:R-:W1:Y:S01]  /*2e40*/  MUFU.TANH R76, R76 ;  /* 0x0000004c004c7308 */ /* 0x000e620000002400 */
[----:B----4-:R-:W-:-:S04]  /*2e50*/  FSEL R73, R73, -INF , P1 ;  /* 0xff80000049497808 */ /* 0x010fc80000800000 */
[----:B------:R-:W-:-:S03]  /*2e60*/  FMNMX.FTZ R37, R73, R36, !PT ;  /* 0x0000002449257209 */ /* 0x000fc60007810000 */
[----:B------:R-:W4:Y:S01]  /*2e70*/  MUFU.TANH R77, R77 ;  /* 0x0000004d004d7308 */ /* 0x000f220000002400 */
[----:B---3--:R-:W-:Y:S02]  /*2e80*/  FSEL R33, R67, -INF , P5 ;  /* 0xff80000043217808 */ /* 0x008fe40002800000 */
[----:B------:R-:W-:-:S05]  /*2e90*/  ISETP.GT.AND P5, PT, R38, 0x69, PT ;  /* 0x000000692600780c */ /* 0x000fca0003fa4270 */
[----:B------:R-:W3:Y:S01]  /*2ea0*/  MUFU.TANH R80, R80 ;  /* 0x0000005000507308 */ /* 0x000ee20000002400 */
[----:B-1----:R-:W-:-:S04]  /*2eb0*/  FSEL R76, R76, -INF , P6 ;  /* 0xff8000004c4c7808 */ /* 0x002fc80003000000 */
[----:B------:R-:W-:-:S03]  /*2ec0*/  FMNMX.FTZ R36, R76, R37, !PT ;  /* 0x000000254c247209 */ /* 0x000fc60007810000 */
[----:B------:R-:W1:Y:S01]  /*2ed0*/  MUFU.TANH R74, R74 ;  /* 0x0000004a004a7308 */ /* 0x000e620000002400 */
[----:B----4-:R-:W-:-:S04]  /*2ee0*/  FSEL R77, R77, -INF , P5 ;  /* 0xff8000004d4d7808 */ /* 0x010fc80002800000 */
        /* <DEDUP_REMOVED lines=20> */
[----:B---3--:R-:W-:Y:S01]  /*3030*/  FSEL R78, R78, -INF , P6 ;  /* 0xff8000004e4e7808 */ /* 0x008fe20003000000 */
[----:B------:R-:W3:Y:S06]  /*3040*/  SHFL.BFLY PT, R41, R38, 0x2, 0x1f ;  /* 0x0c401f0026297f89 */ /* 0x000eec00000e0000 */
[----:B------:R-:W5:Y:S01]  /*3050*/  MUFU.TANH R83, R83 ;  /* 0x0000005300537308 */ /* 0x000f620000002400 */
[----:B-1----:R-:W-:-:S07]  /*3060*/  FSEL R79, R79, -INF , P5 ;  /* 0xff8000004f4f7808 */ /* 0x002fce0002800000 */
[----:B------:R-:W1:Y:S01]  /*3070*/  MUFU.TANH R86, R86 ;  /* 0x0000005600567308 */ /* 0x000e620000002400 */
[----:B----4-:R-:W-:-:S07]  /*3080*/  FSEL R82, R82, -INF , P4 ;  /* 0xff80000052527808 */ /* 0x010fce0002000000 */
[----:B------:R-:W4:Y:S01]  /*3090*/  MUFU.TANH R87, R87 ;  /* 0x0000005700577308 */ /* 0x000f220000002400 */
[----:B-----5:R-:W-:Y:S02]  /*30a0*/  FSEL R83, R83, -INF , P3 ;  /* 0xff80000053537808 */ /* 0x020fe40001800000 */
[----:B---3--:R-:W-:-:S05]  /*30b0*/  FMNMX.FTZ R41, R38, R41, !PT ;  /* 0x0000002926297209 */ /* 0x008fca0007810000 */
[----:B------:R-:W3:Y:S01]  /*30c0*/  SHFL.BFLY PT, R182, R41, 0x1, 0x1f ;  /* 0x0c201f0029b67f89 */ /* 0x000ee200000e0000 */
[----:B-1----:R-:W-:Y:S02]  /*30d0*/  FSEL R86, R86, -INF , P2 ;  /* 0xff80000056567808 */ /* 0x002fe40001000000 */
[----:B----4-:R-:W-:Y:S02]  /*30e0*/  FSEL R87, R87, -INF , P1 ;  /* 0xff80000057577808 */ /* 0x010fe40000800000 */
[----:B---3--:R-:W-:Y:S02]  /*30f0*/  FMNMX.FTZ R182, R41, R182, !PT ;  /* 0x000000b629b67209 */ /* 0x008fe40007810000 */
[----:B------:R-:W-:Y:S02]  /*3100*/  FMNMX.FTZ R41, R4, R5, !PT ;  /* 0x0000000504297209 */ /* 0x000fe40007810000 */
        /* <DEDUP_REMOVED lines=15> */
[----:B------:R1:W-:Y:S01]  /*3200*/  MUFU.EX2 R41, R46 ;  /* 0x0000002e00297308 */ /* 0x0003e20000000800 */
[----:B------:R-:W-:-:S01]  /*3210*/  FFMA.FTZ R54, R54, UR10, -R58 ;  /* 0x0000000a36367c23 */ /* 0x000fc2000801083a */
[--C-:B------:R-:W-:Y:S01]  /*3220*/  FFMA.FTZ R62, R62, UR10, -R58.reuse ;  /* 0x0000000a3e3e7c23 */ /* 0x100fe2000801083a */
[----:B------:R-:W-:Y:S01]  /*3230*/  FMNMX.FTZ R40, R12, R43, !PT ;  /* 0x0000002b0c287209 */ /* 0x000fe20007810000 */
[--C-:B------:R-:W-:Y:S01]  /*3240*/  FFMA.FTZ R156, R63, UR10, -R58.reuse ;  /* 0x0000000a3f9c7c23 */ /* 0x100fe2000801083a */
[----:B------:R-:W-:-:S01]  /*3250*/  FFMA.FTZ R70, R70, UR10, -R58 ;  /* 0x0000000a46467c23 */ /* 0x000fc2000801083a */
[--C-:B------:R-:W-:Y:S01]  /*3260*/  FFMA.FTZ R71, R71, UR10, -R58.reuse ;  /* 0x0000000a47477c23 */ /* 0x100fe2000801083a */
[----:B------:R-:W-:Y:S01]  /*3270*/  FMNMX.FTZ R45, R13, R40, !PT ;  /* 0x000000280d2d7209 */ /* 0x000fe20007810000 */
[--C-:B------:R-:W-:Y:S01]  /*3280*/  FFMA.FTZ R40, R55, UR10, -R58.reuse ;  /* 0x0000000a37287c23 */ /* 0x100fe2000801083a */
[----:B------:R-:W-:Y:S01]  /*3290*/  MUFU.EX2 R152, R152 ;  /* 0x0000009800987308 */ /* 0x000fe20000000800 */
[----:B------:R-:W-:-:S01]  /*32a0*/  FFMA.FTZ R49, R49, UR10, -R58 ;  /* 0x0000000a31317c23 */ /* 0x000fc2000801083a */
[----:B------:R-:W-:Y:S01]  /*32b0*/  FMNMX.FTZ R42, R14, R45, !PT ;  /* 0x0000002d0e2a7209 */ /* 0x000fe20007810000 */
[----:B------:R-:W-:-:S01]  /*32c0*/  FFMA.FTZ R53, R53, UR10, -R58 ;  /* 0x0000000a35357c23 */ /* 0x000fc2000801083a */
[--C-:B------:R-:W-:Y:S01]  /*32d0*/  FFMA.FTZ R160, R56, UR10, -R58.reuse ;  /* 0x0000000a38a07c23 */ /* 0x100fe2000801083a */
[----:B------:R-:W-:-:S01]  /*32e0*/  FFMA.FTZ R63, R61, UR10, -R58 ;  /* 0x0000000a3d3f7c23 */ /* 0x000fc2000801083a */
[----:B------:R-:W-:Y:S01]  /*32f0*/  FMNMX.FTZ R45, R15, R42, !PT ;  /* 0x0000002a0f2d7209 */ /* 0x000fe20007810000 */
[----:B------:R-:W-:-:S01]  /*3300*/  FFMA.FTZ R162, R64, UR10, -R58 ;  /* 0x0000000a40a27c23 */ /* 0x000fc2000801083a */
[----:B------:R-:W3:Y:S01]  /*3310*/  MUFU.EX2 R39, R39 ;  /* 0x0000002700277308 */ /* 0x000ee20000000800 */
[----:B------:R-:W-:-:S01]  /*3320*/  FFMA.FTZ R57, R65, UR10, -R58 ;  /* 0x0000000a41397c23 */ /* 0x000fc2000801083a */
[----:B------:R-:W-:Y:S01]  /*3330*/  FMNMX.FTZ R42, R20, R45, !PT ;  /* 0x0000002d142a7209 */ /* 0x000fe20007810000 */
[----:B------:R-:W-:-:S01]  /*3340*/  FFMA.FTZ R68, R68, UR10, -R58 ;  /* 0x0000000a44447c23 */ /* 0x000fc2000801083a */
[--C-:B------:R-:W-:Y:S01]  /*3350*/  FFMA.FTZ R69, R69, UR10, -R58.reuse ;  /* 0x0000000a45457c23 */ /* 0x100fe2000801083a */
[----:B------:R-:W-:-:S01]  /*3360*/  FFMA.FTZ R164, R72, UR10, -R58 ;  /* 0x0000000a48a47c23 */ /* 0x000fc2000801083a */
[----:B------:R-:W-:Y:S01]  /*3370*/  FMNMX.FTZ R47, R21, R42, !PT ;  /* 0x0000002a152f7209 */ /* 0x000fe20007810000 */
[----:B------:R-:W-:-:S01]  /*3380*/  FFMA.FTZ R76, R76, UR10, -R58 ;  /* 0x0000000a4c4c7c23 */ /* 0x000fc2000801083a */
[----:B------:R-:W4:Y:S01]  /*3390*/  MUFU.EX2 R38, R38 ;  /* 0x0000002600267308 */ /* 0x000f220000000800 */
[----:B------:R-:W-:-:S01]  /*33a0*/  FFMA.FTZ R77, R77, UR10, -R58 ;  /* 0x0000000a4d4d7c23 */ /* 0x000fc2000801083a */
[----:B------:R-:W-:Y:S01]  /*33b0*/  FMNMX.FTZ R42, R24, R47, !PT ;  /* 0x0000002f182a7209 */ /* 0x000fe20007810000 */
[----:B------:R-:W-:-:S01]  /*33c0*/  FFMA.FTZ R166, R80, UR10, -R58 ;  /* 0x0000000a50a67c23 */ /* 0x000fc2000801083a */
[----:B------:R-:W-:-:S02]  /*33d0*/  FFMA.FTZ R61, R81, UR10, -R58 ;  /* 0x0000000a513d7c23 */ /* 0x000fc4000801083a */
[----:B------:R-:W-:Y:S02]  /*33e0*/  FMNMX.FTZ R47, R25, R42, !PT ;  /* 0x0000002a192f7209 */ /* 0x000fe40007810000 */
[----:B------:R-:W5:Y:S02]  /*33f0*/  MUFU.EX2 R154, R154 ;  /* 0x0000009a009a7308 */ /* 0x000f640000000800 */
[----:B------:R-:W-:-:S04]  /*3400*/  FMNMX.FTZ R42, R26, R47, !PT ;  /* 0x0000002f1a2a7209 */ /* 0x000fc80007810000 */
[----:B------:R-:W-:Y:S01]  /*3410*/  FMNMX.FTZ R51, R27, R42, !PT ;  /* 0x0000002a1b337209 */ /* 0x000fe20007810000 */
[----:B------:R-:W-:-:S01]  /*3420*/  FFMA.FTZ R42, R44, UR10, -R58 ;  /* 0x0000000a2c2a7c23 */ /* 0x000fc2000801083a */
[----:B------:R-:W-:Y:S02]  /*3430*/  MUFU.EX2 R43, R54 ;  /* 0x00000036002b7308 */ /* 0x000fe40000000800 */
[----:B------:R-:W-:-:S04]  /*3440*/  FMNMX.FTZ R44, R28, R51, !PT ;  /* 0x000000331c2c7209 */ /* 0x000fc80007810000 */
[----:B------:R-:W-:Y:S02]  /*3450*/  FMNMX.FTZ R51, R29, R44, !PT ;  /* 0x0000002c1d337209 */ /* 0x000fe40007810000 */
        /* <DEDUP_REMOVED lines=8> */
[----:B------:R-:W-:Y:S01]  /*34e0*/  FMNMX.FTZ R55, R35, R44, !PT ;  /* 0x0000002c23377209 */ /* 0x000fe20007810000 */
[----:B------:R-:W-:-:S01]  /*34f0*/  FFMA.FTZ R44, R52, UR10, -R58 ;  /* 0x0000000a342c7c23 */ /* 0x000fc2000801083a */
[----:B------:R-:W-:Y:S02]  /*3500*/  MUFU.EX2 R47, R70 ;  /* 0x00000046002f7308 */ /* 0x000fe40000000800 */
[----:B-1----:R-:W-:-:S04]  /*3510*/  FMNMX.FTZ R46, R36, R55, !PT ;  /* 0x00000037242e7209 */ /* 0x002fc80007810000 */
        /* <DEDUP_REMOVED lines=11> */
[----:B------:R1:W-:Y:S03]  /*35d0*/  MUFU.EX2 R55, R50 ;  /* 0x0000003200377308 */ /* 0x0003e60000000800 */
[----:B------:R-:W1:Y:S05]  /*35e0*/  SHFL.BFLY PT, R59, R48, 0x2, 0x1f ;  /* 0x0c401f00303b7f89 */ /* 0x000e6a00000e0000 */
[----:B------:R-:W-:Y:S08]  /*35f0*/  MUFU.EX2 R49, R49 ;  /* 0x0000003100317308 */ /* 0x000ff00000000800 */
[----:B------:R-:W-:Y:S08]  /*3600*/  MUFU.EX2 R44, R44 ;  /* 0x0000002c002c7308 */ /* 0x000ff00000000800 */
[----:B------:R-:W-:Y:S01]  /*3610*/  MUFU.EX2 R53, R53 ;  /* 0x0000003500357308 */ /* 0x000fe20000000800 */
[----:B-1----:R-:W-:Y:S01]  /*3620*/  FMNMX.FTZ R50, R48, R59, !PT ;  /* 0x0000003b30327209 */ /* 0x002fe20007810000 */
[----:B------:R-:W-:-:S02]  /*3630*/  IMAD.U32 R48, RZ, RZ, UR10 ;  /* 0x0000000aff307e24 */ /* 0x000fc4000f8e00ff */
[----:B------:R-:W-:-:S02]  /*3640*/  FFMA.FTZ R59, R73, UR10, -R58 ;  /* 0x0000000a493b7c23 */ /* 0x000fc4000801083a */
[----:B------:R-:W1:Y:S02]  /*3650*/  SHFL.BFLY PT, R171, R50, 0x1, 0x1f ;  /* 0x0c201f0032ab7f89 */ /* 0x000e6400000e0000 */
[----:B------:R-:W-:Y:S08]  /*3660*/  MUFU.EX2 R160, R160 ;  /* 0x000000a000a07308 */ /* 0x000ff00000000800 */
[----:B------:R-:W-:Y:S08]  /*3670*/  MUFU.EX2 R46, R46 ;  /* 0x0000002e002e7308 */ /* 0x000ff00000000800 */
[----:B------:R-:W-:Y:S01]  /*3680*/  MUFU.EX2 R63, R63 ;  /* 0x0000003f003f7308 */ /* 0x000fe20000000800 */
[----:B-1----:R-:W-:-:S07]  /*3690*/  FMNMX.FTZ R171, R50, R171, !PT ;  /* 0x000000ab32ab7209 */ /* 0x002fce0007810000 */
        /* <DEDUP_REMOVED lines=15> */
[----:B---3--:R-:W-:Y:S01]  /*3790*/  FADD.FTZ R5, R152, R39 ;  /* 0x0000002798057221 */ /* 0x008fe20000010000 */
[----:B------:R-:W-:-:S01]  /*37a0*/  FFMA.FTZ R13, R13, UR10, -R52 ;  /* 0x0000000a0d0d7c23 */ /* 0x000fc20008010834 */
[--C-:B------:R-:W-:Y:S01]  /*37b0*/  FFMA.FTZ R14, R14, UR10, -R52.reuse ;  /* 0x0000000a0e0e7c23 */ /* 0x100fe20008010834 */
[----:B------:R-:W-:-:S01]  /*37c0*/  FFMA.FTZ R15, R15, UR10, -R52 ;  /* 0x0000000a0f0f7c23 */ /* 0x000fc20008010834 */
[----:B----4-:R-:W-:Y:S01]  /*37d0*/  FADD.FTZ R4, R38, R5 ;  /* 0x0000000526047221 */ /* 0x010fe20000010000 */
[----:B------:R-:W-:-:S01]  /*37e0*/  FFMA.FTZ R20, R20, UR10, -R52 ;  /* 0x0000000a14147c23 */ /* 0x000fc20008010834 */
[----:B------:R-:W1:Y:S01]  /*37f0*/  MUFU.EX2 R48, R48 ;  /* 0x0000003000307308 */ /* 0x000e620000000800 */
[----:B------:R-:W-:-:S01]  /*3800*/  FFMA.FTZ R21, R21, UR10, -R52 ;  /* 0x0000000a15157c23 */ /* 0x000fc20008010834 */
[----:B------:R-:W-:Y:S01]  /*3810*/  FADD.FTZ R5, R41, R4 ;  /* 0x0000000429057221 */ /* 0x000fe20000010000 */
[----:B------:R-:W-:-:S01]  /*3820*/  FFMA.FTZ R24, R24, UR10, -R52 ;  /* 0x0000000a18187c23 */ /* 0x000fc20008010834 */
[--C-:B------:R-:W-:Y:S01]  /*3830*/  FFMA.FTZ R25, R25, UR10, -R52.reuse ;  /* 0x0000000a19197c23 */ /* 0x100fe20008010834 */
[----:B------:R-:W-:-:S01]  /*3840*/  FFMA.FTZ R26, R26, UR10, -R52 ;  /* 0x0000000a1a1a7c23 */ /* 0x000fc20008010834 */
[----:B-----5:R-:W-:Y:S01]  /*3850*/  FADD.FTZ R4, R154, R5 ;  /* 0x000000059a047221 */ /* 0x020fe20000010000 */
[----:B------:R-:W-:-:S01]  /*3860*/  FFMA.FTZ R27, R27, UR10, -R52 ;  /* 0x0000000a1b1b7c23 */ /* 0x000fc20008010834 */
[----:B------:R-:W3:Y:S01]  /*3870*/  MUFU.EX2 R8, R8 ;  /* 0x0000000800087308 */ /* 0x000ee20000000800 */
[----:B------:R-:W-:-:S01]  /*3880*/  FFMA.FTZ R28, R28, UR10, -R52 ;  /* 0x0000000a1c1c7c23 */ /* 0x000fc20008010834 */
[--C-:B------:R-:W-:Y:S01]  /*3890*/  FFMA.FTZ R29, R29, UR10, -R52.reuse ;  /* 0x0000000a1d1d7c23 */ /* 0x100fe20008010834 */
[----:B------:R-:W-:-:S01]  /*38a0*/  FFMA.FTZ R30, R30, UR10, -R52 ;  /* 0x0000000a1e1e7c23 */ /* 0x000fc20008010834 */
[--C-:B------:R-:W-:Y:S01]  /*38b0*/  FFMA.FTZ R31, R31, UR10, -R52.reuse ;  /* 0x0000000a1f1f7c23 */ /* 0x100fe20008010834 */
[----:B------:R-:W-:-:S01]  /*38c0*/  FFMA.FTZ R32, R32, UR10, -R52 ;  /* 0x0000000a20207c23 */ /* 0x000fc20008010834 */
[--C-:B------:R-:W-:Y:S01]  /*38d0*/  FFMA.FTZ R33, R33, UR10, -R52.reuse ;  /* 0x0000000a21217c23 */ /* 0x100fe20008010834 */
[----:B------:R-:W-:-:S01]  /*38e0*/  FFMA.FTZ R34, R34, UR10, -R52 ;  /* 0x0000000a22227c23 */ /* 0x000fc20008010834 */
[----:B------:R-:W4:Y:S01]  /*38f0*/  MUFU.EX2 R9, R9 ;  /* 0x0000000900097308 */ /* 0x000f220000000800 */
[----:B------:R-:W-:-:S01]  /*3900*/  FFMA.FTZ R35, R35, UR10, -R52 ;  /* 0x0000000a23237c23 */ /* 0x000fc20008010834 */
[--C-:B------:R-:W-:Y:S01]  /*3910*/  FFMA.FTZ R36, R36, UR10, -R52.reuse ;  /* 0x0000000a24247c23 */ /* 0x100fe20008010834 */
[----:B------:R-:W-:-:S01]  /*3920*/  FFMA.FTZ R37, R37, UR10, -R52 ;  /* 0x0000000a25257c23 */ /* 0x000fc20008010834 */
[----:B------:R-:W-:Y:S01]  /*3930*/  F2FP.SATFINITE.E4M3.F32.PACK_AB_MERGE_C R41, R41, R38, RZ ;  /* 0x000000262929723e */ /* 0x000fe200048070ff */
[----:B------:R-:W-:-:S01]  /*3940*/  FFMA.FTZ R78, R78, UR10, -R52 ;  /* 0x0000000a4e4e7c23 */ /* 0x000fc20008010834 */
[--C-:B------:R-:W-:Y:S01]  /*3950*/  FFMA.FTZ R79, R79, UR10, -R52.reuse ;  /* 0x0000000a4f4f7c23 */ /* 0x100fe20008010834 */
[----:B------:R-:W-:-:S01]  /*3960*/  FFMA.FTZ R82, R82, UR10, -R52 ;  /* 0x0000000a52527c23 */ /* 0x000fc20008010834 */
[----:B------:R-:W5:Y:S01]  /*3970*/  MUFU.EX2 R155, R155 ;  /* 0x0000009b009b7308 */ /* 0x000f620000000800 */
[----:B------:R-:W-:-:S01]  /*3980*/  FFMA.FTZ R83, R83, UR10, -R52 ;  /* 0x0000000a53537c23 */ /* 0x000fc20008010834 */
[--C-:B------:R-:W-:Y:S01]  /*3990*/  FFMA.FTZ R86, R86, UR10, -R52.reuse ;  /* 0x0000000a56567c23 */ /* 0x100fe20008010834 */
[----:B------:R-:W-:-:S01]  /*39a0*/  FFMA.FTZ R52, R87, UR10, -R52 ;  /* 0x0000000a57347c23 */ /* 0x000fc20008010834 */
[----:B------:R-:W-:-:S04]  /*39b0*/  F2FP.SATFINITE.E4M3.F32.PACK_AB_MERGE_C R152, R39, R152, R41 ;  /* 0x000000982798723e */ /* 0x000fc80004807029 */
[----:B------:R1:W0:Y:S08]  /*39c0*/  MUFU.EX2 R10, R11 ;  /* 0x0000000b000a7308 */ /* 0x0002300000000800 */
[----:B------:R-:W2:Y:S01]  /*39d0*/  MUFU.EX2 R12, R12 ;  /* 0x0000000c000c7308 */ /* 0x000ea20000000800 */
[----:B-1----:R-:W-:-:S04]  /*39e0*/  FADD.FTZ R11, R153, R48 ;  /* 0x00000030990b7221 */ /* 0x002fc80000010000 */
[----:B---3--:R-:W-:Y:S01]  /*39f0*/  FADD.FTZ R54, R8, R11 ;  /* 0x0000000b08367221 */ /* 0x008fe20000010000 */
[----:B------:R-:W-:-:S02]  /*3a00*/  FADD.FTZ R11, R43, R4 ;  /* 0x000000042b0b7221 */ /* 0x000fc40000010000 */
[----:B------:R-:W1:Y:S01]  /*3a10*/  MUFU.EX2 R13, R13 ;  /* 0x0000000d000d7308 */ /* 0x000e620000000800 */
[----:B----4-:R-:W-:-:S01]  /*3a20*/  FADD.FTZ R54, R9, R54 ;  /* 0x0000003609367221 */ /* 0x010fc20000010000 */
[----:B------:R-:W-:Y:S01]  /*3a30*/  FADD.FTZ R4, R40, R11 ;  /* 0x0000000b28047221 */ /* 0x000fe20000010000 */
[----:B------:R-:W-:Y:S02]  /*3a40*/  F2FP.SATFINITE.E4M3.F32.PACK_AB_MERGE_C R40, R45, R40, RZ ;  /* 0x000000282d28723e */ /* 0x000fe400048070ff */
[----:B-----5:R-:W-:Y:S02]  /*3a50*/  FADD.FTZ R5, R155, R54 ;  /* 0x000000369b057221 */ /* 0x020fe40000010000 */
[----:B------:R-:W-:Y:S01]  /*3a60*/  F2FP.SATFINITE.E4M3.F32.PACK_AB_MERGE_C R154, R43, R154, R40 ;  /* 0x0000009a2b9a723e */ /* 0x000fe20004807028 */
[----:B------:R-:W3:Y:S01]  /*3a70*/  MUFU.EX2 R14, R14 ;  /* 0x0000000e000e7308 */ /* 0x000ee20000000800 */
[----:B0-----:R-:W-:-:S04]  /*3a80*/  FADD.FTZ R5, R10, R5 ;  /* 0x000000050a057221 */ /* 0x001fc80000010000 */
[----:B--2---:R-:W-:Y:S01]  /*3a90*/  FADD.FTZ R54, R12, R5 ;  /* 0x000000050c367221 */ /* 0x004fe20000010000 */
[----:B------:R-:W-:-:S02]  /*3aa0*/  FADD.FTZ R5, R45, R4 ;  /* 0x000000042d057221 */ /* 0x000fc40000010000 */
[----:B------:R-:W0:Y:S01]  /*3ab0*/  MUFU.EX2 R15, R15 ;  /* 0x0000000f000f7308 */ /* 0x000e220000000800 */
[----:B-1----:R-:W-:-:S01]  /*3ac0*/  FADD.FTZ R11, R13, R54 ;  /* 0x000000360d0b7221 */ /* 0x002fc20000010000 */
[----:B------:R-:W-:Y:S01]  /*3ad0*/  FADD.FTZ R4, R156, R5 ;  /* 0x000000059c047221 */ /* 0x000fe20000010000 */
[----:B------:R-:W-:-:S03]  /*3ae0*/  F2FP.SATFINITE.E4M3.F32.PACK_AB_MERGE_C R12, R13, R12, RZ ;  /* 0x0000000c0d0c723e */ /* 0x000fc600048070ff */
[----:B------:R-:W-:Y:S01]  /*3af0*/  FADD.FTZ R5, R47, R4 ;  /* 0x000000042f057221 */ /* 0x000fe20000010000 */
[----:B------:R-:W-:Y:S01]  /*3b00*/  F2FP.SATFINITE.E4M3.F32.PACK_AB_MERGE_C R155, R10, R155, R12 ;  /* 0x0000009b0a9b723e */ /* 0x000fe2000480700c */
[----:B------:R-:W1:Y:S01]  /*3b10*/  MUFU.EX2 R20, R20 ;  /* 0x0000001400147308 */ /* 0x000e620000000800 */
[----:B---3--:R-:W-:-:S01]  /*3b20*/  FADD.FTZ R54, R14, R11 ;  /* 0x0000000b0e367221 */ /* 0x008fc20000010000 */
[----:B------:R-:W-:Y:S01]  /*3b30*/  FADD.FTZ R4, R42, R5 ;  /* 0x000000052a047221 */ /* 0x000fe20000010000 */
[----:B------:R-:W-:-:S03]  /*3b40*/  F2FP.SATFINITE.E4M3.F32.PACK_AB_MERGE_C R42, R51, R42, RZ ;  /* 0x0000002a332a723e */ /* 0x000fc600048070ff */
[----:B------:R-:W-:Y:S01]  /*3b50*/  FADD.FTZ R5, R51, R4 ;  /* 0x0000000433057221 */ /* 0x000fe20000010000 */
[----:B------:R-:W-:Y:S01]  /*3b60*/  F2FP.SATFINITE.E4M3.F32.PACK_AB_MERGE_C R156, R47, R156, R42 ;  /* 0x0000009c2f9c723e */ /* 0x000fe2000480702a */
[----:B------:R-:W2:Y:S01]  /*3b70*/  MUFU.EX2 R21, R21 ;  /* 0x0000001500157308 */ /* 0x000ea20000000800 */
[----:B0-----:R-:W-:-:S01]  /*3b80*/  FADD.FTZ R11, R15, R54 ;  /* 0x000000360f0b7221 */ /* 0x001fc20000010000 */
[----:B------:R-:W-:-:S04]  /*3b90*/  FADD.FTZ R4, R158, R5 ;  /* 0x000000059e047221 */ /* 0x000fc80000010000 */
[----:B------:R-:W-:Y:S02]  /*3ba0*/  FADD.FTZ R5, R49, R4 ;  /* 0x0000000431057221 */ /* 0x000fe40000010000 */
[----:B------:R-:W0:Y:S01]  /*3bb0*/  MUFU.EX2 R24, R24 ;  /* 0x0000001800187308 */ /* 0x000e220000000800 */
[----:B-1----:R-:W-:-:S01]  /*3bc0*/  FADD.FTZ R54, R20, R11 ;  /* 0x0000000b14367221 */ /* 0x002fc20000010000 */
[----:B------:R-:W-:Y:S01]  /*3bd0*/  FADD.FTZ R4, R44, R5 ;  /* 0x000000052c047221 */ /* 0x000fe20000010000 */
[----:B------:R-:W-:-:S03]  /*3be0*/  F2FP.SATFINITE.E4M3.F32.PACK_AB_MERGE_C R44, R53, R44, RZ ;  /* 0x0000002c352c723e */ /* 0x000fc600048070ff */
[----:B------:R-:W-:Y:S01]  /*3bf0*/  FADD.FTZ R5, R53, R4 ;  /* 0x0000000435057221 */ /* 0x000fe20000010000 */
[----:B------:R-:W-:Y:S01]  /*3c00*/  F2FP.SATFINITE.E4M3.F32.PACK_AB_MERGE_C R158, R49, R158, R44 ;  /* 0x0000009e319e723e */ /* 0x000fe2000480702c */
[----:B------:R-:W1:Y:S01]  /*3c10*/  MUFU.EX2 R25, R25 ;  /* 0x0000001900197308 */ /* 0x000e620000000800 */
[----:B--2---:R-:W-:-:S01]  /*3c20*/  FADD.FTZ R11, R21, R54 ;  /* 0x00000036150b7221 */ /* 0x004fc20000010000 */
[----:B------:R-:W-:Y:S01]  /*3c30*/  FADD.FTZ R4, R160, R5 ;  /* 0x00000005a0047221 */ /* 0x000fe20000010000 */
[----:B------:R-:W-:-:S03]  /*3c40*/  F2FP.SATFINITE.E4M3.F32.PACK_AB_MERGE_C R20, R21, R20, RZ ;  /* 0x000000141514723e */ /* 0x000fc600048070ff */
[----:B------:R-:W-:Y:S01]  /*3c50*/  FADD.FTZ R5, R55, R4 ;  /* 0x0000000437057221 */ /* 0x000fe20000010000 */
[----:B------:R-:W-:Y:S01]  /*3c60*/  F2FP.SATFINITE.E4M3.F32.PACK_AB_MERGE_C R157, R15, R14, R20 ;  /* 0x0000000e0f9d723e */ /* 0x000fe20004807014 */
[----:B------:R-:W2:Y:S01]  /*3c70*/  MUFU.EX2 R26, R26 ;  /* 0x0000001a001a7308 */ /* 0x000ea20000000800 */
[----:B0-----:R-:W-:-:S01]  /*3c80*/  FADD.FTZ R54, R24, R11 ;  /* 0x0000000b18367221 */ /* 0x001fc20000010000 */
[----:B------:R-:W-:Y:S01]  /*3c90*/  FADD.FTZ R4, R46, R5 ;  /* 0x000000052e047221 */ /* 0x000fe20000010000 */
[----:B------:R-:W-:-:S03]  /*3ca0*/  F2FP.SATFINITE.E4M3.F32.PACK_AB_MERGE_C R46, R63, R46, RZ ;  /* 0x0000002e3f2e723e */ /* 0x000fc600048070ff */
[----:B------:R-:W-:Y:S01]  /*3cb0*/  FADD.FTZ R5, R63, R4 ;  /* 0x000000043f057221 */ /* 0x000fe20000010000 */
[----:B------:R-:W-:Y:S01]  /*3cc0*/  F2FP.SATFINITE.E4M3.F32.PACK_AB_MERGE_C R160, R55, R160, R46 ;  /* 0x000000a037a0723e */ /* 0x000fe2000480702e */
[----:B------:R-:W0:Y:S01]  /*3cd0*/  MUFU.EX2 R27, R27 ;  /* 0x0000001b001b7308 */ /* 0x000e220000000800 */
[----:B-1----:R-:W-:-:S01]  /*3ce0*/  FADD.FTZ R11, R25, R54 ;  /* 0x00000036190b7221 */ /* 0x002fc20000010000 */
[----:B------:R-:W-:-:S04]  /*3cf0*/  FADD.FTZ R4, R162, R5 ;  /* 0x00000005a2047221 */ /* 0x000fc80000010000 */
[----:B------:R-:W-:Y:S02]  /*3d00*/  FADD.FTZ R5, R57, R4 ;  /* 0x0000000439057221 */ /* 0x000fe40000010000 */
[----:B------:R-:W1:Y:S01]  /*3d10*/  MUFU.EX2 R28, R28 ;  /* 0x0000001c001c7308 */ /* 0x000e620000000800 */
[----:B--2---:R-:W-:-:S07]  /*3d20*/  FADD.FTZ R54, R26, R11 ;  /* 0x0000000b1a367221 */ /* 0x004fce0000010000 */
[----:B------:R-:W2:Y:S01]  /*3d30*/  MUFU.EX2 R29, R29 ;  /* 0x0000001d001d7308 */ /* 0x000ea20000000800 */
[----:B0-----:R-:W-:-:S01]  /*3d40*/  FADD.FTZ R11, R27, R54 ;  /* 0x000000361b0b7221 */ /* 0x001fc20000010000 */
[----:B------:R-:W-:-:S04]  /*3d50*/  F2FP.SATFINITE.E4M3.F32.PACK_AB_MERGE_C R26, R27, R26, RZ ;  /* 0x0000001a1b1a723e */ /* 0x000fc800048070ff */
        /* <DEDUP_REMOVED lines=25> */
[----:B------:R-:W-:Y:S02]  /*3ef0*/  F2FP.SATFINITE.E4M3.F32.PACK_AB_MERGE_C R38, R9, R8, RZ ;  /* 0x000000080926723e */ /* 0x000fe400048070ff */
[----:B------:R-:W-:Y:S02]  /*3f00*/  F2FP.SATFINITE.E4M3.F32.PACK_AB_MERGE_C R34, R35, R34, RZ ;  /* 0x000000222322723e */ /* 0x000fe400048070ff */
[----:B------:R-:W-:Y:S02]  /*3f10*/  F2FP.SATFINITE.E4M3.F32.PACK_AB_MERGE_C R153, R48, R153, R38 ;  /* 0x000000993099723e */ /* 0x000fe40004807026 */
[----:B------:R-:W1:Y:S01]  /*3f20*/  MUFU.EX2 R59, R59 ;  /* 0x0000003b003b7308 */ /* 0x000e620000000800 */
[----:B--2---:R-:W-:-:S01]  /*3f30*/  FADD.FTZ R4, R164, R5 ;  /* 0x00000005a4047221 */ /* 0x004fc20000010000 */
[----:B------:R-:W-:-:S06]  /*3f40*/  F2FP.SATFINITE.E4M3.F32.PACK_AB_MERGE_C R163, R33, R32, R34 ;  /* 0x0000002021a3723e */ /* 0x000fcc0004807022 */
        /* <DEDUP_REMOVED lines=11> */
[C---:B--2---:R-:W-:Y:S01]  /*4000*/  F2FP.SATFINITE.E4M3.F32.PACK_AB_MERGE_C R76, R77.reuse, R76, RZ ;  /* 0x0000004c4d4c723e */ /* 0x044fe200048070ff */
[----:B------:R-:W-:-:S03]  /*4010*/  FADD.FTZ R77, R77, R4 ;  /* 0x000000044d4d7221 */ /* 0x000fc60000010000 */
[----:B------:R-:W-:-:S03]  /*4020*/  F2FP.SATFINITE.E4M3.F32.PACK_AB_MERGE_C R164, R59, R164, R76 ;  /* 0x000000a43ba4723e */ /* 0x000fc6000480704c */
        /* <DEDUP_REMOVED lines=16> */
[C---:B-1----:R-:W-:Y:S01]  /*4130*/  F2FP.SATFINITE.E4M3.F32.PACK_AB_MERGE_C R50, R65.reuse, R50, RZ ;  /* 0x000000324132723e */ /* 0x042fe200048070ff */
[----:B------:R-:W-:-:S03]  /*4140*/  FADD.FTZ R4, R65, R4 ;  /* 0x0000000441047221 */ /* 0x000fc60000010000 */
[----:B------:R-:W-:Y:S02]  /*4150*/  F2FP.SATFINITE.E4M3.F32.PACK_AB_MERGE_C R166, R61, R166, R50 ;  /* 0x000000a63da6723e */ /* 0x000fe40004807032 */
[C---:B--2---:R-:W-:Y:S01]  /*4160*/  F2FP.SATFINITE.E4M3.F32.PACK_AB_MERGE_C R86, R5.reuse, R86, RZ ;  /* 0x000000560556723e */ /* 0x044fe200048070ff */
[----:B------:R-:W-:-:S03]  /*4170*/  FADD.FTZ R5, R5, R8 ;  /* 0x0000000805057221 */ /* 0x000fc60000010000 */
[----:B------:R-:W-:Y:S01]  /*4180*/  F2FP.SATFINITE.E4M3.F32.PACK_AB_MERGE_C R167, R83, R82, R86 ;  /* 0x0000005253a7723e */ /* 0x000fe20004807056 */
[----:B------:R-:W-:Y:S06]  /*4190*/  @!P0 BRA `(.L_x_229) ;  /* 0x0000000000048947 */ /* 0x000fec0003800000 */
[----:B------:R-:W-:Y:S01]  /*41a0*/  BPT.TRAP 0x1 ;  /* 0x000000040000795c */ /* 0x000fe20000300000 */
.L_x_229:
[----:B------:R0:W1:Y:S01]  /*41b0*/  SYNCS.PHASECHK.TRANS64.TRYWAIT P1, [UR53+0x38850], R7 ;  /* 0x03885007ff0075a7 */ /* 0x0000620008020175 */
[----:B------:R-:W-:Y:S05]  /*41c0*/  @!P0 BRA `(.L_x_230) ;  /* 0x0000000000048947 */ /* 0x000fea0003800000 */
[----:B------:R-:W-:Y:S01]  /*41d0*/  BPT.TRAP 0x1 ;  /* 0x000000040000795c */ /* 0x000fe20000300000 */
.L_x_230:
[----:B-1----:R-:W-:Y:S05]  /*41e0*/  @P1 BRA `(.L_x_231) ;  /* 0x0000000000081947 */ /* 0x002fea0003800000 */
[----:B------:R-:W1:Y:S02]  /*41f0*/  SYNCS.PHASECHK.TRANS64.TRYWAIT P1, [UR53+0x38850], R7 ;  /* 0x03885007ff0075a7 */ /* 0x000e640008020175 */
[----:B-1----:R-:W-:Y:S05]  /*4200*/  @!P1 BRA `(.L_x_232) ;  /* 0x000000dc00189947 */ /* 0x002fea0003800000 */
.L_x_231:
        /* <DEDUP_REMOVED lines=29> */
[----:B--2---:R-:W-:Y:S05]  /*43e0*/  @!P0 BRA `(.L_x_233) ;  /* 0x0000000000048947 */ /* 0x004fea0003800000 */
[----:B------:R-:W-:Y:S01]  /*43f0*/  BPT.TRAP 0x1 ;  /* 0x000000040000795c */ /* 0x000fe20000300000 */
.L_x_233:
        /* <DEDUP_REMOVED lines=8> */
[----:B01----:R-:W-:Y:S01]  /*4480*/  IMAD.MOV.U32 R7, RZ, RZ, R182 ;  /* 0x000000ffff077224 */ /* 0x003fe200078e00b6 */
[----:B------:R-:W-:-:S10]  /*4490*/  ULDC UR46, c[0x0][0x988] ;  /* 0x00026200002e7ab9 */ /* 0x000fd40000000800 */
.L_x_245:
[----:B------:R-:W-:Y:S01]  /*44a0*/  UIADD3 UR36, UR36, 0x1, URZ ;  /* 0x0000000124247890 */ /* 0x000fe2000fffe03f */
[----:B------:R-:W-:Y:S01]  /*44b0*/  IMAD.U32 R3, RZ, RZ, UR53 ;  /* 0x00000035ff037e24 */ /* 0x000fe2000f8e00ff */
        /* <DEDUP_REMOVED lines=8> */
.L_x_235:
        /* <DEDUP_REMOVED lines=11> */
.L_x_236:
[----:B-1----:R-:W-:Y:S05]  /*45f0*/  @P2 BRA `(.L_x_237) ;  /* 0x00000000000c2947 */ /* 0x002fea0003800000 */
[----:B0-----:R-:W-:-:S04]  /*4600*/  IMAD.U32 R3, RZ, RZ, UR54 ;  /* 0x00000036ff037e24 */ /* 0x001fc8000f8e00ff */
[----:B------:R-:W0:Y:S02]  /*4610*/  SYNCS.PHASECHK.TRANS64.TRYWAIT P2, [UR47+0x38830], R3 ;  /* 0x03883003ff0075a7 */ /* 0x000e24000804016f */
[----:B0-----:R-:W-:Y:S05]  /*4620*/  @!P2 BRA `(.L_x_238) ;  /* 0x000000d80028a947 */ /* 0x001fea0003800000 */
.L_x_237:
        /* <DEDUP_REMOVED lines=46> */
.L_x_239:
        /* <DEDUP_REMOVED lines=34> */
[C---:B------:R-:W-:Y:S01]  /*4b30*/  FMUL.FTZ R160, R0.reuse, R170 ;  /* 0x000000aa00a07220 */ /* 0x040fe20000410000 */
[C---:B------:R-:W-:Y:S01]  /*4b40*/  FMUL.FTZ R170, R0.reuse, R180 ;  /* 0x000000b400aa7220 */ /* 0x040fe20000410000 */
[C---:B------:R-:W-:Y:S01]  /*4b50*/  FMUL.FTZ R177, R0.reuse, R187 ;  /* 0x000000bb00b17220 */ /* 0x040fe20000410000 */
[----:B------:R-:W-:Y:S01]  /*4b60*/  FMUL.FTZ R164, R0, R174 ;  /* 0x000000ae00a47220 */ /* 0x000fe20000410000 */
[----:B------:R-:W2:Y:S01]  /*4b70*/  MUFU.TANH R20, R20 ;  /* 0x0000001400147308 */ /* 0x000ea20000002400 */
[----:B---3--:R-:W-:Y:S01]  /*4b80*/  FMNMX.FTZ R182, R12, R181, !PT ;  /* 0x000000b50cb67209 */ /* 0x008fe20007810000 */
        /* <DEDUP_REMOVED lines=19> */
[----:B------:R-:W-:Y:S01]  /*4cc0*/  UMOV UR10, UR46 ;  /* 0x0000002e000a7c82 */ /* 0x000fe20008000000 */
[C---:B------:R-:W-:Y:S01]  /*4cd0*/  FMUL.FTZ R191, R0.reuse, R191 ;  /* 0x000000bf00bf7220 */ /* 0x040fe20000410000 */
[C---:B------:R-:W-:Y:S01]  /*4ce0*/  FMUL.FTZ R200, R0.reuse, R203 ;  /* 0x000000cb00c87220 */ /* 0x040fe20000410000 */
[----:B------:R-:W2:Y:S01]  /*4cf0*/  MUFU.TANH R155, R155 ;  /* 0x0000009b009b7308 */ /* 0x000ea20000002400 */
[----:B---3--:R-:W-:Y:S01]  /*4d00*/  FMNMX.FTZ R185, R21, R182, !PT ;  /* 0x000000b615b97209 */ /* 0x008fe20007810000 */
[C---:B------:R-:W-:Y:S01]  /*4d10*/  FMUL.FTZ R203, R0.reuse, R210 ;  /* 0x000000d200cb7220 */ /* 0x040fe20000410000 */
[C---:B------:R-:W-:Y:S01]  /*4d20*/  FMUL.FTZ R194, R0.reuse, R194 ;  /* 0x000000c200c27220 */ /* 0x040fe20000410000 */
[C---:B------:R-:W-:Y:S01]  /*4d30*/  FMUL.FTZ R195, R0.reuse, R195 ;  /* 0x000000c300c37220 */ /* 0x040fe20000410000 */
[----:B------:R-:W-:Y:S01]  /*4d40*/  FMUL.FTZ R204, R0, R211 ;  /* 0x000000d300cc7220 */ /* 0x000fe20000410000 */
[----:B------:R-:W-:-:S02]  /*4d50*/  UIADD3 UR6, UR47, 0x38840, URZ ;  /* 0x000388402f067890 */ /* 0x000fc4000fffe03f */
[----:B------:R-:W3:Y:S01]  /*4d60*/  MUFU.TANH R158, R158 ;  /* 0x0000009e009e7308 */ /* 0x000ee20000002400 */
[----:B-1----:R-:W-:Y:S01]  /*4d70*/  FMNMX.FTZ R182, R154, R185, !PT ;  /* 0x000000b99ab67209 */ /* 0x002fe20007810000 */
[----:B------:R-:W-:-:S06]  /*4d80*/  UPRMT UR6, UR48, 0x654, UR6 ;  /* 0x0000065430067896 */ /* 0x000fcc0008000006 */
[----:B------:R-:W1:Y:S01]  /*4d90*/  MUFU.TANH R159, R159 ;  /* 0x0000009f009f7308 */ /* 0x000e620000002400 */
[----:B--2---:R-:W-:Y:S02]  /*4da0*/  FMNMX.FTZ R185, R155, R182, !PT ;  /* 0x000000b69bb97209 */ /* 0x004fe40007810000 */
[----:B------:R-:W-:Y:S05]  /*4db0*/  SYNCS.ARRIVE.TRANS64.RED.A1T0 RZ, [UR6], RZ ;  /* 0x000000ffffff79a7 */ /* 0x000fea0008100406 */
[----:B------:R-:W2:Y:S01]  /*4dc0*/  MUFU.TANH R162, R162 ;  /* 0x000000a200a27308 */ /* 0x000ea20000002400 */
[----:B---3--:R-:W-:Y:S01]  /*4dd0*/  FMNMX.FTZ R182, R158, R185, !PT ;  /* 0x000000b99eb67209 */ /* 0x008fe20007810000 */
[----:B------:R-:W-:-:S06]  /*4de0*/  FMUL.FTZ R185, R0, R197 ;  /* 0x000000c500b97220 */ /* 0x000fcc0000410000 */
        /* <DEDUP_REMOVED lines=52> */
[C---:B------:R-:W-:Y:S01]  /*5130*/  FMUL.FTZ R199, R0.reuse, R202 ;  /* 0x000000ca00c77220 */ /* 0x040fe20000410000 */
[----:B------:R-:W-:Y:S01]  /*5140*/  FMUL.FTZ R202, R0, R207 ;  /* 0x000000cf00ca7220 */ /* 0x000fe20000410000 */
[----:B------:R-:W2:Y:S02]  /*5150*/  SHFL.BFLY PT, R201, R182, 0x2, 0x1f ;  /* 0x0c401f00b6c97f89 */ /* 0x000ea400000e0000 */
[----:B------:R-:W4:Y:S08]  /*5160*/  MUFU.TANH R14, R14 ;  /* 0x0000000e000e7308 */ /* 0x000f300000002400 */
[----:B------:R-:W5:Y:S08]  /*5170*/  MUFU.TANH R15, R15 ;  /* 0x0000000f000f7308 */ /* 0x000f700000002400 */
[----:B------:R-:W0:Y:S01]  /*5180*/  MUFU.TANH R152, R152 ;  /* 0x0000009800987308 */ /* 0x000e220000002400 */
[----:B--2---:R-:W-:Y:S01]  /*5190*/  FMNMX.FTZ R208, R182, R201, !PT ;  /* 0x000000c9b6d07209 */ /* 0x004fe20007810000 */
[----:B------:R-:W-:-:S06]  /*51a0*/  FMUL.FTZ R201, R0, R206 ;  /* 0x000000ce00c97220 */ /* 0x000fcc0000410000 */
[----:B------:R-:W2:Y:S01]  /*51b0*/  MUFU.TANH R153, R153 ;  /* 0x0000009900997308 */ /* 0x000ea20000002400 */
[----:B------:R-:W-:Y:S01]  /*51c0*/  FMUL.FTZ R206, R0, R215 ;  /* 0x000000d700ce7220 */ /* 0x000fe20000410000 */
[----:B------:R-:W3:Y:S06]  /*51d0*/  SHFL.BFLY PT, R209, R208, 0x1, 0x1f ;  /* 0x0c201f00d0d17f89 */ /* 0x000eec00000e0000 */
[----:B------:R-:W2:Y:S08]  /*51e0*/  MUFU.TANH R156, R156 ;  /* 0x0000009c009c7308 */ /* 0x000eb00000002400 */
[----:B------:R-:W2:Y:S08]  /*51f0*/  MUFU.TANH R157, R157 ;  /* 0x0000009d009d7308 */ /* 0x000eb00000002400 */
[----:B------:R-:W2:Y:S01]  /*5200*/  MUFU.TANH R160, R160 ;  /* 0x000000a000a07308 */ /* 0x000ea20000002400 */
[----:B---3--:R-:W-:Y:S01]  /*5210*/  FMNMX.FTZ R182, R208, R209, !PT ;  /* 0x000000d1d0b67209 */ /* 0x008fe20007810000 */
[----:B------:R-:W-:-:S04]  /*5220*/  IMAD.U32 R209, RZ, RZ, UR10 ;  /* 0x0000000affd17e24 */ /* 0x000fc8000f8e00ff */
[C---:B------:R-:W-:Y:S02]  /*5230*/  FADD.FTZ R7, -R182.reuse, R7 ;  /* 0x00000007b6077221 */ /* 0x040fe40000010100 */
[----:B------:R-:W3:Y:S02]  /*5240*/  MUFU.TANH R161, R161 ;  /* 0x000000a100a17308 */ /* 0x000ee40000002400 */
[----:B------:R-:W-:Y:S01]  /*5250*/  FMUL.FTZ R207, R7, UR10 ;  /* 0x0000000a07cf7c20 */ /* 0x000fe20008410000 */
[----:B------:R-:W-:-:S04]  /*5260*/  FFMA.FTZ R7, R182, R209, -8 ;  /* 0xc1000000b6077423 */ /* 0x000fc800000100d1 */
[--C-:B------:R-:W-:Y:S01]  /*5270*/  FFMA.FTZ R209, R13, UR10, -R7.reuse ;  /* 0x0000000a0dd17c23 */ /* 0x100fe20008010807 */
[----:B------:R-:W-:-:S01]  /*5280*/  FFMA.FTZ R13, R21, UR10, -R7 ;  /* 0x0000000a150d7c23 */ /* 0x000fc20008010807 */
[----:B------:R-:W-:Y:S01]  /*5290*/  FMNMX.FTZ R21, R11, R6, !PT ;  /* 0x000000060b157209 */ /* 0x000fe20007810000 */
[----:B------:R-:W-:-:S01]  /*52a0*/  FFMA.FTZ R208, R12, UR10, -R7 ;  /* 0x0000000a0cd07c23 */ /* 0x000fc20008010807 */
[--C-:B------:R-:W-:Y:S01]  /*52b0*/  FFMA.FTZ R12, R20, UR10, -R7.reuse ;  /* 0x0000000a140c7c23 */ /* 0x100fe20008010807 */
[----:B------:R-:W3:Y:S01]  /*52c0*/  MUFU.TANH R164, R164 ;  /* 0x000000a400a47308 */ /* 0x000ee20000002400 */
[----:B-1----:R-:W-:Y:S01]  /*52d0*/  FMNMX.FTZ R21, R10, R21, !PT ;  /* 0x000000150a157209 */ /* 0x002fe20007810000 */
[--C-:B------:R-:W-:Y:S01]  /*52e0*/  FFMA.FTZ R212, R159, UR10, -R7.reuse ;  /* 0x0000000a9fd47c23 */ /* 0x100fe20008010807 */
[----:B------:R-:W-:-:S01]  /*52f0*/  FFMA.FTZ R210, R162, UR10, -R7 ;  /* 0x0000000aa2d27c23 */ /* 0x000fc20008010807 */
[--C-:B------:R-:W-:Y:S01]  /*5300*/  FFMA.FTZ R211, R163, UR10, -R7.reuse ;  /* 0x0000000aa3d37c23 */ /* 0x100fe20008010807 */
[----:B----4-:R-:W-:Y:S01]  /*5310*/  FMNMX.FTZ R20, R14, R21, !PT ;  /* 0x000000150e147209 */ /* 0x010fe20007810000 */
[--C-:B------:R-:W-:Y:S01]  /*5320*/  FFMA.FTZ R167, R167, UR10, -R7.reuse ;  /* 0x0000000aa7a77c23 */ /* 0x100fe20008010807 */
[----:B------:R-:W-:-:S01]  /*5330*/  FFMA.FTZ R213, R171, UR10, -R7 ;  /* 0x0000000aabd57c23 */ /* 0x000fc20008010807 */
[----:B------:R-:W1:Y:S01]  /*5340*/  MUFU.TANH R165, R165 ;  /* 0x000000a500a57308 */ /* 0x000e620000002400 */
[----:B-----5:R-:W-:Y:S01]  /*5350*/  FMNMX.FTZ R21, R15, R20, !PT ;  /* 0x000000140f157209 */ /* 0x020fe20007810000 */
[--C-:B------:R-:W-:Y:S01]  /*5360*/  FFMA.FTZ R174, R174, UR10, -R7.reuse ;  /* 0x0000000aaeae7c23 */ /* 0x100fe20008010807 */
[----:B------:R-:W-:-:S01]  /*5370*/  FFMA.FTZ R8, R8, UR10, -R7 ;  /* 0x0000000a08087c23 */ /* 0x000fc20008010807 */
[--C-:B------:R-:W-:Y:S01]  /*5380*/  FFMA.FTZ R215, R179, UR10, -R7.reuse ;  /* 0x0000000ab3d77c23 */ /* 0x100fe20008010807 */
[----:B0-----:R-:W-:Y:S01]  /*5390*/  FMNMX.FTZ R20, R152, R21, !PT ;  /* 0x0000001598147209 */ /* 0x001fe20007810000 */
[--C-:B------:R-:W-:Y:S01]  /*53a0*/  FFMA.FTZ R9, R9, UR10, -R7.reuse ;  /* 0x0000000a09097c23 */ /* 0x100fe20008010807 */
[----:B------:R-:W-:-:S01]  /*53b0*/  FFMA.FTZ R154, R154, UR10, -R7 ;  /* 0x0000000a9a9a7c23 */ /* 0x000fc20008010807 */
[----:B------:R-:W0:Y:S01]  /*53c0*/  MUFU.TANH R168, R168 ;  /* 0x000000a800a87308 */ /* 0x000e220000002400 */
[----:B--2---:R-:W-:Y:S01]  /*53d0*/  FMNMX.FTZ R21, R153, R20, !PT ;  /* 0x0000001499157209 */ /* 0x004fe20007810000 */
[--C-:B------:R-:W-:Y:S01]  /*53e0*/  FFMA.FTZ R20, R158, UR10, -R7.reuse ;  /* 0x0000000a9e147c23 */ /* 0x100fe20008010807 */
[----:B------:R-:W-:-:S01]  /*53f0*/  FFMA.FTZ R155, R155, UR10, -R7 ;  /* 0x0000000a9b9b7c23 */ /* 0x000fc20008010807 */
[--C-:B------:R-:W-:Y:S01]  /*5400*/  FFMA.FTZ R178, R178, UR10, -R7.reuse ;  /* 0x0000000ab2b27c23 */ /* 0x100fe20008010807 */
[----:B------:R-:W-:Y:S01]  /*5410*/  FMNMX.FTZ R158, R156, R21, !PT ;  /* 0x000000159c9e7209 */ /* 0x000fe20007810000 */
[----:B------:R-:W-:-:S02]  /*5420*/  FFMA.FTZ R179, R192, UR10, -R7 ;  /* 0x0000000ac0b37c23 */ /* 0x000fc40008010807 */
[----:B------:R-:W2:Y:S01]  /*5430*/  MUFU.TANH R169, R169 ;  /* 0x000000a900a97308 */ /* 0x000ea20000002400 */
[----:B------:R-:W-:-:S04]  /*5440*/  FMNMX.FTZ R21, R157, R158, !PT ;  /* 0x0000009e9d157209 */ /* 0x000fc80007810000 */
[----:B------:R-:W-:-:S03]  /*5450*/  FMNMX.FTZ R158, R160, R21, !PT ;  /* 0x00000015a09e7209 */ /* 0x000fc60007810000 */
[----:B------:R-:W4:Y:S01]  /*5460*/  MUFU.TANH R172, R172 ;  /* 0x000000ac00ac7308 */ /* 0x000f220000002400 */
[----:B---3--:R-:W-:-:S04]  /*5470*/  FMNMX.FTZ R159, R161, R158, !PT ;  /* 0x0000009ea19f7209 */ /* 0x008fc80007810000 */
[----:B------:R-:W-:-:S03]  /*5480*/  FMNMX.FTZ R158, R164, R159, !PT ;  /* 0x0000009fa49e7209 */ /* 0x000fc60007810000 */
[----:B------:R-:W3:Y:S01]  /*5490*/  MUFU.TANH R173, R173 ;  /* 0x000000ad00ad7308 */ /* 0x000ee20000002400 */
[----:B-1----:R-:W-:-:S04]  /*54a0*/  FMNMX.FTZ R159, R165, R158, !PT ;  /* 0x0000009ea59f7209 */ /* 0x002fc80007810000 */
[----:B0-----:R-:W-:-:S03]  /*54b0*/  FMNMX.FTZ R158, R168, R159, !PT ;  /* 0x0000009fa89e7209 */ /* 0x001fc60007810000 */
[----:B------:R-:W0:Y:S01]  /*54c0*/  MUFU.TANH R176, R176 ;  /* 0x000000b000b07308 */ /* 0x000e220000002400 */
[----:B--2---:R-:W-:Y:S01]  /*54d0*/  FMNMX.FTZ R159, R169, R158, !PT ;  /* 0x0000009ea99f7209 */ /* 0x004fe20007810000 */
[----:B------:R-:W-:-:S03]  /*54e0*/  FFMA.FTZ R158, R166, UR10, -R7 ;  /* 0x0000000aa69e7c23 */ /* 0x000fc60008010807 */
[----:B----4-:R-:W-:-:S03]  /*54f0*/  FMNMX.FTZ R162, R172, R159, !PT ;  /* 0x0000009faca27209 */ /* 0x010fc60007810000 */
[----:B------:R-:W1:Y:S01]  /*5500*/  MUFU.TANH R177, R177 ;  /* 0x000000b100b17308 */ /* 0x000e620000002400 */
[----:B---3--:R-:W-:-:S07]  /*5510*/  FMNMX.FTZ R159, R173, R162, !PT ;  /* 0x000000a2ad9f7209 */ /* 0x008fce0007810000 */
        /* <DEDUP_REMOVED lines=15> */
[----:B-1----:R-:W-:Y:S01]  /*5610*/  FMNMX.FTZ R166, R198, R163, !PT ;  /* 0x000000a3c6a67209 */ /* 0x002fe20007810000 */
[--C-:B------:R-:W-:Y:S01]  /*5620*/  FFMA.FTZ R163, R175, UR10, -R7.reuse ;  /* 0x0000000aafa37c23 */ /* 0x100fe20008010807 */
[----:B------:R-:W-:-:S01]  /*5630*/  FFMA.FTZ R175, R181, UR10, -R7 ;  /* 0x0000000ab5af7c23 */ /* 0x000fc20008010807 */
[--C-:B------:R-:W-:Y:S01]  /*5640*/  FFMA.FTZ R181, R184, UR10, -R7.reuse ;  /* 0x0000000ab8b57c23 */ /* 0x100fe20008010807 */
[----:B------:R-:W-:-:S01]  /*5650*/  FFMA.FTZ R184, R185, UR10, -R7 ;  /* 0x0000000ab9b87c23 */ /* 0x000fc20008010807 */
[----:B------:R-:W-:Y:S02]  /*5660*/  FFMA.FTZ R185, R193, UR10, -R7 ;  /* 0x0000000ac1b97c23 */ /* 0x000fe40008010807 */
[----:B------:R-:W1:Y:S08]  /*5670*/  MUFU.TANH R201, R201 ;  /* 0x000000c900c97308 */ /* 0x000e700000002400 */
[----:B------:R-:W3:Y:S08]  /*5680*/  MUFU.TANH R202, R202 ;  /* 0x000000ca00ca7308 */ /* 0x000ef00000002400 */
[----:B------:R-:W4:Y:S08]  /*5690*/  MUFU.TANH R203, R203 ;  /* 0x000000cb00cb7308 */ /* 0x000f300000002400 */
[----:B------:R2:W-:Y:S08]  /*56a0*/  MUFU.EX2 R159, R167 ;  /* 0x000000a7009f7308 */ /* 0x0005f00000000800 */
[----:B------:R-:W5:Y:S01]  /*56b0*/  MUFU.TANH R204, R204 ;  /* 0x000000cc00cc7308 */ /* 0x000f620000002400 */
[----:B--2---:R-:W-:-:S04]  /*56c0*/  FMNMX.FTZ R167, R199, R166, !PT ;  /* 0x000000a6c7a77209 */ /* 0x004fc80007810000 */
[----:B0-----:R-:W-:-:S03]  /*56d0*/  FMNMX.FTZ R166, R200, R167, !PT ;  /* 0x000000a7c8a67209 */ /* 0x001fc60007810000 */
[----:B------:R-:W0:Y:S01]  /*56e0*/  MUFU.TANH R205, R205 ;  /* 0x000000cd00cd7308 */ /* 0x000e220000002400 */
[----:B-1----:R-:W-:-:S04]  /*56f0*/  FMNMX.FTZ R167, R201, R166, !PT ;  /* 0x000000a6c9a77209 */ /* 0x002fc80007810000 */
[----:B---3--:R-:W-:-:S03]  /*5700*/  FMNMX.FTZ R166, R202, R167, !PT ;  /* 0x000000a7caa67209 */ /* 0x008fc60007810000 */
[----:B------:R-:W1:Y:S01]  /*5710*/  MUFU.TANH R206, R206 ;  /* 0x000000ce00ce7308 */ /* 0x000e620000002400 */
[----:B----4-:R-:W-:-:S04]  /*5720*/  FMNMX.FTZ R167, R203, R166, !PT ;  /* 0x000000a6cba77209 */ /* 0x010fc80007810000 */
[----:B-----5:R-:W-:Y:S01]  /*5730*/  FMNMX.FTZ R166, R204, R167, !PT ;  /* 0x000000a7cca67209 */ /* 0x020fe20007810000 */
[----:B------:R-:W-:-:S01]  /*5740*/  FFMA.FTZ R167, R183, UR10, -R7 ;  /* 0x0000000ab7a77c23 */ /* 0x000fc20008010807 */
[----:B------:R-:W-:Y:S01]  /*5750*/  FFMA.FTZ R183, R188, UR10, -R7 ;  /* 0x0000000abcb77c23 */ /* 0x000fe20008010807 */
[----:B------:R2:W-:Y:S01]  /*5760*/  MUFU.EX2 R162, R174 ;  /* 0x000000ae00a27308 */ /* 0x0005e20000000800 */
[----:B0-----:R-:W-:-:S07]  /*5770*/  FMNMX.FTZ R171, R205, R166, !PT ;  /* 0x000000a6cdab7209 */ /* 0x001fce0007810000 */
[----:B------:R0:W-:Y:S01]  /*5780*/  MUFU.EX2 R166, R175 ;  /* 0x000000af00a67308 */ /* 0x0001e20000000800 */
[----:B-1----:R-:W-:-:S05]  /*5790*/  FMNMX.FTZ R171, R206, R171, !PT ;  /* 0x000000abceab7209 */ /* 0x002fca0007810000 */
[----:B--2---:R-:W1:Y:S02]  /*57a0*/  SHFL.BFLY PT, R174, R171, 0x2, 0x1f ;  /* 0x0c401f00abae7f89 */ /* 0x004e6400000e0000 */
[----:B------:R2:W-:Y:S01]  /*57b0*/  MUFU.EX2 R21, R212 ;  /* 0x000000d400157308 */ /* 0x0005e20000000800 */
[----:B0-----:R-:W-:-:S07]  /*57c0*/  FFMA.FTZ R175, R187, UR10, -R7 ;  /* 0x0000000abbaf7c23 */ /* 0x001fce0008010807 */
[----:B------:R-:W0:Y:S01]  /*57d0*/  MUFU.EX2 R207, R207 ;  /* 0x000000cf00cf7308 */ /* 0x000e220000000800 */
[----:B--2---:R-:W-:-:S01]  /*57e0*/  FFMA.FTZ R212, R170, UR10, -R7 ;  /* 0x0000000aaad47c23 */ /* 0x004fc20008010807 */
[--C-:B------:R-:W-:Y:S01]  /*57f0*/  FFMA.FTZ R170, R186, UR10, -R7.reuse ;  /* 0x0000000abaaa7c23 */ /* 0x100fe20008010807 */
[----:B------:R-:W-:-:S05]  /*5800*/  FFMA.FTZ R186, R189, UR10, -R7 ;  /* 0x0000000abdba7c23 */ /* 0x000fca0008010807 */
[----:B------:R-:W2:Y:S01]  /*5810*/  MUFU.EX2 R8, R8 ;  /* 0x0000000800087308 */ /* 0x000ea20000000800 */
[----:B-1----:R-:W-:Y:S01]  /*5820*/  FMNMX.FTZ R187, R171, R174, !PT ;  /* 0x000000aeabbb7209 */ /* 0x002fe20007810000 */
[----:B------:R-:W-:Y:S01]  /*5830*/  FFMA.FTZ R174, R190, UR10, -R7 ;  /* 0x0000000abeae7c23 */ /* 0x000fe20008010807 */
[----:B------:R-:W-:-:S05]  /*5840*/  IMAD.U32 R190, RZ, RZ, UR10 ;  /* 0x0000000affbe7e24 */ /* 0x000fca000f8e00ff */
[----:B------:R-:W1:Y:S01]  /*5850*/  MUFU.EX2 R9, R9 ;  /* 0x0000000900097308 */ /* 0x000e620000000800 */
[-C--:B0-----:R-:W-:Y:S01]  /*5860*/  FMUL.FTZ R24, R24, R207.reuse ;  /* 0x000000cf18187220 */ /* 0x081fe20000410000 */
[----:B------:R-:W0:Y:S01]  /*5870*/  SHFL.BFLY PT, R188, R187, 0x1, 0x1f ;  /* 0x0c201f00bbbc7f89 */ /* 0x000e2200000e0000 */
[-C--:B------:R-:W-:Y:S01]  /*5880*/  FMUL.FTZ R25, R25, R207.reuse ;  /* 0x000000cf19197220 */ /* 0x080fe20000410000 */
[-C--:B------:R-:W-:Y:S01]  /*5890*/  FMUL.FTZ R28, R28, R207.reuse ;  /* 0x000000cf1c1c7220 */ /* 0x080fe20000410000 */
[-C--:B------:R-:W-:Y:S01]  /*58a0*/  FMUL.FTZ R29, R29, R207.reuse ;  /* 0x000000cf1d1d7220 */ /* 0x080fe20000410000 */
[-C--:B------:R-:W-:Y:S01]  /*58b0*/  FMUL.FTZ R32, R32, R207.reuse ;  /* 0x000000cf20207220 */ /* 0x080fe20000410000 */
[----:B------:R-:W-:Y:S01]  /*58c0*/  FMUL.FTZ R33, R33, R207 ;  /* 0x000000cf21217220 */ /* 0x000fe20000410000 */
[----:B------:R-:W3:Y:S01]  /*58d0*/  MUFU.EX2 R208, R208 ;  /* 0x000000d000d07308 */ /* 0x000ee20000000800 */
[----:B--2---:R-:W-:-:S01]  /*58e0*/  FFMA.FTZ R4, R207, R4, R8 ;  /* 0x00000004cf047223 */ /* 0x004fc20000010008 */
[-C--:B------:R-:W-:Y:S01]  /*58f0*/  FMUL.FTZ R36, R36, R207.reuse ;  /* 0x000000cf24247220 */ /* 0x080fe20000410000 */
[-C--:B------:R-:W-:Y:S01]  /*5900*/  FMUL.FTZ R37, R37, R207.reuse ;  /* 0x000000cf25257220 */ /* 0x080fe20000410000 */
[-C--:B------:R-:W-:Y:S01]  /*5910*/  FMUL.FTZ R40, R40, R207.reuse ;  /* 0x000000cf28287220 */ /* 0x080fe20000410000 */
[-C--:B------:R-:W-:Y:S01]  /*5920*/  FMUL.FTZ R41, R41, R207.reuse ;  /* 0x000000cf29297220 */ /* 0x080fe20000410000 */
[-C--:B------:R-:W-:Y:S01]  /*5930*/  FMUL.FTZ R44, R44, R207.reuse ;  /* 0x000000cf2c2c7220 */ /* 0x080fe20000410000 */
[-C--:B------:R-:W-:Y:S01]  /*5940*/  FMUL.FTZ R45, R45, R207.reuse ;  /* 0x000000cf2d2d7220 */ /* 0x080fe20000410000 */
[----:B------:R-:W2:Y:S01]  /*5950*/  MUFU.EX2 R209, R209 ;  /* 0x000000d100d17308 */ /* 0x000ea20000000800 */
        /* <DEDUP_REMOVED lines=30> */
[----:B------:R-:W-:Y:S01]  /*5b40*/  FFMA.FTZ R172, R173, UR10, -R187 ;  /* 0x0000000aadac7c23 */ /* 0x000fe200080108bb */
[----:B-1----:R-:W-:-:S01]  /*5b50*/  FADD.FTZ R173, R9, R4 ;  /* 0x0000000409ad7221 */ /* 0x002fc20000010000 */
[----:B------:R-:W0:Y:S01]  /*5b60*/  MUFU.EX2 R7, R7 ;  /* 0x0000000700077308 */ /* 0x000e220000000800 */
[----:B------:R-:W-:-:S01]  /*5b70*/  FFMA.FTZ R153, R157, UR10, -R187 ;  /* 0x0000000a9d997c23 */ /* 0x000fc200080108bb */
[----:B------:R-:W-:Y:S01]  /*5b80*/  FFMA.FTZ R157, R160, UR10, -R187 ;  /* 0x0000000aa09d7c23 */ /* 0x000fe200080108bb */
[----:B---3--:R-:W-:-:S01]  /*5b90*/  FADD.FTZ R4, R208, R173 ;  /* 0x000000add0047221 */ /* 0x008fc20000010000 */
[----:B--2---:R-:W-:Y:S01]  /*5ba0*/  F2FP.SATFINITE.E4M3.F32.PACK_AB_MERGE_C R208, R209, R208, RZ ;  /* 0x000000d0d1d0723e */ /* 0x004fe200048070ff */
[----:B------:R-:W-:-:S01]  /*5bb0*/  FFMA.FTZ R160, R161, UR10, -R187 ;  /* 0x0000000aa1a07c23 */ /* 0x000fc200080108bb */
[----:B------:R-:W-:Y:S01]  /*5bc0*/  FFMA.FTZ R161, R168, UR10, -R187 ;  /* 0x0000000aa8a17c23 */ /* 0x000fe200080108bb */
[----:B------:R-:W-:-:S01]  /*5bd0*/  FADD.FTZ R209, R209, R4 ;  /* 0x00000004d1d17221 */ /* 0x000fc20000010000 */
[----:B------:R-:W1:Y:S01]  /*5be0*/  MUFU.EX2 R10, R10 ;  /* 0x0000000a000a7308 */ /* 0x000e620000000800 */
[----:B------:R-:W-:-:S01]  /*5bf0*/  FFMA.FTZ R168, R176, UR10, -R187 ;  /* 0x0000000ab0a87c23 */ /* 0x000fc200080108bb */
[----:B------:R-:W-:Y:S01]  /*5c00*/  FFMA.FTZ R165, R165, UR10, -R187 ;  /* 0x0000000aa5a57c23 */ /* 0x000fe200080108bb */
[----:B----4-:R-:W-:-:S01]  /*5c10*/  FADD.FTZ R176, R12, R209 ;  /* 0x000000d10cb07221 */ /* 0x010fc20000010000 */
[--C-:B------:R-:W-:Y:S01]  /*5c20*/  FFMA.FTZ R177, R177, UR10, -R187.reuse ;  /* 0x0000000ab1b17c23 */ /* 0x100fe200080108bb */
[----:B------:R-:W-:-:S01]  /*5c30*/  FFMA.FTZ R180, R180, UR10, -R187 ;  /* 0x0000000ab4b47c23 */ /* 0x000fc200080108bb */
[--C-:B------:R-:W-:Y:S01]  /*5c40*/  FFMA.FTZ R191, R191, UR10, -R187.reuse ;  /* 0x0000000abfbf7c23 */ /* 0x100fe200080108bb */
[----:B------:R-:W-:-:S01]  /*5c50*/  FFMA.FTZ R194, R194, UR10, -R187 ;  /* 0x0000000ac2c27c23 */ /* 0x000fc200080108bb */
[----:B------:R-:W2:Y:S01]  /*5c60*/  MUFU.EX2 R14, R14 ;  /* 0x0000000e000e7308 */ /* 0x000ea20000000800 */
[----:B0-----:R-:W-:-:S01]  /*5c70*/  FFMA.FTZ R5, R6, R5, R7 ;  /* 0x0000000506057223 */ /* 0x001fc20000010007 */
[--C-:B------:R-:W-:Y:S01]  /*5c80*/  FFMA.FTZ R195, R195, UR10, -R187.reuse ;  /* 0x0000000ac3c37c23 */ /* 0x100fe200080108bb */
        /* <DEDUP_REMOVED lines=11> */
[----:B------:R-:W-:Y:S01]  /*5d40*/  FFMA.FTZ R187, R206, UR10, -R187 ;  /* 0x0000000acebb7c23 */ /* 0x000fe200080108bb */
        /* <DEDUP_REMOVED lines=12> */
[----:B------:R-:W-:-:S01]  /*5e10*/  FADD.FTZ R15, R13, R176 ;  /* 0x000000b00d0f7221 */ /* 0x000fc20000010000 */
        /* <DEDUP_REMOVED lines=27> */
[-C--:B------:R-:W-:Y:S01]  /*5fd0*/  FMUL.FTZ R128, R128, R207.reuse ;  /* 0x000000cf80807220 */ /* 0x080fe20000410000 */
[----:B------:R-:W0:Y:S01]  /*5fe0*/  MUFU.EX2 R20, R20 ;  /* 0x0000001400147308 */ /* 0x000e220000000800 */
[C---:B-1----:R-:W-:Y:S01]  /*5ff0*/  F2FP.SATFINITE.E4M3.F32.PACK_AB_MERGE_C R154, R155.reuse, R154, RZ ;  /* 0x0000009a9b9a723e */ /* 0x042fe200048070ff */
[----:B------:R-:W-:Y:S01]  /*6000*/  FADD.FTZ R155, R155, R4 ;  /* 0x000000049b9b7221 */ /* 0x000fe20000010000 */
        /* <DEDUP_REMOVED lines=17> */
[----:B------:R-:W-:Y:S01]  /*6120*/  FMUL.FTZ R30, R30, R6 ;  /* 0x000000061e1e7220 */ /* 0x000fe20000410000 */
[----:B------:R-:W-:-:S01]  /*6130*/  FADD.FTZ R15, R21, R176 ;  /* 0x000000b0150f7221 */ /* 0x000fc20000010000 */
[-C--:B------:R-:W-:Y:S01]  /*6140*/  FMUL.FTZ R31, R31, R6.reuse ;  /* 0x000000061f1f7220 */ /* 0x080fe20000410000 */
[----:B------:R-:W-:Y:S01]  /*6150*/  FMUL.FTZ R34, R34, R6 ;  /* 0x0000000622227220 */ /* 0x000fe20000410000 */
[----:B------:R-:W0:Y:S01]  /*6160*/  MUFU.EX2 R210, R210 ;  /* 0x000000d200d27308 */ /* 0x000e220000000800 */
[----:B-1----:R-:W-:-:S01]  /*6170*/  FADD.FTZ R4, R153, R4 ;  /* 0x0000000499047221 */ /* 0x002fc20000010000 */
[----:B------:R-:W-:Y:S01]  /*6180*/  F2FP.SATFINITE.E4M3.F32.PACK_AB_MERGE_C R155, R153, R152, RZ ;  /* 0x00000098999b723e */ /* 0x000fe200048070ff */
        /* <DEDUP_REMOVED lines=30> */
[C---:B--2---:R-:W-:Y:S01]  /*6370*/  F2FP.SATFINITE.E4M3.F32.PACK_AB_MERGE_C R210, R211.reuse, R210, RZ ;  /* 0x000000d2d3d2723e */ /* 0x044fe200048070ff */
[----:B------:R-:W-:Y:S01]  /*6380*/  FADD.FTZ R211, R211, R4 ;  /* 0x00000004d3d37221 */ /* 0x000fe20000010000 */
        /* <DEDUP_REMOVED lines=19> */
[----:B------:R-:W-:Y:S01]  /*64c0*/  F2FP.SATFINITE.E4M3.F32.PACK_AB_MERGE_C R157, R160, R157, R165 ;  /* 0x0000009da09d723e */ /* 0x000fe200048070a5 */
[----:B------:R-:W-:Y:S01]  /*64d0*/  FMUL.FTZ R110, R110, R6 ;  /* 0x000000066e6e7220 */ /* 0x000fe20000410000 */
[----:B------:R-:W1:Y:S01]  /*64e0*/  MUFU.EX2 R164, R164 ;  /* 0x000000a400a47308 */ /* 0x000e620000000800 */
[----:B--2---:R-:W-:-:S01]  /*64f0*/  FADD.FTZ R152, R158, R211 ;  /* 0x000000d39e987221 */ /* 0x004fc20000010000 */
[-C--:B------:R-:W-:Y:S01]  /*6500*/  FMUL.FTZ R111, R111, R6.reuse ;  /* 0x000000066f6f7220 */ /* 0x080fe20000410000 */
[-C--:B------:R-:W-:Y:S01]  /*6510*/  FMUL.FTZ R114, R114, R6.reuse ;  /* 0x0000000672727220 */ /* 0x080fe20000410000 */
[----:B------:R-:W-:Y:S01]  /*6520*/  FMUL.FTZ R115, R115, R6 ;  /* 0x0000000673737220 */ /* 0x000fe20000410000 */
[----:B------:R-:W-:-:S01]  /*6530*/  FADD.FTZ R15, R159, R152 ;  /* 0x000000989f0f7221 */ /* 0x000fc20000010000 */
        /* <DEDUP_REMOVED lines=23> */
[----:B------:R-:W-:Y:S01]  /*66b0*/  FMUL.FTZ R151, R151, R6 ;  /* 0x0000000697977220 */ /* 0x000fe20000410000 */
[----:B------:R-:W-:-:S02]  /*66c0*/  F2FP.SATFINITE.E4M3.F32.PACK_AB_MERGE_C R153, R10, R7, R14 ;  /* 0x000000070a99723e */ /* 0x000fc4000480700e */
[----:B------:R-:W2:Y:S01]  /*66d0*/  MUFU.EX2 R172, R172 ;  /* 0x000000ac00ac7308 */ /* 0x000ea20000000800 */
[----:B0-----:R-:W-:-:S01]  /*66e0*/  FADD.FTZ R5, R169, R4 ;  /* 0x00000004a9057221 */ /* 0x001fc20000010000 */
[----:B------:R-:W-:Y:S02]  /*66f0*/  F2FP.SATFINITE.E4M3.F32.PACK_AB_MERGE_C R154, R13, R12, R154 ;  /* 0x0000000c0d9a723e */ /* 0x000fe4000480709a */
[----:B------:R-:W-:-:S04]  /*6700*/  F2FP.SATFINITE.E4M3.F32.PACK_AB_MERGE_C R155, R190, R11, R155 ;  /* 0x0000000bbe9b723e */ /* 0x000fc8000480709b */
[----:B------:R-:W0:Y:S01]  /*6710*/  MUFU.EX2 R168, R168 ;  /* 0x000000a800a87308 */ /* 0x000e220000000800 */
[C---:B-1----:R-:W-:Y:S01]  /*6720*/  F2FP.SATFINITE.E4M3.F32.PACK_AB_MERGE_C R212, R213.reuse, R212, RZ ;  /* 0x000000d4d5d4723e */ /* 0x042fe200048070ff */
[----:B------:R-:W-:-:S03]  /*6730*/  FADD.FTZ R213, R213, R152 ;  /* 0x00000098d5d57221 */ /* 0x000fc60000010000 */
[----:B------:R-:W-:Y:S01]  /*6740*/  F2FP.SATFINITE.E4M3.F32.PACK_AB_MERGE_C R158, R159, R158, R212 ;  /* 0x0000009e9f9e723e */ /* 0x000fe200048070d4 */
[----:B------:R-:W-:-:S02]  /*6750*/  FADD.FTZ R4, R162, R213 ;  /* 0x000000d5a2047221 */ /* 0x000fc40000010000 */
        /* <DEDUP_REMOVED lines=16> */
[----:B------:R-:W-:-:S03]  /*6860*/  F2FP.SATFINITE.E4M3.F32.PACK_AB_MERGE_C R178, R215, R178, RZ ;  /* 0x000000b2d7b2723e */ /* 0x000fc600048070ff */
[----:B------:R-:W-:Y:S01]  /*6870*/  FADD.FTZ R4, R166, R5 ;  /* 0x00000005a6047221 */ /* 0x000fe20000010000 */
[----:B------:R-:W-:Y:S02]  /*6880*/  F2FP.SATFINITE.E4M3.F32.PACK_AB_MERGE_C R160, R163, R162, R178 ;  /* 0x000000a2a3a0723e */ /* 0x000fe400048070b2 */
        /* <DEDUP_REMOVED lines=52> */
[----:B------:R-:W-:-:S06]  /*6bd0*/  F2FP.SATFINITE.E4M3.F32.PACK_AB_MERGE_C R156, R21, R20, R210 ;  /* 0x00000014159c723e */ /* 0x000fcc00048070d2 */
[----:B------:R-:W2:Y:S01]  /*6be0*/  MUFU.EX2 R152, R187 ;  /* 0x000000bb00987308 */ /* 0x000ea20000000800 */
[----:B0-----:R-:W-:-:S01]  /*6bf0*/  FADD.FTZ R15, R205, R4 ;  /* 0x00000004cd0f7221 */ /* 0x001fc20000010000 */
        /* <DEDUP_REMOVED lines=9> */
.L_x_240:
[----:B------:R-:W-:-:S04]  /*6c90*/  IMAD.U32 R6, RZ, RZ, UR54 ;  /* 0x00000036ff067e24 */ /* 0x000fc8000f8e00ff */
[----:B------:R0:W1:Y:S01]  /*6ca0*/  SYNCS.PHASECHK.TRANS64.TRYWAIT P2, [UR47+0x38850], R6 ;  /* 0x03885006ff0075a7 */ /* 0x000062000804016f */
[----:B------:R-:W-:Y:S05]  /*6cb0*/  @!P0 BRA `(.L_x_241) ;  /* 0x0000000000048947 */ /* 0x000fea0003800000 */
[----:B------:R-:W-:Y:S01]  /*6cc0*/  BPT.TRAP 0x1 ;  /* 0x000000040000795c */ /* 0x000fe20000300000 */
.L_x_241:
[----:B0-----:R-:W-:Y:S01]  /*6cd0*/  VIADD R6, R226, 0x8 ;  /* 0x00000008e2067836 */ /* 0x001fe20000000000 */
[----:B-1----:R-:W-:Y:S06]  /*6ce0*/  @P2 BRA `(.L_x_242) ;  /* 0x00000000000c2947 */ /* 0x002fec0003800000 */
[----:B------:R-:W-:-:S04]  /*6cf0*/  IMAD.U32 R7, RZ, RZ, UR54 ;  /* 0x00000036ff077e24 */ /* 0x000fc8000f8e00ff */
[----:B------:R-:W0:Y:S02]  /*6d00*/  SYNCS.PHASECHK.TRANS64.TRYWAIT P2, [UR47+0x38850], R7 ;  /* 0x03885007ff0075a7 */ /* 0x000e24000804016f */
[----:B0-----:R-:W-:Y:S05]  /*6d10*/  @!P2 BRA `(.L_x_243) ;  /* 0x000000b00088a947 */ /* 0x001fea0003800000 */
.L_x_242:
        /* <DEDUP_REMOVED lines=27> */
.L_x_244:
[----:B------:R-:W-:Y:S01]  /*6ed0*/  UIADD3 UR47, UR47, 0x38860, URZ ;  /* 0x000388602f2f7890 */ /* 0x000fe2000fffe03f */
[----:B------:R-:W-:Y:S02]  /*6ee0*/  IMAD.MOV.U32 R6, RZ, RZ, R171 ;  /* 0x000000ffff067224 */ /* 0x000fe400078e00ab */
[----:B0-----:R-:W-:Y:S01]  /*6ef0*/  IMAD.MOV.U32 R7, RZ, RZ, R182 ;  /* 0x000000ffff077224 */ /* 0x001fe200078e00b6 */
[----:B------:R-:W-:-:S09]  /*6f00*/  UPRMT UR47, UR48, 0x654, UR47 ;  /* 0x00000654302f7896 */ /* 0x000fd2000800002f */
[----:B------:R-:W-:Y:S01]  /*6f10*/  SYNCS.ARRIVE.TRANS64.RED.A1T0 RZ, [UR47], RZ ;  /* 0x000000ffffff79a7 */ /* 0x000fe2000810042f */
[----:B------:R-:W-:Y:S05]  /*6f20*/  @P1 BRA `(.L_x_245) ;  /* 0xffffffd4005c1947 */ /* 0x000fea000383ffff */
.L_x_234:
[----:B------:R-:W-:Y:S01]  /*6f30*/  ULDC.64 UR8, c[0x0][0x9a0] ;  /* 0x0002680000087ab9 */ /* 0x000fe20000000a00 */
[----:B------:R-:W-:Y:S01]  /*6f40*/  IMAD.MOV.U32 R10, RZ, RZ, 0x3f800000 ;  /* 0x3f800000ff0a7424 */ /* 0x000fe200078e00ff */
[----:B------:R-:W-:Y:S01]  /*6f50*/  UISETP.NE.U32.AND UP0, UPT, UR8, URZ, UPT ;  /* 0x0000003f0800728c */ /* 0x000fe2000bf05070 */
[----:B------:R2:W-:Y:S06]  /*6f60*/  BAR.ARV R3, 0x100 ;  /* 0x000400030000751d */ /* 0x0005ec0000002000 */
[----:B------:R-:W-:Y:S02]  /*6f70*/  UISETP.NE.AND.EX UP0, UPT, UR9, URZ, UPT, UP0 ;  /* 0x0000003f0900728c */ /* 0x000fe4000bf05300 */
[----:B------:R-:W-:Y:S06]  /*6f80*/  BAR.ARV 0x8, 0x180 ;  /* 0x0206000000007b1d */ /* 0x000fec0000002000 */
[----:B------:R-:W-:-:S03]  /*6f90*/  PLOP3.LUT P0, PT, PT, PT, UP0, 0x80, 0x0 ;  /* 0x000000000000781c */ /* 0x000fc60003f0f008 */
        /* <DEDUP_REMOVED lines=9> */
[----:B------:R-:W-:-:S04]  /*7030*/  @UP0 UIMAD UR6, UR45, UR13, UR6 ;  /* 0x0000000d2d0602a4 */ /* 0x000fc8000f8e0206 */
[----:B------:R-:W-:Y:S02]  /*7040*/  @UP0 UIADD3 UR5, UR5, UR6, URZ ;  /* 0x0000000605050290 */ /* 0x000fe4000fffe03f */
[----:B------:R-:W-:-:S04]  /*7050*/  @UP0 ULEA UR6, UP1, UR4, UR8, 0x2 ;  /* 0x0000000804060291 */ /* 0x000fc8000f82103f */
[----:B------:R-:W-:Y:S02]  /*7060*/  @UP0 ULEA.HI.X UR7, UR4, UR9, UR5, 0x2, UP1 ;  /* 0x0000000904070291 */ /* 0x000fe400088f1405 */
[----:B------:R-:W-:-:S04]  /*7070*/  IMAD.U32 R6, RZ, RZ, UR6 ;  /* 0x00000006ff067e24 */ /* 0x000fc8000f8e00ff */
[----:B01----:R-:W-:-:S05]  /*7080*/  IMAD.U32 R7, RZ, RZ, UR7 ;  /* 0x00000007ff077e24 */ /* 0x003fca000f8e00ff */
[----:B------:R0:W3:Y:S01]  /*7090*/  @P0 LDG.E R10, desc[UR50][R6.64] ;  /* 0x00000032060a0981 */ /* 0x0000e2000c1e1900 */
[----:B------:R-:W-:Y:S01]  /*70a0*/  IMAD.U32 R15, RZ, RZ, UR10 ;  /* 0x0000000aff0f7e24 */ /* 0x000fe2000f8e00ff */
[----:B------:R-:W-:Y:S01]  /*70b0*/  UIADD3 UR36, UR36, 0x1, URZ ;  /* 0x0000000124247890 */ /* 0x000fe2000fffe03f */
[----:B--2---:R-:W-:Y:S01]  /*70c0*/  IMAD.MOV.U32 R3, RZ, RZ, -0x800000 ;  /* 0xff800000ff037424 */ /* 0x004fe200078e00ff */
[----:B------:R-:W1:Y:S01]  /*70d0*/  SHFL.BFLY PT, R9, R4, 0x2, 0x1f ;  /* 0x0c401f0004097f89 */ /* 0x000e6200000e0000 */
[----:B------:R-:W-:Y:S02]  /*70e0*/  UIADD3 UR43, UR43, 0x1, URZ ;  /* 0x000000012b2b7890 */ /* 0x000fe4000fffe03f */
[----:B------:R-:W-:Y:S01]  /*70f0*/  UISETP.NE.AND UP0, UPT, UR36, 0x2, UPT ;  /* 0x000000022400788c */ /* 0x000fe2000bf05270 */
[----:B------:R-:W2:Y:S01]  /*7100*/  SHFL.BFLY PT, R8, R5, 0x2, 0x1f ;  /* 0x0c401f0005087f89 */ /* 0x000ea200000e0000 */
[----:B0-----:R-:W-:Y:S02]  /*7110*/  IMAD.MOV.U32 R7, RZ, RZ, RZ ;  /* 0x000000ffff077224 */ /* 0x001fe400078e00ff */
[----:B------:R-:W-:-:S02]  /*7120*/  USEL UR4, URZ, 0x1, UP0 ;  /* 0x000000013f047887 */ /* 0x000fc40008000000 */
[----:B------:R-:W-:Y:S02]  /*7130*/  USEL UR36, UR36, URZ, UP0 ;  /* 0x0000003f24247287 */ /* 0x000fe40008000000 */
[----:B------:R-:W-:Y:S01]  /*7140*/  ULOP3.LUT UR42, UR42, UR4, URZ, 0x3c, !UPT ;  /* 0x000000042a2a7292 */ /* 0x000fe2000f8e3c3f */
[----:B-1----:R-:W-:Y:S01]  /*7150*/  FADD.FTZ R9, R9, R4 ;  /* 0x0000000409097221 */ /* 0x002fe20000010000 */
[----:B--2---:R-:W-:-:S04]  /*7160*/  FADD.FTZ R8, R8, R5 ;  /* 0x0000000508087221 */ /* 0x004fc80000010000 */
[----:B------:R-:W0:Y:S01]  /*7170*/  SHFL.BFLY PT, R0, R9, 0x1, 0x1f ;  /* 0x0c201f0009007f89 */ /* 0x000e2200000e0000 */
[----:B------:R-:W-:-:S03]  /*7180*/  IMAD.U32 R5, RZ, RZ, UR10 ;  /* 0x0000000aff057e24 */ /* 0x000fc6000f8e00ff */
[----:B------:R-:W1:Y:S01]  /*7190*/  SHFL.BFLY PT, R11, R8, 0x1, 0x1f ;  /* 0x0c201f00080b7f89 */ /* 0x000e6200000e0000 */
[----:B0-----:R-:W-:Y:S01]  /*71a0*/  FADD.FTZ R12, R9, R0 ;  /* 0x00000000090c7221 */ /* 0x001fe20000010000 */
[----:B------:R-:W-:Y:S02]  /*71b0*/  IMAD.MOV.U32 R9, RZ, RZ, RZ ;  /* 0x000000ffff097224 */ /* 0x000fe400078e00ff */
[----:B------:R-:W-:Y:S02]  /*71c0*/  IMAD.MOV.U32 R0, RZ, RZ, -0x800000 ;  /* 0xff800000ff007424 */ /* 0x000fe400078e00ff */
[----:B-1----:R-:W-:Y:S01]  /*71d0*/  FADD.FTZ R11, R8, R11 ;  /* 0x0000000b080b7221 */ /* 0x002fe20000010000 */
[C---:B------:R-:W-:Y:S01]  /*71e0*/  FSETP.NE.FTZ.AND P0, PT, R12.reuse, RZ, PT ;  /* 0x000000ff0c00720b */ /* 0x040fe20003f15000 */
[----:B------:R-:W-:Y:S02]  /*71f0*/  FMUL.FTZ R13, R12, 0.00390625 ;  /* 0x3b8000000c0d7820 */ /* 0x000fe40000410000 */
[----:B------:R-:W-:-:S03]  /*7200*/  FMUL.FTZ R14, R11, 0.00390625 ;  /* 0x3b8000000b0e7820 */ /* 0x000fc60000410000 */
[----:B------:R-:W-:Y:S02]  /*7210*/  FSETP.NE.FTZ.AND P1, PT, R13, RZ, PT ;  /* 0x000000ff0d00720b */ /* 0x000fe40003f35000 */
[----:B------:R-:W-:-:S05]  /*7220*/  FSETP.NE.FTZ.AND P2, PT, R14, RZ, PT ;  /* 0x000000ff0e00720b */ /* 0x000fca0003f55000 */
[----:B------:R-:W-:Y:S01]  /*7230*/  @P0 MUFU.RCP R7, R12 ;  /* 0x0000000c00070308 */ /* 0x000fe20000001000 */
[----:B------:R-:W-:-:S05]  /*7240*/  FSETP.NE.FTZ.AND P0, PT, R11, RZ, PT ;  /* 0x000000ff0b00720b */ /* 0x000fca0003f15000 */
[----:B------:R-:W-:Y:S02]  /*7250*/  @P1 FMUL.FTZ R5, R5, 0.69314718246459960938 ;  /* 0x3f31721805051820 */ /* 0x000fe40000410000 */
[----:B------:R-:W0:Y:S01]  /*7260*/  @P1 MUFU.LG2 R4, R13 ;  /* 0x0000000d00041308 */ /* 0x000e220000000c00 */
[----:B------:R-:W-:-:S07]  /*7270*/  @P2 FMUL.FTZ R15, R15, 0.69314718246459960938 ;  /* 0x3f3172180f0f2820 */ /* 0x000fce0000410000 */
[----:B------:R-:W1:Y:S08]  /*7280*/  @P2 MUFU.LG2 R6, R14 ;  /* 0x0000000e00062308 */ /* 0x000e700000000c00 */
[----:B------:R-:W2:Y:S01]  /*7290*/  @P0 MUFU.RCP R9, R11 ;  /* 0x0000000b00090308 */ /* 0x000ea20000001000 */
[----:B0-----:R-:W-:Y:S01]  /*72a0*/  @P1 FMUL.FTZ R4, R4, 0.69314718246459960938 ;  /* 0x3f31721804041820 */ /* 0x001fe20000410000 */
[----:B------:R-:W-:-:S03]  /*72b0*/  PLOP3.LUT P0, PT, PT, PT, PT, 0x8, 0x0 ;  /* 0x000000000000781c */ /* 0x000fc60003f0e170 */
[----:B------:R-:W-:Y:S01]  /*72c0*/  @P1 FFMA.FTZ R3, R5, R182, R4 ;  /* 0x000000b605031223 */ /* 0x000fe20000010004 */
[----:B-1----:R-:W-:-:S04]  /*72d0*/  @P2 FMUL.FTZ R6, R6, 0.69314718246459960938 ;  /* 0x3f31721806062820 */ /* 0x002fc80000410000 */
[----:B------:R-:W-:Y:S01]  /*72e0*/  @P2 FFMA.FTZ R0, R15, R171, R6 ;  /* 0x000000ab0f002223 */ /* 0x000fe20000010006 */
[-C--:B---3--:R-:W-:Y:S01]  /*72f0*/  FMUL.FTZ R152, R7, R10.reuse ;  /* 0x0000000a07987220 */ /* 0x088fe20000410000 */
[----:B--2---:R-:W-:-:S03]  /*7300*/  FMUL.FTZ R10, R9, R10 ;  /* 0x0000000a090a7220 */ /* 0x004fc60000410000 */
        /* <DEDUP_REMOVED lines=127> */
[----:B------:R-:W-:-:S07]  /*7b00*/  FMUL.FTZ R10, R151, R10 ;  /* 0x0000000a970a7220 */ /* 0x000fce0000410000 */
.L_x_221:
[----:B------:R-:W0:Y:S08]  /*7b10*/  S2UR UR4, SR_CgaCtaId ;  /* 0x00000000000479c3 */ /* 0x000e300000008800 */
[----:B------:R-:W-:Y:S06]  /*7b20*/  BAR.SYNC.DEFER_BLOCKING 0x5, 0x180 ;  /* 0x0146000000007b1d */ /* 0x000fec0000010000 */
[----:B------:R-:W-:Y:S01]  /*7b30*/  UMOV UR7, 0x400 ;  /* 0x0000040000077882 */ /* 0x000fe20000000000 */
[----:B------:R-:W-:Y:S01]  /*7b40*/  BSSY B0, `(.L_x_246) ;  /* 0x00003a7000007945 */ /* 0x000fe20003800000 */
[----:B0-----:R-:W-:-:S09]  /*7b50*/  ULEA UR7, UR4, UR7, 0x18 ;  /* 0x0000000704077291 */ /* 0x001fd2000f8ec03f */
[----:B------:R-:W0:Y:S02]  /*7b60*/  LDS.128 R44, [UR7+0x388d0] ;  /* 0x0388d007ff2c7984 */ /* 0x000e240008000c00 */
[----:B0-----:R-:W-:Y:S02]  /*7b70*/  R2UR UR5, R45 ;  /* 0x000000002d0572ca */ /* 0x001fe400000e0000 */
[----:B------:R-:W-:Y:S02]  /*7b80*/  R2UR UR45, R46 ;  /* 0x000000002e2d72ca */ /* 0x000fe400000e0000 */
[----:B------:R-:W-:Y:S01]  /*7b90*/  R2UR UR6, R47 ;  /* 0x000000002f0672ca */ /* 0x000fe200000e0000 */
[----:B------:R-:W-:Y:S06]  /*7ba0*/  BAR.ARV 0x4, 0x180 ;  /* 0x0106000000007b1d */ /* 0x000fec0000002000 */
[----:B------:R-:W-:Y:S08]  /*7bb0*/  @P0 BRA `(.L_x_247) ;  /* 0x0000002c00140947 */ /* 0x000ff00003800000 */
[----:B------:R-:W0:Y:S01]  /*7bc0*/  S2R R74, SR_TID.X ;  /* 0x00000000004a7919 */ /* 0x000e220000002100 */
[----:B------:R-:W-:Y:S01]  /*7bd0*/  ULDC.64 UR8, c[0x4][0x38] ;  /* 0x01000e0000087ab9 */ /* 0x000fe20000000a00 */
[----:B------:R-:W1:Y:S01]  /*7be0*/  S2UR UR4, SR_SWINHI ;  /* 0x00000000000479c3 */ /* 0x000e620000002f00 */
        /* <DEDUP_REMOVED lines=14> */
[----:B------:R-:W-:Y:S01]  /*7cd0*/  F2FP.BF16.F32.PACK_AB R144, R101, R144 ;  /* 0x000000906590723e */ /* 0x000fe200000010ff */
[----:B0-----:R-:W-:Y:S01]  /*7ce0*/  IMAD.SHL.U32 R26, R74, 0x4, RZ ;  /* 0x000000044a1a7824 */ /* 0x001fe200078e00ff */
        /* <DEDUP_REMOVED lines=38> */
[----:B------:R-:W-:Y:S01]  /*7f50*/  F2FP.BF16.F32.PACK_AB R35, R142, R35 ;  /* 0x000000238e23723e */ /* 0x000fe200000010ff */
[----:B------:R-:W-:Y:S01]  /*7f60*/  USHF.L.U32 UR12, UR38, 0x2, URZ ;  /* 0x00000002260c7899 */ /* 0x000fe2000800063f */
[----:B------:R-:W-:Y:S01]  /*7f70*/  LOP3.LUT R26, R26, 0xc, RZ, 0xc0, !PT ;  /* 0x0000000c1a1a7812 */ /* 0x000fe200078ec0ff */
[----:B------:R-:W-:-:S03]  /*7f80*/  ULDC.64 UR10, c[0x0][0xc00] ;  /* 0x00030000000a7ab9 */ /* 0x000fc60000000a00 */
[----:B------:R-:W-:-:S05]  /*7f90*/  IADD3 R26, P0, R26, UR8, RZ ;  /* 0x000000081a1a7c10 */ /* 0x000fca000ff1e0ff */
[----:B------:R-:W-:-:S05]  /*7fa0*/  IMAD.X R27, RZ, RZ, UR9, P0 ;  /* 0x00000009ff1b7e24 */ /* 0x000fca00080e06ff */
[----:B------:R0:W2:Y:S01]  /*7fb0*/  LDG.E.CONSTANT R26, desc[UR50][R26.64] ;  /* 0x000000321a1a7981 */ /* 0x0000a2000c1e9900 */
[----:B------:R-:W-:Y:S01]  /*7fc0*/  LOP3.LUT P0, R8, R74, 0x3, RZ, 0xc0, !PT ;  /* 0x000000034a087812 */ /* 0x000fe2000780c0ff */
[----:B------:R-:W-:Y:S01]  /*7fd0*/  UMOV UR8, UR7 ;  /* 0x0000000700087c82 */ /* 0x000fe20008000000 */
[----:B-1----:R-:W-:Y:S01]  /*7fe0*/  UMOV UR9, UR4 ;  /* 0x0000000400097c82 */ /* 0x002fe20008000000 */
[----:B------:R-:W-:Y:S01]  /*7ff0*/  F2FP.BF16.F32.PACK_AB R70, R119, R42 ;  /* 0x0000002a7746723e */ /* 0x000fe200000010ff */
[----:B------:R-:W-:Y:S01]  /*8000*/  USHF.L.U64.HI UR13, UR38, 0x2, UR39 ;  /* 0x00000002260d7899 */ /* 0x000fe20008010227 */
[----:B------:R-:W-:Y:S01]  /*8010*/  ISETP.EQ.OR P0, PT, R8, 0x3, !P0 ;  /* 0x000000030800780c */ /* 0x000fe20004702670 */
[----:B------:R-:W-:Y:S01]  /*8020*/  UIADD3 UR4, UP1, UR12, UR10, URZ ;  /* 0x0000000a0c047290 */ /* 0x000fe2000ff3e03f */
[----:B------:R-:W-:Y:S01]  /*8030*/  F2FP.BF16.F32.PACK_AB R12, R14, R57 ;  /* 0x000000390e0c723e */ /* 0x000fe200000010ff */
[----:B------:R-:W-:Y:S01]  /*8040*/  UISETP.NE.U32.AND UP0, UPT, UR10, URZ, UPT ;  /* 0x0000003f0a00728c */ /* 0x000fe2000bf05070 */
[----:B------:R-:W-:Y:S01]  /*8050*/  SEL R131, R51, R70, P0 ;  /* 0x0000004633837207 */ /* 0x000fe20000000000 */
[----:B------:R-:W-:Y:S01]  /*8060*/  UIADD3.X UR10, UR13, UR11, URZ, UP1, !UPT ;  /* 0x0000000b0d0a7290 */ /* 0x000fe20008ffe43f */
[----:B------:R-:W-:Y:S01]  /*8070*/  SEL R70, R70, R51, P0 ;  /* 0x0000003346467207 */ /* 0x000fe20000000000 */
[----:B------:R-:W-:Y:S01]  /*8080*/  IMAD.MOV.U32 R51, RZ, RZ, 0x2 ;  /* 0x00000002ff337424 */ /* 0x000fe200078e00ff */
[----:B------:R-:W-:Y:S01]  /*8090*/  SEL R91, R88, R45, P0 ;  /* 0x0000002d585b7207 */ /* 0x000fe20000000000 */
[----:B------:R-:W-:Y:S01]  /*80a0*/  UISETP.NE.AND.EX UP0, UPT, UR11, URZ, UPT, UP0 ;  /* 0x0000003f0b00728c */ /* 0x000fe2000bf05300 */
        /* <DEDUP_REMOVED lines=8> */
[----:B------:R-:W-:Y:S01]  /*8130*/  SEL R69, R50, R55, P0 ;  /* 0x0000003732457207 */ /* 0x000fe20000000000 */
[----:B------:R-:W-:Y:S01]  /*8140*/  IMAD.WIDE R50, R220, R51, UR8 ;  /* 0x00000008dc327e25 */ /* 0x000fe2000f8e0233 */
[----:B------:R-:W-:Y:S02]  /*8150*/  SEL R83, R13, R12, P0 ;  /* 0x0000000c0d537207 */ /* 0x000fe40000000000 */
[----:B------:R-:W-:Y:S02]  /*8160*/  SEL R15, R12, R13, P0 ;  /* 0x0000000d0c0f7207 */ /* 0x000fe40000000000 */
[C---:B------:R-:W-:Y:S02]  /*8170*/  IADD3 R143, P4, R50.reuse, 0x60, RZ ;  /* 0x00000060328f7810 */ /* 0x040fe40007f9e0ff */
[----:B------:R-:W-:-:S02]  /*8180*/  IADD3 R139, P2, R50, 0x20, RZ ;  /* 0x00000020328b7810 */ /* 0x000fc40007f5e0ff */
[----:B------:R-:W-:Y:S02]  /*8190*/  LOP3.LUT R12, R143, 0x380, RZ, 0xc0, !PT ;  /* 0x000003808f0c7812 */ /* 0x000fe400078ec0ff */
[----:B------:R-:W-:Y:S02]  /*81a0*/  F2FP.BF16.F32.PACK_AB R9, R158, R159 ;  /* 0x0000009f9e09723e */ /* 0x000fe400000010ff */
[----:B------:R-:W-:Y:S02]  /*81b0*/  F2FP.BF16.F32.PACK_AB R4, R156, R157 ;  /* 0x0000009d9c04723e */ /* 0x000fe400000010ff */
[----:B------:R-:W-:Y:S02]  /*81c0*/  F2FP.BF16.F32.PACK_AB R20, R87, R62 ;  /* 0x0000003e5714723e */ /* 0x000fe400000010ff */
[----:B------:R-:W-:Y:S02]  /*81d0*/  F2FP.BF16.F32.PACK_AB R73, R95, R58 ;  /* 0x0000003a5f49723e */ /* 0x000fe400000010ff */
[----:B------:R-:W-:-:S02]  /*81e0*/  F2FP.BF16.F32.PACK_AB R5, R162, R163 ;  /* 0x000000a3a205723e */ /* 0x000fc400000010ff */
[----:B------:R-:W-:Y:S02]  /*81f0*/  F2FP.BF16.F32.PACK_AB R6, R160, R161 ;  /* 0x000000a1a006723e */ /* 0x000fe400000010ff */
[----:B------:R-:W-:Y:S02]  /*8200*/  SEL R95, R61, R68, P0 ;  /* 0x000000443d5f7207 */ /* 0x000fe40000000000 */
[----:B------:R-:W-:Y:S02]  /*8210*/  SEL R43, R68, R61, P0 ;  /* 0x0000003d442b7207 */ /* 0x000fe40000000000 */
[----:B------:R-:W-:Y:S02]  /*8220*/  SEL R113, R148, R141, P0 ;  /* 0x0000008d94717207 */ /* 0x000fe40000000000 */
[----:B------:R-:W-:Y:S02]  /*8230*/  SEL R60, R141, R148, P0 ;  /* 0x000000948d3c7207 */ /* 0x000fe40000000000 */
[----:B------:R-:W-:-:S02]  /*8240*/  SEL R115, R132, R125, P0 ;  /* 0x0000007d84737207 */ /* 0x000fc40000000000 */
[----:B------:R-:W-:Y:S02]  /*8250*/  SEL R62, R125, R132, P0 ;  /* 0x000000847d3e7207 */ /* 0x000fe40000000000 */
[----:B------:R-:W-:Y:S02]  /*8260*/  SEL R125, R59, R54, P0 ;  /* 0x000000363b7d7207 */ /* 0x000fe40000000000 */
[----:B------:R-:W-:Y:S01]  /*8270*/  SEL R68, R54, R59, P0 ;  /* 0x0000003b36447207 */ /* 0x000fe20000000000 */
[--C-:B------:R-:W-:Y:S01]  /*8280*/  IMAD.X R59, RZ, RZ, R51.reuse, P2 ;  /* 0x000000ffff3b7224 */ /* 0x100fe200010e0633 */
[----:B------:R-:W-:Y:S02]  /*8290*/  IADD3 R141, P3, R50, 0x40, RZ ;  /* 0x00000040328d7810 */ /* 0x000fe40007f7e0ff */
[----:B------:R-:W-:Y:S02]  /*82a0*/  SHF.R.U64 R12, R12, 0x3, RZ ;  /* 0x000000030c0c7819 */ /* 0x000fe400000012ff */
[----:B------:R-:W-:Y:S01]  /*82b0*/  IADD3 R149, P1, R50, 0x4040, RZ ;  /* 0x0000404032957810 */ /* 0x000fe20007f3e0ff */
[----:B------:R-:W-:Y:S01]  /*82c0*/  IMAD.X R55, RZ, RZ, R51, P3 ;  /* 0x000000ffff377224 */ /* 0x000fe200018e0633 */
[----:B------:R-:W-:-:S02]  /*82d0*/  SEL R85, R64, R65, P0 ;  /* 0x0000004140557207 */ /* 0x000fc40000000000 */
[----:B0-----:R-:W-:Y:S02]  /*82e0*/  SEL R27, R65, R64, P0 ;  /* 0x00000040411b7207 */ /* 0x001fe40000000000 */
[----:B------:R-:W-:Y:S02]  /*82f0*/  SEL R109, R9, R4, P0 ;  /* 0x00000004096d7207 */ /* 0x000fe40000000000 */
[----:B------:R-:W-:Y:S02]  /*8300*/  SEL R61, R4, R9, P0 ;  /* 0x00000009043d7207 */ /* 0x000fe40000000000 */
[----:B------:R-:W-:Y:S02]  /*8310*/  IADD3 R151, P2, R50, 0x4060, RZ ;  /* 0x0000406032977810 */ /* 0x000fe40007f5e0ff */
[----:B------:R-:W-:Y:S02]  /*8320*/  SEL R81, R48, R49, P0 ;  /* 0x0000003130517207 */ /* 0x000fe40000000000 */
[----:B------:R-:W-:Y:S01]  /*8330*/  SEL R14, R49, R48, P0 ;  /* 0x00000030310e7207 */ /* 0x000fe20000000000 */
[----:B------:R-:W-:Y:S01]  /*8340*/  IMAD.X R49, RZ, RZ, R51, P4 ;  /* 0x000000ffff317224 */ /* 0x000fe200020e0633 */
[----:B------:R-:W-:-:S02]  /*8350*/  SEL R105, R144, R145, P0 ;  /* 0x0000009190697207 */ /* 0x000fc40000000000 */
[----:B------:R-:W-:Y:S02]  /*8360*/  SEL R57, R145, R144, P0 ;  /* 0x0000009091397207 */ /* 0x000fe40000000000 */
[----:B------:R-:W-:Y:S02]  /*8370*/  SEL R107, R5, R6, P0 ;  /* 0x00000006056b7207 */ /* 0x000fe40000000000 */
[----:B------:R-:W-:Y:S02]  /*8380*/  SEL R64, R6, R5, P0 ;  /* 0x0000000506407207 */ /* 0x000fe40000000000 */
[----:B------:R-:W-:Y:S02]  /*8390*/  LOP3.LUT R4, R139, 0x380, RZ, 0xc0, !PT ;  /* 0x000003808b047812 */ /* 0x000fe400078ec0ff */
[----:B------:R-:W-:Y:S02]  /*83a0*/  F2FP.BF16.F32.PACK_AB R74, R10, R147 ;  /* 0x000000930a4a723e */ /* 0x000fe400000010ff */
[----:B------:R-:W-:-:S02]  /*83b0*/  SEL R99, R120, R121, P0 ;  /* 0x0000007978637207 */ /* 0x000fc40000000000 */
[----:B------:R-:W-:Y:S02]  /*83c0*/  SEL R52, R121, R120, P0 ;  /* 0x0000007879347207 */ /* 0x000fe40000000000 */
[----:B------:R-:W-:Y:S02]  /*83d0*/  SEL R119, R71, R66, P0 ;  /* 0x0000004247777207 */ /* 0x000fe40000000000 */
[----:B------:R-:W-:Y:S02]  /*83e0*/  SEL R65, R66, R71, P0 ;  /* 0x0000004742417207 */ /* 0x000fe40000000000 */
[----:B------:R-:W-:Y:S02]  /*83f0*/  IADD3 R145, P5, R50, 0x4000, RZ ;  /* 0x0000400032917810 */ /* 0x000fe40007fbe0ff */
[----:B------:R-:W-:Y:S02]  /*8400*/  LOP3.LUT R6, R141, 0x380, RZ, 0xc0, !PT ;  /* 0x000003808d067812 */ /* 0x000fe400078ec0ff */
[----:B------:R-:W-:-:S02]  /*8410*/  LOP3.LUT R48, R12, R143, RZ, 0x3c, !PT ;  /* 0x0000008f0c307212 */ /* 0x000fc400078e3cff */
[----:B------:R-:W-:Y:S02]  /*8420*/  SEL R121, R67, R20, P0 ;  /* 0x0000001443797207 */ /* 0x000fe40000000000 */
[----:B------:R-:W-:Y:S02]  /*8430*/  SEL R66, R20, R67, P0 ;  /* 0x0000004314427207 */ /* 0x000fe40000000000 */
[----:B------:R-:W-:Y:S02]  /*8440*/  IADD3 R147, P6, R50, 0x4020, RZ ;  /* 0x0000402032937810 */ /* 0x000fe40007fde0ff */
[----:B------:R-:W-:Y:S02]  /*8450*/  LOP3.LUT R12, R149, 0x380, RZ, 0xc0, !PT ;  /* 0x00000380950c7812 */ /* 0x000fe400078ec0ff */
[----:B------:R-:W-:Y:S02]  /*8460*/  LOP3.LUT R20, R151, 0x380, RZ, 0xc0, !PT ;  /* 0x0000038097147812 */ /* 0x000fe400078ec0ff */
[----:B------:R-:W-:-:S02]  /*8470*/  SHF.R.U64 R4, R4, 0x3, RZ ;  /* 0x0000000304047819 */ /* 0x000fc400000012ff */
[----:B------:R-:W-:Y:S02]  /*8480*/  SEL R117, R116, R47, P0 ;  /* 0x0000002f74757207 */ /* 0x000fe40000000000 */
[----:B------:R-:W-:Y:S01]  /*8490*/  SEL R63, R47, R116, P0 ;  /* 0x000000742f3f7207 */ /* 0x000fe20000000000 */
[--C-:B------:R-:W-:Y:S01]  /*84a0*/  IMAD.X R47, RZ, RZ, R51.reuse, P5 ;  /* 0x000000ffff2f7224 */ /* 0x100fe200028e0633 */
[----:B------:R-:W-:Y:S02]  /*84b0*/  SHF.R.U64 R6, R6, 0x3, RZ ;  /* 0x0000000306067819 */ /* 0x000fe400000012ff */
[----:B------:R-:W-:Y:S02]  /*84c0*/  SEL R79, R40, R41, P0 ;  /* 0x00000029284f7207 */ /* 0x000fe40000000000 */
[----:B------:R-:W-:Y:S01]  /*84d0*/  SEL R11, R41, R40, P0 ;  /* 0x00000028290b7207 */ /* 0x000fe20000000000 */
[----:B------:R-:W-:Y:S01]  /*84e0*/  IMAD.X R41, RZ, RZ, R51, P6 ;  /* 0x000000ffff297224 */ /* 0x000fe200030e0633 */
[----:B------:R-:W-:-:S02]  /*84f0*/  SHF.R.U64 R12, R12, 0x3, RZ ;  /* 0x000000030c0c7819 */ /* 0x000fc400000012ff */
[----:B------:R-:W-:Y:S02]  /*8500*/  IADD3 R157, P5, R50, 0x8040, RZ ;  /* 0x00008040329d7810 */ /* 0x000fe40007fbe0ff */
[----:B------:R-:W-:Y:S02]  /*8510*/  SHF.R.U64 R20, R20, 0x3, RZ ;  /* 0x0000000314147819 */ /* 0x000fe400000012ff */
[----:B------:R-:W-:Y:S02]  /*8520*/  IADD3 R159, P6, R50, 0x8060, RZ ;  /* 0x00008060329f7810 */ /* 0x000fe40007fde0ff */
[----:B------:R-:W-:Y:S02]  /*8530*/  LOP3.LUT R58, R4, R139, RZ, 0x3c, !PT ;  /* 0x0000008b043a7212 */ /* 0x000fe400078e3cff */
[----:B------:R-:W-:Y:S01]  /*8540*/  SEL R133, R126, R127, P0 ;  /* 0x0000007f7e857207 */ /* 0x000fe20000000000 */
[----:B------:R-:W-:Y:S01]  /*8550*/  IMAD.X R13, RZ, RZ, R51, P6 ;  /* 0x000000ffff0d7224 */ /* 0x000fe200030e0633 */
[----:B------:R-:W-:-:S02]  /*8560*/  SEL R71, R127, R126, P0 ;  /* 0x0000007e7f477207 */ /* 0x000fc40000000000 */
[----:B------:R-:W-:Y:S02]  /*8570*/  LOP3.LUT R54, R6, R141, RZ, 0x3c, !PT ;  /* 0x0000008d06367212 */ /* 0x000fe400078e3cff */
[----:B------:R-:W-:Y:S02]  /*8580*/  LOP3.LUT R4, R145, 0x380, RZ, 0xc0, !PT ;  /* 0x0000038091047812 */ /* 0x000fe400078ec0ff */
[----:B------:R-:W-:Y:S02]  /*8590*/  SEL R127, R39, R34, P0 ;  /* 0x00000022277f7207 */ /* 0x000fe40000000000 */
[----:B------:R-:W-:Y:S01]  /*85a0*/  SEL R72, R34, R39, P0 ;  /* 0x0000002722487207 */ /* 0x000fe20000000000 */
[----:B------:R-:W-:Y:S01]  /*85b0*/  IMAD.X R39, RZ, RZ, R51, P1 ;  /* 0x000000ffff277224 */ /* 0x000fe200008e0633 */
[----:B------:R-:W-:Y:S02]  /*85c0*/  LOP3.LUT R6, R147, 0x380, RZ, 0xc0, !PT ;  /* 0x0000038093067812 */ /* 0x000fe400078ec0ff */
[----:B------:R-:W-:-:S02]  /*85d0*/  LOP3.LUT R38, R12, R149, RZ, 0x3c, !PT ;  /* 0x000000950c267212 */ /* 0x000fc400078e3cff */
[----:B------:R-:W-:Y:S02]  /*85e0*/  LOP3.LUT R34, R20, R151, RZ, 0x3c, !PT ;  /* 0x0000009714227212 */ /* 0x000fe400078e3cff */
[----:B------:R-:W-:Y:S02]  /*85f0*/  LOP3.LUT R12, R157, 0x380, RZ, 0xc0, !PT ;  /* 0x000003809d0c7812 */ /* 0x000fe400078ec0ff */
[----:B------:R-:W-:Y:S02]  /*8600*/  LOP3.LUT R20, R159, 0x380, RZ, 0xc0, !PT ;  /* 0x000003809f147812 */ /* 0x000fe400078ec0ff */
[----:B------:R-:W-:Y:S02]  /*8610*/  SHF.R.U64 R4, R4, 0x3, RZ ;  /* 0x0000000304047819 */ /* 0x000fe400000012ff */
[----:B------:R-:W-:Y:S02]  /*8620*/  F2FP.BF16.F32.PACK_AB R7, R154, R155 ;  /* 0x0000009b9a07723e */ /* 0x000fe400000010ff */
[----:B------:R-:W-:-:S02]  /*8630*/  IADD3 R153, P3, R50, 0x8000, RZ ;  /* 0x0000800032997810 */ /* 0x000fc40007f7e0ff */
[----:B------:R-:W-:Y:S02]  /*8640*/  SHF.R.U64 R6, R6, 0x3, RZ ;  /* 0x0000000306067819 */ /* 0x000fe400000012ff */
[----:B------:R-:W-:Y:S02]  /*8650*/  IADD3 R155, P4, R50, 0x8020, RZ ;  /* 0x00008020329b7810 */ /* 0x000fe40007f9e0ff */
[----:B------:R-:W-:Y:S02]  /*8660*/  SHF.R.U64 R12, R12, 0x3, RZ ;  /* 0x000000030c0c7819 */ /* 0x000fe400000012ff */
[----:B------:R-:W-:Y:S02]  /*8670*/  SHF.R.U64 R20, R20, 0x3, RZ ;  /* 0x0000000314147819 */ /* 0x000fe400000012ff */
[----:B------:R-:W-:Y:S02]  /*8680*/  LOP3.LUT R46, R4, R145, RZ, 0x3c, !PT ;  /* 0x00000091042e7212 */ /* 0x000fe400078e3cff */
[----:B------:R-:W-:-:S02]  /*8690*/  SEL R75, R24, R25, P0 ;  /* 0x00000019184b7207 */ /* 0x000fc40000000000 */
[----:B------:R-:W-:Y:S01]  /*86a0*/  SEL R8, R25, R24, P0 ;  /* 0x0000001819087207 */ /* 0x000fe20000000000 */
[----:B------:R-:W-:Y:S01]  /*86b0*/  IMAD.X R25, RZ, RZ, R51, P5 ;  /* 0x000000ffff197224 */ /* 0x000fe200028e0633 */
[----:B------:R-:W-:Y:S02]  /*86c0*/  LOP3.LUT R40, R6, R147, RZ, 0x3c, !PT ;  /* 0x0000009306287212 */ /* 0x000fe400078e3cff */
[----:B------:R-:W-:Y:S02]  /*86d0*/  LOP3.LUT R4, R153, 0x380, RZ, 0xc0, !PT ;  /* 0x0000038099047812 */ /* 0x000fe400078ec0ff */
[----:B------:R-:W-:Y:S02]  /*86e0*/  LOP3.LUT R6, R155, 0x380, RZ, 0xc0, !PT ;  /* 0x000003809b067812 */ /* 0x000fe400078ec0ff */
[----:B------:R-:W-:Y:S02]  /*86f0*/  LOP3.LUT R24, R12, R157, RZ, 0x3c, !PT ;  /* 0x0000009d0c187212 */ /* 0x000fe400078e3cff */
[----:B------:R-:W-:-:S02]  /*8700*/  LOP3.LUT R5, R50, 0x380, RZ, 0xc0, !PT ;  /* 0x0000038032057812 */ /* 0x000fc400078ec0ff */
[----:B------:R-:W-:Y:S02]  /*8710*/  LOP3.LUT R12, R20, R159, RZ, 0x3c, !PT ;  /* 0x0000009f140c7212 */ /* 0x000fe400078e3cff */
[----:B------:R-:W-:Y:S02]  /*8720*/  SEL R89, R29, R36, P0 ;  /* 0x000000241d597207 */ /* 0x000fe40000000000 */
[----:B------:R-:W-:Y:S01]  /*8730*/  SEL R33, R36, R29, P0 ;  /* 0x0000001d24217207 */ /* 0x000fe20000000000 */
[----:B------:R-:W-:Y:S01]  /*8740*/  IMAD.X R29, RZ, RZ, R51, P4 ;  /* 0x000000ffff1d7224 */ /* 0x000fe200020e0633 */
[----:B------:R-:W-:Y:S02]  /*8750*/  SHF.R.U64 R4, R4, 0x3, RZ ;  /* 0x0000000304047819 */ /* 0x000fe400000012ff */
[----:B------:R-:W-:Y:S02]  /*8760*/  MOV R92, R58 ;  /* 0x0000003a005c7202 */ /* 0x000fe40000000f00 */
[----:B------:R-:W-:-:S02]  /*8770*/  SEL R103, R136, R137, P0 ;  /* 0x0000008988677207 */ /* 0x000fc40000000000 */
[----:B------:R-:W-:Y:S02]  /*8780*/  SEL R56, R137, R136, P0 ;  /* 0x0000008889387207 */ /* 0x000fe40000000000 */
[C---:B------:R-:W-:Y:S02]  /*8790*/  IADD3 R161, P1, R50.reuse, 0xc000, RZ ;  /* 0x0000c00032a17810 */ /* 0x040fe40007f3e0ff */
[----:B------:R-:W-:Y:S02]  /*87a0*/  IADD3 R167, P4, R50, 0xc060, RZ ;  /* 0x0000c06032a77810 */ /* 0x000fe40007f9e0ff */
[----:B------:R-:W-:Y:S02]  /*87b0*/  SHF.R.U64 R6, R6, 0x3, RZ ;  /* 0x0000000306067819 */ /* 0x000fe400000012ff */
[----:B------:R-:W-:Y:S02]  /*87c0*/  MOV R59, R38 ;  /* 0x00000026003b7202 */ /* 0x000fe40000000f00 */
[----:B------:R-:W-:-:S02]  /*87d0*/  SEL R123, R94, R73, P0 ;  /* 0x000000495e7b7207 */ /* 0x000fc40000000000 */
[----:B------:R-:W-:Y:S02]  /*87e0*/  SEL R67, R73, R94, P0 ;  /* 0x0000005e49437207 */ /* 0x000fe40000000000 */
[----:B------:R-:W-:Y:S02]  /*87f0*/  SEL R137, R31, R74, P0 ;  /* 0x0000004a1f897207 */ /* 0x000fe40000000000 */
[----:B------:R-:W-:Y:S02]  /*8800*/  SHF.R.U64 R5, R5, 0x3, RZ ;  /* 0x0000000305057819 */ /* 0x000fe400000012ff */
[----:B------:R-:W-:Y:S02]  /*8810*/  MOV R39, R12 ;  /* 0x0000000c00277202 */ /* 0x000fe40000000f00 */
[----:B------:R-:W-:Y:S02]  /*8820*/  SEL R77, R32, R37, P0 ;  /* 0x00000025204d7207 */ /* 0x000fe40000000000 */
[----:B------:R-:W-:-:S02]  /*8830*/  SEL R10, R37, R32, P0 ;  /* 0x00000020250a7207 */ /* 0x000fc40000000000 */
[----:B------:R-:W-:Y:S02]  /*8840*/  SEL R87, R21, R28, P0 ;  /* 0x0000001c15577207 */ /* 0x000fe40000000000 */
[----:B------:R-:W-:Y:S02]  /*8850*/  SEL R111, R7, R152, P0 ;  /* 0x00000098076f7207 */ /* 0x000fe40000000000 */
[----:B------:R-:W-:Y:S02]  /*8860*/  SEL R135, R35, R30, P0 ;  /* 0x0000001e23877207 */ /* 0x000fe40000000000 */
[----:B------:R-:W-:Y:S01]  /*8870*/  SEL R73, R30, R35, P0 ;  /* 0x000000231e497207 */ /* 0x000fe20000000000 */
[--C-:B------:R-:W-:Y:S01]  /*8880*/  IMAD.X R35, RZ, RZ, R51.reuse, P2 ;  /* 0x000000ffff237224 */ /* 0x100fe200010e0633 */
[----:B------:R-:W-:Y:S01]  /*8890*/  SEL R74, R74, R31, P0 ;  /* 0x0000001f4a4a7207 */ /* 0x000fe20000000000 */
[--C-:B------:R-:W-:Y:S01]  /*88a0*/  IMAD.X R31, RZ, RZ, R51.reuse, P3 ;  /* 0x000000ffff1f7224 */ /* 0x100fe200018e0633 */
[----:B------:R-:W-:Y:S01]  /*88b0*/  SEL R32, R28, R21, P0 ;  /* 0x000000151c207207 */ /* 0x000fe20000000000 */
[----:B------:R-:W-:Y:S01]  /*88c0*/  IMAD.X R21, RZ, RZ, R51, P1 ;  /* 0x000000ffff157224 */ /* 0x000fe200008e0633 */
[----:B------:R-:W-:-:S02]  /*88d0*/  LOP3.LUT R30, R4, R153, RZ, 0x3c, !PT ;  /* 0x00000099041e7212 */ /* 0x000fc400078e3cff */
[----:B------:R-:W-:Y:S02]  /*88e0*/  SEL R9, R152, R7, P0 ;  /* 0x0000000798097207 */ /* 0x000fe40000000000 */
[C---:B------:R-:W-:Y:S02]  /*88f0*/  IADD3 R163, P2, R50.reuse, 0xc020, RZ ;  /* 0x0000c02032a37810 */ /* 0x040fe40007f5e0ff */
[----:B------:R-:W-:Y:S02]  /*8900*/  IADD3 R165, P3, R50, 0xc040, RZ ;  /* 0x0000c04032a57810 */ /* 0x000fe40007f7e0ff */
[----:B------:R-:W-:Y:S01]  /*8910*/  LOP3.LUT R28, R6, R155, RZ, 0x3c, !PT ;  /* 0x0000009b061c7212 */ /* 0x000fe200078e3cff */
[--C-:B------:R-:W-:Y:S01]  /*8920*/  IMAD.X R7, RZ, RZ, R51.reuse, P2 ;  /* 0x000000ffff077224 */ /* 0x100fe200010e0633 */
[----:B------:R-:W-:Y:S01]  /*8930*/  LOP3.LUT R4, R161, 0x380, RZ, 0xc0, !PT ;  /* 0x00000380a1047812 */ /* 0x000fe200078ec0ff */
[----:B------:R-:W-:Y:S01]  /*8940*/  IMAD.X R37, RZ, RZ, R51, P3 ;  /* 0x000000ffff257224 */ /* 0x000fe200018e0633 */
[----:B------:R-:W-:-:S02]  /*8950*/  LOP3.LUT R76, R167, 0x380, RZ, 0xc0, !PT ;  /* 0x00000380a74c7812 */ /* 0x000fc400078ec0ff */
[----:B------:R-:W-:Y:S01]  /*8960*/  LOP3.LUT R50, R5, R50, RZ, 0x3c, !PT ;  /* 0x0000003205327212 */ /* 0x000fe200078e3cff */
[----:B------:R-:W-:Y:S01]  /*8970*/  IMAD.X R5, RZ, RZ, R51, P4 ;  /* 0x000000ffff057224 */ /* 0x000fe200020e0633 */
[----:B------:R-:W-:Y:S02]  /*8980*/  MOV R86, R46 ;  /* 0x0000002e00567202 */ /* 0x000fe40000000f00 */
[----:B------:R-:W-:Y:S02]  /*8990*/  MOV R47, R40 ;  /* 0x00000028002f7202 */ /* 0x000fe40000000f00 */
[----:B------:R-:W-:Y:S02]  /*89a0*/  SHF.R.U64 R4, R4, 0x3, RZ ;  /* 0x0000000304047819 */ /* 0x000fe400000012ff */
[----:B------:R-:W-:Y:S02]  /*89b0*/  SHF.R.U64 R76, R76, 0x3, RZ ;  /* 0x000000034c4c7819 */ /* 0x000fe400000012ff */
[----:B------:R-:W-:-:S02]  /*89c0*/  MOV R88, R48 ;  /* 0x0000003000587202 */ /* 0x000fc40000000f00 */
[----:B------:R-:W-:Y:S02]  /*89d0*/  MOV R41, R24 ;  /* 0x0000001800297202 */ /* 0x000fe40000000f00 */
[----:B------:R-:W-:Y:S02]  /*89e0*/  MOV R94, R50 ;  /* 0x00000032005e7202 */ /* 0x000fe40000000f00 */
[----:B------:R-:W-:Y:S02]  /*89f0*/  MOV R49, R28 ;  /* 0x0000001c00317202 */ /* 0x000fe40000000f00 */
[----:B------:R-:W-:Y:S02]  /*8a00*/  MOV R90, R54 ;  /* 0x00000036005a7202 */ /* 0x000fe40000000f00 */
[----:B------:R-:W-:Y:S02]  /*8a10*/  MOV R51, R30 ;  /* 0x0000001e00337202 */ /* 0x000fe40000000f00 */
[----:B------:R-:W-:-:S02]  /*8a20*/  MOV R55, R34 ;  /* 0x0000002200377202 */ /* 0x000fc40000000f00 */
[----:B------:R-:W-:Y:S02]  /*8a30*/  LOP3.LUT R20, R4, R161, RZ, 0x3c, !PT ;  /* 0x000000a104147212 */ /* 0x000fe400078e3cff */
[----:B------:R-:W-:Y:S02]  /*8a40*/  LOP3.LUT R4, R76, R167, RZ, 0x3c, !PT ;  /* 0x000000a74c047212 */ /* 0x000fe400078e3cff */
[----:B------:R-:W-:Y:S02]  /*8a50*/  LOP3.LUT R36, R165, 0x380, RZ, 0xc0, !PT ;  /* 0x00000380a5247812 */ /* 0x000fe400078ec0ff */
[----:B------:R-:W-:Y:S02]  /*8a60*/  LOP3.LUT R6, R163, 0x380, RZ, 0xc0, !PT ;  /* 0x00000380a3067812 */ /* 0x000fe400078ec0ff */
[----:B------:R-:W-:Y:S02]  /*8a70*/  SHF.R.U64 R36, R36, 0x3, RZ ;  /* 0x0000000324247819 */ /* 0x000fe400000012ff */
[----:B------:R-:W-:-:S02]  /*8a80*/  SHF.R.U64 R6, R6, 0x3, RZ ;  /* 0x0000000306067819 */ /* 0x000fc400000012ff */
[----:B------:R-:W-:Y:S01]  /*8a90*/  LOP3.LUT R36, R36, R165, RZ, 0x3c, !PT ;  /* 0x000000a524247212 */ /* 0x000fe200078e3cff */
[----:B--2---:R-:W-:Y:S01]  /*8aa0*/  SHFL.IDX PT, R75, R75, R26, 0x1c1f ;  /* 0x001c1f1a4b4b7589 */ /* 0x004fe200000e0000 */
[----:B------:R-:W-:Y:S02]  /*8ab0*/  LOP3.LUT R13, R26, 0x2, RZ, 0x3c, !PT ;  /* 0x000000021a0d7812 */ /* 0x000fe400078e3cff */
[----:B------:R-:W-:Y:S01]  /*8ac0*/  LOP3.LUT R6, R6, R163, RZ, 0x3c, !PT ;  /* 0x000000a306067212 */ /* 0x000fe200078e3cff */
[----:B------:R-:W-:Y:S01]  /*8ad0*/  SHFL.IDX PT, R77, R77, R26, 0x1c1f ;  /* 0x001c1f1a4d4d7589 */ /* 0x000fe200000e0000 */
[----:B------:R-:W-:Y:S02]  /*8ae0*/  MOV R20, R20 ;  /* 0x0000001400147202 */ /* 0x000fe40000000f00 */
[----:B------:R-:W-:Y:S01]  /*8af0*/  MOV R36, R36 ;  /* 0x0000002400247202 */ /* 0x000fe20000000f00 */
[----:B------:R-:W0:Y:S01]  /*8b00*/  SHFL.IDX PT, R8, R8, R13, 0x1c1f ;  /* 0x001c1f0d08087589 */ /* 0x000e2200000e0000 */
[----:B------:R-:W-:-:S02]  /*8b10*/  MOV R21, R6 ;  /* 0x0000000600157202 */ /* 0x000fc40000000f00 */
[----:B------:R-:W-:Y:S01]  /*8b20*/  MOV R37, R4 ;  /* 0x0000000400257202 */ /* 0x000fe20000000f00 */
[----:B------:R-:W-:Y:S01]  /*8b30*/  SHFL.IDX PT, R79, R79, R26, 0x1c1f ;  /* 0x001c1f1a4f4f7589 */ /* 0x000fe200000e0000 */
[----:B------:R-:W-:-:S03]  /*8b40*/  PLOP3.LUT P2, PT, PT, PT, UP0, 0x80, 0x0 ;  /* 0x000000000000781c */ /* 0x000fc60003f4f008 */
[----:B------:R-:W-:Y:S04]  /*8b50*/  SHFL.IDX PT, R81, R81, R26, 0x1c1f ;  /* 0x001c1f1a51517589 */ /* 0x000fe800000e0000 */
[----:B------:R-:W-:Y:S04]  /*8b60*/  SHFL.IDX PT, R83, R83, R26, 0x1c1f ;  /* 0x001c1f1a53537589 */ /* 0x000fe800000e0000 */
[----:B------:R-:W-:Y:S04]  /*8b70*/  SHFL.IDX PT, R85, R85, R26, 0x1c1f ;  /* 0x001c1f1a55557589 */ /* 0x000fe800000e0000 */
[----:B------:R-:W-:Y:S04]  /*8b80*/  SHFL.IDX PT, R87, R87, R26, 0x1c1f ;  /* 0x001c1f1a57577589 */ /* 0x000fe800000e0000 */
[----:B------:R-:W-:Y:S01]  /*8b90*/  SHFL.IDX PT, R89, R89, R26, 0x1c1f ;  /* 0x001c1f1a59597589 */ /* 0x000fe200000e0000 */
[----:B0-----:R-:W-:-:S02]  /*8ba0*/  SEL R4, R75, R8, P0 ;  /* 0x000000084b047207 */ /* 0x001fc40000000000 */
[----:B------:R-:W-:Y:S01]  /*8bb0*/  SEL R6, R8, R75, P0 ;  /* 0x0000004b08067207 */ /* 0x000fe20000000000 */
[----:B------:R-:W-:Y:S04]  /*8bc0*/  SHFL.IDX PT, R91, R91, R26, 0x1c1f ;  /* 0x001c1f1a5b5b7589 */ /* 0x000fe800000e0000 */
        /* <DEDUP_REMOVED lines=23> */
[----:B------:R-:W0:Y:S04]  /*8d40*/  SHFL.IDX PT, R10, R10, R13, 0x1c1f ;  /* 0x001c1f0d0a0a7589 */ /* 0x000e2800000e0000 */
[----:B------:R-:W1:Y:S04]  /*8d50*/  SHFL.IDX PT, R64, R64, R13, 0x1c1f ;  /* 0x001c1f0d40407589 */ /* 0x000e6800000e0000 */
[----:B------:R-:W2:Y:S04]  /*8d60*/  SHFL.IDX PT, R12, R61, R13, 0x1c1f ;  /* 0x001c1f0d3d0c7589 */ /* 0x000ea800000e0000 */
[----:B------:R-:W3:Y:S04]  /*8d70*/  SHFL.IDX PT, R24, R11, R13, 0x1c1f ;  /* 0x001c1f0d0b187589 */ /* 0x000ee800000e0000 */
[----:B------:R2:W4:Y:S04]  /*8d80*/  SHFL.IDX PT, R26, R9, R13, 0x1c1f ;  /* 0x001c1f0d091a7589 */ /* 0x00052800000e0000 */
[----:B------:R3:W4:Y:S04]  /*8d90*/  SHFL.IDX PT, R28, R14, R13, 0x1c1f ;  /* 0x001c1f0d0e1c7589 */ /* 0x00072800000e0000 */
[----:B------:R4:W-:Y:S01]  /*8da0*/  SHFL.IDX PT, R30, R15, R13, 0x1c1f ;  /* 0x001c1f0d0f1e7589 */ /* 0x0009e200000e0000 */
[----:B0-----:R-:W-:-:S02]  /*8db0*/  SEL R8, R77, R10, P0 ;  /* 0x0000000a4d087207 */ /* 0x001fc40000000000 */
[----:B------:R-:W-:Y:S01]  /*8dc0*/  SEL R10, R10, R77, P0 ;  /* 0x0000004d0a0a7207 */ /* 0x000fe20000000000 */
[----:B------:R-:W0:Y:S01]  /*8dd0*/  SHFL.IDX PT, R60, R60, R13, 0x1c1f ;  /* 0x001c1f0d3c3c7589 */ /* 0x000e2200000e0000 */
[----:B-1----:R-:W-:Y:S01]  /*8de0*/  SEL R5, R107, R64, P0 ;  /* 0x000000406b057207 */ /* 0x002fe20000000000 */
[----:B------:R-:W1:Y:S01]  /*8df0*/  LDC R77, c[0x0][0xbe8] ;  /* 0x0002fa00ff4d7b82 */ /* 0x000e620000000800 */
[----:B------:R-:W-:Y:S01]  /*8e00*/  SEL R7, R64, R107, P0 ;  /* 0x0000006b40077207 */ /* 0x000fe20000000000 */
[----:B------:R0:W-:Y:S01]  /*8e10*/  SHFL.IDX PT, R34, R27, R13, 0x1c1f ;  /* 0x001c1f0d1b227589 */ /* 0x0001e200000e0000 */
[----:B--2---:R-:W-:Y:S02]  /*8e20*/  SEL R9, R109, R12, P0 ;  /* 0x0000000c6d097207 */ /* 0x004fe40000000000 */
[----:B------:R-:W-:Y:S01]  /*8e30*/  SEL R11, R12, R109, P0 ;  /* 0x0000006d0c0b7207 */ /* 0x000fe20000000000 */
[----:B------:R-:W2:Y:S01]  /*8e40*/  SHFL.IDX PT, R62, R62, R13, 0x1c1f ;  /* 0x001c1f0d3e3e7589 */ /* 0x000ea200000e0000 */
[----:B---3--:R-:W-:-:S02]  /*8e50*/  SEL R12, R79, R24, P0 ;  /* 0x000000184f0c7207 */ /* 0x008fc40000000000 */
[----:B------:R-:W-:Y:S01]  /*8e60*/  SEL R14, R24, R79, P0 ;  /* 0x0000004f180e7207 */ /* 0x000fe20000000000 */
[----:B------:R-:W3:Y:S01]  /*8e70*/  SHFL.IDX PT, R58, R63, R13, 0x1c1f ;  /* 0x001c1f0d3f3a7589 */ /* 0x000ee200000e0000 */
[----:B----4-:R-:W-:Y:S01]  /*8e80*/  SEL R15, R26, R111, P0 ;  /* 0x0000006f1a0f7207 */ /* 0x010fe20000000000 */
[----:B------:R-:W-:Y:S01]  /*8e90*/  BAR.SYNC.DEFER_BLOCKING 0x1, 0x100 ;  /* 0x0044000000007b1d */ /* 0x000fe20000010000 */
[----:B------:R-:W-:-:S05]  /*8ea0*/  SEL R24, R81, R28, P0 ;  /* 0x0000001c51187207 */ /* 0x000fca0000000000 */
[----:B------:R4:W-:Y:S01]  /*8eb0*/  SHFL.IDX PT, R38, R32, R13, 0x1c1f ;  /* 0x001c1f0d20267589 */ /* 0x0009e200000e0000 */
[----:B0-----:R-:W-:Y:S02]  /*8ec0*/  SEL R25, R113, R60, P0 ;  /* 0x0000003c71197207 */ /* 0x001fe40000000000 */
[----:B------:R-:W-:Y:S01]  /*8ed0*/  SEL R27, R60, R113, P0 ;  /* 0x000000713c1b7207 */ /* 0x000fe20000000000 */
[----:B------:R-:W-:Y:S04]  /*8ee0*/  SHFL.IDX PT, R76, R65, R13, 0x1c1f ;  /* 0x001c1f0d414c7589 */ /* 0x000fe800000e0000 */
[----:B------:R0:W-:Y:S01]  /*8ef0*/  SHFL.IDX PT, R40, R33, R13, 0x1c1f ;  /* 0x001c1f0d21287589 */ /* 0x0001e200000e0000 */
[----:B--2---:R-:W-:Y:S02]  /*8f00*/  SEL R29, R115, R62, P0 ;  /* 0x0000003e731d7207 */ /* 0x004fe40000000000 */
[----:B------:R-:W-:Y:S01]  /*8f10*/  SEL R31, R62, R115, P0 ;  /* 0x000000733e1f7207 */ /* 0x000fe20000000000 */
[----:B------:R-:W-:Y:S01]  /*8f20*/  SHFL.IDX PT, R66, R66, R13, 0x1c1f ;  /* 0x001c1f0d42427589 */ /* 0x000fe200000e0000 */
[----:B----4-:R-:W-:-:S02]  /*8f30*/  SEL R32, R85, R34, P0 ;  /* 0x0000002255207207 */ /* 0x010fc40000000000 */
[----:B------:R-:W-:Y:S01]  /*8f40*/  SEL R34, R34, R85, P0 ;  /* 0x0000005522227207 */ /* 0x000fe20000000000 */
[----:B------:R-:W-:Y:S01]  /*8f50*/  SHFL.IDX PT, R42, R42, R13, 0x1c1f ;  /* 0x001c1f0d2a2a7589 */ /* 0x000fe200000e0000 */
[----:B---3--:R-:W-:Y:S02]  /*8f60*/  SEL R35, R58, R117, P0 ;  /* 0x000000753a237207 */ /* 0x008fe40000000000 */
[----:B0-----:R-:W-:Y:S01]  /*8f70*/  SEL R33, R117, R58, P0 ;  /* 0x0000003a75217207 */ /* 0x001fe20000000000 */
[----:B------:R-:W-:Y:S04]  /*8f80*/  SHFL.IDX PT, R78, R67, R13, 0x1c1f ;  /* 0x001c1f0d434e7589 */ /* 0x000fe800000e0000 */
[----:B------:R-:W-:Y:S04]  /*8f90*/  SHFL.IDX PT, R44, R44, R13, 0x1c1f ;  /* 0x001c1f0d2c2c7589 */ /* 0x000fe800000e0000 */
[----:B------:R-:W-:Y:S04]  /*8fa0*/  SHFL.IDX PT, R68, R68, R13, 0x1c1f ;  /* 0x001c1f0d44447589 */ /* 0x000fe800000e0000 */
[----:B------:R-:W-:Y:S04]  /*8fb0*/  SHFL.IDX PT, R46, R43, R13, 0x1c1f ;  /* 0x001c1f0d2b2e7589 */ /* 0x000fe800000e0000 */
[----:B------:R-:W0:Y:S04]  /*8fc0*/  SHFL.IDX PT, R80, R69, R13, 0x1c1f ;  /* 0x001c1f0d45507589 */ /* 0x000e2800000e0000 */
[----:B------:R0:W2:Y:S04]  /*8fd0*/  SHFL.IDX PT, R48, R45, R13, 0x1c1f ;  /* 0x001c1f0d2d307589 */ /* 0x0000a800000e0000 */
[----:B------:R-:W3:Y:S04]  /*8fe0*/  SHFL.IDX PT, R70, R70, R13, 0x1c1f ;  /* 0x001c1f0d46467589 */ /* 0x000ee800000e0000 */
[----:B------:R-:W4:Y:S04]  /*8ff0*/  SHFL.IDX PT, R52, R52, R13, 0x1c1f ;  /* 0x001c1f0d34347589 */ /* 0x000f2800000e0000 */
[----:B------:R-:W-:Y:S04]  /*9000*/  SHFL.IDX PT, R50, R53, R13, 0x1c1f ;  /* 0x001c1f0d35327589 */ /* 0x000fe800000e0000 */
[----:B------:R-:W1:Y:S04]  /*9010*/  SHFL.IDX PT, R82, R71, R13, 0x1c1f ;  /* 0x001c1f0d47527589 */ /* 0x000e6800000e0000 */
[----:B------:R-:W1:Y:S01]  /*9020*/  SHFL.IDX PT, R72, R72, R13, 0x1c1f ;  /* 0x001c1f0d48487589 */ /* 0x000e6200000e0000 */
[----:B0-----:R-:W-:-:S03]  /*9030*/  SEL R45, R129, R80, P0 ;  /* 0x00000050812d7207 */ /* 0x001fc60000000000 */
[----:B------:R-:W0:Y:S04]  /*9040*/  SHFL.IDX PT, R56, R56, R13, 0x1c1f ;  /* 0x001c1f0d38387589 */ /* 0x000e2800000e0000 */
[----:B------:R-:W-:Y:S04]  /*9050*/  SHFL.IDX PT, R54, R57, R13, 0x1c1f ;  /* 0x001c1f0d39367589 */ /* 0x000fe800000e0000 */
[----:B------:R-:W0:Y:S04]  /*9060*/  SHFL.IDX PT, R84, R73, R13, 0x1c1f ;  /* 0x001c1f0d49547589 */ /* 0x000e2800000e0000 */
[----:B------:R2:W0:Y:S04]  /*9070*/  SHFL.IDX PT, R74, R74, R13, 0x1c1f ;  /* 0x001c1f0d4a4a7589 */ /* 0x00042800000e0000 */
[----:B------:R3:W-:Y:S04]  /*9080*/  STSM.16.M88.4 [R94], R4 ;  /* 0x000000045e007844 */ /* 0x0007e80000000200 */
[----:B------:R4:W-:Y:S01]  /*9090*/  STSM.16.M88.4 [R92], R8 ;  /* 0x000000085c007844 */ /* 0x0009e20000000200 */
[----:B--2---:R-:W-:-:S02]  /*90a0*/  SEL R13, R111, R26, P0 ;  /* 0x0000001a6f0d7207 */ /* 0x004fc40000000000 */
[----:B------:R-:W-:Y:S02]  /*90b0*/  SEL R26, R28, R81, P0 ;  /* 0x000000511c1a7207 */ /* 0x000fe40000000000 */
[----:B------:R-:W-:Y:S01]  /*90c0*/  SEL R28, R83, R30, P0 ;  /* 0x0000001e531c7207 */ /* 0x000fe20000000000 */
[----:B------:R2:W-:Y:S01]  /*90d0*/  STSM.16.M88.4 [R90], R12 ;  /* 0x0000000c5a007844 */ /* 0x0005e20000000200 */
[----:B------:R-:W-:-:S03]  /*90e0*/  SEL R30, R30, R83, P0 ;  /* 0x000000531e1e7207 */ /* 0x000fc60000000000 */
[----:B------:R1:W-:Y:S01]  /*90f0*/  STSM.16.M88.4 [R88], R24 ;  /* 0x0000001858007844 */ /* 0x0003e20000000200 */
[----:B---3--:R-:W-:Y:S02]  /*9100*/  SEL R4, R87, R38, P0 ;  /* 0x0000002657047207 */ /* 0x008fe40000000000 */
[----:B------:R-:W-:Y:S01]  /*9110*/  SEL R6, R38, R87, P0 ;  /* 0x0000005726067207 */ /* 0x000fe20000000000 */
[----:B------:R-:W-:Y:S01]  /*9120*/  STSM.16.M88.4 [R86], R28 ;  /* 0x0000001c56007844 */ /* 0x000fe20000000200 */
[----:B------:R-:W-:Y:S02]  /*9130*/  SEL R5, R119, R76, P0 ;  /* 0x0000004c77057207 */ /* 0x000fe40000000000 */
[----:B------:R-:W-:Y:S01]  /*9140*/  SEL R7, R76, R119, P0 ;  /* 0x000000774c077207 */ /* 0x000fe20000000000 */
[----:B------:R3:W-:Y:S01]  /*9150*/  STSM.16.M88.4 [R47], R32 ;  /* 0x000000202f007844 */ /* 0x0007e20000000200 */
[----:B----4-:R-:W-:Y:S02]  /*9160*/  SEL R8, R89, R40, P0 ;  /* 0x0000002859087207 */ /* 0x010fe40000000000 */
[----:B------:R-:W-:Y:S01]  /*9170*/  SEL R10, R40, R89, P0 ;  /* 0x00000059280a7207 */ /* 0x000fe20000000000 */
[----:B------:R4:W-:Y:S01]  /*9180*/  STSM.16.M88.4 [R59], R4 ;  /* 0x000000043b007844 */ /* 0x0009e20000000200 */
[----:B------:R-:W-:-:S02]  /*9190*/  SEL R9, R121, R66, P0 ;  /* 0x0000004279097207 */ /* 0x000fc40000000000 */
[----:B------:R-:W-:Y:S02]  /*91a0*/  SEL R11, R66, R121, P0 ;  /* 0x00000079420b7207 */ /* 0x000fe40000000000 */
[----:B--2---:R-:W-:Y:S02]  /*91b0*/  SEL R12, R91, R42, P0 ;  /* 0x0000002a5b0c7207 */ /* 0x004fe40000000000 */
[----:B------:R-:W-:Y:S01]  /*91c0*/  SEL R14, R42, R91, P0 ;  /* 0x0000005b2a0e7207 */ /* 0x000fe20000000000 */
[----:B------:R2:W-:Y:S01]  /*91d0*/  STSM.16.M88.4 [R55], R8 ;  /* 0x0000000837007844 */ /* 0x0005e20000000200 */
[----:B------:R-:W-:Y:S02]  /*91e0*/  SEL R13, R123, R78, P0 ;  /* 0x0000004e7b0d7207 */ /* 0x000fe40000000000 */
[----:B------:R-:W-:Y:S02]  /*91f0*/  SEL R15, R78, R123, P0 ;  /* 0x0000007b4e0f7207 */ /* 0x000fe40000000000 */
[----:B-1----:R-:W-:-:S02]  /*9200*/  SEL R24, R93, R44, P0 ;  /* 0x0000002c5d187207 */ /* 0x002fc40000000000 */
[----:B------:R-:W-:Y:S01]  /*9210*/  SEL R26, R44, R93, P0 ;  /* 0x0000005d2c1a7207 */ /* 0x000fe20000000000 */
[----:B------:R-:W-:Y:S01]  /*9220*/  STSM.16.M88.4 [R51], R12 ;  /* 0x0000000c33007844 */ /* 0x000fe20000000200 */
[----:B------:R-:W-:Y:S02]  /*9230*/  SEL R25, R125, R68, P0 ;  /* 0x000000447d197207 */ /* 0x000fe40000000000 */
[----:B------:R-:W-:Y:S02]  /*9240*/  SEL R27, R68, R125, P0 ;  /* 0x0000007d441b7207 */ /* 0x000fe40000000000 */
[----:B------:R-:W-:Y:S02]  /*9250*/  SEL R44, R95, R46, P0 ;  /* 0x0000002e5f2c7207 */ /* 0x000fe40000000000 */
[----:B------:R-:W-:Y:S01]  /*9260*/  SEL R46, R46, R95, P0 ;  /* 0x0000005f2e2e7207 */ /* 0x000fe20000000000 */
[----:B------:R1:W-:Y:S01]  /*9270*/  STSM.16.M88.4 [R49], R24 ;  /* 0x0000001831007844 */ /* 0x0003e20000000200 */
[----:B---3--:R-:W-:-:S02]  /*9280*/  SEL R47, R80, R129, P0 ;  /* 0x00000081502f7207 */ /* 0x008fc40000000000 */
[----:B----4-:R-:W-:Y:S02]  /*9290*/  SEL R4, R97, R48, P0 ;  /* 0x0000003061047207 */ /* 0x010fe40000000000 */
[----:B------:R-:W-:Y:S01]  /*92a0*/  SEL R6, R48, R97, P0 ;  /* 0x0000006130067207 */ /* 0x000fe20000000000 */
[----:B------:R-:W-:Y:S01]  /*92b0*/  STSM.16.M88.4 [R41], R44 ;  /* 0x0000002c29007844 */ /* 0x000fe20000000200 */
[----:B------:R-:W-:Y:S02]  /*92c0*/  SEL R5, R131, R70, P0 ;  /* 0x0000004683057207 */ /* 0x000fe40000000000 */
[----:B------:R-:W-:Y:S02]  /*92d0*/  SEL R7, R70, R131, P0 ;  /* 0x0000008346077207 */ /* 0x000fe40000000000 */
[----:B--2---:R-:W-:Y:S02]  /*92e0*/  SEL R8, R99, R52, P0 ;  /* 0x0000003463087207 */ /* 0x004fe40000000000 */
[----:B------:R-:W-:Y:S01]  /*92f0*/  SEL R10, R52, R99, P0 ;  /* 0x00000063340a7207 */ /* 0x000fe20000000000 */
[----:B------:R2:W-:Y:S01]  /*9300*/  STSM.16.M88.4 [R39], R4 ;  /* 0x0000000427007844 */ /* 0x0005e20000000200 */
[----:B------:R-:W-:-:S02]  /*9310*/  SEL R9, R133, R82, P0 ;  /* 0x0000005285097207 */ /* 0x000fc40000000000 */
[----:B------:R-:W-:Y:S02]  /*9320*/  SEL R11, R82, R133, P0 ;  /* 0x00000085520b7207 */ /* 0x000fe40000000000 */
[----:B------:R-:W-:Y:S02]  /*9330*/  SEL R48, R101, R50, P0 ;  /* 0x0000003265307207 */ /* 0x000fe40000000000 */
[----:B------:R-:W-:Y:S01]  /*9340*/  SEL R50, R50, R101, P0 ;  /* 0x0000006532327207 */ /* 0x000fe20000000000 */
[----:B------:R-:W-:Y:S01]  /*9350*/  STSM.16.M88.4 [R20], R8 ;  /* 0x0000000814007844 */ /* 0x000fe20000000200 */
[----:B-1----:R-:W-:Y:S02]  /*9360*/  SEL R49, R127, R72, P0 ;  /* 0x000000487f317207 */ /* 0x002fe40000000000 */
[----:B------:R-:W-:Y:S02]  /*9370*/  SEL R51, R72, R127, P0 ;  /* 0x0000007f48337207 */ /* 0x000fe40000000000 */
[----:B0-----:R-:W-:-:S02]  /*9380*/  SEL R12, R103, R56, P0 ;  /* 0x00000038670c7207 */ /* 0x001fc40000000000 */
[----:B------:R-:W-:Y:S01]  /*9390*/  SEL R14, R56, R103, P0 ;  /* 0x00000067380e7207 */ /* 0x000fe20000000000 */
[----:B------:R-:W-:Y:S01]  /*93a0*/  STSM.16.M88.4 [R21], R48 ;  /* 0x0000003015007844 */ /* 0x000fe20000000200 */
[----:B------:R-:W-:Y:S01]  /*93b0*/  SEL R13, R135, R84, P0 ;  /* 0x00000054870d7207 */ /* 0x000fe20000000000 */
[----:B--2---:R-:W-:Y:S01]  /*93c0*/  IMAD.U32 R5, RZ, RZ, UR10 ;  /* 0x0000000aff057e24 */ /* 0x004fe2000f8e00ff */
[----:B------:R-:W-:Y:S01]  /*93d0*/  SEL R15, R84, R135, P0 ;  /* 0x00000087540f7207 */ /* 0x000fe20000000000 */
[----:B------:R-:W-:Y:S01]  /*93e0*/  ULDC.64 UR10, c[0x0][0xc08] ;  /* 0x00030200000a7ab9 */ /* 0x000fe20000000a00 */
[----:B------:R-:W-:Y:S01]  /*93f0*/  SEL R52, R105, R54, P0 ;  /* 0x0000003669347207 */ /* 0x000fe20000000000 */
[----:B------:R-:W-:Y:S01]  /*9400*/  IMAD.U32 R4, RZ, RZ, UR4 ;  /* 0x00000004ff047e24 */ /* 0x000fe2000f8e00ff */
[----:B------:R-:W-:Y:S01]  /*9410*/  SEL R53, R137, R74, P0 ;  /* 0x0000004a89357207 */ /* 0x000fe20000000000 */
[----:B------:R0:W-:Y:S01]  /*9420*/  STSM.16.M88.4 [R36], R12 ;  /* 0x0000000c24007844 */ /* 0x0001e20000000200 */
[----:B------:R-:W-:-:S02]  /*9430*/  SEL R55, R74, R137, P0 ;  /* 0x000000894a377207 */ /* 0x000fc40000000000 */
[----:B------:R-:W-:Y:S01]  /*9440*/  SEL R54, R54, R105, P0 ;  /* 0x0000006936367207 */ /* 0x000fe20000000000 */
[----:B------:R-:W-:-:S04]  /*9450*/  UISETP.NE.U32.AND UP1, UPT, UR10, URZ, UPT ;  /* 0x0000003f0a00728c */ /* 0x000fc8000bf25070 */
[----:B------:R1:W-:Y:S01]  /*9460*/  STSM.16.M88.4 [R37], R52 ;  /* 0x0000003425007844 */ /* 0x0003e20000000200 */
[----:B------:R-:W-:Y:S01]  /*9470*/  BAR.SYNC.DEFER_BLOCKING 0x1, 0x100 ;  /* 0x0044000000007b1d */ /* 0x000fe20000010000 */
[----:B------:R-:W-:-:S06]  /*9480*/  UISETP.NE.AND.EX UP1, UPT, UR11, URZ, UPT, UP1 ;  /* 0x0000003f0b00728c */ /* 0x000fcc000bf25310 */
[----:B------:R-:W-:-:S05]  /*9490*/  PLOP3.LUT P0, PT, PT, PT, UP1, 0x80, 0x0 ;  /* 0x000000000000781c */ /* 0x000fca0003f0f018 */
[----:B------:R-:W-:-:S04]  /*94a0*/  @UP1 UIADD3 UR10, UP2, UR12, UR10, URZ ;  /* 0x0000000a0c0a1290 */ /* 0x000fc8000ff5e03f */
[----:B------:R-:W-:Y:S01]  /*94b0*/  @UP1 UIADD3.X UR11, UR13, UR11, URZ, UP2, !UPT ;  /* 0x0000000b0d0b1290 */ /* 0x000fe200097fe43f */
[----:B------:R-:W-:Y:S01]  /*94c0*/  ULDC UR12, c[0x0][0xa88] ;  /* 0x0002a200000c7ab9 */ /* 0x000fe20000000800 */
[----:B0-----:R-:W-:Y:S02]  /*94d0*/  IMAD.U32 R12, RZ, RZ, UR10 ;  /* 0x0000000aff0c7e24 */ /* 0x001fe4000f8e00ff */
[----:B------:R-:W-:Y:S01]  /*94e0*/  IMAD.U32 R10, RZ, RZ, UR12 ;  /* 0x0000000cff0a7e24 */ /* 0x000fe2000f8e00ff */
[----:B------:R-:W2:Y:S01]  /*94f0*/  @P2 LDG.E R6, desc[UR50][R4.64] ;  /* 0x0000003204062981 */ /* 0x000ea2000c1e1900 */
[----:B------:R-:W-:Y:S01]  /*9500*/  IMAD.U32 R13, RZ, RZ, UR11 ;  /* 0x0000000bff0d7e24 */ /* 0x000fe2000f8e00ff */
[----:B------:R-:W-:Y:S01]  /*9510*/  ISETP.NE.AND P1, PT, R77, 0x1, PT ;  /* 0x000000014d00780c */ /* 0x000fe20003f25270 */
[----:B------:R-:W-:-:S03]  /*9520*/  UMOV UR4, URZ ;  /* 0x0000003f00047c82 */ /* 0x000fc60008000000 */
[----:B------:R1:W5:Y:S09]  /*9530*/  @P0 LDG.E R10, desc[UR50][R12.64] ;  /* 0x000000320c0a0981 */ /* 0x000372000c1e1900 */
[----:B------:R-:W0:Y:S08]  /*9540*/  @P1 LDC R7, c[0x0][0xbec] ;  /* 0x0002fb00ff071b82 */ /* 0x000e300000000800 */
[----:B------:R-:W3:Y:S01]  /*9550*/  @P1 LDC R9, c[0x0][0xbf0] ;  /* 0x0002fc00ff091b82 */ /* 0x000ee20000000800 */
[----:B--2---:R-:W-:Y:S01]  /*9560*/  @P2 R2UR UR4, R6 ;  /* 0x00000000060422ca */ /* 0x004fe200000e0000 */
[----:B01-3--:R-:W-:-:S14]  /*9570*/  @P0 BRA `(.L_x_248) ;  /* 0x0000000000100947 */ /* 0x00bfdc0003800000 */
[----:B------:R-:W-:Y:S05]  /*9580*/  @!P2 BRA `(.L_x_248) ;  /* 0x00000000000ca947 */ /* 0x000fea0003800000 */
[----:B------:R-:W2:Y:S04]  /*9590*/  LDG.E R11, desc[UR50][R4.64] ;  /* 0x00000032040b7981 */ /* 0x000ea8000c1e1900 */
[----:B-----5:R-:W2:Y:S02]  /*95a0*/  LDG.E R10, desc[UR50][R4.64+0x4] ;  /* 0x00000432040a7981 */ /* 0x020ea4000c1e1900 */
[----:B--2---:R-:W-:-:S07]  /*95b0*/  IMAD.IADD R10, R10, 0x1, -R11 ;  /* 0x000000010a0a7824 */ /* 0x004fce00078e0a0b */
.L_x_248:
[----:B------:R-:W-:Y:S01]  /*95c0*/  IMAD.U32 R12, RZ, RZ, UR40 ;  /* 0x00000028ff0c7e24 */ /* 0x000fe2000f8e00ff */
[----:B------:R-:W-:Y:S01]  /*95d0*/  USHF.R.S32.HI UR15, URZ, 0x1f, UR41 ;  /* 0x0000001f3f0f7899 */ /* 0x000fe20008011429 */
[----:B------:R-:W-:Y:S01]  /*95e0*/  IMAD.MOV.U32 R5, RZ, RZ, 0x2 ;  /* 0x00000002ff057424 */ /* 0x000fe200078e00ff */
[----:B------:R-:W-:Y:S01]  /*95f0*/  ULDC.64 UR16, c[0x0][0xb90] ;  /* 0x0002e40000107ab9 */ /* 0x000fe20000000a00 */
[----:B------:R-:W-:Y:S01]  /*9600*/  IMAD R12, R12, 0x80, R219 ;  /* 0x000000800c0c7824 */ /* 0x000fe200078e02db */
[----:B------:R-:W-:Y:S01]  /*9610*/  USHF.R.S32.HI UR11, URZ, 0x1f, UR4 ;  /* 0x0000001f3f0b7899 */ /* 0x000fe20008011404 */
[----:B------:R-:W-:Y:S01]  /*9620*/  IMAD.U32 R26, RZ, RZ, UR40 ;  /* 0x00000028ff1a7e24 */ /* 0x000fe2000f8e00ff */
[----:B------:R-:W-:Y:S01]  /*9630*/  UIMAD UR14, UR15, UR16, URZ ;  /* 0x000000100f0e72a4 */ /* 0x000fe2000f8e023f */
[----:B------:R-:W-:Y:S01]  /*9640*/  @P1 IMAD.HI.U32 R4, R12, R7, RZ ;  /* 0x000000070c041227 */ /* 0x000fe200078e00ff */
[----:B------:R-:W-:Y:S01]  /*9650*/  UMOV UR10, UR4 ;  /* 0x00000004000a7c82 */ /* 0x000fe20008000000 */
[----:B------:R-:W-:Y:S01]  /*9660*/  USEL UR39, UR39, URZ, !UP0 ;  /* 0x0000003f27277287 */ /* 0x000fe2000c000000 */
[----:B------:R-:W0:Y:S01]  /*9670*/  @P1 LDC R79, c[0x0][0xbf0] ;  /* 0x0002fc00ff4f1b82 */ /* 0x000e220000000800 */
[----:B------:R-:W-:Y:S01]  /*9680*/  UIMAD.WIDE.U32 UR12, UR41, UR16, UR10 ;  /* 0x00000010290c72a5 */ /* 0x000fe2000f8e000a */
[----:B------:R-:W-:Y:S01]  /*9690*/  IMAD.MOV.U32 R6, RZ, RZ, R12 ;  /* 0x000000ffff067224 */ /* 0x000fe200078e000c */
[----:B------:R-:W-:Y:S01]  /*96a0*/  UIMAD UR14, UR41, UR17, UR14 ;  /* 0x00000011290e72a4 */ /* 0x000fe2000f8e020e */
[----:B------:R-:W-:Y:S01]  /*96b0*/  @P1 SHF.R.U32.HI R6, RZ, R9, R4 ;  /* 0x00000009ff061219 */ /* 0x000fe20000011604 */
[----:B------:R-:W-:Y:S01]  /*96c0*/  USEL UR38, UR38, URZ, !UP0 ;  /* 0x0000003f26267287 */ /* 0x000fe2000c000000 */
[----:B------:R-:W-:Y:S01]  /*96d0*/  IMAD R4, R22, 0x40, R2 ;  /* 0x0000004016047824 */ /* 0x000fe200078e0202 */
[----:B------:R-:W-:Y:S01]  /*96e0*/  ULDC.64 UR16, c[0x0][0xb98] ;  /* 0x0002e60000107ab9 */ /* 0x000fe20000000a00 */
[----:B------:R-:W-:Y:S01]  /*96f0*/  UIADD3 UR13, UR13, UR14, URZ ;  /* 0x0000000e0d0d7290 */ /* 0x000fe2000fffe03f */
[--C-:B------:R-:W-:Y:S01]  /*9700*/  IMAD.MOV R8, RZ, RZ, -R6.reuse ;  /* 0x000000ffff087224 */ /* 0x100fe200078e0a06 */
[----:B------:R-:W-:Y:S01]  /*9710*/  UIMAD UR10, UR39, UR16, URZ ;  /* 0x00000010270a72a4 */ /* 0x000fe2000f8e023f */
[----:B------:R-:W-:Y:S01]  /*9720*/  IMAD.WIDE R4, R4, R5, UR8 ;  /* 0x0000000804047e25 */ /* 0x000fe2000f8e0205 */
[----:B------:R-:W-:Y:S01]  /*9730*/  UIMAD.WIDE.U32 UR12, UR38, UR16, UR12 ;  /* 0x00000010260c72a5 */ /* 0x000fe2000f8e000c */
[----:B------:R-:W-:Y:S01]  /*9740*/  SHF.R.S32.HI R7, RZ, 0x1f, R6 ;  /* 0x0000001fff077819 */ /* 0x000fe20000011406 */
[----:B------:R-:W-:Y:S01]  /*9750*/  UIMAD UR10, UR38, UR17, UR10 ;  /* 0x00000011260a72a4 */ /* 0x000fe2000f8e020a */
[----:B------:R-:W-:Y:S01]  /*9760*/  IMAD R9, R77, R8, R12 ;  /* 0x000000084d097224 */ /* 0x000fe200078e020c */
[----:B------:R-:W-:Y:S01]  /*9770*/  IADD3 R14, P5, R4, 0x1000, RZ ;  /* 0x00001000040e7810 */ /* 0x000fe20007fbe0ff */
[----:B------:R-:W-:Y:S01]  /*9780*/  ULDC.64 UR8, c[0x0][0xb88] ;  /* 0x0002e20000087ab9 */ /* 0x000fe20000000a00 */
[----:B------:R-:W-:Y:S01]  /*9790*/  IADD3 R6, P0, R6, UR12, RZ ;  /* 0x0000000c06067c10 */ /* 0x000fe2000ff1e0ff */
[----:B------:R-:W-:Y:S01]  /*97a0*/  IMAD R26, R26, 0x80, R217 ;  /* 0x000000801a1a7824 */ /* 0x000fe200078e02d9 */
[----:B------:R-:W-:Y:S01]  /*97b0*/  LOP3.LUT R11, R14, 0x380, RZ, 0xc0, !PT ;  /* 0x000003800e0b7812 */ /* 0x000fe200078ec0ff */
[----:B------:R-:W-:Y:S01]  /*97c0*/  IMAD.U32 R8, RZ, RZ, UR10 ;  /* 0x0000000aff087e24 */ /* 0x000fe2000f8e00ff */
[----:B------:R-:W-:Y:S01]  /*97d0*/  IADD3 R29, P2, R4, 0x5000, RZ ;  /* 0x00005000041d7810 */ /* 0x000fe20007f5e0ff */
[----:B-----5:R-:W-:Y:S01]  /*97e0*/  IMAD R83, R10, R77, RZ ;  /* 0x0000004d0a537224 */ /* 0x020fe200078e02ff */
[----:B------:R-:W-:-:S02]  /*97f0*/  SHF.R.U64 R11, R11, 0x3, RZ ;  /* 0x000000030b0b7819 */ /* 0x000fc400000012ff */
[----:B------:R-:W-:Y:S01]  /*9800*/  IADD3.X R7, R7, UR13, R8, P0, !PT ;  /* 0x0000000d07077c10 */ /* 0x000fe200087fe408 */
[----:B------:R-:W-:Y:S01]  /*9810*/  ULDC.64 UR12, c[0x0][0xaa0] ;  /* 0x0002a800000c7ab9 */ /* 0x000fe20000000a00 */
[----:B------:R-:W-:Y:S02]  /*9820*/  SHF.R.S32.HI R8, RZ, 0x1f, R9 ;  /* 0x0000001fff087819 */ /* 0x000fe40000011409 */
[----:B------:R-:W-:Y:S01]  /*9830*/  IADD3 R25, P0, R4, 0x3000, RZ ;  /* 0x0000300004197810 */ /* 0x000fe20007f1e0ff */
[----:B------:R-:W-:Y:S01]  /*9840*/  IMAD.WIDE.U32 R6, R9, UR8, R6 ;  /* 0x0000000809067c25 */ /* 0x000fe2000f8e0006 */
[----:B------:R-:W-:Y:S02]  /*9850*/  LOP3.LUT R28, R29, 0x380, RZ, 0xc0, !PT ;  /* 0x000003801d1c7812 */ /* 0x000fe400078ec0ff */
[----:B------:R-:W-:Y:S01]  /*9860*/  LOP3.LUT R24, R25, 0x380, RZ, 0xc0, !PT ;  /* 0x0000038019187812 */ /* 0x000fe200078ec0ff */
[----:B------:R-:W-:Y:S01]  /*9870*/  IMAD R20, R8, UR8, RZ ;  /* 0x0000000808147c24 */ /* 0x000fe2000f8e02ff */
[----:B------:R-:W-:-:S02]  /*9880*/  LOP3.LUT R8, R11, R14, RZ, 0x3c, !PT ;  /* 0x0000000e0b087212 */ /* 0x000fc400078e3cff */
[----:B------:R-:W-:Y:S01]  /*9890*/  SHF.R.U64 R24, R24, 0x3, RZ ;  /* 0x0000000318187819 */ /* 0x000fe200000012ff */
[----:B------:R-:W-:Y:S01]  /*98a0*/  IMAD R11, R9, UR9, R20 ;  /* 0x00000009090b7c24 */ /* 0x000fe2000f8e0214 */
[----:B------:R-:W-:Y:S01]  /*98b0*/  ULDC.64 UR8, c[0x0][0xb50] ;  /* 0x0002d40000087ab9 */ /* 0x000fe20000000a00 */
[----:B------:R-:W-:Y:S01]  /*98c0*/  SHF.R.U64 R28, R28, 0x3, RZ ;  /* 0x000000031c1c7819 */ /* 0x000fe200000012ff */
[----:B------:R-:W-:Y:S01]  /*98d0*/  IMAD.X R9, RZ, RZ, R5, P5 ;  /* 0x000000ffff097224 */ /* 0x000fe200028e0605 */
[----:B------:R-:W-:Y:S01]  /*98e0*/  LEA R14, P6, R6, UR8, 0x2 ;  /* 0x00000008060e7c11 */ /* 0x000fe2000f8c10ff */
[----:B------:R-:W-:Y:S01]  /*98f0*/  IMAD.IADD R7, R7, 0x1, R11 ;  /* 0x0000000107077824 */ /* 0x000fe200078e020b */
[----:B------:R-:W-:Y:S01]  /*9900*/  LOP3.LUT R24, R24, R25, RZ, 0x3c, !PT ;  /* 0x0000001918187212 */ /* 0x000fe200078e3cff */
[----:B------:R-:W-:Y:S01]  /*9910*/  IMAD.X R25, RZ, RZ, R5, P0 ;  /* 0x000000ffff197224 */ /* 0x000fe200000e0605 */
[----:B------:R-:W-:Y:S01]  /*9920*/  IADD3 R57, P0, R4, 0x9000, RZ ;  /* 0x0000900004397810 */ /* 0x000fe20007f1e0ff */
[----:B------:R-:W-:Y:S01]  /*9930*/  SHFL.IDX PT, R20, R14, RZ, 0x1c1f ;  /* 0x001c1fff0e147589 */ /* 0x000fe200000e0000 */
[----:B------:R-:W-:Y:S01]  /*9940*/  LEA.HI.X R15, R6, UR9, R7, 0x2, P6 ;  /* 0x00000009060f7c11 */ /* 0x000fe2000b0f1407 */
[----:B------:R-:W-:Y:S01]  /*9950*/  VIADD R6, R26, 0x8 ;  /* 0x000000081a067836 */ /* 0x000fe20000000000 */
[----:B------:R-:W-:Y:S01]  /*9960*/  LOP3.LUT R28, R28, R29, RZ, 0x3c, !PT ;  /* 0x0000001d1c1c7212 */ /* 0x000fe200078e3cff */
[----:B------:R-:W-:Y:S01]  /*9970*/  IMAD.X R29, RZ, RZ, R5, P2 ;  /* 0x000000ffff1d7224 */ /* 0x000fe200010e0605 */
[----:B------:R-:W-:Y:S01]  /*9980*/  LOP3.LUT R56, R57, 0x380, RZ, 0xc0, !PT ;  /* 0x0000038039387812 */ /* 0x000fe200078ec0ff */
[----:B------:R-:W1:Y:S01]  /*9990*/  SHFL.IDX PT, R21, R15, RZ, 0x1c1f ;  /* 0x001c1fff0f157589 */ /* 0x000e6200000e0000 */
[----:B------:R-:W-:-:S02]  /*99a0*/  IADD3 R41, P2, R4, 0xb000, RZ ;  /* 0x0000b00004297810 */ /* 0x000fc40007f5e0ff */
[----:B------:R-:W-:Y:S01]  /*99b0*/  SHF.R.U64 R56, R56, 0x3, RZ ;  /* 0x0000000338387819 */ /* 0x000fe200000012ff */
[----:B------:R-:W-:Y:S01]  /*99c0*/  SHFL.IDX PT, R42, R14, 0x1, 0x1c1f ;  /* 0x003c1f000e2a7f89 */ /* 0x000fe200000e0000 */
[----:B------:R-:W-:Y:S02]  /*99d0*/  LOP3.LUT R40, R41, 0x380, RZ, 0xc0, !PT ;  /* 0x0000038029287812 */ /* 0x000fe400078ec0ff */
[----:B------:R-:W-:Y:S01]  /*99e0*/  LOP3.LUT R56, R56, R57, RZ, 0x3c, !PT ;  /* 0x0000003938387212 */ /* 0x000fe200078e3cff */
[--C-:B------:R-:W-:Y:S01]  /*99f0*/  IMAD.X R57, RZ, RZ, R5.reuse, P0 ;  /* 0x000000ffff397224 */ /* 0x100fe200000e0605 */
[----:B------:R-:W-:Y:S01]  /*9a00*/  SHF.R.U64 R40, R40, 0x3, RZ ;  /* 0x0000000328287819 */ /* 0x000fe200000012ff */
[----:B------:R-:W2:Y:S01]  /*9a10*/  SHFL.IDX PT, R43, R15, 0x1, 0x1c1f ;  /* 0x003c1f000f2b7f89 */ /* 0x000ea200000e0000 */
[----:B------:R-:W-:Y:S02]  /*9a20*/  LOP3.LUT P0, RZ, R23, 0x3, RZ, 0xc0, !PT ;  /* 0x0000000317ff7812 */ /* 0x000fe4000780c0ff */
[----:B------:R-:W-:Y:S01]  /*9a30*/  LOP3.LUT R40, R40, R41, RZ, 0x3c, !PT ;  /* 0x0000002928287212 */ /* 0x000fe200078e3cff */
[----:B------:R-:W-:Y:S01]  /*9a40*/  IMAD.X R41, RZ, RZ, R5, P2 ;  /* 0x000000ffff297224 */ /* 0x000fe200010e0605 */
[----:B------:R-:W-:-:S02]  /*9a50*/  ISETP.GE.OR P2, PT, R26, R83, P0 ;  /* 0x000000531a00720c */ /* 0x000fc40000746670 */
[C---:B------:R-:W-:Y:S02]  /*9a60*/  IADD3 R13, P4, R4.reuse, 0x2000, RZ ;  /* 0x00002000040d7810 */ /* 0x040fe40007f9e0ff */
[----:B------:R-:W-:Y:S02]  /*9a70*/  IADD3 R53, P3, R4, 0x4000, RZ ;  /* 0x0000400004357810 */ /* 0x000fe40007f7e0ff */
[----:B------:R-:W-:Y:S02]  /*9a80*/  LOP3.LUT R12, R13, 0x380, RZ, 0xc0, !PT ;  /* 0x000003800d0c7812 */ /* 0x000fe400078ec0ff */
[----:B------:R-:W-:Y:S02]  /*9a90*/  LOP3.LUT R52, R53, 0x380, RZ, 0xc0, !PT ;  /* 0x0000038035347812 */ /* 0x000fe400078ec0ff */
[----:B------:R-:W-:Y:S02]  /*9aa0*/  SHF.R.U64 R12, R12, 0x3, RZ ;  /* 0x000000030c0c7819 */ /* 0x000fe400000012ff */
[----:B------:R-:W-:Y:S01]  /*9ab0*/  ISETP.GE.OR P0, PT, R6, R83, P0 ;  /* 0x000000530600720c */ /* 0x000fe20000706670 */
[----:B-1----:R1:W-:Y:S01]  /*9ac0*/  @!P2 ST.E desc[UR50][R20.64], R3 ;  /* 0x000000031400a985 */ /* 0x0023e2000c101932 */
[----:B------:R-:W-:-:S02]  /*9ad0*/  SHF.R.U64 R52, R52, 0x3, RZ ;  /* 0x0000000334347819 */ /* 0x000fc400000012ff */
[----:B------:R-:W-:Y:S01]  /*9ae0*/  LOP3.LUT R12, R12, R13, RZ, 0x3c, !PT ;  /* 0x0000000d0c0c7212 */ /* 0x000fe200078e3cff */
[--C-:B------:R-:W-:Y:S01]  /*9af0*/  IMAD.X R13, RZ, RZ, R5.reuse, P4 ;  /* 0x000000ffff0d7224 */ /* 0x100fe200020e0605 */
[----:B------:R-:W-:Y:S01]  /*9b00*/  LOP3.LUT R52, R52, R53, RZ, 0x3c, !PT ;  /* 0x0000003534347212 */ /* 0x000fe200078e3cff */
[--C-:B------:R-:W-:Y:S01]  /*9b10*/  IMAD.X R53, RZ, RZ, R5.reuse, P3 ;  /* 0x000000ffff357224 */ /* 0x100fe200018e0605 */
[C---:B------:R-:W-:Y:S01]  /*9b20*/  IADD3 R33, P6, R4.reuse, 0x6000, RZ ;  /* 0x0000600004217810 */ /* 0x040fe20007fde0ff */
[----:B------:R-:W-:Y:S01]  /*9b30*/  UIMAD UR10, UR11, UR12, URZ ;  /* 0x0000000c0b0a72a4 */ /* 0x000fe2000f8e023f */
[C---:B------:R-:W-:Y:S02]  /*9b40*/  IADD3 R37, P5, R4.reuse, 0x7000, RZ ;  /* 0x0000700004257810 */ /* 0x040fe40007fbe0ff */
[C---:B------:R-:W-:Y:S01]  /*9b50*/  IADD3 R65, P4, R4.reuse, 0x8000, RZ ;  /* 0x0000800004417810 */ /* 0x040fe20007f9e0ff */
[----:B-1----:R-:W1:Y:S01]  /*9b60*/  @P1 LDC R21, c[0x0][0xbec] ;  /* 0x0002fb00ff151b82 */ /* 0x002e620000000800 */
[----:B------:R-:W-:Y:S01]  /*9b70*/  IADD3 R45, P3, R4, 0xa000, RZ ;  /* 0x0000a000042d7810 */ /* 0x000fe20007f7e0ff */
[----:B------:R-:W-:Y:S01]  /*9b80*/  UIMAD.WIDE.U32 UR8, UR4, UR12, URZ ;  /* 0x0000000c040872a5 */ /* 0x000fe2000f8e003f */
[----:B------:R-:W-:Y:S01]  /*9b90*/  LOP3.LUT R32, R33, 0x380, RZ, 0xc0, !PT ;  /* 0x0000038021207812 */ /* 0x000fe200078ec0ff */
[----:B------:R-:W-:Y:S01]  /*9ba0*/  UIMAD UR10, UR4, UR13, UR10 ;  /* 0x0000000d040a72a4 */ /* 0x000fe2000f8e020a */
[----:B------:R-:W-:Y:S01]  /*9bb0*/  LOP3.LUT R36, R37, 0x380, RZ, 0xc0, !PT ;  /* 0x0000038025247812 */ /* 0x000fe200078ec0ff */
[----:B--2---:R2:W-:Y:S01]  /*9bc0*/  @!P0 ST.E desc[UR50][R42.64], R0 ;  /* 0x000000002a008985 */ /* 0x0045e2000c101932 */
[----:B------:R-:W-:Y:S01]  /*9bd0*/  LOP3.LUT R64, R65, 0x380, RZ, 0xc0, !PT ;  /* 0x0000038041407812 */ /* 0x000fe200078ec0ff */
[----:B------:R-:W-:Y:S01]  /*9be0*/  ULDC.64 UR12, c[0x0][0xae8] ;  /* 0x0002ba00000c7ab9 */ /* 0x000fe20000000a00 */
[----:B------:R-:W-:Y:S01]  /*9bf0*/  LOP3.LUT R44, R45, 0x380, RZ, 0xc0, !PT ;  /* 0x000003802d2c7812 */ /* 0x000fe200078ec0ff */
[----:B------:R-:W-:Y:S01]  /*9c00*/  IMAD.U32 R3, RZ, RZ, UR40 ;  /* 0x00000028ff037e24 */ /* 0x000fe2000f8e00ff */
[----:B------:R-:W-:Y:S01]  /*9c10*/  SHF.R.U64 R32, R32, 0x3, RZ ;  /* 0x0000000320207819 */ /* 0x000fe200000012ff */
[----:B------:R-:W-:Y:S01]  /*9c20*/  UIADD3 UR9, UR9, UR10, URZ ;  /* 0x0000000a09097290 */ /* 0x000fe2000fffe03f */
[----:B------:R-:W-:Y:S01]  /*9c30*/  SHF.R.U64 R36, R36, 0x3, RZ ;  /* 0x0000000324247819 */ /* 0x000fe200000012ff */
[----:B------:R-:W-:Y:S01]  /*9c40*/  UIMAD UR4, UR15, UR12, URZ ;  /* 0x0000000c0f0472a4 */ /* 0x000fe2000f8e023f */
[----:B------:R-:W-:Y:S01]  /*9c50*/  SHF.R.U64 R64, R64, 0x3, RZ ;  /* 0x0000000340407819 */ /* 0x000fe200000012ff */
[----:B------:R-:W5:Y:S01]  /*9c60*/  LD.E.128 R12, desc[UR50][R12.64] ;  /* 0x000000320c0c7980 */ /* 0x000f62000c101d00 */
[----:B------:R-:W-:Y:S01]  /*9c70*/  SHF.R.U64 R44, R44, 0x3, RZ ;  /* 0x000000032c2c7819 */ /* 0x000fe200000012ff */
[----:B--2---:R-:W-:Y:S01]  /*9c80*/  IMAD R0, R19, 0x20, R22 ;  /* 0x0000002013007824 */ /* 0x004fe200078e0216 */
[----:B------:R-:W-:Y:S01]  /*9c90*/  LOP3.LUT R32, R32, R33, RZ, 0x3c, !PT ;  /* 0x0000002120207212 */ /* 0x000fe200078e3cff */
[--C-:B------:R-:W-:Y:S01]  /*9ca0*/  IMAD.X R33, RZ, RZ, R5.reuse, P6 ;  /* 0x000000ffff217224 */ /* 0x100fe200030e0605 */
[----:B------:R-:W-:Y:S01]  /*9cb0*/  LOP3.LUT R36, R36, R37, RZ, 0x3c, !PT ;  /* 0x0000002524247212 */ /* 0x000fe200078e3cff */
[----:B------:R-:W-:Y:S01]  /*9cc0*/  IMAD R78, R3, 0x80, R0 ;  /* 0x00000080034e7824 */ /* 0x000fe200078e0200 */
[----:B------:R-:W-:Y:S01]  /*9cd0*/  LOP3.LUT R64, R64, R65, RZ, 0x3c, !PT ;  /* 0x0000004140407212 */ /* 0x000fe200078e3cff */
[--C-:B------:R-:W-:Y:S01]  /*9ce0*/  IMAD.X R37, RZ, RZ, R5.reuse, P5 ;  /* 0x000000ffff257224 */ /* 0x100fe200028e0605 */
[----:B------:R-:W-:Y:S01]  /*9cf0*/  LOP3.LUT R44, R44, R45, RZ, 0x3c, !PT ;  /* 0x0000002d2c2c7212 */ /* 0x000fe200078e3cff */
[--C-:B------:R-:W-:Y:S01]  /*9d00*/  IMAD.X R65, RZ, RZ, R5.reuse, P4 ;  /* 0x000000ffff417224 */ /* 0x100fe200020e0605 */
[----:B------:R-:W-:Y:S01]  /*9d10*/  UIMAD UR4, UR41, UR13, UR4 ;  /* 0x0000000d290472a4 */ /* 0x000fe2000f8e0204 */
[C---:B------:R-:W-:Y:S01]  /*9d20*/  IADD3 R73, P6, R4.reuse, 0xc000, RZ ;  /* 0x0000c00004497810 */ /* 0x040fe20007fde0ff */
[----:B------:R-:W-:Y:S01]  /*9d30*/  UIMAD.WIDE.U32 UR8, UR41, UR12, UR8 ;  /* 0x0000000c290872a5 */ /* 0x000fe2000f8e0008 */
[C---:B------:R-:W-:Y:S01]  /*9d40*/  IADD3 R69, P5, R4.reuse, 0xd000, RZ ;  /* 0x0000d00004457810 */ /* 0x040fe20007fbe0ff */
[--C-:B------:R-:W-:Y:S01]  /*9d50*/  IMAD.X R45, RZ, RZ, R5.reuse, P3 ;  /* 0x000000ffff2d7224 */ /* 0x100fe200018e0605 */
[C---:B------:R-:W-:Y:S01]  /*9d60*/  IADD3 R61, P4, R4.reuse, 0xe000, RZ ;  /* 0x0000e000043d7810 */ /* 0x040fe20007f9e0ff */
[----:B------:R-:W-:Y:S01]  /*9d70*/  ULDC.64 UR10, c[0x0][0xaf0] ;  /* 0x0002bc00000a7ab9 */ /* 0x000fe20000000a00 */
[----:B------:R-:W-:Y:S01]  /*9d80*/  IADD3 R7, P3, R4, 0xf000, RZ ;  /* 0x0000f00004077810 */ /* 0x000fe20007f7e0ff */
[----:B-1----:R-:W-:Y:S01]  /*9d90*/  @P1 IMAD.HI.U32 R0, R78, R21, RZ ;  /* 0x000000154e001227 */ /* 0x002fe200078e00ff */
[----:B------:R-:W-:Y:S01]  /*9da0*/  UIADD3 UR9, UR9, UR4, URZ ;  /* 0x0000000409097290 */ /* 0x000fe2000fffe03f */
[----:B------:R-:W-:Y:S01]  /*9db0*/  LOP3.LUT R72, R73, 0x380, RZ, 0xc0, !PT ;  /* 0x0000038049487812 */ /* 0x000fe200078ec0ff */
[----:B------:R-:W-:Y:S01]  /*9dc0*/  UIMAD UR4, UR39, UR10, URZ ;  /* 0x0000000a270472a4 */ /* 0x000fe2000f8e023f */
[----:B------:R-:W-:Y:S01]  /*9dd0*/  LOP3.LUT R68, R69, 0x380, RZ, 0xc0, !PT ;  /* 0x0000038045447812 */ /* 0x000fe200078ec0ff */
[----:B------:R-:W-:Y:S01]  /*9de0*/  IMAD.MOV.U32 R3, RZ, RZ, R78 ;  /* 0x000000ffff037224 */ /* 0x000fe200078e004e */
[----:B------:R-:W-:Y:S01]  /*9df0*/  LOP3.LUT R60, R61, 0x380, RZ, 0xc0, !PT ;  /* 0x000003803d3c7812 */ /* 0x000fe200078ec0ff */
[----:B------:R-:W-:Y:S01]  /*9e00*/  IMAD.X R49, RZ, RZ, R5, P3 ;  /* 0x000000ffff317224 */ /* 0x000fe200018e0605 */
[----:B------:R-:W-:Y:S01]  /*9e10*/  LOP3.LUT R11, R4, 0x380, RZ, 0xc0, !PT ;  /* 0x00000380040b7812 */ /* 0x000fe200078ec0ff */
[----:B------:R-:W5:Y:S01]  /*9e20*/  LD.E.128 R24, desc[UR50][R24.64] ;  /* 0x0000003218187980 */ /* 0x000f62000c101d00 */
[----:B------:R-:W-:Y:S01]  /*9e30*/  LOP3.LUT R6, R7, 0x380, RZ, 0xc0, !PT ;  /* 0x0000038007067812 */ /* 0x000fe200078ec0ff */
[----:B------:R-:W-:Y:S01]  /*9e40*/  UIMAD.WIDE.U32 UR8, UR38, UR10, UR8 ;  /* 0x0000000a260872a5 */ /* 0x000fe2000f8e0008 */
[----:B0-----:R-:W-:Y:S01]  /*9e50*/  @P1 SHF.R.U32.HI R3, RZ, R79, R0 ;  /* 0x0000004fff031219 */ /* 0x001fe20000011600 */
[----:B------:R-:W-:Y:S01]  /*9e60*/  UIMAD UR4, UR38, UR11, UR4 ;  /* 0x0000000b260472a4 */ /* 0x000fe2000f8e0204 */
[----:B------:R-:W-:Y:S01]  /*9e70*/  SHF.R.U64 R72, R72, 0x3, RZ ;  /* 0x0000000348487819 */ /* 0x000fe200000012ff */
[----:B------:R-:W5:Y:S01]  /*9e80*/  LD.E.128 R52, desc[UR50][R52.64] ;  /* 0x0000003234347980 */ /* 0x000f62000c101d00 */
[----:B------:R-:W-:-:S02]  /*9e90*/  SHF.R.U64 R68, R68, 0x3, RZ ;  /* 0x0000000344447819 */ /* 0x000fc400000012ff */
[----:B------:R-:W-:Y:S01]  /*9ea0*/  SHF.R.U64 R60, R60, 0x3, RZ ;  /* 0x000000033c3c7819 */ /* 0x000fe200000012ff */
[----:B------:R-:W5:Y:S01]  /*9eb0*/  LD.E.128 R28, desc[UR50][R28.64] ;  /* 0x000000321c1c7980 */ /* 0x000f62000c101d00 */
[----:B------:R-:W-:Y:S02]  /*9ec0*/  SHF.R.U64 R11, R11, 0x3, RZ ;  /* 0x000000030b0b7819 */ /* 0x000fe400000012ff */
[----:B------:R-:W-:Y:S01]  /*9ed0*/  SHF.R.U64 R6, R6, 0x3, RZ ;  /* 0x0000000306067819 */ /* 0x000fe200000012ff */
[----:B------:R-:W-:Y:S01]  /*9ee0*/  UIADD3 UR4, UR9, UR4, URZ ;  /* 0x0000000409047290 */ /* 0x000fe2000fffe03f */
[--C-:B------:R-:W-:Y:S01]  /*9ef0*/  SHF.R.S32.HI R0, RZ, 0x1f, R3.reuse ;  /* 0x0000001fff007819 */ /* 0x100fe20000011403 */
[----:B------:R-:W-:Y:S01]  /*9f00*/  IMAD.MOV R76, RZ, RZ, -R3 ;  /* 0x000000ffff4c7224 */ /* 0x000fe200078e0a03 */
[----:B------:R-:W-:Y:S01]  /*9f10*/  LOP3.LUT R72, R72, R73, RZ, 0x3c, !PT ;  /* 0x0000004948487212 */ /* 0x000fe200078e3cff */
[--C-:B------:R-:W-:Y:S01]  /*9f20*/  IMAD.X R73, RZ, RZ, R5.reuse, P6 ;  /* 0x000000ffff497224 */ /* 0x100fe200030e0605 */
[----:B------:R-:W-:Y:S01]  /*9f30*/  LOP3.LUT R68, R68, R69, RZ, 0x3c, !PT ;  /* 0x0000004544447212 */ /* 0x000fe200078e3cff */
[--C-:B------:R-:W-:Y:S01]  /*9f40*/  IMAD.X R69, RZ, RZ, R5.reuse, P5 ;  /* 0x000000ffff457224 */ /* 0x100fe200028e0605 */
[----:B------:R-:W-:Y:S01]  /*9f50*/  LOP3.LUT R60, R60, R61, RZ, 0x3c, !PT ;  /* 0x0000003d3c3c7212 */ /* 0x000fe200078e3cff */
[----:B------:R-:W-:Y:S01]  /*9f60*/  IMAD.X R61, RZ, RZ, R5, P4 ;  /* 0x000000ffff3d7224 */ /* 0x000fe200020e0605 */
[----:B------:R-:W-:Y:S01]  /*9f70*/  LOP3.LUT R4, R11, R4, RZ, 0x3c, !PT ;  /* 0x000000040b047212 */ /* 0x000fe200078e3cff */
[----:B------:R-:W-:Y:S01]  /*9f80*/  IMAD.U32 R20, RZ, RZ, UR8 ;  /* 0x00000008ff147e24 */ /* 0x000fe2000f8e00ff */
[----:B------:R-:W-:Y:S01]  /*9f90*/  LOP3.LUT R48, R6, R7, RZ, 0x3c, !PT ;  /* 0x0000000706307212 */ /* 0x000fe200078e3cff */
[----:B------:R-:W-:Y:S01]  /*9fa0*/  IMAD.U32 R21, RZ, RZ, UR9 ;  /* 0x00000009ff157e24 */ /* 0x000fe2000f8e00ff */
[----:B------:R-:W-:Y:S01]  /*9fb0*/  ULDC.64 UR8, c[0x0][0xae0] ;  /* 0x0002b80000087ab9 */ /* 0x000fe20000000a00 */
[----:B------:R-:W-:Y:S01]  /*9fc0*/  IMAD R77, R77, R76, R78 ;  /* 0x0000004c4d4d7224 */ /* 0x000fe200078e024e */
[----:B------:R-:W5:Y:S01]  /*9fd0*/  LD.E.128 R4, desc[UR50][R4.64] ;  /* 0x0000003204047980 */ /* 0x000f62000c101d00 */
[----:B------:R-:W-:-:S02]  /*9fe0*/  IMAD R0, R0, UR8, RZ ;  /* 0x0000000800007c24 */ /* 0x000fc4000f8e02ff */
[----:B------:R-:W-:Y:S01]  /*9ff0*/  IMAD.U32 R21, RZ, RZ, UR4 ;  /* 0x00000004ff157e24 */ /* 0x000fe2000f8e00ff */
[----:B------:R-:W5:Y:S01]  /*a000*/  LD.E.128 R8, desc[UR50][R8.64] ;  /* 0x0000003208087980 */ /* 0x000f62000c101d00 */
[C---:B------:R-:W-:Y:S01]  /*a010*/  IMAD R79, R3.reuse, UR9, R0 ;  /* 0x00000009034f7c24 */ /* 0x040fe2000f8e0200 */
[----:B------:R-:W-:Y:S02]  /*a020*/  SHF.R.S32.HI R0, RZ, 0x1f, R77 ;  /* 0x0000001fff007819 */ /* 0x000fe4000001144d */
[----:B------:R-:W5:Y:S01]  /*a030*/  LD.E.128 R32, desc[UR50][R32.64] ;  /* 0x0000003220207980 */ /* 0x000f62000c101d00 */
[----:B------:R-:W-:Y:S01]  /*a040*/  IMAD.WIDE.U32 R20, R3, UR8, R20 ;  /* 0x0000000803147c25 */ /* 0x000fe2000f8e0014 */
[----:B------:R-:W-:Y:S02]  /*a050*/  ULDC.64 UR8, c[0x0][0xad8] ;  /* 0x0002b60000087ab9 */ /* 0x000fe40000000a00 */
[----:B------:R-:W5:Y:S04]  /*a060*/  LD.E.128 R36, desc[UR50][R36.64] ;  /* 0x0000003224247980 */ /* 0x000f68000c101d00 */
[----:B------:R-:W5:Y:S04]  /*a070*/  LD.E.128 R64, desc[UR50][R64.64] ;  /* 0x0000003240407980 */ /* 0x000f68000c101d00 */
[----:B------:R-:W5:Y:S04]  /*a080*/  LD.E.128 R56, desc[UR50][R56.64] ;  /* 0x0000003238387980 */ /* 0x000f68000c101d00 */
[----:B------:R-:W5:Y:S04]  /*a090*/  LD.E.128 R44, desc[UR50][R44.64] ;  /* 0x000000322c2c7980 */ /* 0x000f68000c101d00 */
[----:B------:R-:W5:Y:S04]  /*a0a0*/  LD.E.128 R40, desc[UR50][R40.64] ;  /* 0x0000003228287980 */ /* 0x000f68000c101d00 */
[----:B------:R-:W5:Y:S04]  /*a0b0*/  LD.E.128 R72, desc[UR50][R72.64] ;  /* 0x0000003248487980 */ /* 0x000f68000c101d00 */
[----:B------:R-:W5:Y:S04]  /*a0c0*/  LD.E.128 R68, desc[UR50][R68.64] ;  /* 0x0000003244447980 */ /* 0x000f68000c101d00 */
[----:B------:R-:W5:Y:S04]  /*a0d0*/  LD.E.128 R60, desc[UR50][R60.64] ;  /* 0x000000323c3c7980 */ /* 0x000f68000c101d00 */
[----:B------:R-:W5:Y:S01]  /*a0e0*/  LD.E.128 R48, desc[UR50][R48.64] ;  /* 0x0000003230307980 */ /* 0x000f62000c101d00 */
[----:B------:R-:W-:Y:S01]  /*a0f0*/  IMAD.U32 R81, RZ, RZ, UR40 ;  /* 0x00000028ff517e24 */ /* 0x000fe2000f8e00ff */
        /* <DEDUP_REMOVED lines=8> */
[----:B------:R-:W-:Y:S01]  /*a180*/  IMAD R84, R81, 0x80, R22 ;  /* 0x0000008051547824 */ /* 0x000fe200078e0216 */
[----:B------:R-:W-:Y:S01]  /*a190*/  UIADD3 UR7, UR7, 0x38820, URZ ;  /* 0x0003882007077890 */ /* 0x000fe2000fffe03f */
[C---:B------:R-:W-:Y:S02]  /*a1a0*/  IMAD R3, R77.reuse, UR9, R76 ;  /* 0x000000094d037c24 */ /* 0x040fe4000f8e024c */
[----:B------:R-:W-:Y:S01]  /*a1b0*/  IMAD.WIDE.U32 R20, R77, UR8, R20 ;  /* 0x000000084d147c25 */ /* 0x000fe2000f8e0014 */
[----:B------:R-:W-:Y:S01]  /*a1c0*/  ISETP.GE.AND P2, PT, R84, R83, PT ;  /* 0x000000535400720c */ /* 0x000fe20003f46270 */
[----:B------:R-:W-:Y:S01]  /*a1d0*/  ULDC.64 UR8, c[0x0][0xa80] ;  /* 0x0002a00000087ab9 */ /* 0x000fe20000000a00 */
[----:B------:R-:W-:Y:S01]  /*a1e0*/  UPRMT UR7, URZ, 0x654, UR7 ;  /* 0x000006543f077896 */ /* 0x000fe20008000007 */
[----:B------:R-:W-:Y:S01]  /*a1f0*/  IMAD.IADD R3, R21, 0x1, R3 ;  /* 0x0000000115037824 */ /* 0x000fe200078e0203 */
[----:B------:R-:W-:Y:S01]  /*a200*/  LEA R82, P3, R20, UR8, 0x1 ;  /* 0x0000000814527c11 */ /* 0x000fe2000f8608ff */
[----:B------:R-:W-:-:S03]  /*a210*/  VIADD R0, R84, 0x20 ;  /* 0x0000002054007836 */ /* 0x000fc60000000000 */
[----:B------:R-:W-:Y:S02]  /*a220*/  LEA.HI.X R3, R20, UR9, R3, 0x1, P3 ;  /* 0x0000000914037c11 */ /* 0x000fe400098f0c03 */
[-C--:B------:R-:W-:Y:S01]  /*a230*/  ISETP.GE.AND P1, PT, R0, R83.reuse, PT ;  /* 0x000000530000720c */ /* 0x080fe20003f26270 */
[----:B------:R-:W-:Y:S01]  /*a240*/  VIADD R0, R84, 0x40 ;  /* 0x0000004054007836 */ /* 0x000fe20000000000 */
[----:B0-----:R0:W1:Y:S01]  /*a250*/  SHFL.IDX PT, R85, R82, RZ, 0x181f ;  /* 0x00181fff52557589 */ /* 0x00106200000e0000 */
[----:B------:R-:W-:Y:S01]  /*a260*/  BSSY B1, `(.L_x_249) ;  /* 0x0000016000017945 */ /* 0x000fe20003800000 */
[----:B------:R-:W-:Y:S02]  /*a270*/  SYNCS.ARRIVE.TRANS64.RED.A1T0 RZ, [UR7], RZ ;  /* 0x000000ffffff79a7 */ /* 0x000fe40008100407 */
[----:B------:R0:W2:Y:S01]  /*a280*/  SHFL.IDX PT, R81, R3, RZ, 0x181f ;  /* 0x00181fff03517589 */ /* 0x0000a200000e0000 */
[----:B------:R-:W-:Y:S01]  /*a290*/  ISETP.GE.AND P0, PT, R0, R83, PT ;  /* 0x000000530000720c */ /* 0x000fe20003f06270 */
[----:B------:R-:W-:-:S12]  /*a2a0*/  @P2 BRA `(.L_x_250) ;  /* 0x0000000000442947 */ /* 0x000fd80003800000 */
[----:B------:R-:W-:Y:S02]  /*a2b0*/  ULDC UR4, c[0x0][0xac8] ;  /* 0x0002b20000047ab9 */ /* 0x000fe40000000800 */
[----:B------:R-:W-:Y:S02]  /*a2c0*/  ISETP.GE.AND P5, PT, R2, UR4, PT ;  /* 0x0000000402007c0c */ /* 0x000fe4000bfa6270 */
[----:B------:R-:W-:Y:S02]  /*a2d0*/  ISETP.GE.AND P4, PT, R17, UR4, PT ;  /* 0x0000000411007c0c */ /* 0x000fe4000bf86270 */
[----:B------:R-:W-:Y:S02]  /*a2e0*/  ISETP.GE.AND P3, PT, R16, UR4, PT ;  /* 0x0000000410007c0c */ /* 0x000fe4000bf66270 */
[----:B------:R-:W-:-:S07]  /*a2f0*/  ISETP.GE.AND P2, PT, R18, UR4, PT ;  /* 0x0000000412007c0c */ /* 0x000fce000bf46270 */
[----:B-1----:R-:W-:-:S04]  /*a300*/  @!P5 LEA R20, P6, R2, R85, 0x1 ;  /* 0x000000550214d211 */ /* 0x002fc800078c08ff */
[----:B--2---:R-:W-:Y:S02]  /*a310*/  @!P5 LEA.HI.X R21, R2, R81, R224, 0x1, P6 ;  /* 0x000000510215d211 */ /* 0x004fe400030f0ce0 */
[----:B------:R-:W-:-:S03]  /*a320*/  @!P4 LEA R76, P6, R17, R85, 0x1 ;  /* 0x00000055114cc211 */ /* 0x000fc600078c08ff */
[----:B-----5:R3:W-:Y:S01]  /*a330*/  @!P5 ST.E.128 desc[UR50][R20.64], R4 ;  /* 0x000000041400d985 */ /* 0x0207e2000c101d32 */
[----:B------:R-:W-:Y:S02]  /*a340*/  @!P4 LEA.HI.X R77, R17, R81, R223, 0x1, P6 ;  /* 0x00000051114dc211 */ /* 0x000fe400030f0cdf */
[----:B------:R-:W-:-:S03]  /*a350*/  @!P3 LEA R78, P6, R16, R85, 0x1 ;  /* 0x00000055104eb211 */ /* 0x000fc600078c08ff */
[----:B------:R3:W-:Y:S01]  /*a360*/  @!P4 ST.E.128 desc[UR50][R76.64], R52 ;  /* 0x000000344c00c985 */ /* 0x0007e2000c101d32 */
[----:B------:R-:W-:Y:S02]  /*a370*/  @!P3 LEA.HI.X R79, R16, R81, R222, 0x1, P6 ;  /* 0x00000051104fb211 */ /* 0x000fe400030f0cde */
[----:B------:R-:W-:-:S03]  /*a380*/  @!P2 LEA R80, P6, R18, R85, 0x1 ;  /* 0x000000551250a211 */ /* 0x000fc600078c08ff */
[----:B------:R3:W-:Y:S01]  /*a390*/  @!P3 ST.E.128 desc[UR50][R78.64], R64 ;  /* 0x000000404e00b985 */ /* 0x0007e2000c101d32 */
[----:B------:R-:W-:-:S05]  /*a3a0*/  @!P2 LEA.HI.X R81, R18, R81, R221, 0x1, P6 ;  /* 0x000000511251a211 */ /* 0x000fca00030f0cdd */
[----:B------:R3:W-:Y:S04]  /*a3b0*/  @!P2 ST.E.128 desc[UR50][R80.64], R72 ;  /* 0x000000485000a985 */ /* 0x0007e8000c101d32 */
.L_x_250:
[----:B------:R-:W-:Y:S05]  /*a3c0*/  BSYNC B1 ;  /* 0x0000000000017941 */ /* 0x000fea0003800000 */
.L_x_249:
[----:B---3-5:R3:W4:Y:S01]  /*a3d0*/  SHFL.IDX PT, R53, R3, 0x1, 0x181f ;  /* 0x00381f0003357f89 */ /* 0x02872200000e0000 */
        /* <DEDUP_REMOVED lines=8> */
[CC--:B0-----:R-:W-:Y:S02]  /*a460*/  @!P4 LEA R4, P6, R2.reuse, R21.reuse, 0x1 ;  /* 0x000000150204c211 */ /* 0x0c1fe400078c08ff */
[C---:B------:R-:W-:Y:S02]  /*a470*/  @!P3 LEA R6, P5, R17.reuse, R21, 0x1 ;  /* 0x000000151106b211 */ /* 0x040fe400078a08ff */
[----:B----4-:R-:W-:Y:S02]  /*a480*/  @!P4 LEA.HI.X R5, R2, R53, R224, 0x1, P6 ;  /* 0x000000350205c211 */ /* 0x010fe400030f0ce0 */
[----:B------:R-:W-:Y:S02]  /*a490*/  @!P2 LEA R20, P6, R16, R21, 0x1 ;  /* 0x000000151014a211 */ /* 0x000fe400078c08ff */
[----:B------:R-:W-:Y:S01]  /*a4a0*/  @!P3 LEA.HI.X R7, R17, R53, R223, 0x1, P5 ;  /* 0x000000351107b211 */ /* 0x000fe200028f0cdf */
[----:B------:R0:W-:Y:S01]  /*a4b0*/  @!P4 ST.E.128 desc[UR50][R4.64], R8 ;  /* 0x000000080400c985 */ /* 0x0001e2000c101d32 */
[----:B------:R-:W-:-:S02]  /*a4c0*/  @!P1 LEA R52, P5, R18, R21, 0x1 ;  /* 0x0000001512349211 */ /* 0x000fc400078a08ff */
[-C--:B------:R-:W-:Y:S01]  /*a4d0*/  @!P2 LEA.HI.X R21, R16, R53.reuse, R222, 0x1, P6 ;  /* 0x000000351015a211 */ /* 0x080fe200030f0cde */
[----:B------:R0:W-:Y:S01]  /*a4e0*/  @!P3 ST.E.128 desc[UR50][R6.64], R28 ;  /* 0x0000001c0600b985 */ /* 0x0001e2000c101d32 */
[----:B------:R-:W-:-:S03]  /*a4f0*/  @!P1 LEA.HI.X R53, R18, R53, R221, 0x1, P5 ;  /* 0x0000003512359211 */ /* 0x000fc600028f0cdd */
[----:B------:R0:W-:Y:S04]  /*a500*/  @!P2 ST.E.128 desc[UR50][R20.64], R56 ;  /* 0x000000381400a985 */ /* 0x0001e8000c101d32 */
[----:B------:R0:W-:Y:S02]  /*a510*/  @!P1 ST.E.128 desc[UR50][R52.64], R68 ;  /* 0x0000004434009985 */ /* 0x0001e4000c101d32 */
.L_x_252:
[----:B------:R-:W-:Y:S05]  /*a520*/  BSYNC B1 ;  /* 0x0000000000017941 */ /* 0x000fea0003800000 */
.L_x_251:
[----:B0-----:R0:W0:Y:S01]  /*a530*/  SHFL.IDX PT, R11, R3, 0x2, 0x181f ;  /* 0x00581f00030b7f89 */ /* 0x00102200000e0000 */
        /* <DEDUP_REMOVED lines=8> */
[-C--:B0-----:R-:W-:Y:S02]  /*a5c0*/  @!P3 LEA R4, P6, R2, R7.reuse, 0x1 ;  /* 0x000000070204b211 */ /* 0x081fe400078c08ff */
[CC--:B------:R-:W-:Y:S02]  /*a5d0*/  @!P2 LEA R6, P5, R17.reuse, R7.reuse, 0x1 ;  /* 0x000000071106a211 */ /* 0x0c0fe400078a08ff */
[----:B------:R-:W-:Y:S02]  /*a5e0*/  @!P1 LEA R8, P4, R16, R7, 0x1 ;  /* 0x0000000710089211 */ /* 0x000fe400078808ff */
[----:B------:R-:W-:Y:S02]  /*a5f0*/  @!P3 LEA.HI.X R5, R2, R11, R224, 0x1, P6 ;  /* 0x0000000b0205b211 */ /* 0x000fe400030f0ce0 */
[----:B------:R-:W-:Y:S02]  /*a600*/  @!P0 LEA R10, P6, R18, R7, 0x1 ;  /* 0x00000007120a8211 */ /* 0x000fe400078c08ff */
[-C--:B------:R-:W-:Y:S01]  /*a610*/  @!P2 LEA.HI.X R7, R17, R11.reuse, R223, 0x1, P5 ;  /* 0x0000000b1107a211 */ /* 0x080fe200028f0cdf */
[----:B------:R0:W-:Y:S01]  /*a620*/  @!P3 ST.E.128 desc[UR50][R4.64], R12 ;  /* 0x0000000c0400b985 */ /* 0x0001e2000c101d32 */
[----:B------:R-:W-:-:S02]  /*a630*/  @!P1 LEA.HI.X R9, R16, R11, R222, 0x1, P4 ;  /* 0x0000000b10099211 */ /* 0x000fc400020f0cde */
[----:B------:R-:W-:Y:S01]  /*a640*/  @!P0 LEA.HI.X R11, R18, R11, R221, 0x1, P6 ;  /* 0x0000000b120b8211 */ /* 0x000fe200030f0cdd */
[----:B------:R0:W-:Y:S04]  /*a650*/  @!P2 ST.E.128 desc[UR50][R6.64], R32 ;  /* 0x000000200600a985 */ /* 0x0001e8000c101d32 */
[----:B------:R0:W-:Y:S04]  /*a660*/  @!P1 ST.E.128 desc[UR50][R8.64], R44 ;  /* 0x0000002c08009985 */ /* 0x0001e8000c101d32 */
[----:B------:R0:W-:Y:S02]  /*a670*/  @!P0 ST.E.128 desc[UR50][R10.64], R60 ;  /* 0x0000003c0a008985 */ /* 0x0001e4000c101d32 */
.L_x_254:
[----:B------:R-:W-:Y:S05]  /*a680*/  BSYNC B1 ;  /* 0x0000000000017941 */ /* 0x000fea0003800000 */
.L_x_253:
[----:B------:R-:W-:Y:S01]  /*a690*/  VIADD R0, R84, 0x60 ;  /* 0x0000006054007836 */ /* 0x000fe20000000000 */
[----:B0--3--:R-:W3:Y:S04]  /*a6a0*/  SHFL.IDX PT, R3, R3, 0x3, 0x181f ;  /* 0x00781f0003037f89 */ /* 0x009ee800000e0000 */
[----:B------:R-:W-:Y:S01]  /*a6b0*/  ISETP.GE.AND P0, PT, R0, R83, PT ;  /* 0x000000530000720c */ /* 0x000fe20003f06270 */
[----:B------:R0:W0:-:S12]  /*a6c0*/  SHFL.IDX PT, R11, R82, 0x3, 0x181f ;  /* 0x00781f00520b7f89 */ /* 0x00001800000e0000 */
[----:B------:R-:W-:Y:S05]  /*a6d0*/  @P0 BRA `(.L_x_255) ;  /* 0x0000000c00b40947 */ /* 0x000fea0003800000 */
[----:B------:R-:W-:Y:S02]  /*a6e0*/  ULDC UR4, c[0x0][0xac8] ;  /* 0x0002b20000047ab9 */ /* 0x000fe40000000800 */
[----:B------:R-:W-:Y:S02]  /*a6f0*/  ISETP.GE.AND P3, PT, R2, UR4, PT ;  /* 0x0000000402007c0c */ /* 0x000fe4000bf66270 */
[----:B------:R-:W-:Y:S02]  /*a700*/  ISETP.GE.AND P4, PT, R17, UR4, PT ;  /* 0x0000000411007c0c */ /* 0x000fe4000bf86270 */
[----:B------:R-:W-:-:S09]  /*a710*/  ISETP.GE.AND P5, PT, R16, UR4, PT ;  /* 0x0000000410007c0c */ /* 0x000fd2000bfa6270 */
[-C--:B0-----:R-:W-:Y:S02]  /*a720*/  @!P3 LEA R4, P0, R2, R11.reuse, 0x1 ;  /* 0x0000000b0204b211 */ /* 0x081fe400078008ff */
[CC--:B------:R-:W-:Y:S02]  /*a730*/  @!P4 LEA R6, P1, R17.reuse, R11.reuse, 0x1 ;  /* 0x0000000b1106c211 */ /* 0x0c0fe400078208ff */
[----:B------:R-:W-:Y:S02]  /*a740*/  @!P5 LEA R8, P2, R16, R11, 0x1 ;  /* 0x0000000b1008d211 */ /* 0x000fe400078408ff */
[-C--:B---3--:R-:W-:Y:S02]  /*a750*/  @!P3 LEA.HI.X R5, R2, R3.reuse, R224, 0x1, P0 ;  /* 0x000000030205b211 */ /* 0x088fe400000f0ce0 */
[-C--:B------:R-:W-:Y:S02]  /*a760*/  @!P4 LEA.HI.X R7, R17, R3.reuse, R223, 0x1, P1 ;  /* 0x000000031107c211 */ /* 0x080fe400008f0cdf */
[----:B------:R-:W-:Y:S01]  /*a770*/  @!P5 LEA.HI.X R9, R16, R3, R222, 0x1, P2 ;  /* 0x000000031009d211 */ /* 0x000fe200010f0cde */
[----:B------:R0:W-:Y:S01]  /*a780*/  @!P3 ST.E.128 desc[UR50][R4.64], R24 ;  /* 0x000000180400b985 */ /* 0x0001e2000c101d32 */
[----:B------:R-:W-:-:S03]  /*a790*/  ISETP.GE.AND P0, PT, R18, UR4, PT ;  /* 0x0000000412007c0c */ /* 0x000fc6000bf06270 */
[----:B------:R0:W-:Y:S04]  /*a7a0*/  @!P4 ST.E.128 desc[UR50][R6.64], R36 ;  /* 0x000000240600c985 */ /* 0x0001e8000c101d32 */
[----:B------:R0:W-:Y:S06]  /*a7b0*/  @!P5 ST.E.128 desc[UR50][R8.64], R40 ;  /* 0x000000280800d985 */ /* 0x0001ec000c101d32 */
[----:B------:R-:W-:Y:S05]  /*a7c0*/  @P0 BRA `(.L_x_255) ;  /* 0x0000000c00780947 */ /* 0x000fea0003800000 */
[----:B0-----:R-:W-:-:S04]  /*a7d0*/  LEA R4, P0, R18, R11, 0x1 ;  /* 0x0000000b12047211 */ /* 0x001fc800078008ff */
[----:B------:R-:W-:-:S05]  /*a7e0*/  LEA.HI.X R5, R18, R3, R221, 0x1, P0 ;  /* 0x0000000312057211 */ /* 0x000fca00000f0cdd */
[----:B------:R0:W-:Y:S01]  /*a7f0*/  ST.E.128 desc[UR50][R4.64], R48 ;  /* 0x0000003004007985 */ /* 0x0001e2000c101d32 */
[----:B------:R-:W-:Y:S05]  /*a800*/  BRA `(.L_x_255) ;  /* 0x0000000c00687947 */ /* 0x000fea0003800000 */
.L_x_247:
[----:B------:R-:W-:Y:S01]  /*a810*/  ULDC.64 UR8, c[0x0][0xc00] ;  /* 0x0003000000087ab9 */ /* 0x000fe20000000a00 */
[----:B------:R-:W-:Y:S01]  /*a820*/  ULDC UR4, c[0x0][0xa88] ;  /* 0x0002a20000047ab9 */ /* 0x000fe20000000800 */
[----:B------:R-:W-:Y:S01]  /*a830*/  UISETP.NE.U32.AND UP0, UPT, UR8, URZ, UPT ;  /* 0x0000003f0800728c */ /* 0x000fe2000bf05070 */
[----:B------:R-:W0:Y:S03]  /*a840*/  LDC R11, c[0x0][0xbe8] ;  /* 0x0002fa00ff0b7b82 */ /* 0x000e260000000800 */
[----:B------:R-:W-:-:S03]  /*a850*/  UISETP.NE.AND.EX UP0, UPT, UR9, URZ, UPT, UP0 ;  /* 0x0000003f0900728c */ /* 0x000fc6000bf05300 */
[----:B------:R-:W-:Y:S02]  /*a860*/  ULDC.64 UR8, c[0x0][0xc00] ;  /* 0x0003000000087ab9 */ /* 0x000fe40000000a00 */
[----:B------:R-:W-:Y:S01]  /*a870*/  UIMAD.WIDE UR8, UR38, 0x4, UR8 ;  /* 0x00000004260878a5 */ /* 0x000fe2000f8e0208 */
[----:B------:R-:W-:-:S05]  /*a880*/  PLOP3.LUT P2, PT, PT, PT, UP0, 0x80, 0x0 ;  /* 0x000000000000781c */ /* 0x000fca0003f4f008 */
[----:B------:R-:W-:Y:S02]  /*a890*/  IMAD.U32 R4, RZ, RZ, UR8 ;  /* 0x00000008ff047e24 */ /* 0x000fe4000f8e00ff */
[----:B------:R-:W-:Y:S01]  /*a8a0*/  IMAD.U32 R5, RZ, RZ, UR9 ;  /* 0x00000009ff057e24 */ /* 0x000fe2000f8e00ff */
[----:B------:R-:W-:Y:S02]  /*a8b0*/  ULDC.64 UR8, c[0x0][0xc08] ;  /* 0x0003020000087ab9 */ /* 0x000fe40000000a00 */
[----:B------:R-:W-:-:S03]  /*a8c0*/  UISETP.NE.U32.AND UP1, UPT, UR8, URZ, UPT ;  /* 0x0000003f0800728c */ /* 0x000fc6000bf25070 */
[----:B------:R-:W2:Y:S01]  /*a8d0*/  @P2 LDG.E R3, desc[UR50][R4.64] ;  /* 0x0000003204032981 */ /* 0x000ea2000c1e1900 */
[----:B------:R-:W-:Y:S01]  /*a8e0*/  UISETP.NE.AND.EX UP1, UPT, UR9, URZ, UPT, UP1 ;  /* 0x0000003f0900728c */ /* 0x000fe2000bf25310 */
[----:B------:R-:W-:-:S05]  /*a8f0*/  IMAD.U32 R0, RZ, RZ, UR4 ;  /* 0x00000004ff007e24 */ /* 0x000fca000f8e00ff */
[----:B------:R-:W-:-:S05]  /*a900*/  PLOP3.LUT P3, PT, PT, PT, UP1, 0x80, 0x0 ;  /* 0x000000000000781c */ /* 0x000fca0003f6f018 */
[----:B------:R-:W-:Y:S02]  /*a910*/  @UP1 ULDC.64 UR8, c[0x0][0xc08] ;  /* 0x0003020000081ab9 */ /* 0x000fe40000000a00 */
[----:B------:R-:W-:-:S06]  /*a920*/  @UP1 UIMAD.WIDE UR8, UR38, 0x4, UR8 ;  /* 0x00000004260818a5 */ /* 0x000fcc000f8e0208 */
[----:B------:R-:W-:Y:S02]  /*a930*/  IMAD.U32 R6, RZ, RZ, UR8 ;  /* 0x00000008ff067e24 */ /* 0x000fe4000f8e00ff */
[----:B------:R-:W-:-:S05]  /*a940*/  IMAD.U32 R7, RZ, RZ, UR9 ;  /* 0x00000009ff077e24 */ /* 0x000fca000f8e00ff */
[----:B------:R1:W5:Y:S01]  /*a950*/  @P3 LDG.E R0, desc[UR50][R6.64] ;  /* 0x0000003206003981 */ /* 0x000362000c1e1900 */
[----:B0-----:R-:W-:Y:S01]  /*a960*/  ISETP.NE.AND P0, PT, R11, 0x1, PT ;  /* 0x000000010b00780c */ /* 0x001fe20003f05270 */
[----:B------:R-:W-:Y:S01]  /*a970*/  UMOV UR4, URZ ;  /* 0x0000003f00047c82 */ /* 0x000fe20008000000 */
[----:B------:R-:W-:Y:S01]  /*a980*/  USHF.R.S32.HI UR11, URZ, 0x1f, UR41 ;  /* 0x0000001f3f0b7899 */ /* 0x000fe20008011429 */
[----:B------:R-:W-:-:S10]  /*a990*/  ISETP.GE.AND P1, PT, R225, 0x80, PT ;  /* 0x00000080e100780c */ /* 0x000fd40003f26270 */
[----:B------:R-:W0:Y:S01]  /*a9a0*/  @P0 LDC R9, c[0x0][0xbec] ;  /* 0x0002fb00ff090b82 */ /* 0x000e220000000800 */
[----:B--2---:R-:W-:-:S13]  /*a9b0*/  @P2 R2UR UR4, R3 ;  /* 0x00000000030422ca */ /* 0x004fda00000e0000 */
[----:B------:R-:W-:Y:S01]  /*a9c0*/  USHF.R.S32.HI UR10, URZ, 0x1f, UR4 ;  /* 0x0000001f3f0a7899 */ /* 0x000fe20008011404 */
[----:B01----:R-:W-:Y:S11]  /*a9d0*/  @P3 BRA `(.L_x_256) ;  /* 0x0000000000103947 */ /* 0x003ff60003800000 */
[----:B------:R-:W-:Y:S05]  /*a9e0*/  @!P2 BRA `(.L_x_256) ;  /* 0x00000000000ca947 */ /* 0x000fea0003800000 */
[----:B------:R-:W2:Y:S04]  /*a9f0*/  LDG.E R3, desc[UR50][R4.64] ;  /* 0x0000003204037981 */ /* 0x000ea8000c1e1900 */
[----:B-----5:R-:W2:Y:S02]  /*aa00*/  LDG.E R0, desc[UR50][R4.64+0x4] ;  /* 0x0000043204007981 */ /* 0x020ea4000c1e1900 */
[----:B--2---:R-:W-:-:S07]  /*aa10*/  IMAD.IADD R0, R0, 0x1, -R3 ;  /* 0x0000000100007824 */ /* 0x004fce00078e0a03 */
.L_x_256:
[----:B------:R-:W-:Y:S01]  /*aa20*/  USEL UR38, UR38, URZ, !UP0 ;  /* 0x0000003f26267287 */ /* 0x000fe2000c000000 */
[----:B------:R-:W-:Y:S01]  /*aa30*/  BSSY B1, `(.L_x_257) ;  /* 0x000002d000017945 */ /* 0x000fe20003800000 */
[----:B------:R-:W-:-:S03]  /*aa40*/  USEL UR39, UR39, URZ, !UP0 ;  /* 0x0000003f27277287 */ /* 0x000fc6000c000000 */
[----:B------:R-:W-:Y:S09]  /*aa50*/  @P1 BRA `(.L_x_258) ;  /* 0x0000000000a81947 */ /* 0x000ff20003800000 */
[----:B------:R-:W0:Y:S01]  /*aa60*/  S2R R4, SR_TID.X ;  /* 0x0000000000047919 */ /* 0x000e220000002100 */
[----:B------:R-:W1:Y:S01]  /*aa70*/  LDC R6, c[0x0][0xbe8] ;  /* 0x0002fa00ff067b82 */ /* 0x000e620000000800 */
[----:B------:R-:W-:-:S04]  /*aa80*/  IMAD.U32 R3, RZ, RZ, UR40 ;  /* 0x00000028ff037e24 */ /* 0x000fc8000f8e00ff */
[----:B0-----:R-:W-:Y:S02]  /*aa90*/  IMAD R3, R3, 0x80, R4 ;  /* 0x0000008003037824 */ /* 0x001fe400078e0204 */
[----:B-1---5:R-:W-:Y:S02]  /*aaa0*/  IMAD R4, R0, R6, RZ ;  /* 0x0000000600047224 */ /* 0x022fe400078e02ff */
[----:B------:R-:W-:-:S05]  /*aab0*/  VIADD R5, R3, 0xffffff80 ;  /* 0xffffff8003057836 */ /* 0x000fca0000000000 */
[----:B------:R-:W-:-:S13]  /*aac0*/  ISETP.GE.AND P1, PT, R5, R4, PT ;  /* 0x000000040500720c */ /* 0x000fda0003f26270 */
[----:B------:R-:W-:Y:S05]  /*aad0*/  @P1 BRA `(.L_x_258) ;  /* 0x0000000000881947 */ /* 0x000fea0003800000 */
[----:B------:R-:W-:Y:S01]  /*aae0*/  ISETP.NE.AND P1, PT, R6, 0x1, PT ;  /* 0x000000010600780c */ /* 0x000fe20003f25270 */
[----:B------:R-:W-:Y:S01]  /*aaf0*/  ULDC.64 UR12, c[0x0][0xb90] ;  /* 0x0002e400000c7ab9 */ /* 0x000fe20000000a00 */
[----:B------:R-:W-:Y:S01]  /*ab00*/  UMOV UR8, UR4 ;  /* 0x0000000400087c82 */ /* 0x000fe20008000000 */
[----:B------:R-:W-:Y:S01]  /*ab10*/  UIMAD UR7, UR11, UR12, URZ ;  /* 0x0000000c0b0772a4 */ /* 0x000fe2000f8e023f */
[----:B------:R-:W-:Y:S02]  /*ab20*/  UMOV UR9, UR10 ;  /* 0x0000000a00097c82 */ /* 0x000fe40008000000 */
[----:B------:R-:W-:Y:S02]  /*ab30*/  UIMAD.WIDE.U32 UR8, UR41, UR12, UR8 ;  /* 0x0000000c290872a5 */ /* 0x000fe4000f8e0008 */
[----:B------:R-:W-:-:S03]  /*ab40*/  UIMAD UR7, UR41, UR13, UR7 ;  /* 0x0000000d290772a4 */ /* 0x000fc6000f8e0207 */
[----:B------:R-:W-:Y:S02]  /*ab50*/  ULDC.64 UR12, c[0x0][0xb98] ;  /* 0x0002e600000c7ab9 */ /* 0x000fe40000000a00 */
[----:B------:R-:W0:Y:S01]  /*ab60*/  @P1 LDC R4, c[0x0][0xbec] ;  /* 0x0002fb00ff041b82 */ /* 0x000e220000000800 */
[----:B------:R-:W-:Y:S02]  /*ab70*/  UIADD3 UR9, UR9, UR7, URZ ;  /* 0x0000000709097290 */ /* 0x000fe4000fffe03f */
[----:B------:R-:W-:Y:S02]  /*ab80*/  UIMAD UR7, UR39, UR12, URZ ;  /* 0x0000000c270772a4 */ /* 0x000fe4000f8e023f */
[----:B------:R-:W-:Y:S02]  /*ab90*/  UIMAD.WIDE.U32 UR8, UR38, UR12, UR8 ;  /* 0x0000000c260872a5 */ /* 0x000fe4000f8e0008 */
[----:B------:R-:W-:Y:S01]  /*aba0*/  UIMAD UR7, UR38, UR13, UR7 ;  /* 0x0000000d260772a4 */ /* 0x000fe2000f8e0207 */
[----:B------:R-:W1:Y:S02]  /*abb0*/  @P1 LDC R8, c[0x0][0xbf0] ;  /* 0x0002fc00ff081b82 */ /* 0x000e640000000800 */
[----:B------:R-:W-:Y:S01]  /*abc0*/  ULDC.64 UR12, c[0x0][0xb88] ;  /* 0x0002e200000c7ab9 */ /* 0x000fe20000000a00 */
[----:B0-----:R-:W-:-:S04]  /*abd0*/  @P1 IMAD.HI.U32 R3, R5, R4, RZ ;  /* 0x0000000405031227 */ /* 0x001fc800078e00ff */
[----:B------:R-:W-:Y:S01]  /*abe0*/  IMAD.MOV.U32 R4, RZ, RZ, R5 ;  /* 0x000000ffff047224 */ /* 0x000fe200078e0005 */
[----:B-1----:R-:W-:Y:S01]  /*abf0*/  @P1 SHF.R.U32.HI R4, RZ, R8, R3 ;  /* 0x00000008ff041219 */ /* 0x002fe20000011603 */
[----:B------:R-:W-:-:S04]  /*ac00*/  IMAD.U32 R8, RZ, RZ, UR7 ;  /* 0x00000007ff087e24 */ /* 0x000fc8000f8e00ff */
[----:B------:R-:W-:-:S04]  /*ac10*/  IMAD.MOV R3, RZ, RZ, -R4 ;  /* 0x000000ffff037224 */ /* 0x000fc800078e0a04 */
[----:B------:R-:W-:Y:S01]  /*ac20*/  IMAD R3, R6, R3, R5 ;  /* 0x0000000306037224 */ /* 0x000fe200078e0205 */
[----:B------:R-:W-:Y:S02]  /*ac30*/  SHF.R.S32.HI R5, RZ, 0x1f, R4 ;  /* 0x0000001fff057819 */ /* 0x000fe40000011404 */
[----:B------:R-:W-:Y:S02]  /*ac40*/  IADD3 R4, P1, R4, UR8, RZ ;  /* 0x0000000804047c10 */ /* 0x000fe4000ff3e0ff */
[----:B------:R-:W-:Y:S02]  /*ac50*/  SHF.R.S32.HI R6, RZ, 0x1f, R3 ;  /* 0x0000001fff067819 */ /* 0x000fe40000011403 */
[----:B------:R-:W-:Y:S01]  /*ac60*/  IADD3.X R5, R5, UR9, R8, P1, !PT ;  /* 0x0000000905057c10 */ /* 0x000fe20008ffe408 */
[----:B------:R-:W-:Y:S02]  /*ac70*/  ULDC.64 UR8, c[0x0][0xb50] ;  /* 0x0002d40000087ab9 */ /* 0x000fe40000000a00 */
[----:B------:R-:W-:-:S02]  /*ac80*/  IMAD R6, R6, UR12, RZ ;  /* 0x0000000c06067c24 */ /* 0x000fc4000f8e02ff */
[----:B------:R-:W-:-:S04]  /*ac90*/  IMAD.WIDE.U32 R4, R3, UR12, R4 ;  /* 0x0000000c03047c25 */ /* 0x000fc8000f8e0004 */
[----:B------:R-:W-:Y:S01]  /*aca0*/  IMAD R7, R3, UR13, R6 ;  /* 0x0000000d03077c24 */ /* 0x000fe2000f8e0206 */
[----:B------:R-:W-:-:S03]  /*acb0*/  LEA R6, P1, R4, UR8, 0x2 ;  /* 0x0000000804067c11 */ /* 0x000fc6000f8210ff */
[----:B------:R-:W-:-:S05]  /*acc0*/  IMAD.IADD R3, R5, 0x1, R7 ;  /* 0x0000000105037824 */ /* 0x000fca00078e0207 */
[----:B------:R-:W-:Y:S01]  /*acd0*/  LEA.HI.X R7, R4, UR9, R3, 0x2, P1 ;  /* 0x0000000904077c11 */ /* 0x000fe200088f1403 */
[----:B------:R-:W-:-:S05]  /*ace0*/  IMAD.MOV.U32 R3, RZ, RZ, -0x800000 ;  /* 0xff800000ff037424 */ /* 0x000fca00078e00ff */
[----:B------:R0:W-:Y:S02]  /*acf0*/  STG.E desc[UR50][R6.64], R3 ;  /* 0x0000000306007986 */ /* 0x0001e4000c101932 */
.L_x_258:
[----:B------:R-:W-:Y:S05]  /*ad00*/  BSYNC B1 ;  /* 0x0000000000017941 */ /* 0x000fea0003800000 */
.L_x_257:
[----:B------:R-:W1:Y:S01]  /*ad10*/  @P0 LDC R5, c[0x0][0xbf0] ;  /* 0x0002fc00ff050b82 */ /* 0x000e620000000800 */
[----:B------:R-:W-:Y:S01]  /*ad20*/  ULDC.64 UR12, c[0x0][0xaa0] ;  /* 0x0002a800000c7ab9 */ /* 0x000fe20000000a00 */
[----:B0-----:R-:W-:Y:S01]  /*ad30*/  IMAD R3, R19, 0x20, R22 ;  /* 0x0000002013037824 */ /* 0x001fe200078e0216 */
[----:B------:R-:W-:Y:S01]  /*ad40*/  UIMAD UR7, UR10, UR12, URZ ;  /* 0x0000000c0a0772a4 */ /* 0x000fe2000f8e023f */
[----:B------:R-:W-:Y:S01]  /*ad50*/  IMAD.U32 R8, RZ, RZ, UR40 ;  /* 0x00000028ff087e24 */ /* 0x000fe2000f8e00ff */
[----:B------:R-:W-:Y:S01]  /*ad60*/  UIMAD.WIDE.U32 UR8, UR4, UR12, URZ ;  /* 0x0000000c040872a5 */ /* 0x000fe2000f8e003f */
[----:B------:R-:W-:Y:S01]  /*ad70*/  IMAD.U32 R13, RZ, RZ, UR40 ;  /* 0x00000028ff0d7e24 */ /* 0x000fe2000f8e00ff */
[----:B------:R-:W-:Y:S01]  /*ad80*/  UIMAD UR7, UR4, UR13, UR7 ;  /* 0x0000000d040772a4 */ /* 0x000fe2000f8e0207 */
[----:B------:R-:W-:Y:S01]  /*ad90*/  IMAD R8, R8, 0x80, R3 ;  /* 0x0000008008087824 */ /* 0x000fe200078e0203 */
[----:B------:R-:W-:Y:S01]  /*ada0*/  BSSY B1, `(.L_x_259) ;  /* 0x000003e000017945 */ /* 0x000fe20003800000 */
[----:B------:R-:W-:Y:S01]  /*adb0*/  ULDC.64 UR12, c[0x0][0xae8] ;  /* 0x0002ba00000c7ab9 */ /* 0x000fe20000000a00 */
[----:B------:R-:W-:Y:S01]  /*adc0*/  UIADD3 UR9, UR9, UR7, URZ ;  /* 0x0000000709097290 */ /* 0x000fe2000fffe03f */
[----:B------:R-:W-:Y:S01]  /*add0*/  @P0 IMAD.HI.U32 R4, R8, R9, RZ ;  /* 0x0000000908040227 */ /* 0x000fe200078e00ff */
[----:B------:R-:W-:-:S02]  /*ade0*/  UIMAD UR4, UR11, UR12, URZ ;  /* 0x0000000c0b0472a4 */ /* 0x000fc4000f8e023f */
[----:B------:R-:W-:Y:S01]  /*adf0*/  UIMAD.WIDE.U32 UR8, UR41, UR12, UR8 ;  /* 0x0000000c290872a5 */ /* 0x000fe2000f8e0008 */
[----:B------:R-:W-:Y:S01]  /*ae00*/  IMAD.MOV.U32 R3, RZ, RZ, R8 ;  /* 0x000000ffff037224 */ /* 0x000fe200078e0008 */
[----:B------:R-:W-:Y:S01]  /*ae10*/  UIMAD UR4, UR41, UR13, UR4 ;  /* 0x0000000d290472a4 */ /* 0x000fe2000f8e0204 */
[----:B------:R-:W-:-:S03]  /*ae20*/  ULDC.64 UR10, c[0x0][0xaf0] ;  /* 0x0002bc00000a7ab9 */ /* 0x000fc60000000a00 */
[----:B------:R-:W-:Y:S02]  /*ae30*/  UIADD3 UR9, UR9, UR4, URZ ;  /* 0x0000000409097290 */ /* 0x000fe4000fffe03f */
[----:B------:R-:W-:Y:S01]  /*ae40*/  UIMAD UR4, UR39, UR10, URZ ;  /* 0x0000000a270472a4 */ /* 0x000fe2000f8e023f */
[----:B-1----:R-:W-:Y:S01]  /*ae50*/  @P0 SHF.R.U32.HI R3, RZ, R5, R4 ;  /* 0x00000005ff030219 */ /* 0x002fe20000011604 */
[----:B------:R-:W-:Y:S02]  /*ae60*/  UIMAD.WIDE.U32 UR8, UR38, UR10, UR8 ;  /* 0x0000000a260872a5 */ /* 0x000fe4000f8e0008 */
[----:B------:R-:W-:Y:S01]  /*ae70*/  UIMAD UR4, UR38, UR11, UR4 ;  /* 0x0000000b260472a4 */ /* 0x000fe2000f8e0204 */
[--C-:B------:R-:W-:Y:S01]  /*ae80*/  SHF.R.S32.HI R4, RZ, 0x1f, R3.reuse ;  /* 0x0000001fff047819 */ /* 0x100fe20000011403 */
[----:B------:R-:W-:Y:S01]  /*ae90*/  IMAD.MOV R7, RZ, RZ, -R3 ;  /* 0x000000ffff077224 */ /* 0x000fe200078e0a03 */
[----:B------:R-:W-:Y:S01]  /*aea0*/  ULDC.64 UR10, c[0x0][0xae0] ;  /* 0x0002b800000a7ab9 */ /* 0x000fe20000000a00 */
[----:B------:R-:W-:-:S02]  /*aeb0*/  UIADD3 UR4, UR9, UR4, URZ ;  /* 0x0000000409047290 */ /* 0x000fc4000fffe03f */
[----:B------:R-:W-:Y:S02]  /*aec0*/  IMAD.U32 R5, RZ, RZ, UR9 ;  /* 0x00000009ff057e24 */ /* 0x000fe4000f8e00ff */
[----:B------:R-:W-:Y:S02]  /*aed0*/  IMAD R6, R4, UR10, RZ ;  /* 0x0000000a04067c24 */ /* 0x000fe4000f8e02ff */
[----:B------:R-:W-:Y:S01]  /*aee0*/  IMAD.U32 R4, RZ, RZ, UR8 ;  /* 0x00000008ff047e24 */ /* 0x000fe2000f8e00ff */
[----:B------:R-:W-:Y:S01]  /*aef0*/  ULDC.64 UR8, c[0x0][0xad8] ;  /* 0x0002b60000087ab9 */ /* 0x000fe20000000a00 */
[----:B------:R-:W-:Y:S02]  /*af00*/  IMAD.U32 R5, RZ, RZ, UR4 ;  /* 0x00000004ff057e24 */ /* 0x000fe4000f8e00ff */
[----:B------:R-:W-:Y:S02]  /*af10*/  IMAD R7, R11, R7, R8 ;  /* 0x000000070b077224 */ /* 0x000fe400078e0208 */
[----:B------:R-:W-:-:S02]  /*af20*/  IMAD R9, R3, UR11, R6 ;  /* 0x0000000b03097c24 */ /* 0x000fc4000f8e0206 */
[----:B------:R-:W-:Y:S01]  /*af30*/  IMAD.WIDE.U32 R4, R3, UR10, R4 ;  /* 0x0000000a03047c25 */ /* 0x000fe2000f8e0004 */
[----:B------:R-:W-:-:S03]  /*af40*/  SHF.R.S32.HI R3, RZ, 0x1f, R7 ;  /* 0x0000001fff037819 */ /* 0x000fc60000011407 */
[----:B------:R-:W-:Y:S02]  /*af50*/  IMAD.IADD R5, R5, 0x1, R9 ;  /* 0x0000000105057824 */ /* 0x000fe400078e0209 */
[----:B------:R-:W-:Y:S02]  /*af60*/  IMAD R6, R3, UR8, RZ ;  /* 0x0000000803067c24 */ /* 0x000fe4000f8e02ff */
[----:B------:R-:W-:Y:S02]  /*af70*/  IMAD R8, R13, 0x80, R22 ;  /* 0x000000800d087824 */ /* 0x000fe400078e0216 */
[----:B-----5:R-:W-:Y:S02]  /*af80*/  IMAD R11, R0, R11, RZ ;  /* 0x0000000b000b7224 */ /* 0x020fe400078e02ff */
[C---:B------:R-:W-:Y:S02]  /*af90*/  IMAD R3, R7.reuse, UR9, R6 ;  /* 0x0000000907037c24 */ /* 0x040fe4000f8e0206 */
[----:B------:R-:W-:Y:S01]  /*afa0*/  IMAD.WIDE.U32 R4, R7, UR8, R4 ;  /* 0x0000000807047c25 */ /* 0x000fe2000f8e0004 */
[----:B------:R-:W-:Y:S01]  /*afb0*/  ISETP.GE.AND P2, PT, R8, R11, PT ;  /* 0x0000000b0800720c */ /* 0x000fe20003f46270 */
[----:B------:R-:W-:-:S02]  /*afc0*/  ULDC.64 UR8, c[0x0][0xa80] ;  /* 0x0002a00000087ab9 */ /* 0x000fc40000000a00 */
[----:B------:R-:W-:Y:S01]  /*afd0*/  IMAD.IADD R3, R5, 0x1, R3 ;  /* 0x0000000105037824 */ /* 0x000fe200078e0203 */
[----:B------:R-:W-:Y:S01]  /*afe0*/  LEA R6, P3, R4, UR8, 0x1 ;  /* 0x0000000804067c11 */ /* 0x000fe2000f8608ff */
[----:B------:R-:W-:-:S03]  /*aff0*/  VIADD R0, R8, 0x20 ;  /* 0x0000002008007836 */ /* 0x000fc60000000000 */
[----:B------:R-:W-:Y:S01]  /*b000*/  LEA.HI.X R3, R4, UR9, R3, 0x1, P3 ;  /* 0x0000000904037c11 */ /* 0x000fe200098f0c03 */
[----:B------:R0:W1:Y:S01]  /*b010*/  SHFL.IDX PT, R7, R6, RZ, 0x181f ;  /* 0x00181fff06077589 */ /* 0x00006200000e0000 */
[-C--:B------:R-:W-:Y:S01]  /*b020*/  ISETP.GE.AND P1, PT, R0, R11.reuse, PT ;  /* 0x0000000b0000720c */ /* 0x080fe20003f26270 */
[----:B------:R-:W-:Y:S02]  /*b030*/  VIADD R0, R8, 0x40 ;  /* 0x0000004008007836 */ /* 0x000fe40000000000 */
[----:B------:R0:W2:Y:S03]  /*b040*/  SHFL.IDX PT, R5, R3, RZ, 0x181f ;  /* 0x00181fff03057589 */ /* 0x0000a600000e0000 */
        /* <DEDUP_REMOVED lines=10> */
[----:B------:R3:W-:Y:S01]  /*b0f0*/  @!P5 ST.E.128 desc[UR50][R12.64], RZ ;  /* 0x000000ff0c00d985 */ /* 0x0007e2000c101d32 */
[----:B------:R-:W-:Y:S02]  /*b100*/  @!P4 LEA.HI.X R15, R17, R5, R223, 0x1, P6 ;  /* 0x00000005110fc211 */ /* 0x000fe400030f0cdf */
[----:B------:R-:W-:-:S03]  /*b110*/  @!P3 LEA R20, P6, R16, R7, 0x1 ;  /* 0x000000071014b211 */ /* 0x000fc600078c08ff */
[----:B------:R3:W-:Y:S01]  /*b120*/  @!P4 ST.E.128 desc[UR50][R14.64], RZ ;  /* 0x000000ff0e00c985 */ /* 0x0007e2000c101d32 */
[----:B------:R-:W-:Y:S02]  /*b130*/  @!P3 LEA.HI.X R21, R16, R5, R222, 0x1, P6 ;  /* 0x000000051015b211 */ /* 0x000fe400030f0cde */
[----:B------:R-:W-:-:S03]  /*b140*/  @!P2 LEA R4, P6, R18, R7, 0x1 ;  /* 0x000000071204a211 */ /* 0x000fc600078c08ff */
[----:B------:R3:W-:Y:S01]  /*b150*/  @!P3 ST.E.128 desc[UR50][R20.64], RZ ;  /* 0x000000ff1400b985 */ /* 0x0007e2000c101d32 */
[----:B------:R-:W-:-:S05]  /*b160*/  @!P2 LEA.HI.X R5, R18, R5, R221, 0x1, P6 ;  /* 0x000000051205a211 */ /* 0x000fca00030f0cdd */
[----:B------:R3:W-:Y:S04]  /*b170*/  @!P2 ST.E.128 desc[UR50][R4.64], RZ ;  /* 0x000000ff0400a985 */ /* 0x0007e8000c101d32 */
.L_x_260:
[----:B------:R-:W-:Y:S05]  /*b180*/  BSYNC B1 ;  /* 0x0000000000017941 */ /* 0x000fea0003800000 */
.L_x_259:
[----:B--23--:R2:W3:Y:S01]  /*b190*/  SHFL.IDX PT, R5, R3, 0x1, 0x181f ;  /* 0x00381f0003057f89 */ /* 0x00c4e200000e0000 */
[----:B------:R-:W-:Y:S03]  /*b1a0*/  BSSY B1, `(.L_x_261) ;  /* 0x0000014000017945 */ /* 0x000fe60003800000 */
[----:B-1----:R2:W1:Y:S01]  /*b1b0*/  SHFL.IDX PT, R7, R6, 0x1, 0x181f ;  /* 0x00381f0006077f89 */ /* 0x00246200000e0000 */
[----:B------:R-:W-:Y:S05]  /*b1c0*/  @P1 BRA `(.L_x_262) ;  /* 0x0000000000441947 */ /* 0x000fea0003800000 */
[----:B------:R-:W-:Y:S02]  /*b1d0*/  ULDC UR4, c[0x0][0xac8] ;  /* 0x0002b20000047ab9 */ /* 0x000fe40000000800 */
[----:B------:R-:W-:Y:S02]  /*b1e0*/  ISETP.GE.AND P4, PT, R2, UR4, PT ;  /* 0x0000000402007c0c */ /* 0x000fe4000bf86270 */
[----:B------:R-:W-:Y:S02]  /*b1f0*/  ISETP.GE.AND P3, PT, R17, UR4, PT ;  /* 0x0000000411007c0c */ /* 0x000fe4000bf66270 */
[----:B------:R-:W-:Y:S02]  /*b200*/  ISETP.GE.AND P2, PT, R16, UR4, PT ;  /* 0x0000000410007c0c */ /* 0x000fe4000bf46270 */
[----:B------:R-:W-:-:S07]  /*b210*/  ISETP.GE.AND P1, PT, R18, UR4, PT ;  /* 0x0000000412007c0c */ /* 0x000fce000bf26270 */
[CC--:B-1----:R-:W-:Y:S02]  /*b220*/  @!P4 LEA R12, P6, R2.reuse, R7.reuse, 0x1 ;  /* 0x00000007020cc211 */ /* 0x0c2fe400078c08ff */
[C---:B------:R-:W-:Y:S02]  /*b230*/  @!P3 LEA R14, P5, R17.reuse, R7, 0x1 ;  /* 0x00000007110eb211 */ /* 0x040fe400078a08ff */
[----:B---3--:R-:W-:Y:S02]  /*b240*/  @!P4 LEA.HI.X R13, R2, R5, R224, 0x1, P6 ;  /* 0x00000005020dc211 */ /* 0x008fe400030f0ce0 */
[----:B------:R-:W-:Y:S02]  /*b250*/  @!P2 LEA R20, P6, R16, R7, 0x1 ;  /* 0x000000071014a211 */ /* 0x000fe400078c08ff */
[----:B------:R-:W-:Y:S01]  /*b260*/  @!P3 LEA.HI.X R15, R17, R5, R223, 0x1, P5 ;  /* 0x00000005110fb211 */ /* 0x000fe200028f0cdf */
[----:B------:R4:W-:Y:S01]  /*b270*/  @!P4 ST.E.128 desc[UR50][R12.64], RZ ;  /* 0x000000ff0c00c985 */ /* 0x0009e2000c101d32 */
[----:B------:R-:W-:-:S02]  /*b280*/  @!P1 LEA R4, P5, R18, R7, 0x1 ;  /* 0x0000000712049211 */ /* 0x000fc400078a08ff */
[-C--:B------:R-:W-:Y:S01]  /*b290*/  @!P2 LEA.HI.X R21, R16, R5.reuse, R222, 0x1, P6 ;  /* 0x000000051015a211 */ /* 0x080fe200030f0cde */
[----:B------:R4:W-:Y:S01]  /*b2a0*/  @!P3 ST.E.128 desc[UR50][R14.64], RZ ;  /* 0x000000ff0e00b985 */ /* 0x0009e2000c101d32 */
[----:B------:R-:W-:-:S03]  /*b2b0*/  @!P1 LEA.HI.X R5, R18, R5, R221, 0x1, P5 ;  /* 0x0000000512059211 */ /* 0x000fc600028f0cdd */
[----:B------:R4:W-:Y:S04]  /*b2c0*/  @!P2 ST.E.128 desc[UR50][R20.64], RZ ;  /* 0x000000ff1400a985 */ /* 0x0009e8000c101d32 */
[----:B------:R4:W-:Y:S02]  /*b2d0*/  @!P1 ST.E.128 desc[UR50][R4.64], RZ ;  /* 0x000000ff04009985 */ /* 0x0009e4000c101d32 */
.L_x_262:
[----:B------:R-:W-:Y:S05]  /*b2e0*/  BSYNC B1 ;  /* 0x0000000000017941 */ /* 0x000fea0003800000 */
.L_x_261:
[----:B---34-:R3:W4:Y:S01]  /*b2f0*/  SHFL.IDX PT, R5, R3, 0x2, 0x181f ;  /* 0x00581f0003057f89 */ /* 0x01872200000e0000 */
        /* <DEDUP_REMOVED lines=8> */
[-C--:B-1----:R-:W-:Y:S02]  /*b380*/  @!P3 LEA R12, P6, R2, R7.reuse, 0x1 ;  /* 0x00000007020cb211 */ /* 0x082fe400078c08ff */
[CC--:B------:R-:W-:Y:S02]  /*b390*/  @!P2 LEA R14, P5, R17.reuse, R7.reuse, 0x1 ;  /* 0x00000007110ea211 */ /* 0x0c0fe400078a08ff */
[----:B------:R-:W-:Y:S02]  /*b3a0*/  @!P1 LEA R20, P4, R16, R7, 0x1 ;  /* 0x0000000710149211 */ /* 0x000fe400078808ff */
[----:B----4-:R-:W-:Y:S02]  /*b3b0*/  @!P3 LEA.HI.X R13, R2, R5, R224, 0x1, P6 ;  /* 0x00000005020db211 */ /* 0x010fe400030f0ce0 */
[----:B------:R-:W-:Y:S02]  /*b3c0*/  @!P0 LEA R4, P6, R18, R7, 0x1 ;  /* 0x0000000712048211 */ /* 0x000fe400078c08ff */
[-C--:B------:R-:W-:Y:S01]  /*b3d0*/  @!P2 LEA.HI.X R15, R17, R5.reuse, R223, 0x1, P5 ;  /* 0x00000005110fa211 */ /* 0x080fe200028f0cdf */
[----:B------:R1:W-:Y:S01]  /*b3e0*/  @!P3 ST.E.128 desc[UR50][R12.64], RZ ;  /* 0x000000ff0c00b985 */ /* 0x0003e2000c101d32 */
[----:B------:R-:W-:-:S02]  /*b3f0*/  @!P1 LEA.HI.X R21, R16, R5, R222, 0x1, P4 ;  /* 0x0000000510159211 */ /* 0x000fc400020f0cde */
[----:B------:R-:W-:Y:S01]  /*b400*/  @!P0 LEA.HI.X R5, R18, R5, R221, 0x1, P6 ;  /* 0x0000000512058211 */ /* 0x000fe200030f0cdd */
[----:B------:R1:W-:Y:S04]  /*b410*/  @!P2 ST.E.128 desc[UR50][R14.64], RZ ;  /* 0x000000ff0e00a985 */ /* 0x0003e8000c101d32 */
[----:B------:R1:W-:Y:S04]  /*b420*/  @!P1 ST.E.128 desc[UR50][R20.64], RZ ;  /* 0x000000ff14009985 */ /* 0x0003e8000c101d32 */
[----:B------:R1:W-:Y:S02]  /*b430*/  @!P0 ST.E.128 desc[UR50][R4.64], RZ ;  /* 0x000000ff04008985 */ /* 0x0003e4000c101d32 */
.L_x_264:
[----:B------:R-:W-:Y:S05]  /*b440*/  BSYNC B1 ;  /* 0x0000000000017941 */ /* 0x000fea0003800000 */
.L_x_263:
[----:B------:R-:W-:Y:S01]  /*b450*/  VIADD R0, R8, 0x60 ;  /* 0x0000006008007836 */ /* 0x000fe20000000000 */
[----:B0-23--:R-:W0:Y:S04]  /*b460*/  SHFL.IDX PT, R3, R3, 0x3, 0x181f ;  /* 0x00781f0003037f89 */ /* 0x00de2800000e0000 */
[----:B------:R-:W-:Y:S01]  /*b470*/  ISETP.GE.AND P0, PT, R0, R11, PT ;  /* 0x0000000b0000720c */ /* 0x000fe20003f06270 */
[----:B-1--4-:R1:W2:-:S12]  /*b480*/  SHFL.IDX PT, R5, R6, 0x3, 0x181f ;  /* 0x00781f0006057f89 */ /* 0x01229800000e0000 */
[----:B-1----:R-:W-:Y:S05]  /*b490*/  @P0 BRA `(.L_x_255) ;  /* 0x0000000000440947 */ /* 0x002fea0003800000 */
[----:B------:R-:W-:Y:S02]  /*b4a0*/  ULDC UR4, c[0x0][0xac8] ;  /* 0x0002b20000047ab9 */ /* 0x000fe40000000800 */
[----:B------:R-:W-:Y:S02]  /*b4b0*/  ISETP.GE.AND P3, PT, R2, UR4, PT ;  /* 0x0000000402007c0c */ /* 0x000fe4000bf66270 */
[----:B------:R-:W-:Y:S02]  /*b4c0*/  ISETP.GE.AND P2, PT, R17, UR4, PT ;  /* 0x0000000411007c0c */ /* 0x000fe4000bf46270 */
[----:B------:R-:W-:Y:S02]  /*b4d0*/  ISETP.GE.AND P1, PT, R16, UR4, PT ;  /* 0x0000000410007c0c */ /* 0x000fe4000bf26270 */
[----:B------:R-:W-:-:S07]  /*b4e0*/  ISETP.GE.AND P0, PT, R18, UR4, PT ;  /* 0x0000000412007c0c */ /* 0x000fce000bf06270 */
[-C--:B--2---:R-:W-:Y:S02]  /*b4f0*/  @!P3 LEA R6, P6, R2, R5.reuse, 0x1 ;  /* 0x000000050206b211 */ /* 0x084fe400078c08ff */
[CC--:B------:R-:W-:Y:S02]  /*b500*/  @!P2 LEA R8, P5, R17.reuse, R5.reuse, 0x1 ;  /* 0x000000051108a211 */ /* 0x0c0fe400078a08ff */
[----:B------:R-:W-:Y:S02]  /*b510*/  @!P1 LEA R10, P4, R16, R5, 0x1 ;  /* 0x00000005100a9211 */ /* 0x000fe400078808ff */
[----:B0-----:R-:W-:Y:S02]  /*b520*/  @!P3 LEA.HI.X R7, R2, R3, R224, 0x1, P6 ;  /* 0x000000030207b211 */ /* 0x001fe400030f0ce0 */
        /* <DEDUP_REMOVED lines=8> */
.L_x_255:
[----:B------:R-:W-:Y:S05]  /*b5b0*/  BSYNC B0 ;  /* 0x0000000000007941 */ /* 0x000fea0003800000 */
.L_x_246:
[----:B------:R-:W-:Y:S02]  /*b5c0*/  ULDC UR4, c[0x0][0xc3c] ;  /* 0x00030f0000047ab9 */ /* 0x000fe40000000800 */
[----:B------:R-:W-:-:S06]  /*b5d0*/  UISETP.GE.AND UP0, UPT, UR6, UR4, UPT ;  /* 0x000000040600728c */ /* 0x000fcc000bf06270 */
[----:B------:R-:W-:-:S13]  /*b5e0*/  PLOP3.LUT P0, PT, PT, PT, UP0, 0x80, 0x0 ;  /* 0x000000000000781c */ /* 0x000fda0003f0f008 */
[----:B------:R-:W-:Y:S05]  /*b5f0*/  @!P0 BRA `(.L_x_265) ;  /* 0xffffff5400e88947 */ /* 0x000fea000383ffff */
[----:B------:R-:W-:Y:S05]  /*b600*/  EXIT ;  /* 0x000000000000794d */ /* 0x000fea0003800000 */
.L_x_218:
[----:B------:R-:W-:-:S08]  /*b610*/  NOP ;  /* 0x0000000000007918 */ /* 0x000fd00000000000 */
[----:B------:R-:W0:-:S00]  /*b620*/  USETMAXREG.DEALLOC.CTAPOOL 0x28 ;  /* 0x00000028000079c8 */ /* 0x000e0000080e0500 */
[----:B0-----:R-:W-:Y:S02]  /*b630*/  LOP3.LUT R0, R0, 0x3, RZ, 0xc0, !PT ;  /* 0x0000000300007812 */ /* 0x001fe400078ec0ff */
[----:B------:R-:W-:-:S04]  /*b640*/  LOP3.LUT R29, R29, 0xfffffeff, RZ, 0xc0, !PT ;  /* 0xfffffeff1d1d7812 */ /* 0x000fc800078ec0ff */
[----:B------:R-:W0:Y:S02]  /*b650*/  SHFL.IDX PT, R0, R0, RZ, 0x1f ;  /* 0x00001fff00007589 */ /* 0x000e2400000e0000 */
[----:B0-----:R-:W-:-:S13]  /*b660*/  ISETP.NE.AND P0, PT, R0, RZ, PT ;  /* 0x000000ff0000720c */ /* 0x001fda0003f05270 */
[----:B------:R-:W-:Y:S01]  /*b670*/  @P0 BAR.SYNC.DEFER_BLOCKING 0x5, 0x180 ;  /* 0x0146000000000b1d */ /* 0x000fe20000010000 */
[----:B------:R-:W-:Y:S02]  /*b680*/  @P0 MOV R3, 0x400 ;  /* 0x0000040000030802 */ /* 0x000fe40000000f00 */
[----:B------:R-:W-:Y:S02]  /*b690*/  @P0 LOP3.LUT R29, R29, 0x100, RZ, 0xfc, !PT ;  /* 0x000001001d1d0812 */ /* 0x000fe400078efcff */
[----:B------:R-:W-:-:S05]  /*b6a0*/  @P0 LEA R2, R2, R3, 0x18 ;  /* 0x0000000302020211 */ /* 0x000fca00078ec0ff */
[----:B------:R-:W0:Y:S02]  /*b6b0*/  @P0 LDS.128 R16, [R2+0x388d0] ;  /* 0x0388d00002100984 */ /* 0x000e240000000c00 */
[----:B0-----:R-:W-:Y:S01]  /*b6c0*/  @P0 R2UR UR40, R19 ;  /* 0x00000000132802ca */ /* 0x001fe200000e0000 */
[----:B------:R-:W-:Y:S06]  /*b6d0*/  @P0 BAR.ARV 0x4, 0x180 ;  /* 0x0106000000000b1d */ /* 0x000fec0000002000 */
[----:B------:R-:W-:Y:S08]  /*b6e0*/  @P0 BRA `(.L_x_266) ;  /* 0x00000008000c0947 */ /* 0x000ff00003800000 */
[----:B------:R-:W0:Y:S01]  /*b6f0*/  S2R R4, SR_TID.X ;  /* 0x0000000000047919 */ /* 0x000e220000002100 */
[----:B------:R-:W-:Y:S01]  /*b700*/  ULDC UR4, c[0x0][0xc3c] ;  /* 0x00030f0000047ab9 */ /* 0x000fe20000000800 */
[----:B------:R-:W-:Y:S01]  /*b710*/  IMAD.MOV.U32 R0, RZ, RZ, RZ ;  /* 0x000000ffff007224 */ /* 0x000fe200078e00ff */
[----:B------:R-:W1:Y:S01]  /*b720*/  LDC R11, c[0x0][0xc38] ;  /* 0x00030e00ff0b7b82 */ /* 0x000e620000000800 */
[----:B0-----:R-:W-:-:S04]  /*b730*/  LOP3.LUT R5, R4, 0x1f, RZ, 0xc0, !PT ;  /* 0x0000001f04057812 */ /* 0x001fc800078ec0ff */
[----:B------:R-:W-:-:S04]  /*b740*/  ISETP.NE.AND P0, PT, R5, 0x1f, PT ;  /* 0x0000001f0500780c */ /* 0x000fc80003f05270 */
[----:B------:R-:W-:-:S13]  /*b750*/  ISETP.GE.OR P1, PT, R5, UR4, !P0 ;  /* 0x0000000405007c0c */ /* 0x000fda000c726670 */
[----:B------:R-:W0:Y:S02]  /*b760*/  @!P1 LDC.64 R2, c[0x0][0xc80] ;  /* 0x00032000ff029b82 */ /* 0x000e240000000a00 */
[----:B0-----:R-:W-:-:S05]  /*b770*/  @!P1 IMAD.WIDE.U32 R2, R5, 0x4, R2 ;  /* 0x0000000405029825 */ /* 0x001fca00078e0002 */
[----:B------:R-:W2:Y:S01]  /*b780*/  @!P1 LDG.E R0, desc[UR50][R2.64] ;  /* 0x0000003202009981 */ /* 0x000ea2000c1e1900 */
[C---:B------:R-:W-:Y:S01]  /*b790*/  ISETP.NE.AND P1, PT, R5.reuse, RZ, PT ;  /* 0x000000ff0500720c */ /* 0x040fe20003f25270 */
[----:B------:R-:W-:Y:S01]  /*b7a0*/  UMOV UR4, URZ ;  /* 0x0000003f00047c82 */ /* 0x000fe20008000000 */
[C---:B------:R-:W-:Y:S01]  /*b7b0*/  ISETP.GE.U32.AND P2, PT, R5.reuse, 0x2, PT ;  /* 0x000000020500780c */ /* 0x040fe20003f46070 */
[----:B------:R-:W-:Y:S01]  /*b7c0*/  IMAD.MOV.U32 R16, RZ, RZ, RZ ;  /* 0x000000ffff107224 */ /* 0x000fe200078e00ff */
[C---:B------:R-:W-:Y:S02]  /*b7d0*/  ISETP.GE.U32.AND P3, PT, R5.reuse, 0x4, PT ;  /* 0x000000040500780c */ /* 0x040fe40003f66070 */
[C---:B------:R-:W-:Y:S02]  /*b7e0*/  ISETP.GE.U32.AND P4, PT, R5.reuse, 0x8, PT ;  /* 0x000000080500780c */ /* 0x040fe40003f86070 */
[----:B------:R-:W-:Y:S01]  /*b7f0*/  ISETP.GE.U32.AND P5, PT, R5, 0x10, PT ;  /* 0x000000100500780c */ /* 0x000fe20003fa6070 */
[----:B--2---:R-:W0:Y:S02]  /*b800*/  SHFL.UP PT, R4, R0, 0x1, RZ ;  /* 0x0420000000047989 */ /* 0x004e2400000e00ff */
[----:B0-----:R-:W-:-:S05]  /*b810*/  SEL R7, R4, RZ, P1 ;  /* 0x000000ff04077207 */ /* 0x001fca0000800000 */
[----:B------:R-:W-:-:S05]  /*b820*/  IMAD.IADD R7, R0, 0x1, R7 ;  /* 0x0000000100077824 */ /* 0x000fca00078e0207 */
[----:B------:R-:W0:Y:S02]  /*b830*/  SHFL.UP PT, R4, R7, 0x2, RZ ;  /* 0x0440000007047989 */ /* 0x000e2400000e00ff */
        /* <DEDUP_REMOVED lines=10> */
[----:B------:R-:W-:Y:S02]  /*b8e0*/  IMAD.IADD R6, R2, 0x1, R7 ;  /* 0x0000000102067824 */ /* 0x000fe400078e0207 */
[----:B------:R-:W0:Y:S03]  /*b8f0*/  S2R R7, SR_CTAID.X ;  /* 0x0000000000077919 */ /* 0x000e260000002500 */
[----:B------:R-:W1:Y:S02]  /*b900*/  SHFL.IDX PT, R4, R6, 0x1f, 0x1f ;  /* 0x03e01f0006047f89 */ /* 0x000e6400000e0000 */
[----:B-1----:R-:W-:-:S04]  /*b910*/  IMAD R4, R4, R11, RZ ;  /* 0x0000000b04047224 */ /* 0x002fc800078e02ff */
[----:B------:R-:W-:Y:S01]  /*b920*/  IMAD.MOV.U32 R3, RZ, RZ, R4 ;  /* 0x000000ffff037224 */ /* 0x000fe200078e0004 */
[----:B0-----:R-:W-:-:S13]  /*b930*/  ISETP.GT.AND P6, PT, R4, R7, PT ;  /* 0x000000070400720c */ /* 0x001fda0003fc4270 */
[----:B------:R-:W-:Y:S05]  /*b940*/  @P6 BRA `(.L_x_267) ;  /* 0x0000000000946947 */ /* 0x000fea0003800000 */
[----:B------:R-:W-:Y:S01]  /*b950*/  IMAD.MOV.U32 R4, RZ, RZ, R3 ;  /* 0x000000ffff047224 */ /* 0x000fe200078e0003 */
[----:B------:R-:W-:Y:S01]  /*b960*/  UMOV UR4, URZ ;  /* 0x0000003f00047c82 */ /* 0x000fe20008000000 */
[----:B------:R-:W-:-:S05]  /*b970*/  ULDC UR5, c[0x0][0xc3c] ;  /* 0x00030f0000057ab9 */ /* 0x000fca0000000800 */
.L_x_271:
[----:B------:R-:W-:-:S04]  /*b980*/  UIADD3 UR4, UR4, 0x1f, URZ ;  /* 0x0000001f04047890 */ /* 0x000fc8000fffe03f */
[----:B------:R-:W-:-:S06]  /*b990*/  UISETP.GE.AND UP0, UPT, UR4, UR5, UPT ;  /* 0x000000050400728c */ /* 0x000fcc000bf06270 */
[----:B------:R-:W-:-:S13]  /*b9a0*/  PLOP3.LUT P6, PT, PT, PT, UP0, 0x40, 0x0 ;  /* 0x000000000000781c */ /* 0x000fda0003fce808 */
[----:B------:R-:W-:Y:S05]  /*b9b0*/  @!P6 BRA `(.L_x_268) ;  /* 0x00000004002ce947 */ /* 0x000fea0003800000 */
[----:B------:R-:W-:Y:S01]  /*b9c0*/  VIADD R9, R5, UR4 ;  /* 0x0000000405097c36 */ /* 0x000fe20008000000 */
[----:B------:R-:W-:Y:S01]  /*b9d0*/  BSSY B0, `(.L_x_269) ;  /* 0x0000007000007945 */ /* 0x000fe20003800000 */
[----:B------:R-:W-:-:S03]  /*b9e0*/  IMAD.MOV.U32 R0, RZ, RZ, RZ ;  /* 0x000000ffff007224 */ /* 0x000fc600078e00ff */
[----:B------:R-:W-:-:S13]  /*b9f0*/  ISETP.GE.OR P6, PT, R9, UR5, !P0 ;  /* 0x0000000509007c0c */ /* 0x000fda000c7c6670 */
[----:B------:R-:W-:Y:S05]  /*ba00*/  @P6 BRA `(.L_x_270) ;  /* 0x00000000000c6947 */ /* 0x000fea0003800000 */
[----:B------:R-:W0:Y:S02]  /*ba10*/  LDC.64 R2, c[0x0][0xc80] ;  /* 0x00032000ff027b82 */ /* 0x000e240000000a00 */
[----:B0-----:R-:W-:-:S05]  /*ba20*/  IMAD.WIDE R2, R9, 0x4, R2 ;  /* 0x0000000409027825 */ /* 0x001fca00078e0202 */
[----:B------:R0:W5:Y:S02]  /*ba30*/  LDG.E R0, desc[UR50][R2.64] ;  /* 0x0000003202007981 */ /* 0x000164000c1e1900 */
.L_x_270:
[----:B------:R-:W-:Y:S05]  /*ba40*/  BSYNC B0 ;  /* 0x0000000000007941 */ /* 0x000fea0003800000 */
.L_x_269:
[----:B0----5:R-:W0:Y:S02]  /*ba50*/  SHFL.UP PT, R2, R0, 0x1, RZ ;  /* 0x0420000000027989 */ /* 0x021e2400000e00ff */
        /* <DEDUP_REMOVED lines=14> */
[----:B------:R-:W0:Y:S03]  /*bb40*/  LDC R11, c[0x0][0xc38] ;  /* 0x00030e00ff0b7b82 */ /* 0x000e260000000800 */
[----:B------:R-:W0:Y:S02]  /*bb50*/  SHFL.IDX PT, R3, R6, 0x1f, 0x1f ;  /* 0x03e01f0006037f89 */ /* 0x000e2400000e0000 */
[----:B0-----:R-:W-:-:S04]  /*bb60*/  IMAD R3, R3, R11, RZ ;  /* 0x0000000b03037224 */ /* 0x001fc800078e02ff */
[----:B------:R-:W-:-:S05]  /*bb70*/  IMAD.IADD R4, R3, 0x1, R4 ;  /* 0x0000000103047824 */ /* 0x000fca00078e0204 */
[----:B------:R-:W-:-:S13]  /*bb80*/  ISETP.GT.AND P6, PT, R4, R7, PT ;  /* 0x000000070400720c */ /* 0x000fda0003fc4270 */
[----:B------:R-:W-:Y:S05]  /*bb90*/  @!P6 BRA `(.L_x_271) ;  /* 0xfffffffc0078e947 */ /* 0x000fea000383ffff */
.L_x_267:
[----:B------:R-:W-:-:S04]  /*bba0*/  IMAD.IADD R8, R4, 0x1, -R3 ;  /* 0x0000000104087824 */ /* 0x000fc800078e0a03 */
[----:B------:R-:W-:-:S05]  /*bbb0*/  IMAD R2, R6, R11, R8 ;  /* 0x0000000b06027224 */ /* 0x000fca00078e0208 */
[----:B------:R-:W-:-:S13]  /*bbc0*/  ISETP.GT.AND P0, PT, R2, R7, PT ;  /* 0x000000070200720c */ /* 0x000fda0003f04270 */
[----:B------:R-:W-:Y:S02]  /*bbd0*/  VOTEU.ANY UR5, UPT, !P0 ;  /* 0x0000000000057886 */ /* 0x000fe400040e0100 */
[----:B------:R-:W-:Y:S02]  /*bbe0*/  UPOPC UR40, UR5 ;  /* 0x00000005002872bf */ /* 0x000fe40008000000 */
[----:B------:R-:W-:-:S04]  /*bbf0*/  ISETP.NE.AND P0, PT, RZ, UR5, PT ;  /* 0x00000005ff007c0c */ /* 0x000fc8000bf05270 */
[----:B------:R-:W-:-:S05]  /*bc00*/  IMAD.U32 R13, RZ, RZ, UR40 ;  /* 0x00000028ff0d7e24 */ /* 0x000fca000f8e00ff */
[----:B------:R-:W0:Y:S02]  /*bc10*/  SHFL.IDX PT, R10, R0, R13, 0x1f ;  /* 0x00001f0d000a7589 */ /* 0x000e2400000e0000 */
[----:B0-----:R-:W-:-:S04]  /*bc20*/  IABS R9, R10 ;  /* 0x0000000a00097213 */ /* 0x001fc80000000000 */
[----:B------:R-:W0:Y:S08]  /*bc30*/  I2F.RP R4, R9 ;  /* 0x0000000900047306 */ /* 0x000e300000209400 */
[----:B0-----:R-:W0:Y:S02]  /*bc40*/  MUFU.RCP R4, R4 ;  /* 0x0000000400047308 */ /* 0x001e240000001000 */
[----:B0-----:R-:W-:-:S06]  /*bc50*/  VIADD R2, R4, 0xffffffe ;  /* 0x0ffffffe04027836 */ /* 0x001fcc0000000000 */
[----:B------:R0:W1:Y:S01]  /*bc60*/  F2I.FTZ.U32.TRUNC.NTZ R3, R2 ;  /* 0x0000000200037305 */ /* 0x000062000021f000 */
[----:B------:R-:W-:Y:S05]  /*bc70*/  @!P0 BRA `(.L_x_272) ;  /* 0x00000000000c8947 */ /* 0x000fea0003800000 */
[----:B------:R-:W-:-:S06]  /*bc80*/  UIADD3 UR5, UR40, -0x1, URZ ;  /* 0xffffffff28057890 */ /* 0x000fcc000fffe03f */
[----:B------:R-:W-:-:S05]  /*bc90*/  IMAD.U32 R13, RZ, RZ, UR5 ;  /* 0x00000005ff0d7e24 */ /* 0x000fca000f8e00ff */
[----:B------:R2:W3:Y:S02]  /*bca0*/  SHFL.IDX PT, R16, R6, R13, 0x1f ;  /* 0x00001f0d06107589 */ /* 0x0004e400000e0000 */
.L_x_272:
[----:B---3--:R-:W-:Y:S01]  /*bcb0*/  IMAD R16, R16, R11, R8 ;  /* 0x0000000b10107224 */ /* 0x008fe200078e0208 */
[----:B0-----:R-:W-:Y:S01]  /*bcc0*/  IABS R2, R10 ;  /* 0x0000000a00027213 */ /* 0x001fe20000000000 */
[----:B-1----:R-:W-:Y:S01]  /*bcd0*/  IMAD.MOV R0, RZ, RZ, -R3 ;  /* 0x000000ffff007224 */ /* 0x002fe200078e0a03 */
[----:B------:R-:W-:Y:S01]  /*bce0*/  UIADD3 UR40, UR40, UR4, URZ ;  /* 0x0000000428287290 */ /* 0x000fe2000fffe03f */
[----:B------:R-:W-:Y:S02]  /*bcf0*/  IMAD.IADD R11, R7, 0x1, -R16 ;  /* 0x00000001070b7824 */ /* 0x000fe400078e0a10 */
[----:B------:R-:W-:Y:S02]  /*bd00*/  IMAD.MOV R4, RZ, RZ, -R2 ;  /* 0x000000ffff047224 */ /* 0x000fe400078e0a02 */
[----:B------:R-:W-:Y:S01]  /*bd10*/  IMAD R7, R0, R9, RZ ;  /* 0x0000000900077224 */ /* 0x000fe200078e02ff */
[----:B------:R-:W-:Y:S01]  /*bd20*/  IABS R0, R11 ;  /* 0x0000000b00007213 */ /* 0x000fe20000000000 */
[----:B------:R-:W-:-:S04]  /*bd30*/  IMAD.MOV.U32 R2, RZ, RZ, RZ ;  /* 0x000000ffff027224 */ /* 0x000fc800078e00ff */
[----:B------:R-:W-:-:S04]  /*bd40*/  IMAD.HI.U32 R2, R3, R7, R2 ;  /* 0x0000000703027227 */ /* 0x000fc800078e0002 */
[----:B------:R-:W-:Y:S02]  /*bd50*/  IMAD.MOV.U32 R3, RZ, RZ, R0 ;  /* 0x000000ffff037224 */ /* 0x000fe400078e0000 */
[----:B------:R-:W-:Y:S02]  /*bd60*/  IMAD.MOV.U32 R0, RZ, RZ, R4 ;  /* 0x000000ffff007224 */ /* 0x000fe400078e0004 */
[----:B------:R-:W-:-:S04]  /*bd70*/  IMAD.HI.U32 R2, R2, R3, RZ ;  /* 0x0000000302027227 */ /* 0x000fc800078e00ff */
[----:B------:R-:W-:-:S05]  /*bd80*/  IMAD R0, R2, R0, R3 ;  /* 0x0000000002007224 */ /* 0x000fca00078e0203 */
[----:B------:R-:W-:-:S13]  /*bd90*/  ISETP.GT.U32.AND P1, PT, R9, R0, PT ;  /* 0x000000000900720c */ /* 0x000fda0003f24070 */
[----:B------:R-:W-:Y:S02]  /*bda0*/  @!P1 IMAD.IADD R0, R0, 0x1, -R9 ;  /* 0x0000000100009824 */ /* 0x000fe400078e0a09 */
[----:B------:R-:W-:Y:S01]  /*bdb0*/  @!P1 VIADD R2, R2, 0x1 ;  /* 0x0000000102029836 */ /* 0x000fe20000000000 */
[----:B------:R-:W-:Y:S02]  /*bdc0*/  ISETP.NE.AND P1, PT, R10, RZ, PT ;  /* 0x000000ff0a00720c */ /* 0x000fe40003f25270 */
[----:B------:R-:W-:Y:S02]  /*bdd0*/  ISETP.GE.U32.AND P0, PT, R0, R9, PT ;  /* 0x000000090000720c */ /* 0x000fe40003f06070 */
[----:B------:R-:W-:-:S04]  /*bde0*/  LOP3.LUT R0, R11, R10, RZ, 0x3c, !PT ;  /* 0x0000000a0b007212 */ /* 0x000fc800078e3cff */
[----:B------:R-:W-:-:S07]  /*bdf0*/  ISETP.GE.AND P2, PT, R0, RZ, PT ;  /* 0x000000ff0000720c */ /* 0x000fce0003f46270 */
[----:B------:R-:W-:-:S06]  /*be00*/  @P0 VIADD R2, R2, 0x1 ;  /* 0x0000000102020836 */ /* 0x000fcc0000000000 */
[----:B------:R-:W-:Y:S01]  /*be10*/  @!P2 IMAD.MOV R2, RZ, RZ, -R2 ;  /* 0x000000ffff02a224 */ /* 0x000fe200078e0a02 */
[----:B------:R-:W-:-:S05]  /*be20*/  @!P1 LOP3.LUT R2, RZ, R10, RZ, 0x33, !PT ;  /* 0x0000000aff029212 */ /* 0x000fca00078e33ff */
[--C-:B------:R-:W-:Y:S02]  /*be30*/  IMAD.MOV R17, RZ, RZ, -R2.reuse ;  /* 0x000000ffff117224 */ /* 0x100fe400078e0a02 */
[----:B------:R-:W-:Y:S02]  /*be40*/  IMAD.MOV.U32 R18, RZ, RZ, R2 ;  /* 0x000000ffff127224 */ /* 0x000fe400078e0002 */
[----:B------:R-:W-:Y:S01]  /*be50*/  IMAD R17, R10, R17, R11 ;  /* 0x000000110a117224 */ /* 0x000fe200078e020b */
[----:B------:R-:W-:Y:S06]  /*be60*/  BRA `(.L_x_273) ;  /* 0x0000000000107947 */ /* 0x000fec0003800000 */
.L_x_268:
[----:B------:R-:W-:Y:S01]  /*be70*/  IMAD.MOV.U32 R16, RZ, RZ, R7 ;  /* 0x000000ffff107224 */ /* 0x000fe200078e0007 */
[----:B------:R-:W-:Y:S01]  /*be80*/  ULDC UR40, c[0x0][0xc3c] ;  /* 0x00030f0000287ab9 */ /* 0x000fe20000000800 */
[----:B------:R-:W-:Y:S02]  /*be90*/  IMAD.MOV.U32 R17, RZ, RZ, RZ ;  /* 0x000000ffff117224 */ /* 0x000fe400078e00ff */
[----:B------:R-:W-:-:S07]  /*bea0*/  IMAD.MOV.U32 R18, RZ, RZ, RZ ;  /* 0x000000ffff127224 */ /* 0x000fce00078e00ff */
.L_x_273:
[----:B------:R-:W-:Y:S01]  /*beb0*/  ISETP.NE.AND P0, PT, R5, RZ, PT ;  /* 0x000000ff0500720c */ /* 0x000fe20003f05270 */
[----:B------:R-:W-:-:S12]  /*bec0*/  IMAD.U32 R19, RZ, RZ, UR40 ;  /* 0x00000028ff137e24 */ /* 0x000fd8000f8e00ff */
[----:B------:R-:W0:Y:S01]  /*bed0*/  @!P0 S2R R3, SR_CgaCtaId ;  /* 0x0000000000038919 */ /* 0x000e220000008800 */
[----:B------:R-:W-:-:S04]  /*bee0*/  @!P0 MOV R0, 0x400 ;  /* 0x0000040000008802 */ /* 0x000fc80000000f00 */
[----:B0-----:R-:W-:-:S05]  /*bef0*/  @!P0 LEA R0, R3, R0, 0x18 ;  /* 0x0000000003008211 */ /* 0x001fca00078ec0ff */
[----:B------:R0:W-:Y:S01]  /*bf00*/  @!P0 STS.128 [R0+0x388d0], R16 ;  /* 0x0388d01000008388 */ /* 0x0001e20000000c00 */
[----:B------:R-:W-:Y:S06]  /*bf10*/  BAR.ARV 0x5, 0x180 ;  /* 0x0146000000007b1d */ /* 0x000fec0000002000 */
.L_x_266:
[----:B------:R-:W-:Y:S01]  /*bf20*/  ULDC UR4, c[0x0][0xc3c] ;  /* 0x00030f0000047ab9 */ /* 0x000fe20000000800 */
[----:B------:R1:W-:Y:S01]  /*bf30*/  STL [R1+0xc], RZ ;  /* 0x00000cff01007387 */ /* 0x0003e20000100800 */
[----:B------:R-:W-:Y:S01]  /*bf40*/  UISETP.GE.AND UP0, UPT, UR40, UR4, UPT ;  /* 0x000000042800728c */ /* 0x000fe2000bf06270 */
[----:B------:R-:W-:Y:S02]  /*bf50*/  IMAD.MOV.U32 R30, RZ, RZ, 0x1 ;  /* 0x00000001ff1e7424 */ /* 0x000fe400078e00ff */
[----:B------:R-:W-:-:S03]  /*bf60*/  IMAD.MOV.U32 R23, RZ, RZ, RZ ;  /* 0x000000ffff177224 */ /* 0x000fc600078e00ff */
[----:B------:R-:W-:-:S13]  /*bf70*/  PLOP3.LUT P0, PT, PT, PT, UP0, 0x80, 0x0 ;  /* 0x000000000000781c */ /* 0x000fda0003f0f008 */
[----:B-1----:R-:W-:Y:S05]  /*bf80*/  @P0 BRA `(.L_x_274) ;  /* 0x0000005800800947 */ /* 0x002fea0003800000 */
[----:B------:R-:W1:Y:S01]  /*bf90*/  S2R R10, SR_TID.X ;  /* 0x00000000000a7919 */ /* 0x000e620000002100 */
[----:B------:R-:W3:Y:S01]  /*bfa0*/  S2UR UR4, SR_CgaCtaId ;  /* 0x00000000000479c3 */ /* 0x000ee20000008800 */
[----:B------:R-:W-:Y:S01]  /*bfb0*/  IMAD.MOV.U32 R34, RZ, RZ, 0x40 ;  /* 0x00000040ff227424 */ /* 0x000fe200078e00ff */
[----:B------:R-:W-:Y:S01]  /*bfc0*/  ULOP3.LUT UR46, UR37, 0x2, URZ, 0xfc, !UPT ;  /* 0x00000002252e7892 */ /* 0x000fe2000f8efc3f */
[----:B------:R-:W-:Y:S01]  /*bfd0*/  IMAD.MOV.U32 R33, RZ, RZ, 0x20 ;  /* 0x00000020ff217424 */ /* 0x000fe200078e00ff */
[----:B------:R-:W-:Y:S01]  /*bfe0*/  ULOP3.LUT UR48, UR37, 0x1, URZ, 0xfc, !UPT ;  /* 0x0000000125307892 */ /* 0x000fe2000f8efc3f */
[----:B------:R-:W-:Y:S01]  /*bff0*/  IMAD.MOV.U32 R30, RZ, RZ, 0x1 ;  /* 0x00000001ff1e7424 */ /* 0x000fe200078e00ff */
[----:B------:R-:W-:Y:S01]  /*c000*/  ULDC UR49, c[0x0][0xc] ;  /* 0x0000030000317ab9 */ /* 0x000fe20000000800 */
[----:B------:R-:W-:Y:S02]  /*c010*/  IMAD.MOV.U32 R23, RZ, RZ, RZ ;  /* 0x000000ffff177224 */ /* 0x000fe400078e00ff */
[----:B---3--:R-:W-:-:S02]  /*c020*/  IMAD.U32 R36, RZ, RZ, UR4 ;  /* 0x00000004ff247e24 */ /* 0x008fc4000f8e00ff */
[C---:B-1----:R-:W-:Y:S01]  /*c030*/  IMAD.SHL.U32 R2, R10.reuse, 0x80, RZ ;  /* 0x000000800a027824 */ /* 0x042fe200078e00ff */
[C---:B------:R-:W-:Y:S01]  /*c040*/  LOP3.LUT R8, R10.reuse, 0x7f, RZ, 0xc0, !PT ;  /* 0x0000007f0a087812 */ /* 0x040fe200078ec0ff */
[C---:B------:R-:W-:Y:S01]  /*c050*/  IMAD.SHL.U32 R5, R10.reuse, 0x10, RZ ;  /* 0x000000100a057824 */ /* 0x040fe200078e00ff */
[C---:B------:R-:W-:Y:S01]  /*c060*/  R2P PR, R10.reuse, 0x6 ;  /* 0x000000060a007804 */ /* 0x040fe20000000000 */
[----:B------:R-:W-:Y:S01]  /*c070*/  IMAD.SHL.U32 R9, R10, 0x2, RZ ;  /* 0x000000020a097824 */ /* 0x000fe200078e00ff */
[----:B0-----:R-:W-:Y:S02]  /*c080*/  SHF.R.U32.HI R0, RZ, 0x5, R8 ;  /* 0x00000005ff007819 */ /* 0x001fe40000011608 */
[C---:B------:R-:W-:Y:S02]  /*c090*/  LOP3.LUT R7, R2.reuse, 0x400, RZ, 0xc0, !PT ;  /* 0x0000040002077812 */ /* 0x040fe400078ec0ff */
[----:B------:R-:W-:Y:S02]  /*c0a0*/  LOP3.LUT R3, R2, 0x380, RZ, 0xc0, !PT ;  /* 0x0000038002037812 */ /* 0x000fe400078ec0ff */
[----:B--2---:R-:W-:Y:S01]  /*c0b0*/  LOP3.LUT R6, R5, 0x3f0, RZ, 0xc0, !PT ;  /* 0x000003f005067812 */ /* 0x004fe200078ec0ff */
[C---:B------:R-:W-:Y:S01]  /*c0c0*/  IMAD R7, R0.reuse, 0x800, R7 ;  /* 0x0000080000077824 */ /* 0x040fe200078e0207 */
[----:B------:R-:W-:Y:S01]  /*c0d0*/  LOP3.LUT R4, R3, 0x10, R10, 0xf8, !PT ;  /* 0x0000001003047812 */ /* 0x000fe200078ef80a */
[----:B------:R-:W-:Y:S01]  /*c0e0*/  IMAD R0, R0, 0x10, R3 ;  /* 0x0000001000007824 */ /* 0x000fe200078e0203 */
[----:B------:R-:W-:-:S02]  /*c0f0*/  LOP3.LUT R6, R6, 0x70, R9, 0x78, !PT ;  /* 0x0000007006067812 */ /* 0x000fc400078e7809 */
[--C-:B------:R-:W-:Y:S02]  /*c100*/  LOP3.LUT R4, R4, 0x70, R5.reuse, 0x78, !PT ;  /* 0x0000007004047812 */ /* 0x100fe400078e7805 */
[--C-:B------:R-:W-:Y:S02]  /*c110*/  LOP3.LUT R3, R0, 0x70, R5.reuse, 0x78, !PT ;  /* 0x0000007000037812 */ /* 0x100fe400078e7805 */
[----:B------:R-:W-:Y:S01]  /*c120*/  LOP3.LUT R37, R6, 0x400, R5, 0xf8, !PT ;  /* 0x0000040006257812 */ /* 0x000fe200078ef805 */
[----:B------:R-:W-:Y:S01]  /*c130*/  IMAD.IADD R0, R7, 0x1, R4 ;  /* 0x0000000107007824 */ /* 0x000fe200078e0204 */
[----:B------:R-:W-:Y:S02]  /*c140*/  LOP3.LUT R2, R3, 0xc00, R2, 0xf8, !PT ;  /* 0x00000c0003027812 */ /* 0x000fe400078ef802 */
[----:B------:R-:W-:Y:S02]  /*c150*/  MOV R3, 0x400 ;  /* 0x0000040000037802 */ /* 0x000fe40000000f00 */
[----:B------:R-:W-:Y:S01]  /*c160*/  LOP3.LUT R28, R5, 0x70, RZ, 0xc0, !PT ;  /* 0x00000070051c7812 */ /* 0x000fe200078ec0ff */
[----:B------:R0:W-:Y:S01]  /*c170*/  STL [R1+0x4], R2 ;  /* 0x0000040201007387 */ /* 0x0001e20000100800 */
[----:B------:R-:W-:-:S02]  /*c180*/  LEA R22, R36, R3, 0x18 ;  /* 0x0000000324167211 */ /* 0x000fc400078ec0ff */
[----:B------:R-:W-:Y:S01]  /*c190*/  SEL R34, R34, 0xffffffc0, !P2 ;  /* 0xffffffc022227807 */ /* 0x000fe20005000000 */
[----:B------:R1:W-:Y:S01]  /*c1a0*/  STL [R1], R0 ;  /* 0x0000000001007387 */ /* 0x0003e20000100800 */
[----:B------:R-:W-:-:S03]  /*c1b0*/  SEL R33, R33, 0xffffffe0, !P1 ;  /* 0xffffffe021217807 */ /* 0x000fc60004800000 */
[----:B------:R2:W-:Y:S01]  /*c1c0*/  STL [R1+0xc], RZ ;  /* 0x00000cff01007387 */ /* 0x0005e20000100800 */
[----:B0-----:R-:W-:Y:S02]  /*c1d0*/  LOP3.LUT R2, R28, 0x80, RZ, 0xfc, !PT ;  /* 0x000000801c027812 */ /* 0x001fe400078efcff */
[----:B-1----:R-:W-:-:S04]  /*c1e0*/  SHF.R.U32.HI R0, RZ, 0x3, R8 ;  /* 0x00000003ff007819 */ /* 0x002fc80000011608 */
[----:B------:R-:W-:Y:S01]  /*c1f0*/  LOP3.LUT R3, R0, 0x70, R5, 0xf8, !PT ;  /* 0x0000007000037812 */ /* 0x000fe200078ef805 */
[----:B------:R-:W-:-:S05]  /*c200*/  IMAD.IADD R0, R22, 0x1, R37 ;  /* 0x0000000116007824 */ /* 0x000fca00078e0225 */
[----:B------:R2:W-:Y:S02]  /*c210*/  STL [R1+0x8], R0 ;  /* 0x0000080001007387 */ /* 0x0005e40000100800 */
.L_x_349:
[----:B------:R-:W-:Y:S01]  /*c220*/  ULDC.64 UR4, c[0x0][0xc88] ;  /* 0x0003220000047ab9 */ /* 0x000fe20000000a00 */
[----:B------:R-:W-:Y:S01]  /*c230*/  ULDC.64 UR6, c[0x0][0xa18] ;  /* 0x0002860000067ab9 */ /* 0x000fe20000000a00 */
[----:B------:R-:W-:Y:S01]  /*c240*/  UIMAD.WIDE UR4, UR40, 0x4, UR4 ;  /* 0x00000004280478a5 */ /* 0x000fe2000f8e0204 */
[----:B------:R-:W-:-:S05]  /*c250*/  ULDC.64 UR8, c[0x0][0xa00] ;  /* 0x0002800000087ab9 */ /* 0x000fca0000000a00 */
[----:B------:R-:W-:Y:S02]  /*c260*/  IMAD.U32 R2, RZ, RZ, UR4 ;  /* 0x00000004ff027e24 */ /* 0x000fe4000f8e00ff */
[----:B------:R-:W-:Y:S01]  /*c270*/  IMAD.U32 R3, RZ, RZ, UR5 ;  /* 0x00000005ff037e24 */ /* 0x000fe2000f8e00ff */
[----:B------:R-:W-:-:S04]  /*c280*/  ULDC.64 UR4, c[0x0][0xa28] ;  /* 0x00028a0000047ab9 */ /* 0x000fc80000000a00 */
[----:B------:R-:W3:Y:S01]  /*c290*/  LDG.E R2, desc[UR50][R2.64] ;  /* 0x0000003202027981 */ /* 0x000ee2000c1e1900 */
[----:B------:R-:W-:Y:S02]  /*c2a0*/  UISETP.NE.U32.AND UP1, UPT, UR4, URZ, UPT ;  /* 0x0000003f0400728c */ /* 0x000fe4000bf25070 */
[----:B------:R-:W-:Y:S02]  /*c2b0*/  UISETP.NE.U32.AND UP0, UPT, UR6, URZ, UPT ;  /* 0x0000003f0600728c */ /* 0x000fe4000bf05070 */
[----:B------:R-:W-:Y:S02]  /*c2c0*/  UISETP.NE.AND.EX UP1, UPT, UR5, URZ, UPT, UP1 ;  /* 0x0000003f0500728c */ /* 0x000fe4000bf25310 */
[----:B------:R-:W-:Y:S02]  /*c2d0*/  UISETP.NE.AND.EX UP0, UPT, UR7, URZ, UPT, UP0 ;  /* 0x0000003f0700728c */ /* 0x000fe4000bf05300 */
[----:B------:R-:W-:Y:S02]  /*c2e0*/  UISETP.NE.U32.AND UP2, UPT, UR8, URZ, UPT ;  /* 0x0000003f0800728c */ /* 0x000fe4000bf45070 */
[----:B------:R-:W-:-:S02]  /*c2f0*/  PLOP3.LUT P0, PT, PT, PT, UP1, 0x80, 0x0 ;  /* 0x000000000000781c */ /* 0x000fc40003f0f018 */
[----:B------:R-:W-:Y:S01]  /*c300*/  PLOP3.LUT P1, PT, PT, PT, UP0, 0x80, 0x0 ;  /* 0x000000000000781c */ /* 0x000fe20003f2f008 */
[----:B------:R-:W-:Y:S01]  /*c310*/  UISETP.NE.AND.EX UP5, UPT, UR9, URZ, UPT, UP2 ;  /* 0x0000003f0900728c */ /* 0x000fe2000bfa5320 */
[----:B-1----:R-:W-:-:S03]  /*c320*/  IMAD.MOV.U32 R19, RZ, RZ, RZ ;  /* 0x000000ffff137224 */ /* 0x002fc600078e00ff */
[----:B------:R-:W-:Y:S02]  /*c330*/  UP2UR UR47, UPR, URZ, 0x20 ;  /* 0x000000203f2f7883 */ /* 0x000fe40008000000 */
[----:B------:R-:W-:Y:S02]  /*c340*/  PLOP3.LUT P2, PT, PT, PT, UP5, 0x80, 0x0 ;  /* 0x000000000000781c */ /* 0x000fe40003f4f058 */
[----:B---3--:R-:W-:-:S13]  /*c350*/  R2UR UR44, R2 ;  /* 0x00000000022c72ca */ /* 0x008fda00000e0000 */
[----:B------:R-:W-:Y:S02]  /*c360*/  USHF.R.S32.HI UR45, URZ, 0x1f, UR44 ;  /* 0x0000001f3f2d7899 */ /* 0x000fe4000801142c */
[----:B------:R-:W-:Y:S02]  /*c370*/  @UP1 ULEA UR4, UP3, UR44, UR4, 0x2 ;  /* 0x000000042c041291 */ /* 0x000fe4000f86103f */
[----:B------:R-:W-:Y:S02]  /*c380*/  USHF.L.U32 UR38, UR44, 0x2, URZ ;  /* 0x000000022c267899 */ /* 0x000fe4000800063f */
[----:B------:R-:W-:Y:S02]  /*c390*/  @UP1 ULEA.HI.X UR5, UR44, UR5, UR45, 0x2, UP3 ;  /* 0x000000052c051291 */ /* 0x000fe400098f142d */
[----:B------:R-:W-:Y:S01]  /*c3a0*/  USHF.L.U64.HI UR39, UR44, 0x2, UR45 ;  /* 0x000000022c277899 */ /* 0x000fe2000801022d */
[----:B------:R-:W-:Y:S01]  /*c3b0*/  IMAD.U32 R2, RZ, RZ, UR4 ;  /* 0x00000004ff027e24 */ /* 0x000fe2000f8e00ff */
[----:B------:R-:W-:-:S02]  /*c3c0*/  @UP0 UIADD3 UR6, UP4, UR38, UR6, URZ ;  /* 0x0000000626060290 */ /* 0x000fc4000ff9e03f */
[----:B------:R-:W-:Y:S02]  /*c3d0*/  IMAD.U32 R3, RZ, RZ, UR5 ;  /* 0x00000005ff037e24 */ /* 0x000fe4000f8e00ff */
[----:B------:R-:W-:Y:S02]  /*c3e0*/  @UP0 UIADD3.X UR7, UR39, UR7, URZ, UP4, !UPT ;  /* 0x0000000727070290 */ /* 0x000fe4000a7fe43f */
[----:B------:R-:W-:Y:S01]  /*c3f0*/  UIADD3 UR8, UP0, UR38, UR8, URZ ;  /* 0x0000000826087290 */ /* 0x000fe2000ff1e03f */
[----:B0-2---:R0:W5:Y:S03]  /*c400*/  @P0 LDG.E R0, desc[UR50][R2.64] ;  /* 0x0000003202000981 */ /* 0x005166000c1e1900 */
[----:B------:R-:W-:Y:S01]  /*c410*/  UIADD3.X UR4, UR39, UR9, URZ, UP0, !UPT ;  /* 0x0000000927047290 */ /* 0x000fe200087fe43f */
[----:B0-----:R-:W-:Y:S02]  /*c420*/  IMAD.U32 R2, RZ, RZ, UR6 ;  /* 0x00000006ff027e24 */ /* 0x001fe4000f8e00ff */
[----:B------:R-:W-:-:S05]  /*c430*/  IMAD.U32 R3, RZ, RZ, UR7 ;  /* 0x00000007ff037e24 */ /* 0x000fca000f8e00ff */
[----:B------:R0:W2:Y:S02]  /*c440*/  @P1 LDG.E R4, desc[UR50][R2.64] ;  /* 0x0000003202041981 */ /* 0x0000a4000c1e1900 */
[----:B0-----:R-:W-:Y:S02]  /*c450*/  IMAD.U32 R2, RZ, RZ, UR8 ;  /* 0x00000008ff027e24 */ /* 0x001fe4000f8e00ff */
[----:B------:R-:W-:-:S05]  /*c460*/  IMAD.U32 R3, RZ, RZ, UR4 ;  /* 0x00000004ff037e24 */ /* 0x000fca000f8e00ff */
[----:B------:R0:W5:Y:S01]  /*c470*/  @P2 LDG.E R19, desc[UR50][R2.64] ;  /* 0x0000003202132981 */ /* 0x000162000c1e1900 */
[----:B--2---:R-:W-:Y:S01]  /*c480*/  @P1 R2UR UR41, R4 ;  /* 0x00000000042912ca */ /* 0x004fe200000e0000 */
[----:B0-----:R-:W-:-:S14]  /*c490*/  @P1 BRA `(.L_x_275) ;  /* 0x0000000000241947 */ /* 0x001fdc0003800000 */
[----:B------:R-:W-:Y:S01]  /*c4a0*/  UISETP.NE.AND UP0, UPT, UR47, URZ, UPT ;  /* 0x0000003f2f00728c */ /* 0x000fe2000bf05270 */
[----:B------:R-:W-:-:S05]  /*c4b0*/  ULDC UR41, c[0x0][0x288] ;  /* 0x0000a20000297ab9 */ /* 0x000fca0000000800 */
[----:B------:R-:W-:-:S13]  /*c4c0*/  PLOP3.LUT P1, PT, PT, PT, UP0, 0x40, 0x0 ;  /* 0x000000000000781c */ /* 0x000fda0003f2e808 */
[----:B------:R-:W-:Y:S05]  /*c4d0*/  @P1 BRA `(.L_x_275) ;  /* 0x0000000000141947 */ /* 0x000fea0003800000 */
[----:B------:R-:W2:Y:S04]  /*c4e0*/  LDG.E R5, desc[UR50][R2.64] ;  /* 0x0000003202057981 */ /* 0x000ea8000c1e1900 */
[----:B------:R-:W3:Y:S01]  /*c4f0*/  LDG.E R4, desc[UR50][R2.64+0x4] ;  /* 0x0000043202047981 */ /* 0x000ee2000c1e1900 */
[----:B--2---:R-:W-:Y:S02]  /*c500*/  R2UR UR4, R5 ;  /* 0x00000000050472ca */ /* 0x004fe400000e0000 */
[----:B---3--:R-:W-:-:S13]  /*c510*/  R2UR UR41, R4 ;  /* 0x00000000042972ca */ /* 0x008fda00000e0000 */
[----:B------:R-:W-:-:S12]  /*c520*/  UIADD3 UR41, -UR4, UR41, URZ ;  /* 0x0000002904297290 */ /* 0x000fd8000fffe13f */
.L_x_275:
[----:B------:R-:W-:Y:S01]  /*c530*/  UMOV UR36, URZ ;  /* 0x0000003f00247c82 */ /* 0x000fe20008000000 */
[----:B------:R-:W-:Y:S01]  /*c540*/  ULDC.64 UR6, c[0x0][0xa20] ;  /* 0x0002880000067ab9 */ /* 0x000fe20000000a00 */
[----:B-----5:R-:W-:Y:S01]  /*c550*/  @P0 R2UR UR36, R0 ;  /* 0x00000000002402ca */ /* 0x020fe200000e0000 */
[----:B------:R-:W-:Y:S01]  /*c560*/  ULDC.64 UR4, c[0x0][0x418] ;  /* 0x0001060000047ab9 */ /* 0x000fe20000000a00 */
[----:B------:R-:W-:Y:S01]  /*c570*/  ISETP.NE.U32.AND P0, PT, RZ, UR6, PT ;  /* 0x00000006ff007c0c */ /* 0x000fe2000bf05070 */
[----:B------:R-:W-:Y:S01]  /*c580*/  UISETP.NE.U32.AND UP0, UPT, UR4, URZ, UPT ;  /* 0x0000003f0400728c */ /* 0x000fe2000bf05070 */
[----:B------:R-:W-:Y:S01]  /*c590*/  IMAD.U32 R31, RZ, RZ, UR44 ;  /* 0x0000002cff1f7e24 */ /* 0x000fe2000f8e00ff */
[----:B------:R-:W-:Y:S01]  /*c5a0*/  ULDC UR42, c[0x0][0x2f0] ;  /* 0x0000bc00002a7ab9 */ /* 0x000fe20000000800 */
[----:B------:R-:W-:Y:S01]  /*c5b0*/  ISETP.NE.AND.EX P0, PT, RZ, UR7, PT, P0 ;  /* 0x00000007ff007c0c */ /* 0x000fe2000bf05300 */
[----:B------:R-:W-:Y:S01]  /*c5c0*/  UISETP.NE.AND.EX UP0, UPT, UR5, URZ, UPT, UP0 ;  /* 0x0000003f0500728c */ /* 0x000fe2000bf05300 */
[----:B------:R-:W-:-:S03]  /*c5d0*/  ULDC UR4, c[0x0][0x424] ;  /* 0x0001090000047ab9 */ /* 0x000fc60000000800 */
[----:B------:R-:W-:-:S04]  /*c5e0*/  USEL UR4, UR4, 0x1, UP0 ;  /* 0x0000000104047887 */ /* 0x000fc80008000000 */
[----:B------:R-:W-:-:S04]  /*c5f0*/  UIMAD UR42, UR4, UR42, URZ ;  /* 0x0000002a042a72a4 */ /* 0x000fc8000f8e023f */
[----:B------:R-:W-:Y:S08]  /*c600*/  @!P0 BRA `(.L_x_276) ;  /* 0x00000000001c8947 */ /* 0x000ff00003800000 */
[----:B------:R-:W-:-:S04]  /*c610*/  UIADD3 UR4, UP0, UR38, UR6, URZ ;  /* 0x0000000626047290 */ /* 0x000fc8000ff1e03f */
[----:B------:R-:W-:Y:S02]  /*c620*/  UIADD3.X UR5, UR39, UR7, URZ, UP0, !UPT ;  /* 0x0000000727057290 */ /* 0x000fe400087fe43f */
[----:B------:R-:W-:-:S04]  /*c630*/  IMAD.U32 R2, RZ, RZ, UR4 ;  /* 0x00000004ff027e24 */ /* 0x000fc8000f8e00ff */
[----:B------:R-:W-:-:S05]  /*c640*/  IMAD.U32 R3, RZ, RZ, UR5 ;  /* 0x00000005ff037e24 */ /* 0x000fca000f8e00ff */
[----:B------:R-:W2:Y:S02]  /*c650*/  LDG.E R2, desc[UR50][R2.64] ;  /* 0x0000003202027981 */ /* 0x000ea4000c1e1900 */
[----:B--2---:R-:W-:Y:S01]  /*c660*/  R2UR UR42, R2 ;  /* 0x00000000022a72ca */ /* 0x004fe200000e0000 */
[----:B------:R-:W-:-:S14]  /*c670*/  BRA `(.L_x_277) ;  /* 0x00000000002c7947 */ /* 0x000fdc0003800000 */
.L_x_276:
[----:B------:R-:W-:Y:S02]  /*c680*/  ULDC.64 UR4, c[0x0][0xa08] ;  /* 0x0002820000047ab9 */ /* 0x000fe40000000a00 */
[----:B------:R-:W-:-:S04]  /*c690*/  ISETP.NE.U32.AND P0, PT, RZ, UR4, PT ;  /* 0x00000004ff007c0c */ /* 0x000fc8000bf05070 */
[----:B------:R-:W-:-:S13]  /*c6a0*/  ISETP.NE.AND.EX P0, PT, RZ, UR5, PT, P0 ;  /* 0x00000005ff007c0c */ /* 0x000fda000bf05300 */
[----:B------:R-:W-:Y:S05]  /*c6b0*/  @!P0 BRA `(.L_x_277) ;  /* 0x00000000001c8947 */ /* 0x000fea0003800000 */
[----:B------:R-:W0:Y:S02]  /*c6c0*/  LDC.64 R2, c[0x0][0xa08] ;  /* 0x00028200ff027b82 */ /* 0x000e240000000a00 */
[----:B0-----:R-:W-:-:S05]  /*c6d0*/  IMAD.WIDE R2, R31, 0x4, R2 ;  /* 0x000000041f027825 */ /* 0x001fca00078e0202 */
[----:B------:R-:W2:Y:S04]  /*c6e0*/  LDG.E R4, desc[UR50][R2.64] ;  /* 0x0000003202047981 */ /* 0x000ea8000c1e1900 */
[----:B------:R-:W3:Y:S01]  /*c6f0*/  LDG.E R0, desc[UR50][R2.64+0x4] ;  /* 0x0000043202007981 */ /* 0x000ee2000c1e1900 */
[----:B--2---:R-:W-:Y:S02]  /*c700*/  R2UR UR42, R4 ;  /* 0x00000000042a72ca */ /* 0x004fe400000e0000 */
[----:B---3--:R-:W-:-:S13]  /*c710*/  R2UR UR4, R0 ;  /* 0x00000000000472ca */ /* 0x008fda00000e0000 */
[----:B------:R-:W-:-:S12]  /*c720*/  UIADD3 UR42, -UR42, UR4, URZ ;  /* 0x000000042a2a7290 */ /* 0x000fd8000fffe13f */
.L_x_277:
[----:B------:R-:W-:Y:S01]  /*c730*/  UIADD3 UR42, -UR36, UR42, URZ ;  /* 0x0000002a242a7290 */ /* 0x000fe2000fffe13f */
[----:B------:R-:W-:Y:S03]  /*c740*/  BSSY B7, `(.L_x_278) ;  /* 0x000048f000077945 */ /* 0x000fe60003800000 */
[----:B------:R-:W-:Y:S02]  /*c750*/  UIADD3 UR4, UR42, 0x7f, URZ ;  /* 0x0000007f2a047890 */ /* 0x000fe4000fffe03f */
[----:B------:R-:W-:Y:S02]  /*c760*/  ISETP.LT.AND P0, PT, RZ, UR42, PT ;  /* 0x0000002aff007c0c */ /* 0x000fe4000bf01270 */
[----:B------:R-:W-:-:S04]  /*c770*/  USHF.R.S32.HI UR5, URZ, 0x1f, UR4 ;  /* 0x0000001f3f057899 */ /* 0x000fc80008011404 */
[----:B------:R-:W-:-:S04]  /*c780*/  ULEA.HI UR5, UR5, UR4, URZ, 0x7 ;  /* 0x0000000405057291 */ /* 0x000fc8000f8f383f */
[----:B------:R-:W-:-:S03]  /*c790*/  USHF.R.S32.HI UR43, URZ, 0x7, UR5 ;  /* 0x000000073f2b7899 */ /* 0x000fc60008011405 */
[----:B------:R-:W-:Y:S09]  /*c7a0*/  @P0 BRA `(.L_x_279) ;  /* 0x0000000000440947 */ /* 0x000ff20003800000 */
[----:B------:R-:W0:Y:S02]  /*c7b0*/  S2R R0, SR_TID.X ;  /* 0x0000000000007919 */ /* 0x000e240000002100 */
[----:B0-----:R-:W-:-:S04]  /*c7c0*/  LOP3.LUT R0, R0, 0x7f, RZ, 0xc0, !PT ;  /* 0x0000007f00007812 */ /* 0x001fc800078ec0ff */
[----:B------:R-:W-:-:S13]  /*c7d0*/  ISETP.NE.AND P0, PT, R0, RZ, PT ;  /* 0x000000ff0000720c */ /* 0x000fda0003f05270 */
[----:B------:R-:W-:Y:S05]  /*c7e0*/  @P0 BRA `(.L_x_280) ;  /* 0x0000004800100947 */ /* 0x000fea0003800000 */
[----:B------:R-:W0:Y:S01]  /*c7f0*/  S2R R5, SR_LANEID ;  /* 0x0000000000057919 */ /* 0x000e220000000000 */
[----:B------:R-:W-:Y:S01]  /*c800*/  VOTEU.ANY UR4, UPT, PT ;  /* 0x0000000000047886 */ /* 0x000fe200038e0100 */
[----:B------:R-:W1:Y:S01]  /*c810*/  LDC.64 R2, c[0x0][0xc60] ;  /* 0x00031800ff027b82 */ /* 0x000e620000000a00 */
[----:B------:R-:W0:Y:S02]  /*c820*/  FLO.U32 R0, UR4 ;  /* 0x0000000400007d00 */ /* 0x000e2400080e0000 */
[----:B0-----:R-:W-:-:S06]  /*c830*/  ISETP.EQ.U32.AND P0, PT, R0, R5, PT ;  /* 0x000000050000720c */ /* 0x001fcc0003f02070 */
[----:B------:R-:W1:Y:S07]  /*c840*/  POPC R5, UR4 ;  /* 0x0000000400057d09 */ /* 0x000e6e0008000000 */
[----:B-1----:R-:W2:Y:S01]  /*c850*/  @P0 ATOMG.E.ADD.STRONG.GPU PT, R3, desc[UR50][R2.64], R5 ;  /* 0x00000005020309a8 */ /* 0x002ea200081ee1f2 */
[----:B------:R-:W0:Y:S02]  /*c860*/  S2R R4, SR_LTMASK ;  /* 0x0000000000047919 */ /* 0x000e240000003900 */
[----:B0-----:R-:W-:-:S04]  /*c870*/  LOP3.LUT R4, R4, UR4, RZ, 0xc0, !PT ;  /* 0x0000000404047c12 */ /* 0x001fc8000f8ec0ff */
[----:B------:R-:W0:Y:S01]  /*c880*/  POPC R7, R4 ;  /* 0x0000000400077309 */ /* 0x000e220000000000 */
[----:B--2---:R-:W0:Y:S02]  /*c890*/  SHFL.IDX PT, R0, R3, R0, 0x1f ;  /* 0x00001f0003007589 */ /* 0x004e2400000e0000 */
[----:B0-----:R-:W-:Y:S01]  /*c8a0*/  IADD3 R16, R0, UR49, R7 ;  /* 0x0000003100107c10 */ /* 0x001fe2000fffe007 */
[----:B------:R-:W-:Y:S06]  /*c8b0*/  BRA `(.L_x_280) ;  /* 0x0000004400dc7947 */ /* 0x000fec0003800000 */
.L_x_279:
[----:B------:R-:W-:Y:S01]  /*c8c0*/  VIADD R0, R22, 0x28400 ;  /* 0x0002840016007836 */ /* 0x000fe20000000000 */
[----:B------:R-:W-:Y:S04]  /*c8d0*/  BSSY B6, `(.L_x_281) ;  /* 0x0000013000067945 */ /* 0x000fe80003800000 */
[----:B------:R-:W-:-:S13]  /*c8e0*/  LOP3.LUT P0, RZ, R0, 0x3ff, RZ, 0xc0, !PT ;  /* 0x000003ff00ff7812 */ /* 0x000fda000780c0ff */
[----:B------:R-:W-:Y:S05]  /*c8f0*/  @!P0 BRA `(.L_x_282) ;  /* 0x0000000000408947 */ /* 0x000fea0003800000 */
[----:B------:R-:W-:Y:S01]  /*c900*/  MOV R2, 0x0 ;  /* 0x0000000000027802 */ /* 0x000fe20000000f00 */
[----:B------:R-:W-:Y:S01]  /*c910*/  ULDC.64 UR6, c[0x4][0xc0] ;  /* 0x0100300000067ab9 */ /* 0x000fe20000000a00 */
[----:B------:R-:W-:Y:S01]  /*c920*/  ULDC.64 UR8, c[0x4][0xc8] ;  /* 0x0100320000087ab9 */ /* 0x000fe20000000a00 */
[----:B------:R-:W-:Y:S01]  /*c930*/  ULDC.64 UR4, c[0x4][0x8] ;  /* 0x0100020000047ab9 */ /* 0x000fe20000000a00 */
[----:B------:R-:W-:Y:S02]  /*c940*/  IMAD.U32 R4, RZ, RZ, UR6 ;  /* 0x00000006ff047e24 */ /* 0x000fe4000f8e00ff */
[----:B------:R-:W0:Y:S01]  /*c950*/  LDC.64 R2, c[0x4][R2] ;  /* 0x0100000002027b82 */ /* 0x000e220000000a00 */
[----:B------:R-:W-:Y:S02]  /*c960*/  IMAD.U32 R5, RZ, RZ, UR7 ;  /* 0x00000007ff057e24 */ /* 0x000fe4000f8e00ff */
        /* <DEDUP_REMOVED lines=8> */
[----:B0-----:R-:W-:Y:S05]  /*c9f0*/  CALL.ABS.NOINC R2 ;  /* 0x0000000002007343 */ /* 0x001fea0003c00000 */
.L_x_282:
[----:B------:R-:W-:Y:S05]  /*ca00*/  BSYNC B6 ;  /* 0x0000000000067941 */ /* 0x000fea0003800000 */
.L_x_281:
[----:B------:R-:W-:Y:S01]  /*ca10*/  VIADD R0, R22, 0x10400 ;  /* 0x0001040016007836 */ /* 0x000fe20000000000 */
[----:B------:R-:W-:Y:S01]  /*ca20*/  LOP3.LUT R29, R29, 0xfffffffe, RZ, 0xc0, !PT ;  /* 0xfffffffe1d1d7812 */ /* 0x000fe200078ec0ff */
[----:B------:R-:W-:Y:S03]  /*ca30*/  BSSY B6, `(.L_x_283) ;  /* 0x0000014000067945 */ /* 0x000fe60003800000 */
[----:B------:R-:W-:-:S13]  /*ca40*/  LOP3.LUT P0, RZ, R0, 0x3ff, RZ, 0xc0, !PT ;  /* 0x000003ff00ff7812 */ /* 0x000fda000780c0ff */
[----:B------:R-:W-:Y:S01]  /*ca50*/  @P0 LOP3.LUT R29, R29, 0x1, RZ, 0xfc, !PT ;  /* 0x000000011d1d0812 */ /* 0x000fe200078efcff */
[----:B------:R-:W-:Y:S06]  /*ca60*/  @!P0 BRA `(.L_x_284) ;  /* 0x0000000000408947 */ /* 0x000fec0003800000 */
        /* <DEDUP_REMOVED lines=16> */
.L_x_284:
[----:B------:R-:W-:Y:S05]  /*cb70*/  BSYNC B6 ;  /* 0x0000000000067941 */ /* 0x000fea0003800000 */
.L_x_283:
        /* <DEDUP_REMOVED lines=20> */
.L_x_286:
[----:B------:R-:W-:Y:S05]  /*ccc0*/  BSYNC B6 ;  /* 0x0000000000067941 */ /* 0x000fea0003800000 */
.L_x_285:
[----:B------:R-:W-:Y:S01]  /*ccd0*/  LOP3.LUT P6, RZ, R29, 0x1, RZ, 0xc0, !PT ;  /* 0x000000011dff7812 */ /* 0x000fe200078cc0ff */
[----:B------:R-:W-:-:S12]  /*cce0*/  BSSY B6, `(.L_x_287) ;  /* 0x0000012000067945 */ /* 0x000fd80003800000 */
        /* <DEDUP_REMOVED lines=17> */
.L_x_288:
[----:B------:R-:W-:Y:S05]  /*ce00*/  BSYNC B6 ;  /* 0x0000000000067941 */ /* 0x000fea0003800000 */
.L_x_287:
[----:B------:R-:W-:Y:S01]  /*ce10*/  ULDC.64 UR4, c[0x0][0x9f8] ;  /* 0x00027e0000047ab9 */ /* 0x000fe20000000a00 */
[----:B------:R-:W0:Y:S01]  /*ce20*/  LDC R10, c[0x0][0x430] ;  /* 0x00010c00ff0a7b82 */ /* 0x000e220000000800 */
[----:B------:R-:W-:Y:S01]  /*ce30*/  UISETP.NE.U32.AND UP0, UPT, UR4, URZ, UPT ;  /* 0x0000003f0400728c */ /* 0x000fe2000bf05070 */
[----:B------:R-:W1:Y:S03]  /*ce40*/  S2R R20, SR_TID.X ;  /* 0x0000000000147919 */ /* 0x000e660000002100 */
[----:B------:R-:W-:Y:S01]  /*ce50*/  UISETP.NE.AND.EX UP0, UPT, UR5, URZ, UPT, UP0 ;  /* 0x0000003f0500728c */ /* 0x000fe2000bf05300 */
[----:B------:R-:W-:Y:S02]  /*ce60*/  IMAD.U32 R8, RZ, RZ, UR43 ;  /* 0x0000002bff087e24 */ /* 0x000fe4000f8e00ff */
[----:B------:R-:W2:Y:S03]  /*ce70*/  LDC R11, c[0x0][0x2f4] ;  /* 0x0000bd00ff0b7b82 */ /* 0x000ea60000000800 */
[----:B------:R-:W-:-:S05]  /*ce80*/  PLOP3.LUT P0, PT, PT, PT, UP0, 0x80, 0x0 ;  /* 0x000000000000781c */ /* 0x000fca0003f0f008 */
[----:B------:R-:W-:-:S04]  /*ce90*/  @UP0 UIADD3 UR4, UP1, UR38, UR4, URZ ;  /* 0x0000000426040290 */ /* 0x000fc8000ff3e03f */
[----:B------:R-:W-:Y:S02]  /*cea0*/  @UP0 UIADD3.X UR5, UR39, UR5, URZ, UP1, !UPT ;  /* 0x0000000527050290 */ /* 0x000fe40008ffe43f */
[----:B------:R-:W-:-:S04]  /*ceb0*/  IMAD.U32 R2, RZ, RZ, UR4 ;  /* 0x00000004ff027e24 */ /* 0x000fc8000f8e00ff */
[----:B------:R-:W-:-:S05]  /*cec0*/  IMAD.U32 R3, RZ, RZ, UR5 ;  /* 0x00000005ff037e24 */ /* 0x000fca000f8e00ff */
[----:B------:R3:W4:Y:S01]  /*ced0*/  @P0 LDG.E R31, desc[UR50][R2.64] ;  /* 0x00000032021f0981 */ /* 0x000722000c1e1900 */
[----:B0-----:R-:W-:Y:S02]  /*cee0*/  ISETP.NE.AND P1, PT, R10, 0x1, PT ;  /* 0x000000010a00780c */ /* 0x001fe40003f25270 */
[C---:B-1----:R-:W-:Y:S01]  /*cef0*/  LOP3.LUT R21, R20.reuse, 0x7f, RZ, 0xc0, !PT ;  /* 0x0000007f14157812 */ /* 0x042fe200078ec0ff */
[----:B------:R-:W-:Y:S01]  /*cf00*/  IMAD.SHL.U32 R20, R20, 0x10, RZ ;  /* 0x0000001014147824 */ /* 0x000fe200078e00ff */
[----:B------:R-:W-:Y:S02]  /*cf10*/  LEA R8, R8, 0xffffff80, 0x7 ;  /* 0xffffff8008087811 */ /* 0x000fe400078e38ff */
[----:B------:R-:W-:Y:S02]  /*cf20*/  SHF.R.U32.HI R21, RZ, 0x3, R21 ;  /* 0x00000003ff157819 */ /* 0x000fe40000011615 */
[----:B------:R-:W-:Y:S02]  /*cf30*/  LOP3.LUT R29, R29, 0xfffffff7, RZ, 0xc0, !PT ;  /* 0xfffffff71d1d7812 */ /* 0x000fe400078ec0ff */
[----:B------:R-:W-:-:S03]  /*cf40*/  LOP3.LUT R20, R21, 0x70, R20, 0xf8, !PT ;  /* 0x0000007015147812 */ /* 0x000fc600078ef814 */
[----:B------:R-:W0:Y:S01]  /*cf50*/  @P1 LDC R5, c[0x0][0x434] ;  /* 0x00010d00ff051b82 */ /* 0x000e220000000800 */
[----:B------:R-:W-:Y:S02]  /*cf60*/  LOP3.LUT R0, R20, R8, RZ, 0xfc, !PT ;  /* 0x0000000814007212 */ /* 0x000fe400078efcff */
[----:B------:R-:W-:Y:S02]  /*cf70*/  @P1 LOP3.LUT R29, R29, 0x8, RZ, 0xfc, !PT ;  /* 0x000000081d1d1812 */ /* 0x000fe400078efcff */
[C---:B------:R-:W-:Y:S01]  /*cf80*/  ISETP.GE.AND P0, PT, R0.reuse, UR42, PT ;  /* 0x0000002a00007c0c */ /* 0x040fe2000bf06270 */
[----:B------:R-:W-:Y:S02]  /*cf90*/  VIADD R0, R0, UR36 ;  /* 0x0000002400007c36 */ /* 0x000fe40008000000 */
[----:B------:R-:W1:Y:S02]  /*cfa0*/  @P1 LDC R7, c[0x0][0x438] ;  /* 0x00010e00ff071b82 */ /* 0x000e640000000800 */
[----:B------:R-:W-:-:S08]  /*cfb0*/  IMAD.MOV.U32 R9, RZ, RZ, R0 ;  /* 0x000000ffff097224 */ /* 0x000fd000078e0000 */
[----:B---3--:R-:W3:Y:S01]  /*cfc0*/  @!P0 LDC.64 R2, c[0x0][0x418] ;  /* 0x00010600ff028b82 */ /* 0x008ee20000000a00 */
[----:B0-----:R-:W-:-:S05]  /*cfd0*/  @P1 IMAD.HI.U32 R4, R0, R5, RZ ;  /* 0x0000000500041227 */ /* 0x001fca00078e00ff */
[----:B-1----:R-:W-:Y:S02]  /*cfe0*/  @P1 SHF.R.U32.HI R9, RZ, R7, R4 ;  /* 0x00000007ff091219 */ /* 0x002fe40000011604 */
[----:B------:R-:W0:Y:S02]  /*cff0*/  @!P0 LDC.64 R4, c[0x0][0x428] ;  /* 0x00010a00ff048b82 */ /* 0x000e240000000a00 */
[--C-:B------:R-:W-:Y:S01]  /*d000*/  @!P0 SHF.R.S32.HI R7, RZ, 0x1f, R9.reuse ;  /* 0x0000001fff078819 */ /* 0x100fe20000011409 */
[----:B------:R-:W-:Y:S01]  /*d010*/  @!P0 IMAD.MOV.U32 R6, RZ, RZ, R9 ;  /* 0x000000ffff068224 */ /* 0x000fe200078e0009 */
[----:B------:R-:W-:Y:S02]  /*d020*/  LOP3.LUT R20, R28, 0x80, RZ, 0xfc, !PT ;  /* 0x000000801c147812 */ /* 0x000fe400078efcff */
[----:B------:R-:W-:Y:S01]  /*d030*/  LOP3.LUT R29, R29, 0xfffffffd, RZ, 0xc0, !PT ;  /* 0xfffffffd1d1d7812 */ /* 0x000fe200078ec0ff */
[----:B------:R-:W-:-:S05]  /*d040*/  IMAD.U32 R12, RZ, RZ, UR46 ;  /* 0x0000002eff0c7e24 */ /* 0x000fca000f8e00ff */
[----:B------:R-:W-:Y:S01]  /*d050*/  ISETP.NE.AND P2, PT, R12, 0x3, PT ;  /* 0x000000030c00780c */ /* 0x000fe20003f45270 */
[----:B------:R-:W-:Y:S01]  /*d060*/  UMOV UR4, 0xffffffff ;  /* 0xffffffff00047882 */ /* 0x000fe20000000000 */
[----:B----4-:R-:W-:Y:S01]  /*d070*/  SHF.R.S32.HI R35, RZ, 0x1f, R31 ;  /* 0x0000001fff237819 */ /* 0x010fe2000001141f */
[----:B0-----:R-:W-:-:S04]  /*d080*/  @!P0 IMAD.WIDE.U32 R6, R31, R4, R6 ;  /* 0x000000041f068225 */ /* 0x001fc800078e0006 */
[----:B------:R-:W-:Y:S01]  /*d090*/  @!P0 IMAD R4, R35, R4, RZ ;  /* 0x0000000423048224 */ /* 0x000fe200078e02ff */
[----:B---3--:R-:W-:-:S03]  /*d0a0*/  @!P0 LEA R2, P1, R6, R2, 0x2 ;  /* 0x0000000206028211 */ /* 0x008fc600078210ff */
[----:B------:R-:W-:-:S04]  /*d0b0*/  @!P0 IMAD R5, R31, R5, R4 ;  /* 0x000000051f058224 */ /* 0x000fc800078e0204 */
[----:B------:R-:W-:-:S05]  /*d0c0*/  @!P0 IMAD.IADD R4, R7, 0x1, R5 ;  /* 0x0000000107048824 */ /* 0x000fca00078e0205 */
[----:B------:R-:W-:Y:S01]  /*d0d0*/  @!P0 LEA.HI.X R3, R6, R3, R4, 0x2, P1 ;  /* 0x0000000306038211 */ /* 0x000fe200008f1404 */
[----:B------:R-:W-:Y:S01]  /*d0e0*/  IMAD.MOV.U32 R4, RZ, RZ, RZ ;  /* 0x000000ffff047224 */ /* 0x000fe200078e00ff */
[----:B--2---:R-:W-:-:S05]  /*d0f0*/  ISETP.GE.AND P1, PT, R28, R11, PT ;  /* 0x0000000b1c00720c */ /* 0x004fca0003f26270 */
[----:B------:R0:W5:Y:S01]  /*d100*/  @!P0 LDG.E R4, desc[UR50][R2.64] ;  /* 0x0000003202048981 */ /* 0x000162000c1e1900 */
[----:B------:R-:W-:Y:S01]  /*d110*/  ISETP.GE.AND P0, PT, R20, R11, PT ;  /* 0x0000000b1400720c */ /* 0x000fe20003f06270 */
[----:B------:R-:W-:-:S04]  /*d120*/  IMAD.MOV R5, RZ, RZ, -R9 ;  /* 0x000000ffff057224 */ /* 0x000fc800078e0a09 */
[----:B------:R-:W-:Y:S02]  /*d130*/  IMAD R5, R10, R5, R0 ;  /* 0x000000050a057224 */ /* 0x000fe400078e0200 */
[----:B------:R-:W-:-:S04]  /*d140*/  @P1 LOP3.LUT R29, R29, 0x2, RZ, 0xfc, !PT ;  /* 0x000000021d1d1812 */ /* 0x000fc800078efcff */
[----:B------:R-:W-:-:S04]  /*d150*/  LOP3.LUT R29, R29, 0xfffffffb, RZ, 0xc0, !PT ;  /* 0xfffffffb1d1d7812 */ /* 0x000fc800078ec0ff */
[----:B------:R-:W-:-:S04]  /*d160*/  LOP3.LUT R29, R29, 0xfffffffe, RZ, 0xc0, !PT ;  /* 0xfffffffe1d1d7812 */ /* 0x000fc800078ec0ff */
[----:B------:R-:W-:-:S04]  /*d170*/  @P0 LOP3.LUT R29, R29, 0x1, RZ, 0xfc, !PT ;  /* 0x000000011d1d0812 */ /* 0x000fc800078efcff */
[----:B------:R-:W-:Y:S01]  /*d180*/  @P2 LOP3.LUT R29, R29, 0x4, RZ, 0xfc, !PT ;  /* 0x000000041d1d2812 */ /* 0x000fe200078efcff */
[----:B0-----:R-:W-:Y:S06]  /*d190*/  BRA.DIV UR4, `(.L_x_289) ;  /* 0x0000004e04847947 */ /* 0x001fec000b800000 */
.L_x_369:
[----:B------:R-:W-:Y:S01]  /*d1a0*/  SHF.R.S32.HI R32, RZ, 0x1f, R18 ;  /* 0x0000001fff207819 */ /* 0x000fe20000011412 */
[----:B------:R-:W-:Y:S06]  /*d1b0*/  @!P2 BRA `(.L_x_290) ;  /* 0x000000000004a947 */ /* 0x000fec0003800000 */
[----:B------:R-:W-:Y:S01]  /*d1c0*/  BPT.TRAP 0x1 ;  /* 0x000000040000795c */ /* 0x000fe20000300000 */
.L_x_290:
[----:B------:R-:W-:Y:S01]  /*d1d0*/  IMAD R6, R23, 0x8, R22 ;  /* 0x0000000817067824 */ /* 0x000fe200078e0216 */
[----:B------:R-:W-:Y:S01]  /*d1e0*/  SHF.L.U32 R24, R30, 0x1f, RZ ;  /* 0x0000001f1e187819 */ /* 0x000fe200000006ff */
[----:B------:R-:W-:Y:S01]  /*d1f0*/  BSSY B0, `(.L_x_291) ;  /* 0x0000004000007945 */ /* 0x000fe20003800000 */
[----:B------:R-:W-:Y:S02]  /*d200*/  SHF.R.S32.HI R10, RZ, 0x1f, R5 ;  /* 0x0000001fff0a7819 */ /* 0x000fe40000011405 */
[----:B------:R-:W0:Y:S02]  /*d210*/  SYNCS.PHASECHK.TRANS64.TRYWAIT P0, [R6+URZ+0x38880], R24 ;  /* 0x03888018060075a7 */ /* 0x000e24000800017f */
[----:B0-----:R-:W-:Y:S05]  /*d220*/  @!P0 BRA `(.L_x_292) ;  /* 0x0000004c008c8947 */ /* 0x001fea0003800000 */
.L_x_370:
[----:B------:R-:W-:Y:S05]  /*d230*/  BSYNC B0 ;  /* 0x0000000000007941 */ /* 0x000fea0003800000 */
.L_x_291:
[----:B------:R-:W1:Y:S01]  /*d240*/  S2R R7, SR_TID.X ;  /* 0x0000000000077919 */ /* 0x000e620000002100 */
[----:B------:R-:W-:Y:S01]  /*d250*/  ULDC.64 UR4, c[0x0][0x328] ;  /* 0x0000ca0000047ab9 */ /* 0x000fe20000000a00 */
[----:B-----5:R-:W-:Y:S01]  /*d260*/  SHF.R.S32.HI R21, RZ, 0x1f, R4 ;  /* 0x0000001fff157819 */ /* 0x020fe20000011404 */
[----:B------:R-:W-:Y:S01]  /*d270*/  IMAD R0, R10, UR4, RZ ;  /* 0x000000040a007c24 */ /* 0x000fe2000f8e02ff */
[----:B------:R-:W-:Y:S01]  /*d280*/  ULDC.64 UR6, c[0x0][0x318] ;  /* 0x0000c60000067ab9 */ /* 0x000fe20000000a00 */
[----:B------:R-:W-:Y:S01]  /*d290*/  IMAD.WIDE.U32 R2, R5, UR4, RZ ;  /* 0x0000000405027c25 */ /* 0x000fe2000f8e00ff */
[----:B------:R-:W-:-:S03]  /*d2a0*/  LOP3.LUT R29, R29, 0xffffff7f, RZ, 0xc0, !PT ;  /* 0xffffff7f1d1d7812 */ /* 0x000fc600078ec0ff */
[----:B------:R-:W-:Y:S01]  /*d2b0*/  IMAD R0, R5, UR5, R0 ;  /* 0x0000000505007c24 */ /* 0x000fe2000f8e0200 */
[----:B------:R-:W-:Y:S01]  /*d2c0*/  ULDC.64 UR4, c[0x0][0x338] ;  /* 0x0000ce0000047ab9 */ /* 0x000fe20000000a00 */
[----:B------:R-:W-:Y:S02]  /*d2d0*/  IMAD R20, R23, 0x8000, R37 ;  /* 0x0000800017147824 */ /* 0x000fe400078e0225 */
        /* <DEDUP_REMOVED lines=9> */
[----:B------:R-:W-:Y:S01]  /*d370*/  UMOV UR4, 0xffffffff ;  /* 0xffffffff00047882 */ /* 0x000fe20000000000 */
[----:B-1----:R-:W-:-:S04]  /*d380*/  LOP3.LUT R7, R7, 0x7f, RZ, 0xc0, !PT ;  /* 0x0000007f07077812 */ /* 0x002fc800078ec0ff */
[----:B------:R-:W-:Y:S02]  /*d390*/  SHF.R.U32.HI R11, RZ, 0x3, R7 ;  /* 0x00000003ff0b7819 */ /* 0x000fe40000011607 */
[----:B------:R-:W-:Y:S02]  /*d3a0*/  IADD3 R7, P0, R2, UR6, RZ ;  /* 0x0000000602077c10 */ /* 0x000fe4000ff1e0ff */
[----:B------:R-:W-:Y:S02]  /*d3b0*/  IADD3 R8, -R11, UR42, -R8 ;  /* 0x0000002a0b087c10 */ /* 0x000fe4000fffe908 */
[----:B------:R-:W-:Y:S02]  /*d3c0*/  IADD3.X R9, R3, UR7, R9, P0, !PT ;  /* 0x0000000703097c10 */ /* 0x000fe400087fe409 */
[----:B------:R-:W-:-:S13]  /*d3d0*/  ISETP.GE.AND P0, PT, R8, 0x1, PT ;  /* 0x000000010800780c */ /* 0x000fda0003f06270 */
[----:B------:R-:W-:Y:S01]  /*d3e0*/  @P0 LOP3.LUT R29, R29, 0x80, RZ, 0xfc, !PT ;  /* 0x000000801d1d0812 */ /* 0x000fe200078efcff */
[----:B------:R-:W-:Y:S06]  /*d3f0*/  BRA.DIV UR4, `(.L_x_293) ;  /* 0x0000004e042c7947 */ /* 0x000fec000b800000 */
[----:B------:R-:W1:Y:S01]  /*d400*/  LDC R12, c[0x0][0x2f4] ;  /* 0x0000bd00ff0c7b82 */ /* 0x000e620000000800 */
[----:B------:R-:W2:Y:S01]  /*d410*/  SHFL.IDX PT, R2, R7, RZ, 0x181f ;  /* 0x00181fff07027589 */ /* 0x000ea200000e0000 */
[----:B------:R-:W-:Y:S02]  /*d420*/  LOP3.LUT R11, R28, 0x80, RZ, 0xfc, !PT ;  /* 0x000000801c0b7812 */ /* 0x000fe400078efcff */
[C---:B------:R-:W-:Y:S01]  /*d430*/  ISETP.GE.AND P3, PT, R8.reuse, 0x11, PT ;  /* 0x000000110800780c */ /* 0x040fe20003f66270 */
[----:B------:R-:W3:Y:S01]  /*d440*/  SHFL.IDX PT, R0, R9, RZ, 0x181f ;  /* 0x00181fff09007589 */ /* 0x000ee200000e0000 */
[----:B------:R-:W-:Y:S02]  /*d450*/  LOP3.LUT R29, R29, 0xffffffdf, RZ, 0xc0, !PT ;  /* 0xffffffdf1d1d7812 */ /* 0x000fe400078ec0ff */
[C---:B------:R-:W-:Y:S02]  /*d460*/  ISETP.GE.AND P6, PT, R8.reuse, 0x71, PT ;  /* 0x000000710800780c */ /* 0x040fe40003fc6270 */
[----:B------:R-:W-:-:S02]  /*d470*/  ISETP.GE.AND P5, PT, R8, 0x31, PT ;  /* 0x000000310800780c */ /* 0x000fc40003fa6270 */
[----:B------:R-:W-:-:S05]  /*d480*/  ISETP.GE.AND P4, PT, R8, 0x41, PT ;  /* 0x000000410800780c */ /* 0x000fca0003f86270 */
[----:B------:R-:W-:Y:S02]  /*d490*/  @P3 LOP3.LUT R29, R29, 0x20, RZ, 0xfc, !PT ;  /* 0x000000201d1d3812 */ /* 0x000fe400078efcff */
[----:B------:R-:W-:Y:S02]  /*d4a0*/  ISETP.GE.AND P3, PT, R8, 0x51, PT ;  /* 0x000000510800780c */ /* 0x000fe40003f66270 */
[----:B------:R-:W-:Y:S02]  /*d4b0*/  LOP3.LUT R29, R29, 0xffffffef, RZ, 0xc0, !PT ;  /* 0xffffffef1d1d7812 */ /* 0x000fe400078ec0ff */
[C---:B-1----:R-:W-:Y:S02]  /*d4c0*/  ISETP.GE.AND P1, PT, R28.reuse, R12, PT ;  /* 0x0000000c1c00720c */ /* 0x042fe40003f26270 */
[----:B--2---:R-:W-:Y:S02]  /*d4d0*/  IADD3 R2, P0, R28, R2, RZ ;  /* 0x000000021c027210 */ /* 0x004fe40007f1e0ff */
[----:B------:R-:W-:-:S03]  /*d4e0*/  ISETP.LT.OR P2, PT, R8, 0x1, P1 ;  /* 0x000000010800780c */ /* 0x000fc60000f41670 */
[----:B---3--:R-:W-:Y:S01]  /*d4f0*/  IMAD.X R3, RZ, RZ, R0, P0 ;  /* 0x000000ffff037224 */ /* 0x008fe200000e0600 */
[----:B------:R-:W-:Y:S01]  /*d500*/  ISETP.GE.AND P0, PT, R11, R12, PT ;  /* 0x0000000c0b00720c */ /* 0x000fe20003f06270 */
[----:B------:R-:W-:-:S08]  /*d510*/  IMAD.IADD R0, R22, 0x1, R20 ;  /* 0x0000000116007824 */ /* 0x000fd000078e0214 */
[----:B------:R-:W-:Y:S01]  /*d520*/  @!PT LDS RZ, [RZ] ;  /* 0x00000000fffff984 */ /* 0x000fe20000000800 */
[----:B------:R-:W-:Y:S01]  /*d530*/  LDGSTS.E.BYPASS.LTC128B.128 [R0+0x10400], desc[UR50][R2.64], !P2 ;  /* 0x1040000002007fae */ /* 0x000fe2000d101d72 */
[----:B------:R-:W-:-:S13]  /*d540*/  ISETP.LT.OR P2, PT, R8, 0x1, P0 ;  /* 0x000000010800780c */ /* 0x000fda0000741670 */
[----:B------:R1:W-:Y:S04]  /*d550*/  LDGSTS.E.BYPASS.LTC128B.128 [R0+0x14400], desc[UR50][R2.64+0x80], !P2 ;  /* 0x1440008002007fae */ /* 0x0003e8000d101d72 */
[----:B-1----:R-:W1:Y:S04]  /*d560*/  SHFL.IDX PT, R2, R7, 0x1, 0x181f ;  /* 0x00381f0007027f89 */ /* 0x002e6800000e0000 */
[----:B------:R-:W2:Y:S01]  /*d570*/  SHFL.IDX PT, R3, R9, 0x1, 0x181f ;  /* 0x00381f0009037f89 */ /* 0x000ea200000e0000 */
[----:B-1----:R-:W-:-:S05]  /*d580*/  IADD3 R2, P2, R28, R2, RZ ;  /* 0x000000021c027210 */ /* 0x002fca0007f5e0ff */
[----:B--2---:R-:W-:Y:S01]  /*d590*/  IMAD.X R3, RZ, RZ, R3, P2 ;  /* 0x000000ffff037224 */ /* 0x004fe200010e0603 */
[----:B------:R-:W-:-:S13]  /*d5a0*/  ISETP.LT.OR P2, PT, R8, 0x11, P1 ;  /* 0x000000110800780c */ /* 0x000fda0000f41670 */
        /* <DEDUP_REMOVED lines=36> */
[----:B------:R-:W2:Y:S04]  /*d7f0*/  SHFL.IDX PT, R3, R9, 0x6, 0x181f ;  /* 0x00d81f0009037f89 */ /* 0x000ea800000e0000 */
[----:B------:R-:W3:Y:S01]  /*d800*/  SHFL.IDX PT, R9, R9, 0x7, 0x181f ;  /* 0x00f81f0009097f89 */ /* 0x000ee200000e0000 */
[----:B-1----:R-:W-:-:S05]  /*d810*/  IADD3 R2, P2, R28, R2, RZ ;  /* 0x000000021c027210 */ /* 0x002fca0007f5e0ff */
[----:B--2---:R-:W-:Y:S01]  /*d820*/  IMAD.X R3, RZ, RZ, R3, P2 ;  /* 0x000000ffff037224 */ /* 0x004fe200010e0603 */
[----:B------:R-:W-:-:S13]  /*d830*/  ISETP.LT.OR P2, PT, R8, 0x61, P1 ;  /* 0x000000610800780c */ /* 0x000fda0000f41670 */
[----:B------:R-:W-:Y:S01]  /*d840*/  LDGSTS.E.BYPASS.LTC128B.128 [R0+0x13400], desc[UR50][R2.64], !P2 ;  /* 0x1340000002007fae */ /* 0x000fe2000d101d72 */
[----:B------:R-:W-:-:S13]  /*d850*/  ISETP.LT.OR P2, PT, R8, 0x61, P0 ;  /* 0x000000610800780c */ /* 0x000fda0000741670 */
[----:B------:R1:W-:Y:S01]  /*d860*/  LDGSTS.E.BYPASS.LTC128B.128 [R0+0x17400], desc[UR50][R2.64+0x80], !P2 ;  /* 0x1740008002007fae */ /* 0x0003e2000d101d72 */
[----:B------:R-:W-:-:S03]  /*d870*/  ISETP.GE.AND P2, PT, R8, 0x21, PT ;  /* 0x000000210800780c */ /* 0x000fc60003f46270 */
[----:B-1----:R1:W2:Y:S10]  /*d880*/  SHFL.IDX PT, R2, R7, 0x7, 0x181f ;  /* 0x00f81f0007027f89 */ /* 0x0022b400000e0000 */
[----:B------:R-:W-:-:S02]  /*d890*/  @P2 LOP3.LUT R29, R29, 0x10, RZ, 0xfc, !PT ;  /* 0x000000101d1d2812 */ /* 0x000fc400078efcff */
[----:B------:R-:W-:Y:S02]  /*d8a0*/  ISETP.GE.AND P2, PT, R8, 0x61, PT ;  /* 0x000000610800780c */ /* 0x000fe40003f46270 */
[----:B------:R-:W-:-:S04]  /*d8b0*/  LOP3.LUT R29, R29, 0xffffffbf, RZ, 0xc0, !PT ;  /* 0xffffffbf1d1d7812 */ /* 0x000fc800078ec0ff */
[----:B-1-3--:R-:W-:-:S07]  /*d8c0*/  @P6 LOP3.LUT R29, R29, 0x40, RZ, 0xfc, !PT ;  /* 0x000000401d1d6812 */ /* 0x00afce00078efcff */
.L_x_388:
[C---:B------:R-:W-:Y:S02]  /*d8d0*/  ISETP.LT.OR P1, PT, R8.reuse, 0x71, P1 ;  /* 0x000000710800780c */ /* 0x040fe40000f21670 */
[----:B------:R-:W-:Y:S02]  /*d8e0*/  ISETP.LT.OR P0, PT, R8, 0x71, P0 ;  /* 0x000000710800780c */ /* 0x000fe40000701670 */
[----:B--2---:R-:W-:-:S05]  /*d8f0*/  IADD3 R2, P6, R28, R2, RZ ;  /* 0x000000021c027210 */ /* 0x004fca0007fde0ff */
[----:B------:R-:W-:-:S05]  /*d900*/  IMAD.X R3, RZ, RZ, R9, P6 ;  /* 0x000000ffff037224 */ /* 0x000fca00030e0609 */
[----:B------:R-:W-:Y:S01]  /*d910*/  @!PT LDS RZ, [RZ] ;  /* 0x00000000fffff984 */ /* 0x000fe20000000800 */
[----:B------:R-:W-:Y:S01]  /*d920*/  @!PT LDS RZ, [RZ] ;  /* 0x00000000fffff984 */ /* 0x000fe20000000800 */
[----:B------:R-:W-:Y:S01]  /*d930*/  @!PT LDS RZ, [RZ] ;  /* 0x00000000fffff984 */ /* 0x000fe20000000800 */
[----:B------:R1:W-:Y:S04]  /*d940*/  LDGSTS.E.BYPASS.LTC128B.128 [R0+0x13c00], desc[UR50][R2.64], !P1 ;  /* 0x13c0000002007fae */ /* 0x0003e8000c901d72 */
[----:B------:R1:W-:Y:S01]  /*d950*/  LDGSTS.E.BYPASS.LTC128B.128 [R0+0x17c00], desc[UR50][R2.64+0x80], !P0 ;  /* 0x17c0008002007fae */ /* 0x0003e2000c101d72 */
[----:B------:R-:W-:Y:S01]  /*d960*/  PLOP3.LUT P0, PT, PT, PT, PT, 0x80, 0x0 ;  /* 0x000000000000781c */ /* 0x000fe20003f0f070 */
[----:B------:R-:W-:-:S12]  /*d970*/  NOP ;  /* 0x0000000000007918 */ /* 0x000fd80000000000 */
.L_x_294:
        /* <DEDUP_REMOVED lines=11> */
.L_x_295:
[----:B------:R1:W-:Y:S01]  /*da30*/  SYNCS.ARRIVE.TRANS64.A1T0 RZ, [R6+URZ+0x38870], RZ ;  /* 0x038870ff06ff79a7 */ /* 0x0003e2000810003f */
[----:B------:R-:W-:Y:S05]  /*da40*/  @!P6 BRA `(.L_x_296) ;  /* 0x000000000004e947 */ /* 0x000fea0003800000 */
[----:B------:R-:W-:Y:S01]  /*da50*/  BPT.TRAP 0x1 ;  /* 0x000000040000795c */ /* 0x000fe20000300000 */
.L_x_296:
[----:B------:R-:W2:Y:S01]  /*da60*/  SYNCS.PHASECHK.TRANS64.TRYWAIT P0, [R6+URZ+0x38840], R24 ;  /* 0x03884018060075a7 */ /* 0x000ea2000800017f */
[----:B------:R-:W-:Y:S04]  /*da70*/  BSSY B0, `(.L_x_297) ;  /* 0x0000002000007945 */ /* 0x000fe80003800000 */
[----:B--2---:R-:W-:Y:S05]  /*da80*/  @!P0 BRA `(.L_x_298) ;  /* 0x0000005000588947 */ /* 0x004fea0003800000 */
.L_x_389:
[----:B------:R-:W-:Y:S05]  /*da90*/  BSYNC B0 ;  /* 0x0000000000007941 */ /* 0x000fea0003800000 */
.L_x_297:
[----:B------:R-:W-:Y:S01]  /*daa0*/  ULDC.64 UR4, c[0x0][0x300] ;  /* 0x0000c00000047ab9 */ /* 0x000fe20000000a00 */
[----:B------:R-:W3:Y:S01]  /*dab0*/  LDC R20, c[0x0][0x2f4] ;  /* 0x0000bd00ff147b82 */ /* 0x000ee20000000800 */
[----:B------:R-:W-:Y:S01]  /*dac0*/  IMAD R10, R10, UR4, RZ ;  /* 0x000000040a0a7c24 */ /* 0x000fe2000f8e02ff */
[----:B------:R-:W-:Y:S01]  /*dad0*/  ULDC.64 UR6, c[0x0][0x2e8] ;  /* 0x0000ba0000067ab9 */ /* 0x000fe20000000a00 */
[----:B------:R-:W-:Y:S01]  /*dae0*/  IMAD.WIDE.U32 R2, R5, UR4, RZ ;  /* 0x0000000405027c25 */ /* 0x000fe2000f8e00ff */
[----:B------:R-:W-:-:S03]  /*daf0*/  LOP3.LUT R8, R28, 0x80, RZ, 0xfc, !PT ;  /* 0x000000801c087812 */ /* 0x000fc600078efcff */
        /* <DEDUP_REMOVED lines=10> */
[----:B------:R-:W-:Y:S01]  /*dba0*/  UMOV UR4, 0xffffffff ;  /* 0xffffffff00047882 */ /* 0x000fe20000000000 */
[----:B---3--:R-:W-:Y:S02]  /*dbb0*/  ISETP.GE.AND P1, PT, R8, R20, PT ;  /* 0x000000140800720c */ /* 0x008fe40003f26270 */
[----:B------:R-:W-:Y:S01]  /*dbc0*/  IMAD R5, R18, UR5, R5 ;  /* 0x0000000512057c24 */ /* 0x000fe2000f8e0205 */
[----:B------:R-:W-:-:S04]  /*dbd0*/  IADD3 R4, P0, R2, UR6, RZ ;  /* 0x0000000602047c10 */ /* 0x000fc8000ff1e0ff */
[----:B------:R-:W-:Y:S01]  /*dbe0*/  IADD3.X R5, R3, UR7, R5, P0, !PT ;  /* 0x0000000703057c10 */ /* 0x000fe200087fe405 */
[----:B------:R-:W-:Y:S08]  /*dbf0*/  BRA.DIV UR4, `(.L_x_299) ;  /* 0x0000005204107947 */ /* 0x000ff0000b800000 */
[----:B------:R-:W3:Y:S01]  /*dc00*/  SHFL.IDX PT, R3, R4, RZ, 0x181f ;  /* 0x00181fff04037589 */ /* 0x000ee200000e0000 */
[----:B------:R-:W-:Y:S02]  /*dc10*/  P2R R9, PR, RZ, 0x10 ;  /* 0x00000010ff097803 */ /* 0x000fe40000000000 */
[C---:B------:R-:W-:Y:S01]  /*dc20*/  LOP3.LUT P4, RZ, R29.reuse, 0x80, RZ, 0xc0, !PT ;  /* 0x000000801dff7812 */ /* 0x040fe2000788c0ff */
[----:B------:R-:W4:Y:S01]  /*dc30*/  SHFL.IDX PT, R2, R5, RZ, 0x181f ;  /* 0x00181fff05027589 */ /* 0x000f2200000e0000 */
[----:B------:R-:W-:Y:S02]  /*dc40*/  ISETP.GE.AND P6, PT, R28, R20, PT ;  /* 0x000000141c00720c */ /* 0x000fe40003fc6270 */
[----:B------:R-:W-:Y:S01]  /*dc50*/  P2R R8, PR, RZ, 0x8 ;  /* 0x00000008ff087803 */ /* 0x000fe20000000000 */
[----:B------:R-:W5:Y:S01]  /*dc60*/  SHFL.IDX PT, R14, R4, 0x1, 0x181f ;  /* 0x00381f00040e7f89 */ /* 0x000f6200000e0000 */
[----:B------:R-:W-:Y:S02]  /*dc70*/  LOP3.LUT P3, RZ, R29, 0x20, RZ, 0xc0, !PT ;  /* 0x000000201dff7812 */ /* 0x000fe4000786c0ff */
[----:B------:R-:W-:-:S02]  /*dc80*/  P2R R7, PR, RZ, 0x4 ;  /* 0x00000004ff077803 */ /* 0x000fc40000000000 */
[----:B------:R-:W-:-:S03]  /*dc90*/  LOP3.LUT P2, RZ, R29, 0x10, RZ, 0xc0, !PT ;  /* 0x000000101dff7812 */ /* 0x000fc6000784c0ff */
[----:B---3--:R-:W-:-:S05]  /*dca0*/  @P4 IADD3 R3, P0, R28, R3, RZ ;  /* 0x000000031c034210 */ /* 0x008fca0007f1e0ff */
[----:B----4-:R-:W-:-:S05]  /*dcb0*/  @P4 IMAD.X R2, RZ, RZ, R2, P0 ;  /* 0x000000ffff024224 */ /* 0x010fca00000e0602 */
[----:B------:R-:W-:-:S04]  /*dcc0*/  @P4 LOP3.LUT R3, R3, R2, RZ, 0x3c, !PT ;  /* 0x0000000203034212 */ /* 0x000fc800078e3cff */
[----:B------:R-:W-:-:S04]  /*dcd0*/  @P4 LOP3.LUT R2, R3, R2, RZ, 0x3c, !PT ;  /* 0x0000000203024212 */ /* 0x000fc800078e3cff */
[----:B------:R-:W-:-:S05]  /*dce0*/  @P4 LOP3.LUT R3, R3, R2, RZ, 0x3c, !PT ;  /* 0x0000000203034212 */ /* 0x000fca00078e3cff */
[----:B------:R-:W-:Y:S04]  /*dcf0*/  @P4 LDGSTS.E.BYPASS.LTC128B.128 [R0+0x28400], desc[UR50][R2.64], !P6 ;  /* 0x2840000002004fae */ /* 0x000fe8000f101d72 */
[----:B------:R3:W-:Y:S01]  /*dd00*/  @P4 LDGSTS.E.BYPASS.LTC128B.128 [R0+0x2c400], desc[UR50][R2.64+0x80], !P1 ;  /* 0x2c40008002004fae */ /* 0x0007e2000c901d72 */
[----:B------:R-:W-:Y:S02]  /*dd10*/  ISETP.NE.AND P4, PT, R9, RZ, PT ;  /* 0x000000ff0900720c */ /* 0x000fe40003f85270 */
[C---:B-----5:R-:W-:Y:S02]  /*dd20*/  @P3 IADD3 R9, P0, R28.reuse, R14, RZ ;  /* 0x0000000e1c093210 */ /* 0x060fe40007f1e0ff */
[----:B------:R-:W-:Y:S04]  /*dd30*/  SHFL.IDX PT, R14, R4, 0x2, 0x181f ;  /* 0x00581f00040e7f89 */ /* 0x000fe800000e0000 */
[----:B---3--:R-:W3:Y:S02]  /*dd40*/  SHFL.IDX PT, R2, R5, 0x1, 0x181f ;  /* 0x00381f0005027f89 */ /* 0x008ee400000e0000 */
[----:B---3--:R-:W-:Y:S01]  /*dd50*/  @P3 IMAD.X R10, RZ, RZ, R2, P0 ;  /* 0x000000ffff0a3224 */ /* 0x008fe200000e0602 */
[----:B------:R-:W-:Y:S01]  /*dd60*/  @P2 IADD3 R14, P0, R28, R14, RZ ;  /* 0x0000000e1c0e2210 */ /* 0x000fe20007f1e0ff */
[----:B------:R-:W-:-:S02]  /*dd70*/  @P3 IMAD.MOV.U32 R2, RZ, RZ, R9 ;  /* 0x000000ffff023224 */ /* 0x000fc400078e0009 */
[----:B------:R-:W-:-:S05]  /*dd80*/  @P3 IMAD.MOV.U32 R3, RZ, RZ, R10 ;  /* 0x000000ffff033224 */ /* 0x000fca00078e000a */
[----:B------:R-:W-:Y:S04]  /*dd90*/  @P3 LDGSTS.E.BYPASS.LTC128B.128 [R0+0x28c00], desc[UR50][R2.64], !P6 ;  /* 0x28c0000002003fae */ /* 0x000fe8000f101d72 */
[----:B------:R3:W-:Y:S01]  /*dda0*/  @P3 LDGSTS.E.BYPASS.LTC128B.128 [R0+0x2cc00], desc[UR50][R2.64+0x80], !P1 ;  /* 0x2cc0008002003fae */ /* 0x0007e2000c901d72 */
[----:B------:R-:W-:-:S03]  /*ddb0*/  ISETP.NE.AND P3, PT, R8, RZ, PT ;  /* 0x000000ff0800720c */ /* 0x000fc60003f65270 */
[----:B---3--:R-:W3:Y:S02]  /*ddc0*/  SHFL.IDX PT, R2, R5, 0x2, 0x181f ;  /* 0x00581f0005027f89 */ /* 0x008ee400000e0000 */
[----:B---3--:R-:W-:Y:S02]  /*ddd0*/  @P2 IMAD.X R9, RZ, RZ, R2, P0 ;  /* 0x000000ffff092224 */ /* 0x008fe400000e0602 */
[----:B------:R-:W-:Y:S02]  /*dde0*/  @P2 IMAD.MOV.U32 R2, RZ, RZ, R14 ;  /* 0x000000ffff022224 */ /* 0x000fe400078e000e */
[----:B------:R-:W-:Y:S01]  /*ddf0*/  @P2 IMAD.MOV.U32 R3, RZ, RZ, R9 ;  /* 0x000000ffff032224 */ /* 0x000fe200078e0009 */
[----:B------:R-:W3:Y:S04]  /*de00*/  SHFL.IDX PT, R14, R4, 0x3, 0x181f ;  /* 0x00781f00040e7f89 */ /* 0x000ee800000e0000 */
[----:B------:R-:W-:Y:S04]  /*de10*/  @P2 LDGSTS.E.BYPASS.LTC128B.128 [R0+0x29400], desc[UR50][R2.64], !P6 ;  /* 0x2940000002002fae */ /* 0x000fe8000f101d72 */
[----:B------:R4:W-:Y:S01]  /*de20*/  @P2 LDGSTS.E.BYPASS.LTC128B.128 [R0+0x2d400], desc[UR50][R2.64+0x80], !P1 ;  /* 0x2d40008002002fae */ /* 0x0009e2000c901d72 */
[----:B------:R-:W-:-:S03]  /*de30*/  ISETP.NE.AND P2, PT, R7, RZ, PT ;  /* 0x000000ff0700720c */ /* 0x000fc60003f45270 */
[----:B----4-:R-:W4:Y:S01]  /*de40*/  SHFL.IDX PT, R2, R5, 0x3, 0x181f ;  /* 0x00781f0005027f89 */ /* 0x010f2200000e0000 */
[----:B---3--:R-:W-:-:S05]  /*de50*/  @P5 IADD3 R14, P0, R28, R14, RZ ;  /* 0x0000000e1c0e5210 */ /* 0x008fca0007f1e0ff */
[----:B----4-:R-:W-:Y:S02]  /*de60*/  @P5 IMAD.X R7, RZ, RZ, R2, P0 ;  /* 0x000000ffff075224 */ /* 0x010fe400000e0602 */
[----:B------:R-:W-:Y:S02]  /*de70*/  @P5 IMAD.MOV.U32 R2, RZ, RZ, R14 ;  /* 0x000000ffff025224 */ /* 0x000fe400078e000e */
[----:B------:R-:W-:Y:S01]  /*de80*/  @P5 IMAD.MOV.U32 R3, RZ, RZ, R7 ;  /* 0x000000ffff035224 */ /* 0x000fe200078e0007 */
[----:B------:R-:W3:Y:S04]  /*de90*/  SHFL.IDX PT, R14, R4, 0x4, 0x181f ;  /* 0x00981f00040e7f89 */ /* 0x000ee800000e0000 */
[----:B------:R-:W-:Y:S04]  /*dea0*/  @P5 LDGSTS.E.BYPASS.LTC128B.128 [R0+0x29c00], desc[UR50][R2.64], !P6 ;  /* 0x29c0000002005fae */ /* 0x000fe8000f101d72 */
[----:B------:R4:W-:Y:S04]  /*deb0*/  @P5 LDGSTS.E.BYPASS.LTC128B.128 [R0+0x2dc00], desc[UR50][R2.64+0x80], !P1 ;  /* 0x2dc0008002005fae */ /* 0x0009e8000c901d72 */
        /* <DEDUP_REMOVED lines=17> */
[----:B---3--:R-:W-:-:S03]  /*dfd0*/  @P2 IADD3 R14, P0, R28, R14, RZ ;  /* 0x0000000e1c0e2210 */ /* 0x008fc60007f1e0ff */
[----:B------:R-:W3:Y:S02]  /*dfe0*/  SHFL.IDX PT, R5, R5, 0x7, 0x181f ;  /* 0x00f81f0005057f89 */ /* 0x000ee400000e0000 */
[----:B----4-:R-:W-:Y:S02]  /*dff0*/  @P2 IMAD.X R7, RZ, RZ, R2, P0 ;  /* 0x000000ffff072224 */ /* 0x010fe400000e0602 */
[----:B------:R-:W-:Y:S02]  /*e000*/  @P2 IMAD.MOV.U32 R2, RZ, RZ, R14 ;  /* 0x000000ffff022224 */ /* 0x000fe400078e000e */
[----:B------:R-:W-:Y:S01]  /*e010*/  @P2 IMAD.MOV.U32 R3, RZ, RZ, R7 ;  /* 0x000000ffff032224 */ /* 0x000fe200078e0007 */
[----:B------:R4:W0:Y:S04]  /*e020*/  SHFL.IDX PT, R14, R4, 0x7, 0x181f ;  /* 0x00f81f00040e7f89 */ /* 0x00082800000e0000 */
[----:B------:R4:W-:Y:S04]  /*e030*/  @P2 LDGSTS.E.BYPASS.LTC128B.128 [R0+0x2b400], desc[UR50][R2.64], !P6 ;  /* 0x2b40000002002fae */ /* 0x0009e8000f101d72 */
[----:B---3--:R4:W-:Y:S02]  /*e040*/  @P2 LDGSTS.E.BYPASS.LTC128B.128 [R0+0x2f400], desc[UR50][R2.64+0x80], !P1 ;  /* 0x2f40008002002fae */ /* 0x0089e4000c901d72 */
.L_x_407:
[----:B------:R-:W-:Y:S02]  /*e050*/  LOP3.LUT P2, RZ, R29, 0x40, RZ, 0xc0, !PT ;  /* 0x000000401dff7812 */ /* 0x000fe4000784c0ff */
[----:B------:R-:W-:-:S11]  /*e060*/  ISETP.GE.AND P3, PT, R28, R20, PT ;  /* 0x000000141c00720c */ /* 0x000fd60003f66270 */
[----:B0---4-:R-:W-:-:S05]  /*e070*/  @P2 IADD3 R2, P0, R28, R14, RZ ;  /* 0x0000000e1c022210 */ /* 0x011fca0007f1e0ff */
        /* <DEDUP_REMOVED lines=8> */
.L_x_300:
        /* <DEDUP_REMOVED lines=11> */
.L_x_301:
[----:B------:R0:W-:Y:S02]  /*e1b0*/  SYNCS.ARRIVE.TRANS64.A1T0 RZ, [R6+URZ+0x38830], RZ ;  /* 0x038830ff06ff79a7 */ /* 0x0001e4000810003f */
[----:B------:R-:W-:Y:S05]  /*e1c0*/  WARPSYNC.ALL ;  /* 0x0000000000007948 */ /* 0x000fea0003800000 */
[C---:B------:R-:W-:Y:S01]  /*e1d0*/  R2UR UR5, R19.reuse ;  /* 0x00000000130572ca */ /* 0x040fe200000e0000 */
[----:B------:R-:W-:Y:S01]  /*e1e0*/  VIADD R0, R22, 0x20400 ;  /* 0x0002040016007836 */ /* 0x000fe20000000000 */
[----:B------:R-:W-:Y:S01]  /*e1f0*/  R2UR UR38, R19 ;  /* 0x00000000132672ca */ /* 0x000fe200000e0000 */
[----:B------:R-:W-:Y:S01]  /*e200*/  ULDC.64 UR6, c[0x0][0x298] ;  /* 0x0000a60000067ab9 */ /* 0x000fe20000000a00 */
[----:B------:R-:W-:Y:S01]  /*e210*/  UISETP.NE.AND UP0, UPT, UR47, URZ, UPT ;  /* 0x0000003f2f00728c */ /* 0x000fe2000bf05270 */
[----:B------:R-:W-:Y:S01]  /*e220*/  BSSY B6, `(.L_x_302) ;  /* 0x000001b000067945 */ /* 0x000fe20003800000 */
[----:B------:R-:W-:Y:S01]  /*e230*/  BAR.SYNC.DEFER_BLOCKING 0x8, 0x180 ;  /* 0x0206000000007b1d */ /* 0x000fe20000010000 */
[----:B------:R-:W-:Y:S01]  /*e240*/  LOP3.LUT P0, RZ, R0, 0x3ff, RZ, 0xc0, !PT ;  /* 0x000003ff00ff7812 */ /* 0x000fe2000780c0ff */
[----:B------:R-:W-:-:S02]  /*e250*/  USEL UR44, UR44, URZ, !UP0 ;  /* 0x0000003f2c2c7287 */ /* 0x000fc4000c000000 */
[----:B------:R-:W-:-:S03]  /*e260*/  USEL UR45, UR45, URZ, !UP0 ;  /* 0x0000003f2d2d7287 */ /* 0x000fc6000c000000 */
[----:B------:R-:W-:Y:S02]  /*e270*/  USHF.R.S32.HI UR4, URZ, 0x1f, UR5 ;  /* 0x0000001f3f047899 */ /* 0x000fe40008011405 */
[----:B------:R-:W-:Y:S02]  /*e280*/  UIMAD.WIDE.U32 UR38, UR38, UR6, URZ ;  /* 0x00000006262672a5 */ /* 0x000fe4000f8e003f */
[----:B------:R-:W-:-:S04]  /*e290*/  UIMAD UR4, UR4, UR6, URZ ;  /* 0x00000006040472a4 */ /* 0x000fc8000f8e023f */
[----:B------:R-:W-:-:S04]  /*e2a0*/  UIMAD UR4, UR5, UR7, UR4 ;  /* 0x00000007050472a4 */ /* 0x000fc8000f8e0204 */
[----:B------:R-:W-:Y:S01]  /*e2b0*/  UIADD3 UR47, UR39, UR4, URZ ;  /* 0x00000004272f7290 */ /* 0x000fe2000fffe03f */
[----:B------:R-:W-:Y:S11]  /*e2c0*/  @!P0 BRA `(.L_x_303) ;  /* 0x0000000000408947 */ /* 0x000ff60003800000 */
[----:B------:R-:W-:Y:S01]  /*e2d0*/  MOV R2, 0x0 ;  /* 0x0000000000027802 */ /* 0x000fe20000000f00 */
[----:B------:R-:W-:Y:S01]  /*e2e0*/  ULDC.64 UR6, c[0x4][0xc0] ;  /* 0x0100300000067ab9 */ /* 0x000fe20000000a00 */
[----:B------:R-:W-:Y:S01]  /*e2f0*/  ULDC.64 UR8, c[0x4][0xc8] ;  /* 0x0100320000087ab9 */ /* 0x000fe20000000a00 */
[----:B------:R-:W-:Y:S01]  /*e300*/  ULDC.64 UR4, c[0x4][0x28] ;  /* 0x01000a0000047ab9 */ /* 0x000fe20000000a00 */
[----:B------:R-:W-:Y:S02]  /*e310*/  IMAD.U32 R4, RZ, RZ, UR6 ;  /* 0x00000006ff047e24 */ /* 0x000fe4000f8e00ff */
[----:B------:R-:W3:Y:S01]  /*e320*/  LDC.64 R2, c[0x4][R2] ;  /* 0x0100000002027b82 */ /* 0x000ee20000000a00 */
[----:B------:R-:W-:Y:S02]  /*e330*/  IMAD.U32 R5, RZ, RZ, UR7 ;  /* 0x00000007ff057e24 */ /* 0x000fe4000f8e00ff */
[----:B012---:R-:W-:Y:S02]  /*e340*/  IMAD.U32 R6, RZ, RZ, UR8 ;  /* 0x00000008ff067e24 */ /* 0x007fe4000f8e00ff */
[----:B------:R-:W-:-:S02]  /*e350*/  IMAD.U32 R7, RZ, RZ, UR9 ;  /* 0x00000009ff077e24 */ /* 0x000fc4000f8e00ff */
[----:B------:R-:W-:Y:S02]  /*e360*/  IMAD.U32 R10, RZ, RZ, UR4 ;  /* 0x00000004ff0a7e24 */ /* 0x000fe4000f8e00ff */
[----:B------:R-:W-:Y:S02]  /*e370*/  IMAD.U32 R11, RZ, RZ, UR5 ;  /* 0x00000005ff0b7e24 */ /* 0x000fe4000f8e00ff */
[----:B------:R-:W-:Y:S02]  /*e380*/  IMAD.MOV.U32 R8, RZ, RZ, 0x70 ;  /* 0x00000070ff087424 */ /* 0x000fe400078e00ff */
[----:B------:R-:W-:Y:S02]  /*e390*/  IMAD.MOV.U32 R12, RZ, RZ, 0x1 ;  /* 0x00000001ff0c7424 */ /* 0x000fe400078e00ff */
[----:B------:R-:W-:-:S07]  /*e3a0*/  IMAD.MOV.U32 R13, RZ, RZ, RZ ;  /* 0x000000ffff0d7224 */ /* 0x000fce00078e00ff */
[----:B------:R-:W-:-:S07]  /*e3b0*/  LEPC R20, `(.L_x_303) ;  /* 0x000000001014794e */ /* 0x000fce0000000000 */
[----:B---3--:R-:W-:Y:S05]  /*e3c0*/  CALL.ABS.NOINC R2 ;  /* 0x0000000002007343 */ /* 0x008fea0003c00000 */
.L_x_303:
[----:B------:R-:W-:Y:S05]  /*e3d0*/  BSYNC B6 ;  /* 0x0000000000067941 */ /* 0x000fea0003800000 */
.L_x_302:
[----:B------:R3:W5:Y:S01]  /*e3e0*/  LDL R10, [R1+0x8] ;  /* 0x00000800010a7983 */ /* 0x0007620000100800 */
[----:B------:R-:W4:Y:S01]  /*e3f0*/  LDC R5, c[0x0][0x448] ;  /* 0x00011200ff057b82 */ /* 0x000f220000000800 */
[----:B------:R-:W-:Y:S01]  /*e400*/  R2UR UR6, R32 ;  /* 0x00000000200672ca */ /* 0x000fe200000e0000 */
[----:B------:R-:W-:Y:S01]  /*e410*/  IMAD.SHL.U32 R4, R17, 0x80, RZ ;  /* 0x0000008011047824 */ /* 0x000fe200078e00ff */
[----:B------:R-:W0:Y:S01]  /*e420*/  S2R R2, SR_TID.X ;  /* 0x0000000000027919 */ /* 0x000e220000002100 */
[C---:B------:R-:W-:Y:S01]  /*e430*/  R2UR UR7, R18.reuse ;  /* 0x00000000120772ca */ /* 0x040fe200000e0000 */
[----:B------:R-:W-:Y:S01]  /*e440*/  ULDC.64 UR8, c[0x0][0x2d8] ;  /* 0x0000b60000087ab9 */ /* 0x000fe20000000a00 */
[----:B----4-:R-:W-:Y:S02]  /*e450*/  ISETP.NE.AND P0, PT, R5, 0x1, PT ;  /* 0x000000010500780c */ /* 0x010fe40003f05270 */
[----:B------:R-:W-:Y:S02]  /*e460*/  R2UR UR10, R18 ;  /* 0x00000000120a72ca */ /* 0x000fe400000e0000 */
[C---:B0-----:R-:W-:Y:S01]  /*e470*/  LOP3.LUT R19, R2.reuse, 0x7f, RZ, 0xc0, !PT ;  /* 0x0000007f02137812 */ /* 0x041fe200078ec0ff */
[----:B------:R-:W-:-:S08]  /*e480*/  IMAD.SHL.U32 R2, R2, 0x10, RZ ;  /* 0x0000001002027824 */ /* 0x000fd000078e00ff */
[----:B------:R-:W0:Y:S01]  /*e490*/  @P0 LDC R3, c[0x0][0x44c] ;  /* 0x00011300ff030b82 */ /* 0x000e220000000800 */
[----:B------:R-:W-:-:S04]  /*e4a0*/  SHF.R.U32.HI R19, RZ, 0x3, R19 ;  /* 0x00000003ff137819 */ /* 0x000fc80000011613 */
[----:B------:R-:W-:-:S03]  /*e4b0*/  LOP3.LUT R2, R19, 0x70, R2, 0xf8, !PT ;  /* 0x0000007013027812 */ /* 0x000fc600078ef802 */
[----:B-12---:R-:W1:Y:S01]  /*e4c0*/  @P0 LDC R6, c[0x0][0x450] ;  /* 0x00011400ff060b82 */ /* 0x006e620000000800 */
[----:B------:R-:W-:Y:S01]  /*e4d0*/  UIMAD UR6, UR6, UR8, URZ ;  /* 0x00000008060672a4 */ /* 0x000fe2000f8e023f */
[----:B------:R-:W-:Y:S01]  /*e4e0*/  LOP3.LUT R0, R2, R4, RZ, 0xfc, !PT ;  /* 0x0000000402007212 */ /* 0x000fe200078efcff */
[----:B------:R-:W-:Y:S01]  /*e4f0*/  UMOV UR4, UR38 ;  /* 0x0000002600047c82 */ /* 0x000fe20008000000 */
[----:B------:R-:W-:Y:S01]  /*e500*/  UMOV UR5, UR47 ;  /* 0x0000002f00057c82 */ /* 0x000fe20008000000 */
[----:B------:R-:W-:Y:S02]  /*e510*/  UIMAD UR6, UR10, UR9, UR6 ;  /* 0x000000090a0672a4 */ /* 0x000fe4000f8e0206 */
[----:B------:R-:W-:Y:S01]  /*e520*/  UIMAD.WIDE.U32 UR4, UR7, UR8, UR4 ;  /* 0x00000008070472a5 */ /* 0x000fe2000f8e0004 */
[----:B------:R-:W-:Y:S02]  /*e530*/  IMAD.MOV.U32 R2, RZ, RZ, R0 ;  /* 0x000000ffff027224 */ /* 0x000fe400078e0000 */
[----:B------:R-:W-:Y:S01]  /*e540*/  ULDC.64 UR8, c[0x0][0x2e0] ;  /* 0x0000b80000087ab9 */ /* 0x000fe20000000a00 */
[----:B------:R-:W-:Y:S01]  /*e550*/  UIADD3 UR5, UR5, UR6, URZ ;  /* 0x0000000605057290 */ /* 0x000fe2000fffe03f */
[----:B0-----:R-:W-:Y:S01]  /*e560*/  @P0 IMAD.HI.U32 R3, R0, R3, RZ ;  /* 0x0000000300030227 */ /* 0x001fe200078e00ff */
[----:B------:R-:W-:Y:S01]  /*e570*/  UIMAD UR6, UR45, UR8, URZ ;  /* 0x000000082d0672a4 */ /* 0x000fe2000f8e023f */
[----:B------:R-:W0:Y:S01]  /*e580*/  S2R R8, SR_TID.X ;  /* 0x0000000000087919 */ /* 0x000e220000002100 */
[----:B------:R-:W-:-:S02]  /*e590*/  UIMAD.WIDE.U32 UR4, UR44, UR8, UR4 ;  /* 0x000000082c0472a5 */ /* 0x000fc4000f8e0004 */
        /* <DEDUP_REMOVED lines=17> */
[----:B------:R-:W-:Y:S01]  /*e6b0*/  ULDC.64 UR4, c[0x0][0x280] ;  /* 0x0000a00000047ab9 */ /* 0x000fe20000000a00 */
[----:B------:R-:W-:Y:S02]  /*e6c0*/  LOP3.LUT R12, R28, 0x80, RZ, 0xfc, !PT ;  /* 0x000000801c0c7812 */ /* 0x000fe400078efcff */
[----:B------:R-:W-:Y:S01]  /*e6d0*/  IADD3 R0, P0, R2, UR4, RZ ;  /* 0x0000000402007c10 */ /* 0x000fe2000ff1e0ff */
[----:B------:R-:W-:Y:S02]  /*e6e0*/  ULDC UR4, c[0x0][0x2b8] ;  /* 0x0000ae0000047ab9 */ /* 0x000fe40000000800 */
[----:B------:R-:W-:Y:S02]  /*e6f0*/  ISETP.GE.AND P1, PT, R12, UR4, PT ;  /* 0x000000040c007c0c */ /* 0x000fe4000bf26270 */
[----:B------:R-:W-:Y:S02]  /*e700*/  IADD3.X R6, R3, UR5, R7, P0, !PT ;  /* 0x0000000503067c10 */ /* 0x000fe400087fe407 */
[----:B------:R-:W-:Y:S01]  /*e710*/  ISETP.GE.AND P0, PT, R28, UR4, PT ;  /* 0x000000041c007c0c */ /* 0x000fe2000bf06270 */
[----:B------:R-:W-:Y:S01]  /*e720*/  UMOV UR4, 0xffffffff ;  /* 0xffffffff00047882 */ /* 0x000fe20000000000 */
[----:B0-----:R-:W-:-:S04]  /*e730*/  LOP3.LUT R19, R8, 0x7f, RZ, 0xc0, !PT ;  /* 0x0000007f08137812 */ /* 0x001fc800078ec0ff */
[----:B------:R-:W-:Y:S01]  /*e740*/  SHF.R.U32.HI R17, RZ, 0x3, R19 ;  /* 0x00000003ff117819 */ /* 0x000fe20000011613 */
[----:B---3--:R-:W-:Y:S06]  /*e750*/  BRA.DIV UR4, `(.L_x_304) ;  /* 0x0000004e04c87947 */ /* 0x008fec000b800000 */
[----:B------:R-:W0:Y:S01]  /*e760*/  SHFL.IDX PT, R14, R0, RZ, 0x181f ;  /* 0x00181fff000e7589 */ /* 0x000e2200000e0000 */
[----:B------:R-:W-:Y:S02]  /*e770*/  IMAD R5, R5, UR41, RZ ;  /* 0x0000002905057c24 */ /* 0x000fe4000f8e02ff */
[----:B------:R-:W-:Y:S01]  /*e780*/  IMAD.IADD R4, R17, 0x1, R4 ;  /* 0x0000000111047824 */ /* 0x000fe200078e0204 */
[----:B------:R-:W1:Y:S03]  /*e790*/  SHFL.IDX PT, R2, R6, RZ, 0x181f ;  /* 0x00181fff06027589 */ /* 0x000e6600000e0000 */
[C---:B------:R-:W-:Y:S01]  /*e7a0*/  VIADD R8, R4.reuse, 0x10 ;  /* 0x0000001004087836 */ /* 0x040fe20000000000 */
[----:B------:R-:W-:Y:S01]  /*e7b0*/  ISETP.GE.AND P2, PT, R4, R5, PT ;  /* 0x000000050400720c */ /* 0x000fe20003f46270 */
[----:B------:R-:W-:-:S12]  /*e7c0*/  SHFL.IDX PT, R7, R6, 0x1, 0x181f ;  /* 0x00381f0006077f89 */ /* 0x000fd800000e0000 */
[----:B0-----:R-:W-:-:S05]  /*e7d0*/  @!P2 IADD3 R14, P3, R28, R14, RZ ;  /* 0x0000000e1c0ea210 */ /* 0x001fca0007f7e0ff */
[----:B-1----:R-:W-:Y:S02]  /*e7e0*/  @!P2 IMAD.X R3, RZ, RZ, R2, P3 ;  /* 0x000000ffff03a224 */ /* 0x002fe400018e0602 */
[----:B------:R-:W-:Y:S02]  /*e7f0*/  @!P2 IMAD.MOV.U32 R2, RZ, RZ, R14 ;  /* 0x000000ffff02a224 */ /* 0x000fe400078e000e */
[----:B------:R-:W0:Y:S04]  /*e800*/  SHFL.IDX PT, R14, R0, 0x1, 0x181f ;  /* 0x00381f00000e7f89 */ /* 0x000e2800000e0000 */
[----:B-----5:R-:W-:Y:S04]  /*e810*/  @!P2 LDGSTS.E.BYPASS.LTC128B.128 [R10+0x20400], desc[UR50][R2.64], !P0 ;  /* 0x20400000020aafae */ /* 0x020fe8000c101d72 */
[----:B------:R1:W-:Y:S01]  /*e820*/  @!P2 LDGSTS.E.BYPASS.LTC128B.128 [R10+0x24400], desc[UR50][R2.64+0x80], !P1 ;  /* 0x24400080020aafae */ /* 0x0003e2000c901d72 */
[----:B------:R-:W-:Y:S01]  /*e830*/  ISETP.GE.AND P2, PT, R8, R5, PT ;  /* 0x000000050800720c */ /* 0x000fe20003f46270 */
[----:B------:R-:W-:-:S12]  /*e840*/  VIADD R8, R4, 0x20 ;  /* 0x0000002004087836 */ /* 0x000fd80000000000 */
[----:B0-----:R-:W-:-:S05]  /*e850*/  @!P2 IADD3 R14, P3, R28, R14, RZ ;  /* 0x0000000e1c0ea210 */ /* 0x001fca0007f7e0ff */
[----:B------:R-:W-:Y:S02]  /*e860*/  @!P2 IMAD.X R7, RZ, RZ, R7, P3 ;  /* 0x000000ffff07a224 */ /* 0x000fe400018e0607 */
[----:B-1----:R-:W-:Y:S02]  /*e870*/  @!P2 IMAD.MOV.U32 R2, RZ, RZ, R14 ;  /* 0x000000ffff02a224 */ /* 0x002fe400078e000e */
[----:B------:R-:W0:Y:S01]  /*e880*/  SHFL.IDX PT, R14, R0, 0x2, 0x181f ;  /* 0x00581f00000e7f89 */ /* 0x000e2200000e0000 */
[----:B------:R-:W-:-:S03]  /*e890*/  @!P2 IMAD.MOV.U32 R3, RZ, RZ, R7 ;  /* 0x000000ffff03a224 */ /* 0x000fc600078e0007 */
[----:B------:R-:W1:Y:S04]  /*e8a0*/  SHFL.IDX PT, R7, R6, 0x2, 0x181f ;  /* 0x00581f0006077f89 */ /* 0x000e6800000e0000 */
[----:B------:R-:W-:Y:S04]  /*e8b0*/  @!P2 LDGSTS.E.BYPASS.LTC128B.128 [R10+0x20c00], desc[UR50][R2.64], !P0 ;  /* 0x20c00000020aafae */ /* 0x000fe8000c101d72 */
[----:B------:R2:W-:Y:S01]  /*e8c0*/  @!P2 LDGSTS.E.BYPASS.LTC128B.128 [R10+0x24c00], desc[UR50][R2.64+0x80], !P1 ;  /* 0x24c00080020aafae */ /* 0x0005e2000c901d72 */
[----:B------:R-:W-:Y:S01]  /*e8d0*/  ISETP.GE.AND P2, PT, R8, R5, PT ;  /* 0x000000050800720c */ /* 0x000fe20003f46270 */
[----:B------:R-:W-:-:S12]  /*e8e0*/  VIADD R8, R4, 0x30 ;  /* 0x0000003004087836 */ /* 0x000fd80000000000 */
[----:B0-----:R-:W-:-:S05]  /*e8f0*/  @!P2 IADD3 R14, P3, R28, R14, RZ ;  /* 0x0000000e1c0ea210 */ /* 0x001fca0007f7e0ff */
[----:B-1----:R-:W-:Y:S02]  /*e900*/  @!P2 IMAD.X R7, RZ, RZ, R7, P3 ;  /* 0x000000ffff07a224 */ /* 0x002fe400018e0607 */
[----:B--2---:R-:W-:Y:S02]  /*e910*/  @!P2 IMAD.MOV.U32 R2, RZ, RZ, R14 ;  /* 0x000000ffff02a224 */ /* 0x004fe400078e000e */
        /* <DEDUP_REMOVED lines=35> */
[----:B------:R-:W-:-:S03]  /*eb50*/  ISETP.GE.AND P2, PT, R8, R5, PT ;  /* 0x000000050800720c */ /* 0x000fc60003f46270 */
[----:B------:R-:W3:Y:S10]  /*eb60*/  SHFL.IDX PT, R6, R6, 0x7, 0x181f ;  /* 0x00f81f0006067f89 */ /* 0x000ef400000e0000 */
[----:B0-----:R-:W-:-:S05]  /*eb70*/  @!P2 IADD3 R14, P3, R28, R14, RZ ;  /* 0x0000000e1c0ea210 */ /* 0x001fca0007f7e0ff */
[----:B-1----:R-:W-:Y:S02]  /*eb80*/  @!P2 IMAD.X R7, RZ, RZ, R7, P3 ;  /* 0x000000ffff07a224 */ /* 0x002fe400018e0607 */
[----:B--2---:R-:W-:Y:S02]  /*eb90*/  @!P2 IMAD.MOV.U32 R2, RZ, RZ, R14 ;  /* 0x000000ffff02a224 */ /* 0x004fe400078e000e */
[----:B------:R-:W-:Y:S01]  /*eba0*/  @!P2 IMAD.MOV.U32 R3, RZ, RZ, R7 ;  /* 0x000000ffff03a224 */ /* 0x000fe200078e0007 */
[----:B------:R0:W1:Y:S04]  /*ebb0*/  SHFL.IDX PT, R14, R0, 0x7, 0x181f ;  /* 0x00f81f00000e7f89 */ /* 0x00006800000e0000 */
[----:B------:R0:W-:Y:S04]  /*ebc0*/  @!P2 LDGSTS.E.BYPASS.LTC128B.128 [R10+0x23400], desc[UR50][R2.64], !P0 ;  /* 0x23400000020aafae */ /* 0x0001e8000c101d72 */
[----:B---3--:R0:W-:Y:S02]  /*ebd0*/  @!P2 LDGSTS.E.BYPASS.LTC128B.128 [R10+0x27400], desc[UR50][R2.64+0x80], !P1 ;  /* 0x27400080020aafae */ /* 0x0081e4000c901d72 */
.L_x_424:
[----:B------:R-:W-:Y:S01]  /*ebe0*/  VIADD R4, R4, 0x70 ;  /* 0x0000007004047836 */ /* 0x000fe20000000000 */
[----:B------:R-:W-:Y:S04]  /*ebf0*/  BSSY B0, `(.L_x_305) ;  /* 0x000000a000007945 */ /* 0x000fe80003800000 */
[----:B------:R-:W-:-:S13]  /*ec00*/  ISETP.GE.AND P2, PT, R4, R5, PT ;  /* 0x000000050400720c */ /* 0x000fda0003f46270 */
[----:B------:R-:W-:Y:S05]  /*ec10*/  @P2 BRA `(.L_x_306) ;  /* 0x00000000001c2947 */ /* 0x000fea0003800000 */
[----:B01----:R-:W-:-:S05]  /*ec20*/  IADD3 R2, P2, R28, R14, RZ ;  /* 0x0000000e1c027210 */ /* 0x003fca0007f5e0ff */
[----:B------:R-:W-:-:S05]  /*ec30*/  IMAD.X R3, RZ, RZ, R6, P2 ;  /* 0x000000ffff037224 */ /* 0x000fca00010e0606 */
[----:B------:R-:W-:Y:S01]  /*ec40*/  @!PT LDS RZ, [RZ] ;  /* 0x00000000fffff984 */ /* 0x000fe20000000800 */
[----:B------:R-:W-:Y:S01]  /*ec50*/  @!PT LDS RZ, [RZ] ;  /* 0x00000000fffff984 */ /* 0x000fe20000000800 */
[----:B------:R-:W-:Y:S01]  /*ec60*/  @!PT LDS RZ, [RZ] ;  /* 0x00000000fffff984 */ /* 0x000fe20000000800 */
[----:B------:R2:W-:Y:S04]  /*ec70*/  LDGSTS.E.BYPASS.LTC128B.128 [R10+0x23c00], desc[UR50][R2.64], !P0 ;  /* 0x23c00000020a7fae */ /* 0x0005e8000c101d72 */
[----:B------:R2:W-:Y:S02]  /*ec80*/  LDGSTS.E.BYPASS.LTC128B.128 [R10+0x27c00], desc[UR50][R2.64+0x80], !P1 ;  /* 0x27c00080020a7fae */ /* 0x0005e4000c901d72 */
.L_x_306:
[----:B------:R-:W-:Y:S05]  /*ec90*/  BSYNC B0 ;  /* 0x0000000000007941 */ /* 0x000fea0003800000 */
.L_x_305:
[----:B------:R-:W-:Y:S01]  /*eca0*/  NOP ;  /* 0x0000000000007918 */ /* 0x000fe20000000000 */
[----:B------:R-:W-:-:S13]  /*ecb0*/  PLOP3.LUT P0, PT, PT, PT, PT, 0x80, 0x0 ;  /* 0x000000000000781c */ /* 0x000fda0003f0f070 */
.L_x_307:
[----:B------:R-:W-:Y:S02]  /*ecc0*/  PLOP3.LUT P1, PT, P1, P0, PT, 0xa2, 0x0 ;  /* 0x000000000000781c */ /* 0x000fe40000f21472 */
[----:B------:R-:W-:-:S08]  /*ecd0*/  @P0 R2UR P1, UR4, R22 ;  /* 0x00000000160402ca */ /* 0x000fd00000020000 */
[----:B------:R-:W-:-:S05]  /*ece0*/  @P0 PLOP3.LUT P0, PT, P1, PT, PT, 0x80, 0x0 ;  /* 0x000000000000081c */ /* 0x000fca0000f0f070 */
[----:B------:R-:W-:Y:S01]  /*ecf0*/  @!P1 SYNCS.ARRIVE.TRANS64.RED.A0T1 RZ, [UR4+0x38800], RZ ;  /* 0x038800ffffff99a7 */ /* 0x000fe20008200404 */
[----:B------:R-:W-:Y:S07]  /*ed00*/  @!P1 ARRIVES.LDGSTSBAR.64.TRANSCNT [UR4+0x38800] ;  /* 0x03880000ff0099b0 */ /* 0x000fee0008000a84 */
[----:B------:R-:W-:Y:S05]  /*ed10*/  @P0 BRA.U.ANY `(.L_x_307) ;  /* 0xfffffffd00e80947 */ /* 0x000fea000393ffff */
[----:B0-2---:R-:W2:Y:S02]  /*ed20*/  LDL.LU R2, [R1+0xc] ;  /* 0x00000c0001027983 */ /* 0x005ea40000300800 */
[----:B--2---:R-:W-:-:S05]  /*ed30*/  VIADD R2, R2, 0x1 ;  /* 0x0000000102027836 */ /* 0x004fca0000000000 */
[----:B------:R0:W-:Y:S01]  /*ed40*/  STL [R1+0xc], R2 ;  /* 0x00000c0201007387 */ /* 0x0001e20000100800 */
[----:B------:R-:W-:-:S04]  /*ed50*/  LEA.HI R0, R2, R2, RZ, 0x1 ;  /* 0x0000000202007211 */ /* 0x000fc800078f08ff */
[----:B------:R-:W-:-:S05]  /*ed60*/  LOP3.LUT R0, R0, 0xfffffffe, RZ, 0xc0, !PT ;  /* 0xfffffffe00007812 */ /* 0x000fca00078ec0ff */
[----:B------:R-:W-:-:S05]  /*ed70*/  IMAD.IADD R0, R2, 0x1, -R0 ;  /* 0x0000000102007824 */ /* 0x000fca00078e0a00 */
[----:B------:R-:W-:Y:S01]  /*ed80*/  SHF.L.U32 R3, R0, 0x1f, RZ ;  /* 0x0000001f00037819 */ /* 0x000fe200000006ff */
[----:B------:R-:W-:Y:S01]  /*ed90*/  NOP ;  /* 0x0000000000007918 */ /* 0x000fe20000000000 */
[----:B------:R0:W-:Y:S01]  /*eda0*/  SYNCS.ARRIVE.TRANS64.A1T0 RZ, [R22+URZ+0x38800], RZ ;  /* 0x038800ff16ff79a7 */ /* 0x0001e2000810003f */
[----:B------:R-:W-:Y:S01]  /*edb0*/  BSSY B0, `(.L_x_308) ;  /* 0x0000003000007945 */ /* 0x000fe20003800000 */
[----:B------:R-:W2:Y:S03]  /*edc0*/  SYNCS.PHASECHK.TRANS64.TRYWAIT P0, [R22+URZ+0x38820], R3 ;  /* 0x03882003160075a7 */ /* 0x000ea6000800017f */
[----:B0-2---:R-:W-:Y:S05]  /*edd0*/  @!P0 BRA `(.L_x_309) ;  /* 0x0000005000a88947 */ /* 0x005fea0003800000 */
.L_x_425:
[----:B------:R-:W-:Y:S05]  /*ede0*/  BSYNC B0 ;  /* 0x0000000000007941 */ /* 0x000fea0003800000 */
.L_x_308:
[----:B------:R-:W-:-:S06]  /*edf0*/  UISETP.GE.AND UP0, UPT, UR42, 0x81, UPT ;  /* 0x000000812a00788c */ /* 0x000fcc000bf06270 */
[----:B------:R-:W-:-:S13]  /*ee00*/  PLOP3.LUT P0, PT, PT, PT, UP0, 0x80, 0x0 ;  /* 0x000000000000781c */ /* 0x000fda0003f0f008 */
[----:B------:R-:W-:Y:S05]  /*ee10*/  @!P0 BRA `(.L_x_310) ;  /* 0x0000001400f08947 */ /* 0x000fea0003800000 */
[----:B------:R-:W-:Y:S01]  /*ee20*/  UIADD3 UR4, UR43, -0x2, URZ ;  /* 0xfffffffe2b047890 */ /* 0x000fe2000fffe03f */
[----:B------:R-:W-:Y:S02]  /*ee30*/  IMAD.MOV.U32 R10, RZ, RZ, R30 ;  /* 0x000000ffff0a7224 */ /* 0x000fe400078e001e */
[----:B------:R-:W-:-:S03]  /*ee40*/  IMAD.MOV.U32 R9, RZ, RZ, R23 ;  /* 0x000000ffff097224 */ /* 0x000fc600078e0017 */
[----:B------:R-:W-:-:S07]  /*ee50*/  IMAD.U32 R21, RZ, RZ, UR4 ;  /* 0x00000004ff157e24 */ /* 0x000fce000f8e00ff */
.L_x_330:
[----:B0-----:R-:W0:Y:S01]  /*ee60*/  LDC R3, c[0x0][0x430] ;  /* 0x00010c00ff037b82 */ /* 0x001e220000000800 */
[----:B--2---:R-:W2:Y:S01]  /*ee70*/  S2R R0, SR_TID.X ;  /* 0x0000000000007919 */ /* 0x004ea20000002100 */
[----:B------:R-:W-:Y:S05]  /*ee80*/  YIELD ;  /* 0x0000000000007946 */ /* 0x000fea0003800000 */
[----:B------:R-:W-:Y:S01]  /*ee90*/  ULDC.64 UR4, c[0x0][0x428] ;  /* 0x00010a0000047ab9 */ /* 0x000fe20000000a00 */
[----:B0-----:R-:W-:Y:S02]  /*eea0*/  ISETP.NE.AND P0, PT, R3, 0x1, PT ;  /* 0x000000010300780c */ /* 0x001fe40003f05270 */
[----:B--2---:R-:W-:-:S11]  /*eeb0*/  LOP3.LUT R0, R0, 0x7f, RZ, 0xc0, !PT ;  /* 0x0000007f00007812 */ /* 0x004fd600078ec0ff */
[----:B------:R-:W0:Y:S01]  /*eec0*/  @P0 LDC R5, c[0x0][0x434] ;  /* 0x00010d00ff050b82 */ /* 0x000e220000000800 */
[----:B------:R-:W-:-:S05]  /*eed0*/  SHF.R.U32.HI R0, RZ, 0x3, R0 ;  /* 0x00000003ff007819 */ /* 0x000fca0000011600 */
[----:B------:R-:W-:Y:S02]  /*eee0*/  IMAD R3, R21, 0x80, R0 ;  /* 0x0000008015037824 */ /* 0x000fe400078e0200 */
[----:B------:R-:W2:Y:S03]  /*eef0*/  @P0 LDC R11, c[0x0][0x438] ;  /* 0x00010e00ff0b0b82 */ /* 0x000ea60000000800 */
[----:B------:R-:W-:-:S05]  /*ef00*/  IADD3 R6, R28, UR36, R3 ;  /* 0x000000241c067c10 */ /* 0x000fca000fffe003 */
[----:B------:R-:W-:Y:S02]  /*ef10*/  IMAD.MOV.U32 R7, RZ, RZ, R6 ;  /* 0x000000ffff077224 */ /* 0x000fe400078e0006 */
[----:B0-----:R-:W-:-:S05]  /*ef20*/  @P0 IMAD.HI.U32 R0, R6, R5, RZ ;  /* 0x0000000506000227 */ /* 0x001fca00078e00ff */
[----:B--2---:R-:W-:Y:S01]  /*ef30*/  @P0 SHF.R.U32.HI R7, RZ, R11, R0 ;  /* 0x0000000bff070219 */ /* 0x004fe20000011600 */
        /* <DEDUP_REMOVED lines=13> */
[----:B------:R-:W-:Y:S01]  /*f010*/  VIADD R23, R9, 0x1 ;  /* 0x0000000109177836 */ /* 0x000fe20000000000 */
[C---:B------:R-:W-:Y:S01]  /*f020*/  ISETP.GT.AND P1, PT, R21.reuse, RZ, PT ;  /* 0x000000ff1500720c */ /* 0x040fe20003f24270 */
[----:B------:R-:W-:Y:S02]  /*f030*/  IMAD.MOV R3, RZ, RZ, -R7 ;  /* 0x000000ffff037224 */ /* 0x000fe400078e0a07 */
[----:B------:R-:W-:Y:S01]  /*f040*/  VIADD R21, R21, 0xffffffff ;  /* 0xffffffff15157836 */ /* 0x000fe20000000000 */
[----:B------:R-:W-:Y:S01]  /*f050*/  ISETP.NE.AND P0, PT, R23, 0x2, PT ;  /* 0x000000021700780c */ /* 0x000fe20003f05270 */
[----:B------:R-:W-:-:S03]  /*f060*/  IMAD R6, R3, UR4, R6 ;  /* 0x0000000403067c24 */ /* 0x000fc6000f8e0206 */
[----:B------:R-:W-:Y:S02]  /*f070*/  SEL R3, RZ, 0x1, P0 ;  /* 0x00000001ff037807 */ /* 0x000fe40000000000 */
[----:B------:R-:W-:Y:S02]  /*f080*/  SEL R23, R23, RZ, P0 ;  /* 0x000000ff17177207 */ /* 0x000fe40000000000 */
[----:B------:R-:W-:Y:S02]  /*f090*/  LOP3.LUT R30, R10, R3, RZ, 0x3c, !PT ;  /* 0x000000030a1e7212 */ /* 0x000fe400078e3cff */
[----:B--2---:R-:W-:Y:S01]  /*f0a0*/  SHF.R.S32.HI R19, RZ, 0x1f, R5 ;  /* 0x0000001fff137819 */ /* 0x004fe20000011405 */
[----:B------:R-:W-:Y:S06]  /*f0b0*/  @!P2 BRA `(.L_x_311) ;  /* 0x000000000004a947 */ /* 0x000fec0003800000 */
[----:B------:R-:W-:Y:S01]  /*f0c0*/  BPT.TRAP 0x1 ;  /* 0x000000040000795c */ /* 0x000fe20000300000 */
.L_x_311:
[----:B------:R-:W-:Y:S01]  /*f0d0*/  IMAD R0, R23, 0x8, R22 ;  /* 0x0000000817007824 */ /* 0x000fe200078e0216 */
[----:B------:R-:W-:Y:S01]  /*f0e0*/  SHF.L.U32 R20, R30, 0x1f, RZ ;  /* 0x0000001f1e147819 */ /* 0x000fe200000006ff */
[----:B------:R-:W-:Y:S01]  /*f0f0*/  BSSY B0, `(.L_x_312) ;  /* 0x0000004000007945 */ /* 0x000fe20003800000 */
[----:B------:R-:W-:Y:S02]  /*f100*/  SHF.R.S32.HI R17, RZ, 0x1f, R6 ;  /* 0x0000001fff117819 */ /* 0x000fe40000011406 */
[----:B------:R-:W0:Y:S02]  /*f110*/  SYNCS.PHASECHK.TRANS64.TRYWAIT P0, [R0+URZ+0x38880], R20 ;  /* 0x03888014000075a7 */ /* 0x000e24000800017f */
[----:B0-----:R-:W-:Y:S05]  /*f120*/  @!P0 BRA `(.L_x_313) ;  /* 0x0000004c00e88947 */ /* 0x001fea0003800000 */
.L_x_426:
[----:B------:R-:W-:Y:S05]  /*f130*/  BSYNC B0 ;  /* 0x0000000000007941 */ /* 0x000fea0003800000 */
.L_x_312:
[----:B------:R-:W-:Y:S01]  /*f140*/  ULDC.64 UR4, c[0x0][0x328] ;  /* 0x0000ca0000047ab9 */ /* 0x000fe20000000a00 */
[----:B------:R-:W2:Y:S01]  /*f150*/  LDC R11, c[0x0][0x2f4] ;  /* 0x0000bd00ff0b7b82 */ /* 0x000ea20000000800 */
[----:B------:R-:W-:Y:S01]  /*f160*/  IMAD R3, R17, UR4, RZ ;  /* 0x0000000411037c24 */ /* 0x000fe2000f8e02ff */
[----:B------:R-:W-:Y:S01]  /*f170*/  ULDC.64 UR6, c[0x0][0x318] ;  /* 0x0000c60000067ab9 */ /* 0x000fe20000000a00 */
[----:B------:R-:W-:Y:S02]  /*f180*/  LOP3.LUT R12, R28, 0x80, RZ, 0xfc, !PT ;  /* 0x000000801c0c7812 */ /* 0x000fe400078efcff */
        /* <DEDUP_REMOVED lines=9> */
[----:B------:R-:W-:Y:S01]  /*f220*/  IMAD.IADD R3, R3, 0x1, R4 ;  /* 0x0000000103037824 */ /* 0x000fe200078e0204 */
[-C--:B--2---:R-:W-:Y:S01]  /*f230*/  ISETP.GE.AND P2, PT, R12, R11.reuse, PT ;  /* 0x0000000b0c00720c */ /* 0x084fe20003f46270 */
[----:B------:R-:W-:Y:S01]  /*f240*/  IMAD R7, R18, UR5, R7 ;  /* 0x0000000512077c24 */ /* 0x000fe2000f8e0207 */
[----:B------:R-:W-:Y:S01]  /*f250*/  ISETP.GE.AND P3, PT, R28, R11, PT ;  /* 0x0000000b1c00720c */ /* 0x000fe20003f66270 */
[----:B------:R-:W-:Y:S01]  /*f260*/  IMAD.WIDE.U32 R2, R18, UR4, R2 ;  /* 0x0000000412027c25 */ /* 0x000fe2000f8e0002 */
[----:B------:R-:W-:-:S03]  /*f270*/  UMOV UR4, 0xffffffff ;  /* 0xffffffff00047882 */ /* 0x000fc60000000000 */
[----:B------:R-:W-:Y:S01]  /*f280*/  IMAD R4, R23, 0x8000, R37 ;  /* 0x0000800017047824 */ /* 0x000fe200078e0225 */
[----:B------:R-:W-:-:S04]  /*f290*/  IADD3 R8, P0, R2, UR6, RZ ;  /* 0x0000000602087c10 */ /* 0x000fc8000ff1e0ff */
[----:B------:R-:W-:Y:S01]  /*f2a0*/  IADD3.X R7, R7, UR7, R3, P0, !PT ;  /* 0x0000000707077c10 */ /* 0x000fe200087fe403 */
[----:B------:R-:W-:Y:S08]  /*f2b0*/  BRA.DIV UR4, `(.L_x_314) ;  /* 0x0000004e04987947 */ /* 0x000ff0000b800000 */
[----:B------:R-:W2:Y:S01]  /*f2c0*/  SHFL.IDX PT, R2, R8, RZ, 0x181f ;  /* 0x00181fff08027589 */ /* 0x000ea200000e0000 */
[----:B------:R-:W-:-:S03]  /*f2d0*/  IMAD.IADD R4, R22, 0x1, R4 ;  /* 0x0000000116047824 */ /* 0x000fc600078e0204 */
[----:B------:R-:W3:Y:S01]  /*f2e0*/  SHFL.IDX PT, R3, R7, RZ, 0x181f ;  /* 0x00181fff07037589 */ /* 0x000ee200000e0000 */
[----:B--2---:R-:W-:-:S05]  /*f2f0*/  IADD3 R2, P0, R28, R2, RZ ;  /* 0x000000021c027210 */ /* 0x004fca0007f1e0ff */
[----:B---3--:R-:W-:-:S05]  /*f300*/  IMAD.X R3, RZ, RZ, R3, P0 ;  /* 0x000000ffff037224 */ /* 0x008fca00000e0603 */
[----:B------:R-:W-:Y:S01]  /*f310*/  @!PT LDS RZ, [RZ] ;  /* 0x00000000fffff984 */ /* 0x000fe20000000800 */
[----:B------:R-:W-:Y:S04]  /*f320*/  LDGSTS.E.BYPASS.LTC128B.128 [R4+0x10400], desc[UR50][R2.64], !P3 ;  /* 0x1040000002047fae */ /* 0x000fe8000d901d72 */
[----:B------:R2:W-:Y:S04]  /*f330*/  LDGSTS.E.BYPASS.LTC128B.128 [R4+0x14400], desc[UR50][R2.64+0x80], !P2 ;  /* 0x1440008002047fae */ /* 0x0005e8000d101d72 */
[----:B--2---:R-:W2:Y:S04]  /*f340*/  SHFL.IDX PT, R2, R8, 0x1, 0x181f ;  /* 0x00381f0008027f89 */ /* 0x004ea800000e0000 */
[----:B------:R-:W3:Y:S01]  /*f350*/  SHFL.IDX PT, R3, R7, 0x1, 0x181f ;  /* 0x00381f0007037f89 */ /* 0x000ee200000e0000 */
[----:B--2---:R-:W-:-:S05]  /*f360*/  IADD3 R2, P0, R28, R2, RZ ;  /* 0x000000021c027210 */ /* 0x004fca0007f1e0ff */
[----:B---3--:R-:W-:-:S05]  /*f370*/  IMAD.X R3, RZ, RZ, R3, P0 ;  /* 0x000000ffff037224 */ /* 0x008fca00000e0603 */
        /* <DEDUP_REMOVED lines=27> */
[----:B------:R-:W3:Y:S04]  /*f530*/  SHFL.IDX PT, R3, R7, 0x6, 0x181f ;  /* 0x00d81f0007037f89 */ /* 0x000ee800000e0000 */
[----:B------:R-:W4:Y:S01]  /*f540*/  SHFL.IDX PT, R7, R7, 0x7, 0x181f ;  /* 0x00f81f0007077f89 */ /* 0x000f2200000e0000 */
[----:B--2---:R-:W-:-:S05]  /*f550*/  IADD3 R2, P0, R28, R2, RZ ;  /* 0x000000021c027210 */ /* 0x004fca0007f1e0ff */
[----:B---3--:R-:W-:-:S05]  /*f560*/  IMAD.X R3, RZ, RZ, R3, P0 ;  /* 0x000000ffff037224 */ /* 0x008fca00000e0603 */
[----:B------:R-:W-:Y:S04]  /*f570*/  LDGSTS.E.BYPASS.LTC128B.128 [R4+0x13400], desc[UR50][R2.64], !P3 ;  /* 0x1340000002047fae */ /* 0x000fe8000d901d72 */
[----:B------:R2:W-:Y:S04]  /*f580*/  LDGSTS.E.BYPASS.LTC128B.128 [R4+0x17400], desc[UR50][R2.64+0x80], !P2 ;  /* 0x1740008002047fae */ /* 0x0005e8000d101d72 */
[----:B--2-4-:R2:W3:Y:S02]  /*f590*/  SHFL.IDX PT, R2, R8, 0x7, 0x181f ;  /* 0x00f81f0008027f89 */ /* 0x0144e400000e0000 */
.L_x_444:
[----:B---3--:R-:W-:-:S05]  /*f5a0*/  IADD3 R2, P0, R28, R2, RZ ;  /* 0x000000021c027210 */ /* 0x008fca0007f1e0ff */
        /* <DEDUP_REMOVED lines=8> */
.L_x_315:
[----:B------:R-:W-:Y:S02]  /*f630*/  PLOP3.LUT P2, PT, P2, P0, PT, 0xa2, 0x0 ;  /* 0x000000000000781c */ /* 0x000fe40001741472 */
[----:B------:R-:W-:-:S08]  /*f640*/  @P0 R2UR P2, UR4, R0 ;  /* 0x00000000000402ca */ /* 0x000fd00000040000 */
[----:B------:R-:W-:-:S05]  /*f650*/  @P0 PLOP3.LUT P0, PT, P2, PT, PT, 0x80, 0x0 ;  /* 0x000000000000081c */ /* 0x000fca000170f070 */
[----:B------:R-:W-:Y:S01]  /*f660*/  @!P2 SYNCS.ARRIVE.TRANS64.RED.A0T1 RZ, [UR4+0x38870], RZ ;  /* 0x038870ffffffa9a7 */ /* 0x000fe20008200404 */
[----:B------:R-:W-:Y:S07]  /*f670*/  @!P2 ARRIVES.LDGSTSBAR.64.TRANSCNT [UR4+0x38870] ;  /* 0x03887000ff00a9b0 */ /* 0x000fee0008000a84 */
[----:B------:R-:W-:Y:S05]  /*f680*/  @P0 BRA.U.ANY `(.L_x_315) ;  /* 0xfffffffd00e80947 */ /* 0x000fea000393ffff */
[----:B------:R-:W-:Y:S01]  /*f690*/  NOP ;  /* 0x0000000000007918 */ /* 0x000fe20000000000 */
[----:B---3--:R-:W-:-:S05]  /*f6a0*/  IMAD.U32 R2, RZ, RZ, UR46 ;  /* 0x0000002eff027e24 */ /* 0x008fca000f8e00ff */
[----:B------:R-:W-:-:S13]  /*f6b0*/  ISETP.NE.AND P3, PT, R2, 0x3, PT ;  /* 0x000000030200780c */ /* 0x000fda0003f65270 */
[----:B------:R-:W-:Y:S05]  /*f6c0*/  @!P3 BRA `(.L_x_316) ;  /* 0x000000000004b947 */ /* 0x000fea0003800000 */
[----:B------:R-:W-:Y:S01]  /*f6d0*/  BPT.TRAP 0x1 ;  /* 0x000000040000795c */ /* 0x000fe20000300000 */
.L_x_316:
[----:B------:R3:W-:Y:S01]  /*f6e0*/  SYNCS.ARRIVE.TRANS64.A1T0 RZ, [R0+URZ+0x38870], RZ ;  /* 0x038870ff00ff79a7 */ /* 0x0007e2000810003f */
[----:B------:R-:W-:Y:S05]  /*f6f0*/  @!P3 BRA `(.L_x_317) ;  /* 0x000000000004b947 */ /* 0x000fea0003800000 */
[----:B------:R-:W-:Y:S01]  /*f700*/  BPT.TRAP 0x1 ;  /* 0x000000040000795c */ /* 0x000fe20000300000 */
.L_x_317:
[----:B------:R-:W4:Y:S01]  /*f710*/  SYNCS.PHASECHK.TRANS64.TRYWAIT P0, [R0+URZ+0x38840], R20 ;  /* 0x03884014000075a7 */ /* 0x000f22000800017f */
[----:B------:R-:W-:Y:S04]  /*f720*/  BSSY B0, `(.L_x_318) ;  /* 0x0000002000007945 */ /* 0x000fe80003800000 */
[----:B----4-:R-:W-:Y:S05]  /*f730*/  @!P0 BRA `(.L_x_319) ;  /* 0x0000005000c08947 */ /* 0x010fea0003800000 */
.L_x_445:
[----:B------:R-:W-:Y:S05]  /*f740*/  BSYNC B0 ;  /* 0x0000000000007941 */ /* 0x000fea0003800000 */
.L_x_318:
[----:B------:R-:W-:Y:S01]  /*f750*/  ULDC.64 UR4, c[0x0][0x300] ;  /* 0x0000c00000047ab9 */ /* 0x000fe20000000a00 */
[----:B------:R-:W5:Y:S01]  /*f760*/  LDC R11, c[0x0][0x2f4] ;  /* 0x0000bd00ff0b7b82 */ /* 0x000f620000000800 */
        /* <DEDUP_REMOVED lines=15> */
[-C--:B-----5:R-:W-:Y:S02]  /*f860*/  ISETP.GE.AND P2, PT, R12, R11.reuse, PT ;  /* 0x0000000b0c00720c */ /* 0x0a0fe40003f46270 */
[----:B------:R-:W-:Y:S01]  /*f870*/  IMAD R5, R18, UR5, R5 ;  /* 0x0000000512057c24 */ /* 0x000fe2000f8e0205 */
[----:B--2---:R-:W-:Y:S02]  /*f880*/  IADD3 R8, P0, R2, UR6, RZ ;  /* 0x0000000602087c10 */ /* 0x004fe4000ff1e0ff */
[----:B------:R-:W-:-:S02]  /*f890*/  ISETP.GE.AND P3, PT, R28, R11, PT ;  /* 0x0000000b1c00720c */ /* 0x000fc40003f66270 */
[----:B------:R-:W-:Y:S01]  /*f8a0*/  IADD3.X R5, R5, UR7, R3, P0, !PT ;  /* 0x0000000705057c10 */ /* 0x000fe200087fe403 */
[----:B------:R-:W-:Y:S10]  /*f8b0*/  BRA.DIV UR4, `(.L_x_320) ;  /* 0x0000005204747947 */ /* 0x000ff4000b800000 */
[----:B-1----:R-:W1:Y:S04]  /*f8c0*/  SHFL.IDX PT, R14, R8, RZ, 0x181f ;  /* 0x00181fff080e7589 */ /* 0x002e6800000e0000 */
[----:B------:R-:W2:Y:S04]  /*f8d0*/  SHFL.IDX PT, R3, R5, RZ, 0x181f ;  /* 0x00181fff05037589 */ /* 0x000ea800000e0000 */
[----:B------:R-:W5:Y:S04]  /*f8e0*/  SHFL.IDX PT, R2, R8, 0x1, 0x181f ;  /* 0x00381f0008027f89 */ /* 0x000f6800000e0000 */
[----:B------:R-:W-:Y:S04]  /*f8f0*/  SHFL.IDX PT, R11, R8, 0x3, 0x181f ;  /* 0x00781f00080b7f89 */ /* 0x000fe800000e0000 */
[----:B------:R-:W-:Y:S01]  /*f900*/  SHFL.IDX PT, R12, R8, 0x4, 0x181f ;  /* 0x00981f00080c7f89 */ /* 0x000fe200000e0000 */
[----:B-1----:R-:W-:-:S03]  /*f910*/  IADD3 R6, P0, R28, R14, RZ ;  /* 0x0000000e1c067210 */ /* 0x002fc60007f1e0ff */
[----:B------:R-:W-:Y:S02]  /*f920*/  SHFL.IDX PT, R14, R8, 0x7, 0x181f ;  /* 0x00f81f00080e7f89 */ /* 0x000fe400000e0000 */
[----:B--2---:R-:W-:Y:S02]  /*f930*/  IMAD.X R7, RZ, RZ, R3, P0 ;  /* 0x000000ffff077224 */ /* 0x004fe400000e0603 */
[----:B------:R-:W1:Y:S01]  /*f940*/  SHFL.IDX PT, R3, R5, 0x1, 0x181f ;  /* 0x00381f0005037f89 */ /* 0x000e6200000e0000 */
[----:B-----5:R-:W-:-:S03]  /*f950*/  IADD3 R2, P0, R28, R2, RZ ;  /* 0x000000021c027210 */ /* 0x020fc60007f1e0ff */
[----:B------:R-:W-:Y:S04]  /*f960*/  LDGSTS.E.BYPASS.LTC128B.128 [R4+0x28400], desc[UR50][R6.64], !P3 ;  /* 0x2840000006047fae */ /* 0x000fe8000d901d72 */
[----:B------:R2:W-:Y:S04]  /*f970*/  LDGSTS.E.BYPASS.LTC128B.128 [R4+0x2c400], desc[UR50][R6.64+0x80], !P2 ;  /* 0x2c40008006047fae */ /* 0x0005e8000d101d72 */
[----:B--2---:R-:W2:Y:S04]  /*f980*/  SHFL.IDX PT, R7, R8, 0x2, 0x181f ;  /* 0x00581f0008077f89 */ /* 0x004ea800000e0000 */
[----:B------:R-:W5:Y:S01]  /*f990*/  SHFL.IDX PT, R6, R5, 0x2, 0x181f ;  /* 0x00581f0005067f89 */ /* 0x000f6200000e0000 */
[----:B-1----:R-:W-:-:S05]  /*f9a0*/  IMAD.X R3, RZ, RZ, R3, P0 ;  /* 0x000000ffff037224 */ /* 0x002fca00000e0603 */
[----:B------:R-:W-:Y:S04]  /*f9b0*/  LDGSTS.E.BYPASS.LTC128B.128 [R4+0x28c00], desc[UR50][R2.64], !P3 ;  /* 0x28c0000002047fae */ /* 0x000fe8000d901d72 */
[----:B------:R2:W-:Y:S02]  /*f9c0*/  LDGSTS.E.BYPASS.LTC128B.128 [R4+0x2cc00], desc[UR50][R2.64+0x80], !P2 ;  /* 0x2cc0008002047fae */ /* 0x0005e4000d101d72 */
[----:B--2---:R-:W-:Y:S02]  /*f9d0*/  IADD3 R2, P0, R28, R7, RZ ;  /* 0x000000071c027210 */ /* 0x004fe40007f1e0ff */
[----:B------:R-:W-:Y:S03]  /*f9e0*/  SHFL.IDX PT, R7, R5, 0x4, 0x181f ;  /* 0x00981f0005077f89 */ /* 0x000fe600000e0000 */
[----:B-----5:R-:W-:-:S02]  /*f9f0*/  IMAD.X R3, RZ, RZ, R6, P0 ;  /* 0x000000ffff037224 */ /* 0x020fc400000e0606 */
[----:B------:R-:W1:Y:S04]  /*fa00*/  SHFL.IDX PT, R6, R5, 0x3, 0x181f ;  /* 0x00781f0005067f89 */ /* 0x000e6800000e0000 */
[----:B------:R-:W-:Y:S04]  /*fa10*/  LDGSTS.E.BYPASS.LTC128B.128 [R4+0x29400], desc[UR50][R2.64], !P3 ;  /* 0x2940000002047fae */ /* 0x000fe8000d901d72 */
[----:B------:R2:W-:Y:S02]  /*fa20*/  LDGSTS.E.BYPASS.LTC128B.128 [R4+0x2d400], desc[UR50][R2.64+0x80], !P2 ;  /* 0x2d40008002047fae */ /* 0x0005e4000d101d72 */
[----:B--2---:R-:W-:-:S05]  /*fa30*/  IADD3 R2, P0, R28, R11, RZ ;  /* 0x0000000b1c027210 */ /* 0x004fca0007f1e0ff */
[----:B-1----:R-:W-:Y:S01]  /*fa40*/  IMAD.X R3, RZ, RZ, R6, P0 ;  /* 0x000000ffff037224 */ /* 0x002fe200000e0606 */
[----:B------:R-:W-:-:S04]  /*fa50*/  IADD3 R6, P0, R28, R12, RZ ;  /* 0x0000000c1c067210 */ /* 0x000fc80007f1e0ff */
[----:B------:R-:W-:Y:S01]  /*fa60*/  LDGSTS.E.BYPASS.LTC128B.128 [R4+0x29c00], desc[UR50][R2.64], !P3 ;  /* 0x29c0000002047fae */ /* 0x000fe2000d901d72 */
[----:B------:R-:W-:-:S03]  /*fa70*/  IMAD.X R7, RZ, RZ, R7, P0 ;  /* 0x000000ffff077224 */ /* 0x000fc600000e0607 */
[----:B------:R1:W-:Y:S04]  /*fa80*/  LDGSTS.E.BYPASS.LTC128B.128 [R4+0x2dc00], desc[UR50][R2.64+0x80], !P2 ;  /* 0x2dc0008002047fae */ /* 0x0003e8000d101d72 */
[----:B------:R-:W-:Y:S04]  /*fa90*/  LDGSTS.E.BYPASS.LTC128B.128 [R4+0x2a400], desc[UR50][R6.64], !P3 ;  /* 0x2a40000006047fae */ /* 0x000fe8000d901d72 */
[----:B------:R2:W-:Y:S04]  /*faa0*/  LDGSTS.E.BYPASS.LTC128B.128 [R4+0x2e400], desc[UR50][R6.64+0x80], !P2 ;  /* 0x2e40008006047fae */ /* 0x0005e8000d101d72 */
[----:B-1----:R-:W1:Y:S04]  /*fab0*/  SHFL.IDX PT, R2, R8, 0x5, 0x181f ;  /* 0x00b81f0008027f89 */ /* 0x002e6800000e0000 */
[----:B------:R-:W5:Y:S04]  /*fac0*/  SHFL.IDX PT, R3, R5, 0x5, 0x181f ;  /* 0x00b81f0005037f89 */ /* 0x000f6800000e0000 */
[----:B--2---:R-:W2:Y:S04]  /*fad0*/  SHFL.IDX PT, R7, R8, 0x6, 0x181f ;  /* 0x00d81f0008077f89 */ /* 0x004ea800000e0000 */
[----:B------:R-:W0:Y:S04]  /*fae0*/  SHFL.IDX PT, R6, R5, 0x6, 0x181f ;  /* 0x00d81f0005067f89 */ /* 0x000e2800000e0000 */
[----:B------:R-:W0:Y:S01]  /*faf0*/  SHFL.IDX PT, R5, R5, 0x7, 0x181f ;  /* 0x00f81f0005057f89 */ /* 0x000e2200000e0000 */
[----:B-1----:R-:W-:-:S05]  /*fb00*/  IADD3 R2, P0, R28, R2, RZ ;  /* 0x000000021c027210 */ /* 0x002fca0007f1e0ff */
[----:B-----5:R-:W-:-:S05]  /*fb10*/  IMAD.X R3, RZ, RZ, R3, P0 ;  /* 0x000000ffff037224 */ /* 0x020fca00000e0603 */
[----:B------:R-:W-:Y:S04]  /*fb20*/  LDGSTS.E.BYPASS.LTC128B.128 [R4+0x2ac00], desc[UR50][R2.64], !P3 ;  /* 0x2ac0000002047fae */ /* 0x000fe8000d901d72 */
[----:B------:R2:W-:Y:S02]  /*fb30*/  LDGSTS.E.BYPASS.LTC128B.128 [R4+0x2ec00], desc[UR50][R2.64+0x80], !P2 ;  /* 0x2ec0008002047fae */ /* 0x0005e4000d101d72 */
[----:B--2---:R-:W-:-:S05]  /*fb40*/  IADD3 R2, P0, R28, R7, RZ ;  /* 0x000000071c027210 */ /* 0x004fca0007f1e0ff */
[----:B0-----:R-:W-:-:S05]  /*fb50*/  IMAD.X R3, RZ, RZ, R6, P0 ;  /* 0x000000ffff037224 */ /* 0x001fca00000e0606 */
[----:B------:R0:W-:Y:S04]  /*fb60*/  LDGSTS.E.BYPASS.LTC128B.128 [R4+0x2b400], desc[UR50][R2.64], !P3 ;  /* 0x2b40000002047fae */ /* 0x0001e8000d901d72 */
[----:B------:R0:W-:Y:S02]  /*fb70*/  LDGSTS.E.BYPASS.LTC128B.128 [R4+0x2f400], desc[UR50][R2.64+0x80], !P2 ;  /* 0x2f40008002047fae */ /* 0x0001e4000d101d72 */
.L_x_463:
[----:B0-----:R-:W-:-:S05]  /*fb80*/  IADD3 R2, P0, R28, R14, RZ ;  /* 0x0000000e1c027210 */ /* 0x001fca0007f1e0ff */
        /* <DEDUP_REMOVED lines=8> */
.L_x_321:
        /* <DEDUP_REMOVED lines=11> */
.L_x_322:
[----:B------:R3:W-:Y:S02]  /*fcc0*/  SYNCS.ARRIVE.TRANS64.A1T0 RZ, [R0+URZ+0x38830], RZ ;  /* 0x038830ff00ff79a7 */ /* 0x0007e4000810003f */
[----:B---34-:R-:W-:-:S05]  /*fcd0*/  IMAD.U32 R0, RZ, RZ, UR48 ;  /* 0x00000030ff007e24 */ /* 0x018fca000f8e00ff */
[----:B------:R-:W-:-:S13]  /*fce0*/  ISETP.NE.AND P0, PT, R0, 0x3, PT ;  /* 0x000000030000780c */ /* 0x000fda0003f05270 */
[----:B------:R-:W-:Y:S05]  /*fcf0*/  @!P0 BRA `(.L_x_323) ;  /* 0x0000000000048947 */ /* 0x000fea0003800000 */
[----:B------:R-:W-:Y:S01]  /*fd00*/  BPT.TRAP 0x1 ;  /* 0x000000040000795c */ /* 0x000fe20000300000 */
.L_x_323:
[----:B------:R-:W-:Y:S01]  /*fd10*/  LOP3.LUT R0, R10, 0x1, RZ, 0x3c, !PT ;  /* 0x000000010a007812 */ /* 0x000fe200078e3cff */
[----:B------:R-:W-:Y:S01]  /*fd20*/  IMAD R17, R9, 0x8, R22 ;  /* 0x0000000809117824 */ /* 0x000fe200078e0216 */
[----:B------:R-:W-:Y:S02]  /*fd30*/  BSSY B0, `(.L_x_324) ;  /* 0x0000004000007945 */ /* 0x000fe40003800000 */
[----:B------:R-:W-:-:S04]  /*fd40*/  SHF.L.U32 R0, R0, 0x1f, RZ ;  /* 0x0000001f00007819 */ /* 0x000fc800000006ff */
[----:B------:R-:W0:Y:S02]  /*fd50*/  SYNCS.PHASECHK.TRANS64.TRYWAIT P2, [R17+URZ+0x38870], R0 ;  /* 0x03887000110075a7 */ /* 0x000e24000804017f */
[----:B0-----:R-:W-:Y:S05]  /*fd60*/  @!P2 BRA `(.L_x_325) ;  /* 0x000000540088a947 */ /* 0x001fea0003800000 */
.L_x_464:
[----:B------:R-:W-:Y:S05]  /*fd70*/  BSYNC B0 ;  /* 0x0000000000007941 */ /* 0x000fea0003800000 */
.L_x_324:
[----:B------:R-:W-:-:S05]  /*fd80*/  IMAD.U32 R2, RZ, RZ, UR46 ;  /* 0x0000002eff027e24 */ /* 0x000fca000f8e00ff */
[----:B------:R-:W-:-:S13]  /*fd90*/  ISETP.NE.AND P2, PT, R2, 0x3, PT ;  /* 0x000000030200780c */ /* 0x000fda0003f45270 */
[----:B------:R-:W-:Y:S05]  /*fda0*/  @!P2 BRA `(.L_x_326) ;  /* 0x000000000004a947 */ /* 0x000fea0003800000 */
[----:B------:R-:W-:Y:S01]  /*fdb0*/  BPT.TRAP 0x1 ;  /* 0x000000040000795c */ /* 0x000fe20000300000 */
.L_x_326:
[----:B0-----:R-:W-:Y:S01]  /*fdc0*/  SHF.L.U32 R0, R10, 0x1f, RZ ;  /* 0x0000001f0a007819 */ /* 0x001fe200000006ff */
[----:B------:R-:W-:-:S03]  /*fdd0*/  IMAD.SHL.U32 R3, R9, 0x8000, RZ ;  /* 0x0000800009037824 */ /* 0x000fc600078e00ff */
[----:B------:R-:W0:Y:S02]  /*fde0*/  SYNCS.PHASECHK.TRANS64.TRYWAIT P2, [R17+URZ+0x38860], R0 ;  /* 0x03886000110075a7 */ /* 0x000e24000804017f */
[----:B0-----:R-:W-:Y:S05]  /*fdf0*/  @!P2 BRA `(.L_x_327) ;  /* 0x000000540078a947 */ /* 0x001fea0003800000 */
.L_x_465:
[----:B------:R-:W2:Y:S04]  /*fe00*/  LDL R2, [R1+0x4] ;  /* 0x0000040001027983 */ /* 0x000ea80000100800 */
[----:B------:R-:W3:Y:S01]  /*fe10*/  LDL R12, [R1] ;  /* 0x00000000010c7983 */ /* 0x000ee20000100800 */
[----:B------:R-:W-:Y:S05]  /*fe20*/  WARPSYNC.ALL ;  /* 0x0000000000007948 */ /* 0x000fea0003800000 */
[----:B------:R-:W-:-:S05]  /*fe30*/  IMAD.U32 R20, RZ, RZ, UR46 ;  /* 0x0000002eff147e24 */ /* 0x000fca000f8e00ff */
[----:B------:R-:W-:Y:S02]  /*fe40*/  ISETP.NE.AND P2, PT, R20, 0x3, PT ;  /* 0x000000031400780c */ /* 0x000fe40003f45270 */
[----:B--2---:R-:W-:Y:S02]  /*fe50*/  LOP3.LUT R5, R3, R2, RZ, 0xfc, !PT ;  /* 0x0000000203057212 */ /* 0x004fe400078efcff */
[----:B---3--:R-:W-:-:S03]  /*fe60*/  IADD3 R3, R22, R3, R12 ;  /* 0x0000000316037210 */ /* 0x008fc60007ffe00c */
[----:B------:R-:W-:Y:S01]  /*fe70*/  IMAD.IADD R2, R22, 0x1, R5 ;  /* 0x0000000116027824 */ /* 0x000fe200078e0205 */
[----:B------:R-:W-:-:S03]  /*fe80*/  IADD3 R19, R33, 0x400, R3 ;  /* 0x0000040021137810 */ /* 0x000fc60007ffe003 */
[----:B0-----:R-:W-:Y:S01]  /*fe90*/  IMAD.IADD R0, R34, 0x1, R2 ;  /* 0x0000000122007824 */ /* 0x001fe200078e0202 */
[----:B------:R-:W0:Y:S02]  /*fea0*/  LDSM.16.MT88.4 R4, [R2+0x10400] ;  /* 0x010400000204783b */ /* 0x000e240000004200 */
[C-C-:B0-----:R-:W-:Y:S02]  /*feb0*/  PRMT R8, R4.reuse, 0x6420, R5.reuse ;  /* 0x0000642004087816 */ /* 0x141fe40000000005 */
[----:B------:R-:W-:Y:S02]  /*fec0*/  PRMT R9, R4, 0x7531, R5 ;  /* 0x0000753104097816 */ /* 0x000fe40000000005 */
[C-C-:B------:R-:W-:Y:S02]  /*fed0*/  PRMT R10, R6.reuse, 0x6420, R7.reuse ;  /* 0x00006420060a7816 */ /* 0x140fe40000000007 */
[----:B------:R-:W-:Y:S02]  /*fee0*/  PRMT R11, R6, 0x7531, R7 ;  /* 0x00007531060b7816 */ /* 0x000fe40000000007 */
[----:B------:R-:W0:Y:S04]  /*fef0*/  LDSM.16.MT88.4 R4, [R0+0x10400] ;  /* 0x010400000004783b */ /* 0x000e280000004200 */
[----:B------:R-:W-:Y:S01]  /*ff00*/  STSM.16.M88.4 [R3+0x400], R8 ;  /* 0x0004000803007844 */ /* 0x000fe20000000200 */
[----:B0-----:R-:W-:-:S02]  /*ff10*/  PRMT R12, R4, 0x6420, R5 ;  /* 0x00006420040c7816 */ /* 0x001fc40000000005 */
[----:B------:R-:W-:Y:S02]  /*ff20*/  PRMT R13, R4, 0x7531, R5 ;  /* 0x00007531040d7816 */ /* 0x000fe40000000005 */
[C-C-:B------:R-:W-:Y:S02]  /*ff30*/  PRMT R14, R6.reuse, 0x6420, R7.reuse ;  /* 0x00006420060e7816 */ /* 0x140fe40000000007 */
[----:B------:R-:W-:-:S05]  /*ff40*/  PRMT R15, R6, 0x7531, R7 ;  /* 0x00007531060f7816 */ /* 0x000fca0000000007 */
[----:B------:R-:W-:Y:S04]  /*ff50*/  STSM.16.M88.4 [R3+0x2400], R12 ;  /* 0x0024000c03007844 */ /* 0x000fe80000000200 */
[----:B------:R-:W0:Y:S02]  /*ff60*/  LDSM.16.MT88.4 R8, [R2+0x14400] ;  /* 0x014400000208783b */ /* 0x000e240000004200 */
[C-C-:B0-----:R-:W-:Y:S02]  /*ff70*/  PRMT R4, R8.reuse, 0x6420, R9.reuse ;  /* 0x0000642008047816 */ /* 0x141fe40000000009 */
[----:B------:R-:W-:Y:S02]  /*ff80*/  PRMT R5, R8, 0x7531, R9 ;  /* 0x0000753108057816 */ /* 0x000fe40000000009 */
[----:B------:R-:W-:-:S02]  /*ff90*/  PRMT R6, R10, 0x6420, R11 ;  /* 0x000064200a067816 */ /* 0x000fc4000000000b */
[----:B------:R-:W-:Y:S02]  /*ffa0*/  PRMT R7, R10, 0x7531, R11 ;  /* 0x000075310a077816 */ /* 0x000fe4000000000b */
[----:B------:R-:W0:Y:S04]  /*ffb0*/  LDSM.16.MT88.4 R8, [R0+0x14400] ;  /* 0x014400000008783b */ /* 0x000e280000004200 */
[----:B------:R-:W-:Y:S01]  /*ffc0*/  STSM.16.M88.4 [R3+0x4400], R4 ;  /* 0x0044000403007844 */ /* 0x000fe20000000200 */
[C-C-:B0-----:R-:W-:Y:S02]  /*ffd0*/  PRMT R24, R8.reuse, 0x6420, R9.reuse ;  /* 0x0000642008187816 */ /* 0x141fe40000000009 */
[----:B------:R-:W-:Y:S02]  /*ffe0*/  PRMT R25, R8, 0x7531, R9 ;  /* 0x0000753108197816 */ /* 0x000fe40000000009 */
[----:B------:R-:W-:-:S02]  /*fff0*/  PRMT R26, R10, 0x6420, R11 ;  /* 0x000064200a1a7816 */ /* 0x000fc4000000000b */
[----:B------:R-:W-:-:S05]  /*10000*/  PRMT R27, R10, 0x7531, R11 ;  /* 0x000075310a1b7816 */ /* 0x000fca000000000b */
[----:B------:R0:W-:Y:S04]  /*10010*/  STSM.16.M88.4 [R3+0x6400], R24 ;  /* 0x0064001803007844 */ /* 0x0001e80000000200 */
[----:B------:R-:W1:Y:S01]  /*10020*/  LDSM.16.MT88.4 R8, [R2+0x11400] ;  /* 0x011400000208783b */ /* 0x000e620000004200 */
[----:B0-----:R-:W-:Y:S02]  /*10030*/  IADD3 R3, R34, 0x400, R3 ;  /* 0x0000040022037810 */ /* 0x001fe40007ffe003 */
[C-C-:B-1----:R-:W-:Y:S02]  /*10040*/  PRMT R4, R8.reuse, 0x6420, R9.reuse ;  /* 0x0000642008047816 */ /* 0x142fe40000000009 */
[----:B------:R-:W-:Y:S02]  /*10050*/  PRMT R5, R8, 0x7531, R9 ;  /* 0x0000753108057816 */ /* 0x000fe40000000009 */
[----:B------:R-:W-:-:S02]  /*10060*/  PRMT R6, R10, 0x6420, R11 ;  /* 0x000064200a067816 */ /* 0x000fc4000000000b */
[----:B------:R-:W-:Y:S02]  /*10070*/  PRMT R7, R10, 0x7531, R11 ;  /* 0x000075310a077816 */ /* 0x000fe4000000000b */
[----:B------:R-:W0:Y:S04]  /*10080*/  LDSM.16.MT88.4 R8, [R0+0x11400] ;  /* 0x011400000008783b */ /* 0x000e280000004200 */
[----:B------:R-:W-:Y:S01]  /*10090*/  STSM.16.M88.4 [R19], R4 ;  /* 0x0000000413007844 */ /* 0x000fe20000000200 */
[C-C-:B0-----:R-:W-:Y:S02]  /*100a0*/  PRMT R12, R8.reuse, 0x6420, R9.reuse ;  /* 0x00006420080c7816 */ /* 0x141fe40000000009 */
[----:B------:R-:W-:Y:S02]  /*100b0*/  PRMT R13, R8, 0x7531, R9 ;  /* 0x00007531080d7816 */ /* 0x000fe40000000009 */
[----:B------:R-:W-:-:S02]  /*100c0*/  PRMT R14, R10, 0x6420, R11 ;  /* 0x000064200a0e7816 */ /* 0x000fc4000000000b */
        /* <DEDUP_REMOVED lines=32> */
[----:B------:R0:W-:Y:S02]  /*102d0*/  STSM.16.M88.4 [R3+0x4000], R4 ;  /* 0x0040000403007844 */ /* 0x0001e40000000200 */
[C-C-:B0-----:R-:W-:Y:S02]  /*102e0*/  PRMT R4, R8.reuse, 0x6420, R9.reuse ;  /* 0x0000642008047816 */ /* 0x141fe40000000009 */
[----:B------:R-:W-:-:S02]  /*102f0*/  PRMT R5, R8, 0x7531, R9 ;  /* 0x0000753108057816 */ /* 0x000fc40000000009 */
[C-C-:B------:R-:W-:Y:S02]  /*10300*/  PRMT R6, R10.reuse, 0x6420, R11.reuse ;  /* 0x000064200a067816 */ /* 0x140fe4000000000b */
[----:B------:R-:W-:-:S05]  /*10310*/  PRMT R7, R10, 0x7531, R11 ;  /* 0x000075310a077816 */ /* 0x000fca000000000b */
[----:B------:R0:W-:Y:S04]  /*10320*/  STSM.16.M88.4 [R3+0x6000], R4 ;  /* 0x0060000403007844 */ /* 0x0001e80000000200 */
[----:B------:R-:W1:Y:S04]  /*10330*/  LDSM.16.MT88.4 R12, [R2+0x13400] ;  /* 0x01340000020c783b */ /* 0x000e680000004200 */
[----:B------:R-:W2:Y:S01]  /*10340*/  LDSM.16.MT88.4 R4, [R0+0x13400] ;  /* 0x013400000004783b */ /* 0x000ea20000004200 */
[----:B0-----:R-:W-:Y:S01]  /*10350*/  IMAD.IADD R3, R33, 0x1, R3 ;  /* 0x0000000121037824 */ /* 0x001fe200078e0203 */
[----:B-1----:R-:W-:-:S02]  /*10360*/  PRMT R8, R12, 0x6420, R13 ;  /* 0x000064200c087816 */ /* 0x002fc4000000000d */
[----:B------:R-:W-:Y:S02]  /*10370*/  PRMT R9, R12, 0x7531, R13 ;  /* 0x000075310c097816 */ /* 0x000fe4000000000d */
[C-C-:B------:R-:W-:Y:S02]  /*10380*/  PRMT R10, R14.reuse, 0x6420, R15.reuse ;  /* 0x000064200e0a7816 */ /* 0x140fe4000000000f */
[----:B------:R-:W-:-:S05]  /*10390*/  PRMT R11, R14, 0x7531, R15 ;  /* 0x000075310e0b7816 */ /* 0x000fca000000000f */
[----:B------:R2:W-:Y:S02]  /*103a0*/  STSM.16.M88.4 [R3], R8 ;  /* 0x0000000803007844 */ /* 0x0005e40000000200 */
[C-C-:B--2---:R-:W-:Y:S02]  /*103b0*/  PRMT R8, R4.reuse, 0x6420, R5.reuse ;  /* 0x0000642004087816 */ /* 0x144fe40000000005 */
        /* <DEDUP_REMOVED lines=10> */
[----:B------:R1:W-:Y:S01]  /*10460*/  STSM.16.M88.4 [R3+0x4000], R12 ;  /* 0x0040000c03007844 */ /* 0x0003e20000000200 */
[C-C-:B0-----:R-:W-:Y:S02]  /*10470*/  PRMT R8, R4.reuse, 0x6420, R5.reuse ;  /* 0x0000642004087816 */ /* 0x141fe40000000005 */
[----:B------:R-:W-:Y:S02]  /*10480*/  PRMT R9, R4, 0x7531, R5 ;  /* 0x0000753104097816 */ /* 0x000fe40000000005 */
[----:B------:R-:W-:-:S02]  /*10490*/  PRMT R10, R6, 0x6420, R7 ;  /* 0x00006420060a7816 */ /* 0x000fc40000000007 */
[----:B------:R-:W-:-:S05]  /*104a0*/  PRMT R11, R6, 0x7531, R7 ;  /* 0x00007531060b7816 */ /* 0x000fca0000000007 */
[----:B------:R1:W-:Y:S01]  /*104b0*/  STSM.16.M88.4 [R3+0x6000], R8 ;  /* 0x0060000803007844 */ /* 0x0003e20000000200 */
[----:B------:R-:W-:Y:S01]  /*104c0*/  @!PT LDS RZ, [RZ] ;  /* 0x00000000fffff984 */ /* 0x000fe20000000800 */
[----:B------:R-:W-:Y:S01]  /*104d0*/  @!PT LDS RZ, [RZ] ;  /* 0x00000000fffff984 */ /* 0x000fe20000000800 */
[----:B------:R-:W-:Y:S01]  /*104e0*/  @!PT LDS RZ, [RZ] ;  /* 0x00000000fffff984 */ /* 0x000fe20000000800 */
[----:B------:R-:W-:Y:S01]  /*104f0*/  @!PT LDS RZ, [RZ] ;  /* 0x00000000fffff984 */ /* 0x000fe20000000800 */
[----:B------:R0:W-:Y:S06]  /*10500*/  MEMBAR.ALL.CTA ;  /* 0x0000000000007992 */ /* 0x0001ec0000008000 */
[----:B0-----:R-:W0:Y:S01]  /*10510*/  FENCE.VIEW.ASYNC.S ;  /* 0x00000000000073c6 */ /* 0x001e220000000000 */
[----:B------:R-:W-:Y:S05]  /*10520*/  @!P2 BRA `(.L_x_328) ;  /* 0x000000000004a947 */ /* 0x000fea0003800000 */
[----:B------:R-:W-:Y:S01]  /*10530*/  BPT.TRAP 0x1 ;  /* 0x000000040000795c */ /* 0x000fe20000300000 */
.L_x_328:
[----:B0-----:R0:W-:Y:S01]  /*10540*/  SYNCS.ARRIVE.TRANS64.A1T0 RZ, [R17+URZ+0x38850], RZ ;  /* 0x038850ff11ff79a7 */ /* 0x0011e2000810003f */
[----:B------:R-:W-:Y:S06]  /*10550*/  BAR.SYNC.DEFER_BLOCKING 0x2, 0x80 ;  /* 0x0082000000007b1d */ /* 0x000fec0000010000 */
[----:B------:R-:W-:Y:S05]  /*10560*/  @!P0 BRA `(.L_x_329) ;  /* 0x0000000000048947 */ /* 0x000fea0003800000 */
[----:B------:R-:W-:Y:S01]  /*10570*/  BPT.TRAP 0x1 ;  /* 0x000000040000795c */ /* 0x000fe20000300000 */
.L_x_329:
[----:B0-----:R-:W-:Y:S02]  /*10580*/  VIADD R17, R17, 0x38880 ;  /* 0x0003888011117836 */ /* 0x001fe40000000000 */
[----:B-1----:R-:W-:Y:S02]  /*10590*/  IMAD.MOV.U32 R10, RZ, RZ, R30 ;  /* 0x000000ffff0a7224 */ /* 0x002fe400078e001e */
[----:B------:R-:W-:Y:S01]  /*105a0*/  IMAD.MOV.U32 R9, RZ, RZ, R23 ;  /* 0x000000ffff097224 */ /* 0x000fe200078e0017 */
[----:B------:R-:W-:-:S04]  /*105b0*/  PRMT R17, R36, 0x654, R17 ;  /* 0x0000065424117816 */ /* 0x000fc80000000011 */
[----:B------:R2:W-:Y:S01]  /*105c0*/  SYNCS.ARRIVE.TRANS64.RED.A1T0 RZ, [R17+URZ], RZ ;  /* 0x000000ff11ff79a7 */ /* 0x0005e2000810043f */
[----:B------:R-:W-:Y:S05]  /*105d0*/  @P1 BRA `(.L_x_330) ;  /* 0xffffffe800201947 */ /* 0x000fea000383ffff */
.L_x_310:
[----:B------:R-:W3:Y:S01]  /*105e0*/  S2R R0, SR_TID.X ;  /* 0x0000000000007919 */ /* 0x000ee20000002100 */
[----:B------:R-:W-:Y:S01]  /*105f0*/  BSSY B0, `(.L_x_331) ;  /* 0x0000012000007945 */ /* 0x000fe20003800000 */
[----:B---3--:R-:W-:Y:S01]  /*10600*/  LOP3.LUT R2, R0, 0x7f, RZ, 0xc0, !PT ;  /* 0x0000007f00027812 */ /* 0x008fe200078ec0ff */
[----:B------:R-:W-:-:S03]  /*10610*/  IMAD.U32 R0, RZ, RZ, UR48 ;  /* 0x00000030ff007e24 */ /* 0x000fc6000f8e00ff */
[----:B------:R-:W-:Y:S02]  /*10620*/  ISETP.NE.AND P1, PT, R2, RZ, PT ;  /* 0x000000ff0200720c */ /* 0x000fe40003f25270 */
[----:B------:R-:W-:-:S11]  /*10630*/  ISETP.NE.AND P0, PT, R0, 0x3, PT ;  /* 0x000000030000780c */ /* 0x000fd60003f05270 */
[----:B------:R-:W-:Y:S05]  /*10640*/  @P1 BRA `(.L_x_332) ;  /* 0x0000000000301947 */ /* 0x000fea0003800000 */
[----:B------:R-:W3:Y:S01]  /*10650*/  S2R R5, SR_LANEID ;  /* 0x0000000000057919 */ /* 0x000ee20000000000 */
[----:B------:R-:W-:Y:S01]  /*10660*/  VOTEU.ANY UR4, UPT, PT ;  /* 0x0000000000047886 */ /* 0x000fe200038e0100 */
[----:B0-----:R-:W0:Y:S01]  /*10670*/  LDC.64 R2, c[0x0][0xc60] ;  /* 0x00031800ff027b82 */ /* 0x001e220000000a00 */
[----:B------:R-:W3:Y:S02]  /*10680*/  FLO.U32 R0, UR4 ;  /* 0x0000000400007d00 */ /* 0x000ee400080e0000 */
[----:B---3--:R-:W-:-:S06]  /*10690*/  ISETP.EQ.U32.AND P1, PT, R0, R5, PT ;  /* 0x000000050000720c */ /* 0x008fcc0003f22070 */
[----:B------:R-:W0:Y:S07]  /*106a0*/  POPC R5, UR4 ;  /* 0x0000000400057d09 */ /* 0x000e2e0008000000 */
[----:B0-----:R-:W3:Y:S01]  /*106b0*/  @P1 ATOMG.E.ADD.STRONG.GPU PT, R3, desc[UR50][R2.64], R5 ;  /* 0x00000005020319a8 */ /* 0x001ee200081ee1f2 */
[----:B------:R-:W0:Y:S02]  /*106c0*/  S2R R4, SR_LTMASK ;  /* 0x0000000000047919 */ /* 0x000e240000003900 */
[----:B0-----:R-:W-:-:S04]  /*106d0*/  LOP3.LUT R4, R4, UR4, RZ, 0xc0, !PT ;  /* 0x0000000404047c12 */ /* 0x001fc8000f8ec0ff */
[----:B------:R-:W0:Y:S01]  /*106e0*/  POPC R7, R4 ;  /* 0x0000000400077309 */ /* 0x000e220000000000 */
[----:B---3--:R-:W0:Y:S02]  /*106f0*/  SHFL.IDX PT, R0, R3, R0, 0x1f ;  /* 0x00001f0003007589 */ /* 0x008e2400000e0000 */
[----:B0-----:R-:W-:-:S07]  /*10700*/  IADD3 R16, R0, UR49, R7 ;  /* 0x0000003100107c10 */ /* 0x001fce000fffe007 */
.L_x_332:
[----:B------:R-:W-:Y:S05]  /*10710*/  BSYNC B0 ;  /* 0x0000000000007941 */ /* 0x000fea0003800000 */
.L_x_331:
[----:B------:R-:W-:Y:S05]  /*10720*/  @!P0 BRA `(.L_x_333) ;  /* 0x0000000000048947 */ /* 0x000fea0003800000 */
[----:B------:R-:W-:Y:S01]  /*10730*/  BPT.TRAP 0x1 ;  /* 0x000000040000795c */ /* 0x000fe20000300000 */
.L_x_333:
[----:B0-----:R-:W-:Y:S01]  /*10740*/  LOP3.LUT R3, R30, 0x1, RZ, 0x3c, !PT ;  /* 0x000000011e037812 */ /* 0x001fe200078e3cff */
[----:B------:R-:W-:Y:S01]  /*10750*/  IMAD R18, R23, 0x8, R22 ;  /* 0x0000000817127824 */ /* 0x000fe200078e0216 */
[----:B------:R-:W-:Y:S02]  /*10760*/  BSSY B0, `(.L_x_334) ;  /* 0x0000004000007945 */ /* 0x000fe40003800000 */
[----:B------:R-:W-:-:S04]  /*10770*/  SHF.L.U32 R3, R3, 0x1f, RZ ;  /* 0x0000001f03037819 */ /* 0x000fc800000006ff */
[----:B------:R-:W0:Y:S02]  /*10780*/  SYNCS.PHASECHK.TRANS64.TRYWAIT P1, [R18+URZ+0x38870], R3 ;  /* 0x03887003120075a7 */ /* 0x000e24000802017f */
[----:B0-----:R-:W-:Y:S05]  /*10790*/  @!P1 BRA `(.L_x_335) ;  /* 0x0000004c00249947 */ /* 0x001fea0003800000 */
.L_x_466:
[----:B------:R-:W-:Y:S05]  /*107a0*/  BSYNC B0 ;  /* 0x0000000000007941 */ /* 0x000fea0003800000 */
.L_x_334:
[----:B------:R-:W-:-:S05]  /*107b0*/  IMAD.U32 R0, RZ, RZ, UR46 ;  /* 0x0000002eff007e24 */ /* 0x000fca000f8e00ff */
[----:B------:R-:W-:-:S13]  /*107c0*/  ISETP.NE.AND P1, PT, R0, 0x3, PT ;  /* 0x000000030000780c */ /* 0x000fda0003f25270 */
[----:B------:R-:W-:Y:S05]  /*107d0*/  @!P1 BRA `(.L_x_336) ;  /* 0x0000000000049947 */ /* 0x000fea0003800000 */
[----:B------:R-:W-:Y:S01]  /*107e0*/  BPT.TRAP 0x1 ;  /* 0x000000040000795c */ /* 0x000fe20000300000 */
.L_x_336:
[----:B0-----:R-:W-:-:S04]  /*107f0*/  SHF.L.U32 R3, R30, 0x1f, RZ ;  /* 0x0000001f1e037819 */ /* 0x001fc800000006ff */
[----:B------:R-:W0:Y:S02]  /*10800*/  SYNCS.PHASECHK.TRANS64.TRYWAIT P1, [R18+URZ+0x38860], R3 ;  /* 0x03886003120075a7 */ /* 0x000e24000802017f */
[----:B0-----:R-:W-:Y:S05]  /*10810*/  @!P1 BRA `(.L_x_337) ;  /* 0x0000004c00189947 */ /* 0x001fea0003800000 */
.L_x_467:
[----:B------:R-:W3:Y:S04]  /*10820*/  LDL R0, [R1+0x4] ;  /* 0x0000040001007983 */ /* 0x000ee80000100800 */
[----:B--2---:R-:W2:Y:S01]  /*10830*/  LDL R17, [R1] ;  /* 0x0000000001117983 */ /* 0x004ea20000100800 */
[----:B0-----:R-:W-:Y:S01]  /*10840*/  IMAD.SHL.U32 R3, R23, 0x8000, RZ ;  /* 0x0000800017037824 */ /* 0x001fe200078e00ff */
[----:B------:R-:W-:Y:S05]  /*10850*/  WARPSYNC.ALL ;  /* 0x0000000000007948 */ /* 0x000fea0003800000 */
[----:B------:R-:W-:-:S05]  /*10860*/  IMAD.U32 R19, RZ, RZ, UR46 ;  /* 0x0000002eff137e24 */ /* 0x000fca000f8e00ff */
[----:B------:R-:W-:Y:S02]  /*10870*/  ISETP.NE.AND P1, PT, R19, 0x3, PT ;  /* 0x000000031300780c */ /* 0x000fe40003f25270 */
[----:B---3--:R-:W-:Y:S02]  /*10880*/  LOP3.LUT R5, R3, R0, RZ, 0xfc, !PT ;  /* 0x0000000003057212 */ /* 0x008fe400078efcff */
[----:B--2---:R-:W-:-:S03]  /*10890*/  IADD3 R3, R22, R3, R17 ;  /* 0x0000000316037210 */ /* 0x004fc60007ffe011 */
[----:B------:R-:W-:Y:S01]  /*108a0*/  IMAD.IADD R0, R22, 0x1, R5 ;  /* 0x0000000116007824 */ /* 0x000fe200078e0205 */
[----:B------:R-:W-:-:S03]  /*108b0*/  IADD3 R17, R33, 0x400, R3 ;  /* 0x0000040021117810 */ /* 0x000fc60007ffe003 */
[----:B------:R-:W-:Y:S01]  /*108c0*/  IMAD.IADD R2, R34, 0x1, R0 ;  /* 0x0000000122027824 */ /* 0x000fe200078e0200 */
[----:B------:R-:W0:Y:S04]  /*108d0*/  LDSM.16.MT88.4 R4, [R0+0x10400] ;  /* 0x010400000004783b */ /* 0x000e280000004200 */
[----:B------:R-:W2:Y:S01]  /*108e0*/  LDSM.16.MT88.4 R8, [R2+0x10400] ;  /* 0x010400000208783b */ /* 0x000ea20000004200 */
[C-C-:B0-----:R-:W-:Y:S02]  /*108f0*/  PRMT R12, R4.reuse, 0x6420, R5.reuse ;  /* 0x00006420040c7816 */ /* 0x141fe40000000005 */
[----:B------:R-:W-:Y:S02]  /*10900*/  PRMT R13, R4, 0x7531, R5 ;  /* 0x00007531040d7816 */ /* 0x000fe40000000005 */
[----:B-1----:R-:W-:-:S02]  /*10910*/  PRMT R14, R6, 0x6420, R7 ;  /* 0x00006420060e7816 */ /* 0x002fc40000000007 */
[----:B------:R-:W-:Y:S02]  /*10920*/  PRMT R15, R6, 0x7531, R7 ;  /* 0x00007531060f7816 */ /* 0x000fe40000000007 */
[C-C-:B--2---:R-:W-:Y:S02]  /*10930*/  PRMT R4, R8.reuse, 0x6420, R9.reuse ;  /* 0x0000642008047816 */ /* 0x144fe40000000009 */
[----:B------:R-:W-:Y:S01]  /*10940*/  PRMT R5, R8, 0x7531, R9 ;  /* 0x0000753108057816 */ /* 0x000fe20000000009 */
[----:B------:R-:W-:Y:S01]  /*10950*/  STSM.16.M88.4 [R3+0x400], R12 ;  /* 0x0004000c03007844 */ /* 0x000fe20000000200 */
[C-C-:B------:R-:W-:Y:S02]  /*10960*/  PRMT R6, R10.reuse, 0x6420, R11.reuse ;  /* 0x000064200a067816 */ /* 0x140fe4000000000b */
[----:B------:R-:W-:-:S05]  /*10970*/  PRMT R7, R10, 0x7531, R11 ;  /* 0x000075310a077816 */ /* 0x000fca000000000b */
[----:B------:R-:W-:Y:S04]  /*10980*/  STSM.16.M88.4 [R3+0x2400], R4 ;  /* 0x0024000403007844 */ /* 0x000fe80000000200 */
[----:B------:R-:W0:Y:S04]  /*10990*/  LDSM.16.MT88.4 R4, [R0+0x14400] ;  /* 0x014400000004783b */ /* 0x000e280000004200 */
        /* <DEDUP_REMOVED lines=11> */
[----:B------:R-:W1:Y:S04]  /*10a50*/  LDSM.16.MT88.4 R4, [R0+0x11400] ;  /* 0x011400000004783b */ /* 0x000e680000004200 */
        /* <DEDUP_REMOVED lines=81> */
.L_x_338:
[----:B-1----:R1:W-:Y:S01]  /*10f70*/  SYNCS.ARRIVE.TRANS64.A1T0 RZ, [R18+URZ+0x38850], RZ ;  /* 0x038850ff12ff79a7 */ /* 0x0023e2000810003f */
[----:B------:R-:W-:Y:S06]  /*10f80*/  BAR.SYNC.DEFER_BLOCKING 0x2, 0x80 ;  /* 0x0082000000007b1d */ /* 0x000fec0000010000 */
[----:B------:R-:W-:Y:S05]  /*10f90*/  @!P0 BRA `(.L_x_339) ;  /* 0x0000000000048947 */ /* 0x000fea0003800000 */
[----:B------:R-:W-:Y:S01]  /*10fa0*/  BPT.TRAP 0x1 ;  /* 0x000000040000795c */ /* 0x000fe20000300000 */
.L_x_339:
[----:B0-----:R-:W-:Y:S02]  /*10fb0*/  VIADD R3, R18, 0x38880 ;  /* 0x0003888012037836 */ /* 0x001fe40000000000 */
[----:B------:R-:W-:-:S03]  /*10fc0*/  VIADD R23, R23, 0x1 ;  /* 0x0000000117177836 */ /* 0x000fc60000000000 */
[----:B------:R-:W-:Y:S02]  /*10fd0*/  PRMT R3, R36, 0x654, R3 ;  /* 0x0000065424037816 */ /* 0x000fe40000000003 */
[C---:B------:R-:W-:Y:S02]  /*10fe0*/  ISETP.NE.AND P0, PT, R23.reuse, 0x2, PT ;  /* 0x000000021700780c */ /* 0x040fe40003f05270 */
[----:B------:R0:W-:Y:S02]  /*10ff0*/  SYNCS.ARRIVE.TRANS64.RED.A1T0 RZ, [R3+URZ], RZ ;  /* 0x000000ff03ff79a7 */ /* 0x0001e4000810043f */
[----:B------:R-:W-:Y:S02]  /*11000*/  SEL R23, R23, RZ, P0 ;  /* 0x000000ff17177207 */ /* 0x000fe40000000000 */
[----:B0-----:R-:W-:-:S04]  /*11010*/  SEL R3, RZ, 0x1, P0 ;  /* 0x00000001ff037807 */ /* 0x001fc80000000000 */
[----:B------:R-:W-:-:S07]  /*11020*/  LOP3.LUT R30, R30, R3, RZ, 0x3c, !PT ;  /* 0x000000031e1e7212 */ /* 0x000fce00078e3cff */
.L_x_280:
[----:B------:R-:W-:Y:S05]  /*11030*/  BSYNC B7 ;  /* 0x0000000000077941 */ /* 0x000fea0003800000 */
.L_x_278:
[----:B------:R-:W-:-:S13]  /*11040*/  LOP3.LUT P0, RZ, R29, 0x100, RZ, 0xc0, !PT ;  /* 0x000001001dff7812 */ /* 0x000fda000780c0ff */
[----:B------:R-:W-:Y:S05]  /*11050*/  @!P0 BRA `(.L_x_340) ;  /* 0x0000000000248947 */ /* 0x000fea0003800000 */
[----:B------:R-:W0:Y:S08]  /*11060*/  S2UR UR4, SR_CgaCtaId ;  /* 0x00000000000479c3 */ /* 0x000e300000008800 */
[----:B------:R-:W-:Y:S01]  /*11070*/  BAR.SYNC.DEFER_BLOCKING 0x5, 0x180 ;  /* 0x0146000000007b1d */ /* 0x000fe20000010000 */
[----:B------:R-:W-:Y:S01]  /*11080*/  MOV R3, 0x400 ;  /* 0x0000040000037802 */ /* 0x000fe20000000f00 */
[----:B0-----:R-:W-:-:S05]  /*11090*/  IMAD.U32 R36, RZ, RZ, UR4 ;  /* 0x00000004ff247e24 */ /* 0x001fca000f8e00ff */
[----:B------:R-:W-:-:S05]  /*110a0*/  LEA R22, R36, R3, 0x18 ;  /* 0x0000000324167211 */ /* 0x000fca00078ec0ff */
[----:B-1----:R-:W0:Y:S02]  /*110b0*/  LDS.128 R16, [R22+0x388d0] ;  /* 0x0388d00016107984 */ /* 0x002e240000000c00 */
[----:B0-----:R-:W-:Y:S01]  /*110c0*/  R2UR UR40, R19 ;  /* 0x00000000132872ca */ /* 0x001fe200000e0000 */
[----:B------:R-:W-:Y:S06]  /*110d0*/  BAR.ARV 0x4, 0x180 ;  /* 0x0106000000007b1d */ /* 0x000fec0000002000 */
[----:B------:R-:W-:Y:S08]  /*110e0*/  BRA `(.L_x_341) ;  /* 0x0000000800187947 */ /* 0x000ff00003800000 */
.L_x_340:
[----:B------:R-:W0:Y:S01]  /*110f0*/  S2R R0, SR_TID.X ;  /* 0x0000000000007919 */ /* 0x000e220000002100 */
[----:B------:R-:W-:Y:S01]  /*11100*/  ULDC UR4, c[0x0][0xc3c] ;  /* 0x00030f0000047ab9 */ /* 0x000fe20000000800 */
[----:B0-----:R-:W-:Y:S01]  /*11110*/  LOP3.LUT R8, R0, 0x1f, RZ, 0xc0, !PT ;  /* 0x0000001f00087812 */ /* 0x001fe200078ec0ff */
[----:B------:R-:W-:-:S03]  /*11120*/  IMAD.MOV.U32 R0, RZ, RZ, RZ ;  /* 0x000000ffff007224 */ /* 0x000fc600078e00ff */
[C---:B------:R-:W-:Y:S01]  /*11130*/  ISETP.NE.AND P0, PT, R8.reuse, 0x1f, PT ;  /* 0x0000001f0800780c */ /* 0x040fe20003f05270 */
[----:B------:R-:W-:-:S05]  /*11140*/  VIADD R5, R8, UR40 ;  /* 0x0000002808057c36 */ /* 0x000fca0008000000 */
[----:B------:R-:W-:Y:S01]  /*11150*/  ISETP.GE.OR P1, PT, R5, UR4, !P0 ;  /* 0x0000000405007c0c */ /* 0x000fe2000c726670 */
[----:B------:R-:W-:-:S12]  /*11160*/  ULDC UR4, c[0x0][0xc3c] ;  /* 0x00030f0000047ab9 */ /* 0x000fd80000000800 */
[----:B------:R-:W0:Y:S02]  /*11170*/  @!P1 LDC.64 R2, c[0x0][0xc80] ;  /* 0x00032000ff029b82 */ /* 0x000e240000000a00 */
[----:B0-----:R-:W-:-:S05]  /*11180*/  @!P1 IMAD.WIDE R2, R5, 0x4, R2 ;  /* 0x0000000405029825 */ /* 0x001fca00078e0202 */
[----:B------:R-:W2:Y:S01]  /*11190*/  @!P1 LDG.E R0, desc[UR50][R2.64] ;  /* 0x0000003202009981 */ /* 0x000ea2000c1e1900 */
[C---:B------:R-:W-:Y:S02]  /*111a0*/  ISETP.NE.AND P1, PT, R8.reuse, RZ, PT ;  /* 0x000000ff0800720c */ /* 0x040fe40003f25270 */
[C---:B------:R-:W-:Y:S02]  /*111b0*/  ISETP.GE.U32.AND P2, PT, R8.reuse, 0x2, PT ;  /* 0x000000020800780c */ /* 0x040fe40003f46070 */
        /* <DEDUP_REMOVED lines=8> */
[----:B------:R-:W-:Y:S02]  /*11240*/  IMAD.IADD R4, R5, 0x1, R4 ;  /* 0x0000000105047824 */ /* 0x000fe400078e0204 */
[----:B------:R-:W-:Y:S04]  /*11250*/  SHFL.IDX PT, R5, R16, RZ, 0x1f ;  /* 0x00001fff10057589 */ /* 0x000fe800000e0000 */
[----:B------:R-:W0:Y:S02]  /*11260*/  SHFL.UP PT, R6, R4, 0x4, RZ ;  /* 0x0480000004067989 */ /* 0x000e2400000e00ff */
[----:B0-----:R-:W-:-:S05]  /*11270*/  SEL R3, R6, RZ, P3 ;  /* 0x000000ff06037207 */ /* 0x001fca0001800000 */
[----:B------:R-:W-:Y:S02]  /*11280*/  IMAD.IADD R6, R4, 0x1, R3 ;  /* 0x0000000104067824 */ /* 0x000fe400078e0203 */
[----:B------:R-:W-:Y:S04]  /*11290*/  SHFL.IDX PT, R4, R16, 0x1, 0x1f ;  /* 0x00201f0010047f89 */ /* 0x000fe800000e0000 */
        /* <DEDUP_REMOVED lines=11> */
[----:B------:R-:W-:Y:S05]  /*11350*/  @P6 BRA `(.L_x_342) ;  /* 0x0000000000906947 */ /* 0x000fea0003800000 */
.L_x_346:
[----:B------:R-:W-:-:S04]  /*11360*/  UIADD3 UR40, UR40, 0x1f, URZ ;  /* 0x0000001f28287890 */ /* 0x000fc8000fffe03f */
[----:B------:R-:W-:-:S06]  /*11370*/  UISETP.GE.AND UP0, UPT, UR40, UR4, UPT ;  /* 0x000000042800728c */ /* 0x000fcc000bf06270 */
[----:B------:R-:W-:-:S13]  /*11380*/  PLOP3.LUT P6, PT, PT, PT, UP0, 0x40, 0x0 ;  /* 0x000000000000781c */ /* 0x000fda0003fce808 */
[----:B------:R-:W-:Y:S05]  /*11390*/  @!P6 BRA `(.L_x_343) ;  /* 0x000000040034e947 */ /* 0x000fea0003800000 */
[----:B------:R-:W0:Y:S01]  /*113a0*/  S2R R0, SR_TID.X ;  /* 0x0000000000007919 */ /* 0x000e220000002100 */
[----:B------:R-:W-:Y:S01]  /*113b0*/  BSSY B0, `(.L_x_344) ;  /* 0x0000009000007945 */ /* 0x000fe20003800000 */
[----:B0-----:R-:W-:-:S05]  /*113c0*/  LOP3.LUT R0, R0, 0x1f, RZ, 0xc0, !PT ;  /* 0x0000001f00007812 */ /* 0x001fca00078ec0ff */
[----:B------:R-:W-:Y:S02]  /*113d0*/  VIADD R7, R0, UR40 ;  /* 0x0000002800077c36 */ /* 0x000fe40008000000 */
[----:B------:R-:W-:-:S03]  /*113e0*/  IMAD.MOV.U32 R0, RZ, RZ, RZ ;  /* 0x000000ffff007224 */ /* 0x000fc600078e00ff */
[----:B------:R-:W-:-:S13]  /*113f0*/  ISETP.GE.OR P6, PT, R7, UR4, !P0 ;  /* 0x0000000407007c0c */ /* 0x000fda000c7c6670 */
[----:B------:R-:W-:Y:S05]  /*11400*/  @P6 BRA `(.L_x_345) ;  /* 0x00000000000c6947 */ /* 0x000fea0003800000 */
[----:B------:R-:W0:Y:S02]  /*11410*/  LDC.64 R2, c[0x0][0xc80] ;  /* 0x00032000ff027b82 */ /* 0x000e240000000a00 */
[----:B0-----:R-:W-:-:S05]  /*11420*/  IMAD.WIDE R2, R7, 0x4, R2 ;  /* 0x0000000407027825 */ /* 0x001fca00078e0202 */
[----:B------:R0:W5:Y:S02]  /*11430*/  LDG.E R0, desc[UR50][R2.64] ;  /* 0x0000003202007981 */ /* 0x000164000c1e1900 */
.L_x_345:
[----:B------:R-:W-:Y:S05]  /*11440*/  BSYNC B0 ;  /* 0x0000000000007941 */ /* 0x000fea0003800000 */
.L_x_344:
        /* <DEDUP_REMOVED lines=13> */
[----:B0-----:R-:W-:Y:S02]  /*11520*/  SEL R9, R2, RZ, P5 ;  /* 0x000000ff02097207 */ /* 0x001fe40002800000 */
[----:B------:R-:W0:Y:S03]  /*11530*/  LDC R2, c[0x0][0xc38] ;  /* 0x00030e00ff027b82 */ /* 0x000e260000000800 */
[----:B------:R-:W-:-:S05]  /*11540*/  IMAD.IADD R3, R8, 0x1, R9 ;  /* 0x0000000108037824 */ /* 0x000fca00078e0209 */
[----:B------:R-:W0:Y:S02]  /*11550*/  SHFL.IDX PT, R9, R3, 0x1f, 0x1f ;  /* 0x03e01f0003097f89 */ /* 0x000e2400000e0000 */
[----:B0-----:R-:W-:-:S04]  /*11560*/  IMAD R9, R9, R2, RZ ;  /* 0x0000000209097224 */ /* 0x001fc800078e02ff */
[----:B------:R-:W-:-:S05]  /*11570*/  IMAD.IADD R4, R9, 0x1, R4 ;  /* 0x0000000109047824 */ /* 0x000fca00078e0204 */
[----:B------:R-:W-:-:S13]  /*11580*/  ISETP.GT.AND P6, PT, R4, R5, PT ;  /* 0x000000050400720c */ /* 0x000fda0003fc4270 */
[----:B------:R-:W-:Y:S05]  /*11590*/  @!P6 BRA `(.L_x_346) ;  /* 0xfffffffc0070e947 */ /* 0x000fea000383ffff */
.L_x_342:
[----:B------:R-:W-:Y:S02]  /*115a0*/  IMAD.IADD R16, R4, 0x1, -R9 ;  /* 0x0000000104107824 */ /* 0x000fe400078e0a09 */
[----:B------:R-:W-:Y:S02]  /*115b0*/  IMAD.MOV.U32 R7, RZ, RZ, RZ ;  /* 0x000000ffff077224 */ /* 0x000fe400078e00ff */
        /* <DEDUP_REMOVED lines=11> */
[----:B------:R0:W2:Y:S01]  /*11670*/  F2I.FTZ.U32.TRUNC.NTZ R9, R8 ;  /* 0x0000000800097305 */ /* 0x0000a2000021f000 */
[----:B------:R-:W-:Y:S05]  /*11680*/  @!P0 BRA `(.L_x_347) ;  /* 0x00000000000c8947 */ /* 0x000fea0003800000 */
[----:B------:R-:W-:-:S06]  /*11690*/  UIADD3 UR5, UR4, -0x1, URZ ;  /* 0xffffffff04057890 */ /* 0x000fcc000fffe03f */
[----:B------:R-:W-:-:S05]  /*116a0*/  IMAD.U32 R6, RZ, RZ, UR5 ;  /* 0x00000005ff067e24 */ /* 0x000fca000f8e00ff */
[----:B------:R3:W4:Y:S02]  /*116b0*/  SHFL.IDX PT, R7, R3, R6, 0x1f ;  /* 0x00001f0603077589 */ /* 0x00072400000e0000 */
.L_x_347:
[--C-:B--23--:R-:W-:Y:S01]  /*116c0*/  IMAD.MOV R3, RZ, RZ, -R9.reuse ;  /* 0x000000ffff037224 */ /* 0x10cfe200078e0a09 */
[----:B------:R-:W-:Y:S01]  /*116d0*/  UIADD3 UR40, UR4, UR40, URZ ;  /* 0x0000002804287290 */ /* 0x000fe2000fffe03f */
[----:B----4-:R-:W-:Y:S02]  /*116e0*/  IMAD R16, R7, R2, R16 ;  /* 0x0000000207107224 */ /* 0x010fe400078e0210 */
[----:B------:R-:W-:Y:S02]  /*116f0*/  IMAD R6, R3, R4, RZ ;  /* 0x0000000403067224 */ /* 0x000fe400078e02ff */
[----:B------:R-:W-:Y:S02]  /*11700*/  IMAD.MOV.U32 R2, RZ, RZ, RZ ;  /* 0x000000ffff027224 */ /* 0x000fe400078e00ff */
[----:B------:R-:W-:Y:S02]  /*11710*/  IMAD.MOV.U32 R3, RZ, RZ, R9 ;  /* 0x000000ffff037224 */ /* 0x000fe400078e0009 */
[----:B------:R-:W-:-:S02]  /*11720*/  IMAD.IADD R5, R5, 0x1, -R16 ;  /* 0x0000000105057824 */ /* 0x000fc400078e0a10 */
[----:B------:R-:W-:Y:S01]  /*11730*/  IMAD.HI.U32 R9, R9, R6, R2 ;  /* 0x0000000609097227 */ /* 0x000fe200078e0002 */
[----:B------:R-:W-:Y:S02]  /*11740*/  IABS R3, R0 ;  /* 0x0000000000037213 */ /* 0x000fe40000000000 */
[----:B------:R-:W-:-:S03]  /*11750*/  IABS R2, R5 ;  /* 0x0000000500027213 */ /* 0x000fc60000000000 */
[----:B------:R-:W-:Y:S02]  /*11760*/  IMAD.MOV R3, RZ, RZ, -R3 ;  /* 0x000000ffff037224 */ /* 0x000fe400078e0a03 */
[----:B------:R-:W-:-:S04]  /*11770*/  IMAD.HI.U32 R9, R9, R2, RZ ;  /* 0x0000000209097227 */ /* 0x000fc800078e00ff */
[----:B------:R-:W-:Y:S01]  /*11780*/  IMAD R3, R9, R3, R2 ;  /* 0x0000000309037224 */ /* 0x000fe200078e0202 */
[----:B------:R-:W-:-:S04]  /*11790*/  LOP3.LUT R2, R5, R0, RZ, 0x3c, !PT ;  /* 0x0000000005027212 */ /* 0x000fc800078e3cff */
[----:B------:R-:W-:Y:S02]  /*117a0*/  ISETP.GT.U32.AND P1, PT, R4, R3, PT ;  /* 0x000000030400720c */ /* 0x000fe40003f24070 */
[----:B------:R-:W-:-:S11]  /*117b0*/  ISETP.GE.AND P2, PT, R2, RZ, PT ;  /* 0x000000ff0200720c */ /* 0x000fd60003f46270 */
[----:B------:R-:W-:Y:S02]  /*117c0*/  @!P1 IMAD.IADD R3, R3, 0x1, -R4 ;  /* 0x0000000103039824 */ /* 0x000fe400078e0a04 */
[----:B------:R-:W-:Y:S01]  /*117d0*/  @!P1 VIADD R9, R9, 0x1 ;  /* 0x0000000109099836 */ /* 0x000fe20000000000 */
[----:B------:R-:W-:Y:S02]  /*117e0*/  ISETP.NE.AND P1, PT, R0, RZ, PT ;  /* 0x000000ff0000720c */ /* 0x000fe40003f25270 */
[----:B------:R-:W-:-:S13]  /*117f0*/  ISETP.GE.U32.AND P0, PT, R3, R4, PT ;  /* 0x000000040300720c */ /* 0x000fda0003f06070 */
[----:B------:R-:W-:-:S04]  /*11800*/  @P0 VIADD R9, R9, 0x1 ;  /* 0x0000000109090836 */ /* 0x000fc80000000000 */
[----:B------:R-:W-:Y:S01]  /*11810*/  @!P2 IMAD.MOV R9, RZ, RZ, -R9 ;  /* 0x000000ffff09a224 */ /* 0x000fe200078e0a09 */
[----:B------:R-:W-:-:S05]  /*11820*/  @!P1 LOP3.LUT R9, RZ, R0, RZ, 0x33, !PT ;  /* 0x00000000ff099212 */ /* 0x000fca00078e33ff */
[--C-:B------:R-:W-:Y:S02]  /*11830*/  IMAD.MOV R17, RZ, RZ, -R9.reuse ;  /* 0x000000ffff117224 */ /* 0x100fe400078e0a09 */
[----:B-1----:R-:W-:Y:S02]  /*11840*/  IMAD.MOV.U32 R18, RZ, RZ, R9 ;  /* 0x000000ffff127224 */ /* 0x002fe400078e0009 */
[----:B------:R-:W-:Y:S01]  /*11850*/  IMAD R17, R0, R17, R5 ;  /* 0x0000001100117224 */ /* 0x000fe200078e0205 */
[----:B------:R-:W-:Y:S06]  /*11860*/  BRA `(.L_x_348) ;  /* 0x0000000000107947 */ /* 0x000fec0003800000 */
.L_x_343:
[----:B------:R-:W-:Y:S01]  /*11870*/  IMAD.MOV.U32 R16, RZ, RZ, R5 ;  /* 0x000000ffff107224 */ /* 0x000fe200078e0005 */
[----:B------:R-:W-:Y:S01]  /*11880*/  ULDC UR40, c[0x0][0xc3c] ;  /* 0x00030f0000287ab9 */ /* 0x000fe20000000800 */
[----:B------:R-:W-:Y:S02]  /*11890*/  IMAD.MOV.U32 R17, RZ, RZ, RZ ;  /* 0x000000ffff117224 */ /* 0x000fe400078e00ff */
[----:B-1----:R-:W-:-:S07]  /*118a0*/  IMAD.MOV.U32 R18, RZ, RZ, RZ ;  /* 0x000000ffff127224 */ /* 0x002fce00078e00ff */
.L_x_348:
[----:B------:R-:W1:Y:S01]  /*118b0*/  S2R R0, SR_TID.X ;  /* 0x0000000000007919 */ /* 0x000e620000002100 */
[----:B------:R-:W-:Y:S01]  /*118c0*/  IMAD.U32 R19, RZ, RZ, UR40 ;  /* 0x00000028ff137e24 */ /* 0x000fe2000f8e00ff */
[----:B------:R-:W-:Y:S01]  /*118d0*/  BAR.SYNC.DEFER_BLOCKING 0x4, 0x180 ;  /* 0x0106000000007b1d */ /* 0x000fe20000010000 */
[----:B-1----:R-:W-:-:S04]  /*118e0*/  LOP3.LUT R0, R0, 0x1f, RZ, 0xc0, !PT ;  /* 0x0000001f00007812 */ /* 0x002fc800078ec0ff */
[----:B------:R-:W-:-:S13]  /*118f0*/  ISETP.NE.AND P0, PT, R0, RZ, PT ;  /* 0x000000ff0000720c */ /* 0x000fda0003f05270 */
[----:B------:R-:W1:Y:S01]  /*11900*/  @!P0 S2R R36, SR_CgaCtaId ;  /* 0x0000000000248919 */ /* 0x000e620000008800 */
[----:B------:R-:W-:-:S04]  /*11910*/  @!P0 MOV R3, 0x400 ;  /* 0x0000040000038802 */ /* 0x000fc80000000f00 */
[----:B-1----:R-:W-:-:S05]  /*11920*/  @!P0 LEA R22, R36, R3, 0x18 ;  /* 0x0000000324168211 */ /* 0x002fca00078ec0ff */
[----:B------:R1:W-:Y:S01]  /*11930*/  @!P0 STS.128 [R22+0x388d0], R16 ;  /* 0x0388d01016008388 */ /* 0x0003e20000000c00 */
[----:B------:R-:W-:Y:S06]  /*11940*/  BAR.ARV 0x5, 0x180 ;  /* 0x0146000000007b1d */ /* 0x000fec0000002000 */
.L_x_341:
[----:B------:R-:W-:Y:S02]  /*11950*/  ULDC UR4, c[0x0][0xc3c] ;  /* 0x00030f0000047ab9 */ /* 0x000fe40000000800 */
[----:B------:R-:W-:-:S06]  /*11960*/  UISETP.GE.AND UP0, UPT, UR40, UR4, UPT ;  /* 0x000000042800728c */ /* 0x000fcc000bf06270 */
[----:B------:R-:W-:-:S13]  /*11970*/  PLOP3.LUT P0, PT, PT, PT, UP0, 0x80, 0x0 ;  /* 0x000000000000781c */ /* 0x000fda0003f0f008 */
[----:B------:R-:W-:Y:S05]  /*11980*/  @!P0 BRA `(.L_x_349) ;  /* 0xffffffa800248947 */ /* 0x000fea000383ffff */
.L_x_274:
[----:B0-----:R-:W3:Y:S01]  /*11990*/  LDL.LU R0, [R1+0xc] ;  /* 0x00000c0001007983 */ /* 0x001ee20000300800 */
[----:B------:R-:W-:Y:S01]  /*119a0*/  BSSY B0, `(.L_x_350) ;  /* 0x000000b000007945 */ /* 0x000fe20003800000 */
[----:B------:R-:W0:Y:S01]  /*119b0*/  S2R R5, SR_CgaCtaId ;  /* 0x0000000000057919 */ /* 0x000e220000008800 */
[----:B---3--:R-:W-:-:S05]  /*119c0*/  VIADD R0, R0, 0x1 ;  /* 0x0000000100007836 */ /* 0x008fca0000000000 */
[----:B------:R-:W-:-:S04]  /*119d0*/  LEA.HI R2, R0, R0, RZ, 0x1 ;  /* 0x0000000000027211 */ /* 0x000fc800078f08ff */
[----:B------:R-:W-:Y:S02]  /*119e0*/  LOP3.LUT R3, R2, 0xfffffffe, RZ, 0xc0, !PT ;  /* 0xfffffffe02037812 */ /* 0x000fe400078ec0ff */
[----:B------:R-:W-:-:S03]  /*119f0*/  MOV R2, 0x400 ;  /* 0x0000040000027802 */ /* 0x000fc60000000f00 */
[----:B------:R-:W-:Y:S01]  /*11a00*/  IMAD.IADD R0, R0, 0x1, -R3 ;  /* 0x0000000100007824 */ /* 0x000fe200078e0a03 */
[----:B0-----:R-:W-:-:S04]  /*11a10*/  LEA R4, R5, R2, 0x18 ;  /* 0x0000000205047211 */ /* 0x001fc800078ec0ff */
[----:B------:R-:W-:-:S04]  /*11a20*/  SHF.L.U32 R0, R0, 0x1f, RZ ;  /* 0x0000001f00007819 */ /* 0x000fc800000006ff */
[----:B------:R-:W0:Y:S02]  /*11a30*/  SYNCS.PHASECHK.TRANS64.TRYWAIT P0, [R4+URZ+0x38820], R0 ;  /* 0x03882000040075a7 */ /* 0x000e24000800017f */
[----:B0-----:R-:W-:Y:S05]  /*11a40*/  @!P0 BRA `(.L_x_351) ;  /* 0x0000003800a08947 */ /* 0x001fea0003800000 */
.L_x_468:
[----:B------:R-:W-:Y:S05]  /*11a50*/  BSYNC B0 ;  /* 0x0000000000007941 */ /* 0x000fea0003800000 */
.L_x_350:
[----:B------:R-:W-:-:S03]  /*11a60*/  UMOV UR4, 0xffffffff ;  /* 0xffffffff00047882 */ /* 0x000fc60000000000 */
[----:B------:R-:W-:Y:S05]  /*11a70*/  BRA.DIV UR4, `(.L_x_352) ;  /* 0x0000003a04a87947 */ /* 0x000fea000b800000 */
[----:B0-----:R-:W0:Y:S02]  /*11a80*/  S2R R0, SR_TID.X ;  /* 0x0000000000007919 */ /* 0x001e240000002100 */
[----:B0-----:R-:W-:-:S04]  /*11a90*/  SHF.R.U32.HI R0, RZ, 0x5, R0 ;  /* 0x00000005ff007819 */ /* 0x001fc80000011600 */
[----:B------:R-:W-:-:S05]  /*11aa0*/  LOP3.LUT R0, R0, 0x3, RZ, 0xc0, !PT ;  /* 0x0000000300007812 */ /* 0x000fca00078ec0ff */
[----:B------:R0:W3:Y:S02]  /*11ab0*/  SHFL.IDX PT, R14, R0, RZ, 0x1f ;  /* 0x00001fff000e7589 */ /* 0x0000e400000e0000 */
.L_x_471:
[----:B---3--:R-:W-:Y:S01]  /*11ac0*/  ISETP.NE.AND P0, PT, R14, RZ, PT ;  /* 0x000000ff0e00720c */ /* 0x008fe20003f05270 */
[----:B------:R-:W-:-:S12]  /*11ad0*/  BSSY B0, `(.L_x_353) ;  /* 0x000002c000007945 */ /* 0x000fd80003800000 */
[----:B------:R-:W-:Y:S05]  /*11ae0*/  @P0 BRA `(.L_x_354) ;  /* 0x0000000000a80947 */ /* 0x000fea0003800000 */
[----:B------:R-:W-:-:S03]  /*11af0*/  UMOV UR4, 0xffffffff ;  /* 0xffffffff00047882 */ /* 0x000fc60000000000 */
[----:B------:R-:W-:Y:S05]  /*11b00*/  BRA.DIV UR4, `(.L_x_355) ;  /* 0x0000003a04b87947 */ /* 0x000fea000b800000 */
[----:B------:R-:W-:-:S13]  /*11b10*/  ELECT P6, URZ, PT ;  /* 0x00000000003f782f */ /* 0x000fda00038c0000 */
.L_x_474:
[----:B------:R-:W-:Y:S05]  /*11b20*/  @!P6 BRA `(.L_x_354) ;  /* 0x000000000098e947 */ /* 0x000fea0003800000 */
[----:B------:R-:W-:-:S06]  /*11b30*/  ULOP3.LUT UR4, UR37, 0x2, URZ, 0xfc, !UPT ;  /* 0x0000000225047892 */ /* 0x000fcc000f8efc3f */
[----:B0-----:R-:W-:-:S05]  /*11b40*/  IMAD.U32 R0, RZ, RZ, UR4 ;  /* 0x00000004ff007e24 */ /* 0x001fca000f8e00ff */
[----:B------:R-:W-:-:S13]  /*11b50*/  ISETP.NE.AND P0, PT, R0, 0x3, PT ;  /* 0x000000030000780c */ /* 0x000fda0003f05270 */
[----:B------:R-:W-:Y:S05]  /*11b60*/  @!P0 BRA `(.L_x_356) ;  /* 0x0000000000048947 */ /* 0x000fea0003800000 */
[----:B------:R-:W-:Y:S01]  /*11b70*/  BPT.TRAP 0x1 ;  /* 0x000000040000795c */ /* 0x000fe20000300000 */
.L_x_356:
[C---:B------:R-:W-:Y:S01]  /*11b80*/  IMAD R5, R23.reuse, 0x8, R4 ;  /* 0x0000000817057824 */ /* 0x040fe200078e0204 */
[----:B------:R-:W-:Y:S01]  /*11b90*/  SHF.L.U32 R0, R30, 0x1f, RZ ;  /* 0x0000001f1e007819 */ /* 0x000fe200000006ff */
[----:B------:R-:W-:-:S03]  /*11ba0*/  VIADD R23, R23, 0x1 ;  /* 0x0000000117177836 */ /* 0x000fc60000000000 */
[----:B------:R-:W0:Y:S02]  /*11bb0*/  SYNCS.PHASECHK.TRANS64.TRYWAIT P1, [R5+URZ+0x38840], R0 ;  /* 0x03884000050075a7 */ /* 0x000e24000802017f */
[----:B------:R-:W-:-:S04]  /*11bc0*/  ISETP.NE.AND P2, PT, R23, 0x2, PT ;  /* 0x000000021700780c */ /* 0x000fc80003f45270 */
[----:B------:R-:W-:Y:S01]  /*11bd0*/  SEL R3, RZ, 0x1, P2 ;  /* 0x00000001ff037807 */ /* 0x000fe20001000000 */
[----:B0-----:R-:W-:Y:S08]  /*11be0*/  @!P1 BRA `(.L_x_357) ;  /* 0x0000003800a09947 */ /* 0x001ff00003800000 */
.L_x_475:
[----:B------:R-:W-:Y:S02]  /*11bf0*/  SEL R23, R23, RZ, P2 ;  /* 0x000000ff17177207 */ /* 0x000fe40001000000 */
[----:B------:R-:W-:Y:S01]  /*11c00*/  LOP3.LUT R2, R30, R3, RZ, 0x3c, !PT ;  /* 0x000000031e027212 */ /* 0x000fe200078e3cff */
[----:B------:R-:W-:Y:S06]  /*11c10*/  @!P0 BRA `(.L_x_358) ;  /* 0x0000000000048947 */ /* 0x000fec0003800000 */
[----:B------:R-:W-:Y:S01]  /*11c20*/  BPT.TRAP 0x1 ;  /* 0x000000040000795c */ /* 0x000fe20000300000 */
.L_x_358:
[----:B------:R-:W-:Y:S01]  /*11c30*/  IMAD R23, R23, 0x8, R4 ;  /* 0x0000000817177824 */ /* 0x000fe200078e0204 */
[----:B------:R-:W-:-:S04]  /*11c40*/  SHF.L.U32 R2, R2, 0x1f, RZ ;  /* 0x0000001f02027819 */ /* 0x000fc800000006ff */
[----:B------:R-:W3:Y:S02]  /*11c50*/  SYNCS.PHASECHK.TRANS64.TRYWAIT P1, [R23+URZ+0x38840], R2 ;  /* 0x03884002170075a7 */ /* 0x000ee4000802017f */
[----:B---3--:R-:W-:Y:S05]  /*11c60*/  @!P1 BRA `(.L_x_359) ;  /* 0x0000003800949947 */ /* 0x008fea0003800000 */
.L_x_476:
[----:B------:R-:W-:Y:S05]  /*11c70*/  @!P0 BRA `(.L_x_360) ;  /* 0x0000000000048947 */ /* 0x000fea0003800000 */
[----:B------:R-:W-:Y:S01]  /*11c80*/  BPT.TRAP 0x1 ;  /* 0x000000040000795c */ /* 0x000fe20000300000 */
.L_x_360:
[----:B------:R-:W4:Y:S02]  /*11c90*/  SYNCS.PHASECHK.TRANS64.TRYWAIT P1, [R5+URZ+0x38860], R0 ;  /* 0x03886000050075a7 */ /* 0x000f24000802017f */
[----:B----4-:R-:W-:Y:S05]  /*11ca0*/  @!P1 BRA `(.L_x_361) ;  /* 0x0000003800989947 */ /* 0x010fea0003800000 */
.L_x_477:
[----:B------:R-:W-:Y:S05]  /*11cb0*/  @!P0 BRA `(.L_x_362) ;  /* 0x0000000000048947 */ /* 0x000fea0003800000 */
[----:B------:R-:W-:Y:S01]  /*11cc0*/  BPT.TRAP 0x1 ;  /* 0x000000040000795c */ /* 0x000fe20000300000 */
.L_x_362:
[----:B------:R-:W5:Y:S02]  /*11cd0*/  SYNCS.PHASECHK.TRANS64.TRYWAIT P1, [R23+URZ+0x38860], R2 ;  /* 0x03886002170075a7 */ /* 0x000f64000802017f */
[----:B-----5:R-:W-:Y:S05]  /*11ce0*/  @!P1 BRA `(.L_x_363) ;  /* 0x00000038009c9947 */ /* 0x020fea0003800000 */
.L_x_478:
[----:B------:R-:W-:Y:S05]  /*11cf0*/  @!P0 BRA `(.L_x_364) ;  /* 0x0000000000048947 */ /* 0x000fea0003800000 */
[----:B------:R-:W-:Y:S01]  /*11d00*/  BPT.TRAP 0x1 ;  /* 0x000000040000795c */ /* 0x000fe20000300000 */
.L_x_364:
[----:B------:R-:W5:Y:S02]  /*11d10*/  SYNCS.PHASECHK.TRANS64.TRYWAIT P1, [R5+URZ+0x38880], R0 ;  /* 0x03888000050075a7 */ /* 0x000f64000802017f */
[----:B-----5:R-:W-:Y:S05]  /*11d20*/  @!P1 BRA `(.L_x_365) ;  /* 0x0000003800a09947 */ /* 0x020fea0003800000 */
.L_x_479:
[----:B------:R-:W-:Y:S05]  /*11d30*/  @!P0 BRA `(.L_x_366) ;  /* 0x0000000000048947 */ /* 0x000fea0003800000 */
[----:B------:R-:W-:Y:S01]  /*11d40*/  BPT.TRAP 0x1 ;  /* 0x000000040000795c */ /* 0x000fe20000300000 */
.L_x_366:
[----:B------:R0:W0:Y:S02]  /*11d50*/  SYNCS.PHASECHK.TRANS64.TRYWAIT P0, [R23+URZ+0x38880], R2 ;  /* 0x03888002170075a7 */ /* 0x000024000800017f */
[----:B0-----:R-:W-:Y:S05]  /*11d60*/  @!P0 NANOSLEEP.SYNCS 0x989680 ;  /* 0x009896800000895d */ /* 0x001fea0003900000 */
[----:B------:R-:W0:Y:S02]  /*11d70*/  @!P0 SYNCS.PHASECHK.TRANS64 P0, [R23+URZ+0x38880], R2 ;  /* 0x03888002170085a7 */ /* 0x000e24000800007f */
[----:B0-----:R-:W-:Y:S05]  /*11d80*/  @!P0 BRA `(.L_x_366) ;  /* 0xfffffffc00f08947 */ /* 0x001fea000383ffff */
.L_x_354:
[----:B------:R-:W-:Y:S05]  /*11d90*/  BSYNC B0 ;  /* 0x0000000000007941 */ /* 0x000fea0003800000 */
.L_x_353:
[----:B------:R-:W-:Y:S05]  /*11da0*/  EXIT ;  /* 0x000000000000794d */ /* 0x000fea0003800000 */
.L_x_223:
[----:B0-----:R-:W-:-:S04]  /*11db0*/  IMAD.U32 R4, RZ, RZ, UR52 ;  /* 0x00000034ff047e24 */ /* 0x001fc8000f8e00ff */
[----:B------:R0:W1:Y:S03]  /*11dc0*/  SYNCS.PHASECHK.TRANS64.TRYWAIT P0, [R4+URZ+0x38800], R7 ;  /* 0x03880007040075a7 */ /* 0x000066000800017f */
[----:B-1----:R-:W-:Y:S05]  /*11dd0*/  @!P0 NANOSLEEP.SYNCS 0x989680 ;  /* 0x009896800000895d */ /* 0x002fea0003900000 */
[----:B------:R-:W1:Y:S02]  /*11de0*/  @!P0 SYNCS.PHASECHK.TRANS64 P0, [R4+URZ+0x38800], R7 ;  /* 0x03880007040085a7 */ /* 0x000e64000800007f */
[----:B-1----:R-:W-:Y:S05]  /*11df0*/  @!P0 BRA `(.L_x_223) ;  /* 0xfffffffc00ec8947 */ /* 0x002fea000383ffff */
[----:B------:R-:W-:Y:S05]  /*11e00*/  BRA `(.L_x_367) ;  /* 0xfffffefc00447947 */ /* 0x000fea000383ffff */
.L_x_227:
[----:B-1----:R-:W-:-:S04]  /*11e10*/  IMAD.U32 R4, RZ, RZ, UR53 ;  /* 0x00000035ff047e24 */ /* 0x002fc8000f8e00ff */
[----:B------:R1:W2:Y:S03]  /*11e20*/  SYNCS.PHASECHK.TRANS64.TRYWAIT P1, [R4+URZ+0x38830], R7 ;  /* 0x03883007040075a7 */ /* 0x0002a6000802017f */
[----:B--2---:R-:W-:Y:S05]  /*11e30*/  @!P1 NANOSLEEP.SYNCS 0x989680 ;  /* 0x009896800000995d */ /* 0x004fea0003900000 */
[----:B------:R-:W2:Y:S02]  /*11e40*/  @!P1 SYNCS.PHASECHK.TRANS64 P1, [R4+URZ+0x38830], R7 ;  /* 0x03883007040095a7 */ /* 0x000ea4000802007f */
[----:B--2---:R-:W-:Y:S05]  /*11e50*/  @!P1 BRA `(.L_x_227) ;  /* 0xfffffffc00ec9947 */ /* 0x004fea000383ffff */
[----:B------:R-:W-:Y:S05]  /*11e60*/  BRA `(.L_x_226) ;  /* 0xfffffefc00687947 */ /* 0x000fea000383ffff */
.L_x_232:
[----:B-1----:R-:W-:-:S04]  /*11e70*/  IMAD.U32 R8, RZ, RZ, UR53 ;  /* 0x00000035ff087e24 */ /* 0x002fc8000f8e00ff */
[----:B------:R1:W2:Y:S03]  /*11e80*/  SYNCS.PHASECHK.TRANS64.TRYWAIT P1, [R8+URZ+0x38850], R7 ;  /* 0x03885007080075a7 */ /* 0x0002a6000802017f */
[----:B--2---:R-:W-:Y:S05]  /*11e90*/  @!P1 NANOSLEEP.SYNCS 0x989680 ;  /* 0x009896800000995d */ /* 0x004fea0003900000 */
[----:B------:R-:W2:Y:S02]  /*11ea0*/  @!P1 SYNCS.PHASECHK.TRANS64 P1, [R8+URZ+0x38850], R7 ;  /* 0x03885007080095a7 */ /* 0x000ea4000802007f */
[----:B--2---:R-:W-:Y:S05]  /*11eb0*/  @!P1 BRA `(.L_x_232) ;  /* 0xfffffffc00ec9947 */ /* 0x004fea000383ffff */
[----:B------:R-:W-:Y:S05]  /*11ec0*/  BRA `(.L_x_231) ;  /* 0xffffff2000d07947 */ /* 0x000fea000383ffff */
.L_x_238:
[----:B0-----:R-:W-:Y:S02]  /*11ed0*/  IMAD.U32 R3, RZ, RZ, UR47 ;  /* 0x0000002fff037e24 */ /* 0x001fe4000f8e00ff */
[----:B------:R-:W-:-:S04]  /*11ee0*/  IMAD.U32 R8, RZ, RZ, UR54 ;  /* 0x00000036ff087e24 */ /* 0x000fc8000f8e00ff */
[----:B------:R0:W1:Y:S03]  /*11ef0*/  SYNCS.PHASECHK.TRANS64.TRYWAIT P2, [R3+URZ+0x38830], R8 ;  /* 0x03883008030075a7 */ /* 0x000066000804017f */
[----:B-1----:R-:W-:Y:S05]  /*11f00*/  @!P2 NANOSLEEP.SYNCS 0x989680 ;  /* 0x009896800000a95d */ /* 0x002fea0003900000 */
[----:B------:R-:W1:Y:S02]  /*11f10*/  @!P2 SYNCS.PHASECHK.TRANS64 P2, [R3+URZ+0x38830], R8 ;  /* 0x038830080300a5a7 */ /* 0x000e64000804007f */
[----:B-1----:R-:W-:Y:S05]  /*11f20*/  @!P2 BRA `(.L_x_238) ;  /* 0xfffffffc00e8a947 */ /* 0x002fea000383ffff */
[----:B------:R-:W-:Y:S05]  /*11f30*/  BRA `(.L_x_237) ;  /* 0xffffff2400bc7947 */ /* 0x000fea000383ffff */
.L_x_243:
[----:B0-----:R-:W-:Y:S02]  /*11f40*/  IMAD.U32 R7, RZ, RZ, UR47 ;  /* 0x0000002fff077e24 */ /* 0x001fe4000f8e00ff */
[----:B------:R-:W-:-:S04]  /*11f50*/  IMAD.U32 R8, RZ, RZ, UR54 ;  /* 0x00000036ff087e24 */ /* 0x000fc8000f8e00ff */
[----:B------:R0:W1:Y:S03]  /*11f60*/  SYNCS.PHASECHK.TRANS64.TRYWAIT P2, [R7+URZ+0x38850], R8 ;  /* 0x03885008070075a7 */ /* 0x000066000804017f */
[----:B-1----:R-:W-:Y:S05]  /*11f70*/  @!P2 NANOSLEEP.SYNCS 0x989680 ;  /* 0x009896800000a95d */ /* 0x002fea0003900000 */
[----:B------:R-:W1:Y:S02]  /*11f80*/  @!P2 SYNCS.PHASECHK.TRANS64 P2, [R7+URZ+0x38850], R8 ;  /* 0x038850080700a5a7 */ /* 0x000e64000804007f */
[----:B-1----:R-:W-:Y:S05]  /*11f90*/  @!P2 BRA `(.L_x_243) ;  /* 0xfffffffc00e8a947 */ /* 0x002fea000383ffff */
[----:B------:R-:W-:Y:S05]  /*11fa0*/  BRA `(.L_x_242) ;  /* 0xffffff4c005c7947 */ /* 0x000fea000383ffff */
.L_x_289:
[----:B------:R-:W0:Y:S01]  /*11fb0*/  S2R R20, SR_TID.X ;  /* 0x0000000000147919 */ /* 0x000e220000002100 */
[----:B------:R-:W-:Y:S02]  /*11fc0*/  IMAD.MOV.U32 R12, RZ, RZ, RZ ;  /* 0x000000ffff0c7224 */ /* 0x000fe400078e00ff */
[----:B------:R-:W-:Y:S02]  /*11fd0*/  IMAD.MOV.U32 R11, RZ, RZ, 0x1f ;  /* 0x0000001fff0b7424 */ /* 0x000fe400078e00ff */
[----:B------:R-:W-:Y:S01]  /*11fe0*/  IMAD.MOV.U32 R15, RZ, RZ, -0x1 ;  /* 0xffffffffff0f7424 */ /* 0x000fe200078e00ff */
[----:B0-----:R-:W-:-:S04]  /*11ff0*/  SHF.R.U32.HI R10, RZ, 0x5, R20 ;  /* 0x00000005ff0a7819 */ /* 0x001fc80000011614 */
[----:B------:R-:W-:-:S05]  /*12000*/  LOP3.LUT R10, R10, 0x3, RZ, 0xc0, !PT ;  /* 0x000000030a0a7812 */ /* 0x000fca00078ec0ff */
[----:B------:R-:W-:-:S07]  /*12010*/  IMAD.MOV.U32 R13, RZ, RZ, R10 ;  /* 0x000000ffff0d7224 */ /* 0x000fce00078e000a */
[----:B-----5:R-:W-:Y:S05]  /*12020*/  WARPSYNC.COLLECTIVE R15, `(.L_x_368) ;  /* 0x000000000f087348 */ /* 0x020fea0003c00000 */
[----:B------:R0:W1:Y:S02]  /*12030*/  SHFL.IDX P6, R14, R13, R12, R11 ;  /* 0x0000000c0d0e7389 */ /* 0x00006400000c000b */
[----:B01---5:R-:W-:Y:S01]  /*12040*/  ENDCOLLECTIVE ;  /* 0x000000000000791b */ /* 0x023fe20003800000 */
.L_x_368:
[----:B------:R-:W-:Y:S05]  /*12050*/  BRA `(.L_x_369) ;  /* 0xffffffb000507947 */ /* 0x000fea000383ffff */
.L_x_292:
[----:B0-----:R0:W1:Y:S02]  /*12060*/  SYNCS.PHASECHK.TRANS64.TRYWAIT P0, [R6+URZ+0x38880], R24 ;  /* 0x03888018060075a7 */ /* 0x001064000800017f */
[----:B-1----:R-:W-:Y:S05]  /*12070*/  @!P0 NANOSLEEP.SYNCS 0x989680 ;  /* 0x009896800000895d */ /* 0x002fea0003900000 */
[----:B------:R-:W1:Y:S02]  /*12080*/  @!P0 SYNCS.PHASECHK.TRANS64 P0, [R6+URZ+0x38880], R24 ;  /* 0x03888018060085a7 */ /* 0x000e64000800007f */
[----:B-1----:R-:W-:Y:S05]  /*12090*/  @!P0 BRA `(.L_x_292) ;  /* 0xfffffffc00f08947 */ /* 0x002fea000383ffff */
[----:B------:R-:W-:Y:S05]  /*120a0*/  BRA `(.L_x_370) ;  /* 0xffffffb000607947 */ /* 0x000fea000383ffff */
.L_x_293:
        /* <DEDUP_REMOVED lines=8> */
.L_x_372:
[----:B------:R-:W-:Y:S05]  /*12130*/  BSYNC B0 ;  /* 0x0000000000007941 */ /* 0x000fea0003800000 */
.L_x_371:
[----:B------:R-:W-:Y:S01]  /*12140*/  IMAD.MOV.U32 R13, RZ, RZ, R7 ;  /* 0x000000ffff0d7224 */ /* 0x000fe200078e0007 */
[----:B------:R-:W0:Y:S01]  /*12150*/  LDC R26, c[0x0][0x2f4] ;  /* 0x0000bd00ff1a7b82 */ /* 0x000e220000000800 */
[----:B------:R-:W-:Y:S01]  /*12160*/  IMAD.MOV.U32 R12, RZ, RZ, RZ ;  /* 0x000000ffff0c7224 */ /* 0x000fe200078e00ff */
[----:B------:R-:W-:Y:S01]  /*12170*/  LOP3.LUT R25, R28, 0x80, RZ, 0xfc, !PT ;  /* 0x000000801c197812 */ /* 0x000fe200078efcff */
[----:B------:R-:W-:Y:S01]  /*12180*/  IMAD.MOV.U32 R11, RZ, RZ, 0x181f ;  /* 0x0000181fff0b7424 */ /* 0x000fe200078e00ff */
[C---:B------:R-:W-:Y:S01]  /*12190*/  ISETP.GE.AND P3, PT, R8.reuse, 0x11, PT ;  /* 0x000000110800780c */ /* 0x040fe20003f66270 */
[----:B------:R-:W-:Y:S01]  /*121a0*/  IMAD.MOV.U32 R15, RZ, RZ, -0x1 ;  /* 0xffffffffff0f7424 */ /* 0x000fe200078e00ff */
[----:B------:R-:W-:Y:S01]  /*121b0*/  LOP3.LUT R29, R29, 0xffffffdf, RZ, 0xc0, !PT ;  /* 0xffffffdf1d1d7812 */ /* 0x000fe200078ec0ff */
[----:B------:R-:W-:Y:S01]  /*121c0*/  IMAD.MOV.U32 R0, RZ, RZ, R14 ;  /* 0x000000ffff007224 */ /* 0x000fe200078e000e */
[----:B------:R-:W-:-:S13]  /*121d0*/  ISETP.GE.AND P5, PT, R8, 0x31, PT ;  /* 0x000000310800780c */ /* 0x000fda0003fa6270 */
[----:B0-----:R-:W-:Y:S05]  /*121e0*/  WARPSYNC.COLLECTIVE R15, `(.L_x_373) ;  /* 0x000000000f087348 */ /* 0x001fea0003c00000 */
[----:B------:R1:W2:Y:S02]  /*121f0*/  SHFL.IDX P6, R14, R13, R12, R11 ;  /* 0x0000000c0d0e7389 */ /* 0x0002a400000c000b */
[----:B012---:R-:W-:Y:S01]  /*12200*/  ENDCOLLECTIVE ;  /* 0x000000000000791b */ /* 0x007fe20003800000 */
.L_x_373:
[C---:B------:R-:W-:Y:S02]  /*12210*/  ISETP.GE.AND P4, PT, R8.reuse, 0x41, PT ;  /* 0x000000410800780c */ /* 0x040fe40003f86270 */
[----:B------:R-:W-:Y:S02]  /*12220*/  @P3 LOP3.LUT R29, R29, 0x20, RZ, 0xfc, !PT ;  /* 0x000000201d1d3812 */ /* 0x000fe400078efcff */
[----:B------:R-:W-:Y:S02]  /*12230*/  ISETP.GE.AND P3, PT, R8, 0x51, PT ;  /* 0x000000510800780c */ /* 0x000fe40003f66270 */
[----:B------:R-:W-:Y:S02]  /*12240*/  LOP3.LUT R29, R29, 0xffffffef, RZ, 0xc0, !PT ;  /* 0xffffffef1d1d7812 */ /* 0x000fe400078ec0ff */
[----:B------:R-:W-:Y:S01]  /*12250*/  ISETP.GE.AND P1, PT, R28, R26, PT ;  /* 0x0000001a1c00720c */ /* 0x000fe20003f26270 */
[----:B------:R-:W-:Y:S02]  /*12260*/  IMAD.MOV.U32 R13, RZ, RZ, R9 ;  /* 0x000000ffff0d7224 */ /* 0x000fe400078e0009 */
[----:B------:R-:W-:Y:S01]  /*12270*/  IMAD.MOV.U32 R12, RZ, RZ, 0x1 ;  /* 0x00000001ff0c7424 */ /* 0x000fe200078e00ff */
[----:B------:R-:W-:Y:S01]  /*12280*/  ISETP.LT.OR P2, PT, R8, 0x1, P1 ;  /* 0x000000010800780c */ /* 0x000fe20000f41670 */
[----:B------:R-:W-:-:S12]  /*12290*/  IMAD.MOV.U32 R2, RZ, RZ, R14 ;  /* 0x000000ffff027224 */ /* 0x000fd800078e000e */
[----:B------:R-:W-:Y:S05]  /*122a0*/  WARPSYNC.COLLECTIVE R15, `(.L_x_374) ;  /* 0x000000000f087348 */ /* 0x000fea0003c00000 */
[----:B------:R0:W1:Y:S02]  /*122b0*/  SHFL.IDX P6, R14, R13, R12, R11 ;  /* 0x0000000c0d0e7389 */ /* 0x00006400000c000b */
[----:B01----:R-:W-:Y:S01]  /*122c0*/  ENDCOLLECTIVE ;  /* 0x000000000000791b */ /* 0x003fe20003800000 */
.L_x_374:
[----:B------:R-:W-:-:S05]  /*122d0*/  IADD3 R2, P0, R28, R2, RZ ;  /* 0x000000021c027210 */ /* 0x000fca0007f1e0ff */
[----:B------:R-:W-:Y:S01]  /*122e0*/  IMAD.X R3, RZ, RZ, R0, P0 ;  /* 0x000000ffff037224 */ /* 0x000fe200000e0600 */
[----:B------:R-:W-:Y:S01]  /*122f0*/  ISETP.GE.AND P0, PT, R25, R26, PT ;  /* 0x0000001a1900720c */ /* 0x000fe20003f06270 */
[----:B------:R-:W-:Y:S02]  /*12300*/  IMAD.IADD R0, R22, 0x1, R20 ;  /* 0x0000000116007824 */ /* 0x000fe400078e0214 */
[----:B------:R-:W-:-:S03]  /*12310*/  IMAD.MOV.U32 R13, RZ, RZ, R7 ;  /* 0x000000ffff0d7224 */ /* 0x000fc600078e0007 */
[----:B------:R-:W-:Y:S01]  /*12320*/  @!PT LDS RZ, [RZ] ;  /* 0x00000000fffff984 */ /* 0x000fe20000000800 */
[----:B------:R-:W-:Y:S01]  /*12330*/  @!PT LDS RZ, [RZ] ;  /* 0x00000000fffff984 */ /* 0x000fe20000000800 */
[----:B------:R-:W-:Y:S01]  /*12340*/  @!PT LDS RZ, [RZ] ;  /* 0x00000000fffff984 */ /* 0x000fe20000000800 */
[----:B------:R-:W-:Y:S01]  /*12350*/  LDGSTS.E.BYPASS.LTC128B.128 [R0+0x10400], desc[UR50][R2.64], !P2 ;  /* 0x1040000002007fae */ /* 0x000fe2000d101d72 */
[----:B------:R-:W-:-:S13]  /*12360*/  ISETP.LT.OR P2, PT, R8, 0x1, P0 ;  /* 0x000000010800780c */ /* 0x000fda0000741670 */
[----:B------:R0:W-:Y:S02]  /*12370*/  LDGSTS.E.BYPASS.LTC128B.128 [R0+0x14400], desc[UR50][R2.64+0x80], !P2 ;  /* 0x1440008002007fae */ /* 0x0001e4000d101d72 */
[----:B0-----:R-:W-:-:S07]  /*12380*/  IMAD.MOV.U32 R3, RZ, RZ, R14 ;  /* 0x000000ffff037224 */ /* 0x001fce00078e000e */
[----:B------:R-:W-:Y:S05]  /*12390*/  WARPSYNC.COLLECTIVE R15, `(.L_x_375) ;  /* 0x000000000f087348 */ /* 0x000fea0003c00000 */
[----:B------:R0:W1:Y:S02]  /*123a0*/  SHFL.IDX P6, R14, R13, R12, R11 ;  /* 0x0000000c0d0e7389 */ /* 0x00006400000c000b */
[----:B01----:R-:W-:Y:S01]  /*123b0*/  ENDCOLLECTIVE ;  /* 0x000000000000791b */ /* 0x003fe20003800000 */
.L_x_375:
[----:B------:R-:W-:Y:S02]  /*123c0*/  IMAD.MOV.U32 R13, RZ, RZ, R9 ;  /* 0x000000ffff0d7224 */ /* 0x000fe400078e0009 */
[----:B------:R-:W-:Y:S02]  /*123d0*/  IMAD.MOV.U32 R12, RZ, RZ, 0x2 ;  /* 0x00000002ff0c7424 */ /* 0x000fe400078e00ff */
[----:B------:R-:W-:-:S07]  /*123e0*/  IMAD.MOV.U32 R2, RZ, RZ, R14 ;  /* 0x000000ffff027224 */ /* 0x000fce00078e000e */
[----:B------:R-:W-:Y:S05]  /*123f0*/  WARPSYNC.COLLECTIVE R15, `(.L_x_376) ;  /* 0x000000000f087348 */ /* 0x000fea0003c00000 */
[----:B------:R0:W1:Y:S02]  /*12400*/  SHFL.IDX P6, R14, R13, R12, R11 ;  /* 0x0000000c0d0e7389 */ /* 0x00006400000c000b */
[----:B01----:R-:W-:Y:S01]  /*12410*/  ENDCOLLECTIVE ;  /* 0x000000000000791b */ /* 0x003fe20003800000 */
.L_x_376:
[----:B------:R-:W-:-:S05]  /*12420*/  IADD3 R2, P2, R28, R2, RZ ;  /* 0x000000021c027210 */ /* 0x000fca0007f5e0ff */
[----:B------:R-:W-:Y:S01]  /*12430*/  IMAD.X R3, RZ, RZ, R3, P2 ;  /* 0x000000ffff037224 */ /* 0x000fe200010e0603 */
[----:B------:R-:W-:Y:S01]  /*12440*/  ISETP.LT.OR P2, PT, R8, 0x11, P1 ;  /* 0x000000110800780c */ /* 0x000fe20000f41670 */
[----:B------:R-:W-:-:S12]  /*12450*/  IMAD.MOV.U32 R13, RZ, RZ, R7 ;  /* 0x000000ffff0d7224 */ /* 0x000fd800078e0007 */
        /* <DEDUP_REMOVED lines=10> */
.L_x_377:
[----:B------:R-:W-:Y:S02]  /*12500*/  IMAD.MOV.U32 R13, RZ, RZ, R9 ;  /* 0x000000ffff0d7224 */ /* 0x000fe400078e0009 */
[----:B------:R-:W-:Y:S02]  /*12510*/  IMAD.MOV.U32 R12, RZ, RZ, 0x3 ;  /* 0x00000003ff0c7424 */ /* 0x000fe400078e00ff */
[----:B------:R-:W-:-:S07]  /*12520*/  IMAD.MOV.U32 R2, RZ, RZ, R14 ;  /* 0x000000ffff027224 */ /* 0x000fce00078e000e */
[----:B------:R-:W-:Y:S05]  /*12530*/  WARPSYNC.COLLECTIVE R15, `(.L_x_378) ;  /* 0x000000000f087348 */ /* 0x000fea0003c00000 */
[----:B------:R0:W1:Y:S02]  /*12540*/  SHFL.IDX P6, R14, R13, R12, R11 ;  /* 0x0000000c0d0e7389 */ /* 0x00006400000c000b */
[----:B01----:R-:W-:Y:S01]  /*12550*/  ENDCOLLECTIVE ;  /* 0x000000000000791b */ /* 0x003fe20003800000 */
.L_x_378:
        /* <DEDUP_REMOVED lines=14> */
.L_x_379:
[----:B------:R-:W-:Y:S02]  /*12640*/  IMAD.MOV.U32 R13, RZ, RZ, R9 ;  /* 0x000000ffff0d7224 */ /* 0x000fe400078e0009 */
[----:B------:R-:W-:Y:S02]  /*12650*/  IMAD.MOV.U32 R12, RZ, RZ, 0x4 ;  /* 0x00000004ff0c7424 */ /* 0x000fe400078e00ff */
[----:B------:R-:W-:-:S07]  /*12660*/  IMAD.MOV.U32 R2, RZ, RZ, R14 ;  /* 0x000000ffff027224 */ /* 0x000fce00078e000e */
[----:B------:R-:W-:Y:S05]  /*12670*/  WARPSYNC.COLLECTIVE R15, `(.L_x_380) ;  /* 0x000000000f087348 */ /* 0x000fea0003c00000 */
[----:B------:R0:W1:Y:S02]  /*12680*/  SHFL.IDX P6, R14, R13, R12, R11 ;  /* 0x0000000c0d0e7389 */ /* 0x00006400000c000b */
[----:B01----:R-:W-:Y:S01]  /*12690*/  ENDCOLLECTIVE ;  /* 0x000000000000791b */ /* 0x003fe20003800000 */
.L_x_380:
        /* <DEDUP_REMOVED lines=14> */
.L_x_381:
[----:B------:R-:W-:Y:S02]  /*12780*/  IMAD.MOV.U32 R13, RZ, RZ, R9 ;  /* 0x000000ffff0d7224 */ /* 0x000fe400078e0009 */
[----:B------:R-:W-:Y:S02]  /*12790*/  IMAD.MOV.U32 R12, RZ, RZ, 0x5 ;  /* 0x00000005ff0c7424 */ /* 0x000fe400078e00ff */
[----:B------:R-:W-:-:S07]  /*127a0*/  IMAD.MOV.U32 R2, RZ, RZ, R14 ;  /* 0x000000ffff027224 */ /* 0x000fce00078e000e */
[----:B------:R-:W-:Y:S05]  /*127b0*/  WARPSYNC.COLLECTIVE R15, `(.L_x_382) ;  /* 0x000000000f087348 */ /* 0x000fea0003c00000 */
[----:B------:R0:W1:Y:S02]  /*127c0*/  SHFL.IDX P6, R14, R13, R12, R11 ;  /* 0x0000000c0d0e7389 */ /* 0x00006400000c000b */
[----:B01----:R-:W-:Y:S01]  /*127d0*/  ENDCOLLECTIVE ;  /* 0x000000000000791b */ /* 0x003fe20003800000 */
.L_x_382:
        /* <DEDUP_REMOVED lines=14> */
.L_x_383:
[----:B------:R-:W-:Y:S02]  /*128c0*/  IMAD.MOV.U32 R13, RZ, RZ, R9 ;  /* 0x000000ffff0d7224 */ /* 0x000fe400078e0009 */
[----:B------:R-:W-:Y:S02]  /*128d0*/  IMAD.MOV.U32 R12, RZ, RZ, 0x6 ;  /* 0x00000006ff0c7424 */ /* 0x000fe400078e00ff */
[----:B------:R-:W-:-:S07]  /*128e0*/  IMAD.MOV.U32 R2, RZ, RZ, R14 ;  /* 0x000000ffff027224 */ /* 0x000fce00078e000e */
[----:B------:R-:W-:Y:S05]  /*128f0*/  WARPSYNC.COLLECTIVE R15, `(.L_x_384) ;  /* 0x000000000f087348 */ /* 0x000fea0003c00000 */
[----:B------:R0:W1:Y:S02]  /*12900*/  SHFL.IDX P6, R14, R13, R12, R11 ;  /* 0x0000000c0d0e7389 */ /* 0x00006400000c000b */
[----:B01----:R-:W-:Y:S01]  /*12910*/  ENDCOLLECTIVE ;  /* 0x000000000000791b */ /* 0x003fe20003800000 */
.L_x_384:
        /* <DEDUP_REMOVED lines=14> */
.L_x_385:
[----:B------:R-:W-:Y:S02]  /*12a00*/  IMAD.MOV.U32 R13, RZ, RZ, R9 ;  /* 0x000000ffff0d7224 */ /* 0x000fe400078e0009 */
[----:B------:R-:W-:Y:S02]  /*12a10*/  IMAD.MOV.U32 R12, RZ, RZ, 0x7 ;  /* 0x00000007ff0c7424 */ /* 0x000fe400078e00ff */
[----:B------:R-:W-:-:S07]  /*12a20*/  IMAD.MOV.U32 R2, RZ, RZ, R14 ;  /* 0x000000ffff027224 */ /* 0x000fce00078e000e */
[----:B------:R-:W-:Y:S05]  /*12a30*/  WARPSYNC.COLLECTIVE R15, `(.L_x_386) ;  /* 0x000000000f087348 */ /* 0x000fea0003c00000 */
[----:B------:R0:W1:Y:S02]  /*12a40*/  SHFL.IDX P6, R14, R13, R12, R11 ;  /* 0x0000000c0d0e7389 */ /* 0x00006400000c000b */
[----:B01----:R-:W-:Y:S01]  /*12a50*/  ENDCOLLECTIVE ;  /* 0x000000000000791b */ /* 0x003fe20003800000 */
.L_x_386:
[----:B------:R-:W-:-:S05]  /*12a60*/  IADD3 R2, P2, R28, R2, RZ ;  /* 0x000000021c027210 */ /* 0x000fca0007f5e0ff */
[----:B------:R-:W-:Y:S01]  /*12a70*/  IMAD.X R3, RZ, RZ, R3, P2 ;  /* 0x000000ffff037224 */ /* 0x000fe200010e0603 */
[----:B------:R-:W-:Y:S01]  /*12a80*/  ISETP.LT.OR P2, PT, R8, 0x61, P1 ;  /* 0x000000610800780c */ /* 0x000fe20000f41670 */
[----:B------:R-:W-:-:S12]  /*12a90*/  IMAD.MOV.U32 R13, RZ, RZ, R7 ;  /* 0x000000ffff0d7224 */ /* 0x000fd800078e0007 */
[----:B------:R-:W-:Y:S01]  /*12aa0*/  @!PT LDS RZ, [RZ] ;  /* 0x00000000fffff984 */ /* 0x000fe20000000800 */
[----:B------:R-:W-:Y:S01]  /*12ab0*/  @!PT LDS RZ, [RZ] ;  /* 0x00000000fffff984 */ /* 0x000fe20000000800 */
[----:B------:R-:W-:Y:S01]  /*12ac0*/  @!PT LDS RZ, [RZ] ;  /* 0x00000000fffff984 */ /* 0x000fe20000000800 */
[----:B------:R0:W-:Y:S01]  /*12ad0*/  LDGSTS.E.BYPASS.LTC128B.128 [R0+0x13400], desc[UR50][R2.64], !P2 ;  /* 0x1340000002007fae */ /* 0x0001e2000d101d72 */
[----:B------:R-:W-:Y:S01]  /*12ae0*/  ISETP.LT.OR P2, PT, R8, 0x61, P0 ;  /* 0x000000610800780c */ /* 0x000fe20000741670 */
[----:B------:R-:W-:-:S12]  /*12af0*/  IMAD.MOV.U32 R9, RZ, RZ, R14 ;  /* 0x000000ffff097224 */ /* 0x000fd800078e000e */
[----:B0-----:R-:W-:Y:S05]  /*12b00*/  WARPSYNC.COLLECTIVE R15, `(.L_x_387) ;  /* 0x000000000f087348 */ /* 0x001fea0003c00000 */
[----:B------:R1:W2:Y:S02]  /*12b10*/  SHFL.IDX P6, R14, R13, R12, R11 ;  /* 0x0000000c0d0e7389 */ /* 0x0002a400000c000b */
[----:B012---:R-:W-:Y:S01]  /*12b20*/  ENDCOLLECTIVE ;  /* 0x000000000000791b */ /* 0x007fe20003800000 */
.L_x_387:
[----:B------:R-:W-:Y:S01]  /*12b30*/  @!PT LDS RZ, [RZ] ;  /* 0x00000000fffff984 */ /* 0x000fe20000000800 */
[----:B------:R-:W-:Y:S01]  /*12b40*/  @!PT LDS RZ, [RZ] ;  /* 0x00000000fffff984 */ /* 0x000fe20000000800 */
[----:B------:R-:W-:Y:S01]  /*12b50*/  @!PT LDS RZ, [RZ] ;  /* 0x00000000fffff984 */ /* 0x000fe20000000800 */
[----:B------:R0:W-:Y:S01]  /*12b60*/  LDGSTS.E.BYPASS.LTC128B.128 [R0+0x17400], desc[UR50][R2.64+0x80], !P2 ;  /* 0x1740008002007fae */ /* 0x0001e2000d101d72 */
[C---:B------:R-:W-:Y:S02]  /*12b70*/  ISETP.GE.AND P2, PT, R8.reuse, 0x21, PT ;  /* 0x000000210800780c */ /* 0x040fe40003f46270 */
[----:B------:R-:W-:Y:S01]  /*12b80*/  ISETP.GE.AND P6, PT, R8, 0x71, PT ;  /* 0x000000710800780c */ /* 0x000fe20003fc6270 */
[----:B0-----:R-:W-:-:S10]  /*12b90*/  IMAD.MOV.U32 R2, RZ, RZ, R14 ;  /* 0x000000ffff027224 */ /* 0x001fd400078e000e */
[----:B------:R-:W-:Y:S02]  /*12ba0*/  @P2 LOP3.LUT R29, R29, 0x10, RZ, 0xfc, !PT ;  /* 0x000000101d1d2812 */ /* 0x000fe400078efcff */
[----:B------:R-:W-:Y:S02]  /*12bb0*/  ISETP.GE.AND P2, PT, R8, 0x61, PT ;  /* 0x000000610800780c */ /* 0x000fe40003f46270 */
[----:B------:R-:W-:-:S04]  /*12bc0*/  LOP3.LUT R29, R29, 0xffffffbf, RZ, 0xc0, !PT ;  /* 0xffffffbf1d1d7812 */ /* 0x000fc800078ec0ff */
[----:B------:R-:W-:Y:S01]  /*12bd0*/  @P6 LOP3.LUT R29, R29, 0x40, RZ, 0xfc, !PT ;  /* 0x000000401d1d6812 */ /* 0x000fe200078efcff */
[----:B------:R-:W-:Y:S06]  /*12be0*/  BRA `(.L_x_388) ;  /* 0xffffffac00387947 */ /* 0x000fec000383ffff */
.L_x_298:
[----:B--2---:R2:W3:Y:S02]  /*12bf0*/  SYNCS.PHASECHK.TRANS64.TRYWAIT P0, [R6+URZ+0x38840], R24 ;  /* 0x03884018060075a7 */ /* 0x0044e4000800017f */
[----:B---3--:R-:W-:Y:S05]  /*12c00*/  @!P0 NANOSLEEP.SYNCS 0x989680 ;  /* 0x009896800000895d */ /* 0x008fea0003900000 */
[----:B------:R-:W3:Y:S02]  /*12c10*/  @!P0 SYNCS.PHASECHK.TRANS64 P0, [R6+URZ+0x38840], R24 ;  /* 0x03884018060085a7 */ /* 0x000ee4000800007f */
[----:B---3--:R-:W-:Y:S05]  /*12c20*/  @!P0 BRA `(.L_x_298) ;  /* 0xfffffffc00f08947 */ /* 0x008fea000383ffff */
[----:B------:R-:W-:Y:S05]  /*12c30*/  BRA `(.L_x_389) ;  /* 0xffffffac00947947 */ /* 0x000fea000383ffff */
.L_x_299:
        /* <DEDUP_REMOVED lines=8> */
.L_x_391:
[----:B------:R-:W-:Y:S05]  /*12cc0*/  BSYNC B0 ;  /* 0x0000000000007941 */ /* 0x000fea0003800000 */
.L_x_390:
        /* <DEDUP_REMOVED lines=8> */
.L_x_392:
[----:B------:R-:W-:Y:S02]  /*12d50*/  IMAD.MOV.U32 R13, RZ, RZ, R5 ;  /* 0x000000ffff0d7224 */ /* 0x000fe400078e0005 */
[----:B------:R-:W-:Y:S01]  /*12d60*/  IMAD.MOV.U32 R12, RZ, RZ, 0x1 ;  /* 0x00000001ff0c7424 */ /* 0x000fe200078e00ff */
[----:B------:R-:W-:Y:S01]  /*12d70*/  LOP3.LUT P6, RZ, R29, 0x80, RZ, 0xc0, !PT ;  /* 0x000000801dff7812 */ /* 0x000fe200078cc0ff */
[----:B------:R-:W-:-:S12]  /*12d80*/  IMAD.MOV.U32 R3, RZ, RZ, R14 ;  /* 0x000000ffff037224 */ /* 0x000fd800078e000e */
[----:B------:R-:W-:-:S05]  /*12d90*/  @P6 IADD3 R3, P0, R28, R3, RZ ;  /* 0x000000031c036210 */ /* 0x000fca0007f1e0ff */
[----:B------:R-:W-:Y:S01]  /*12da0*/  @P6 IMAD.X R2, RZ, RZ, R2, P0 ;  /* 0x000000ffff026224 */ /* 0x000fe200000e0602 */
[----:B------:R-:W-:-:S04]  /*12db0*/  ISETP.GE.AND P0, PT, R28, R20, PT ;  /* 0x000000141c00720c */ /* 0x000fc80003f06270 */
[----:B------:R-:W-:-:S04]  /*12dc0*/  @P6 LOP3.LUT R3, R3, R2, RZ, 0x3c, !PT ;  /* 0x0000000203036212 */ /* 0x000fc800078e3cff */
[----:B------:R-:W-:-:S04]  /*12dd0*/  @P6 LOP3.LUT R2, R3, R2, RZ, 0x3c, !PT ;  /* 0x0000000203026212 */ /* 0x000fc800078e3cff */
[----:B------:R-:W-:-:S05]  /*12de0*/  @P6 LOP3.LUT R3, R3, R2, RZ, 0x3c, !PT ;  /* 0x0000000203036212 */ /* 0x000fca00078e3cff */
[----:B------:R-:W-:Y:S01]  /*12df0*/  @!PT LDS RZ, [RZ] ;  /* 0x00000000fffff984 */ /* 0x000fe20000000800 */
[----:B------:R-:W-:Y:S01]  /*12e00*/  @!PT LDS RZ, [RZ] ;  /* 0x00000000fffff984 */ /* 0x000fe20000000800 */
[----:B------:R-:W-:Y:S01]  /*12e10*/  @!PT LDS RZ, [RZ] ;  /* 0x00000000fffff984 */ /* 0x000fe20000000800 */
[----:B------:R0:W-:Y:S04]  /*12e20*/  @P6 LDGSTS.E.BYPASS.LTC128B.128 [R0+0x28400], desc[UR50][R2.64], !P0 ;  /* 0x2840000002006fae */ /* 0x0001e8000c101d72 */
[----:B------:R0:W-:Y:S02]  /*12e30*/  @P6 LDGSTS.E.BYPASS.LTC128B.128 [R0+0x2c400], desc[UR50][R2.64+0x80], !P1 ;  /* 0x2c40008002006fae */ /* 0x0001e4000c901d72 */
[----:B0-----:R-:W-:Y:S05]  /*12e40*/  WARPSYNC.COLLECTIVE R15, `(.L_x_393) ;  /* 0x000000000f087348 */ /* 0x001fea0003c00000 */
[----:B------:R1:W2:Y:S02]  /*12e50*/  SHFL.IDX P6, R14, R13, R12, R11 ;  /* 0x0000000c0d0e7389 */ /* 0x0002a400000c000b */
[----:B012---:R-:W-:Y:S01]  /*12e60*/  ENDCOLLECTIVE ;  /* 0x000000000000791b */ /* 0x007fe20003800000 */
.L_x_393:
[----:B------:R-:W-:Y:S02]  /*12e70*/  IMAD.MOV.U32 R13, RZ, RZ, R4 ;  /* 0x000000ffff0d7224 */ /* 0x000fe400078e0004 */
[----:B------:R-:W-:-:S07]  /*12e80*/  IMAD.MOV.U32 R2, RZ, RZ, R14 ;  /* 0x000000ffff027224 */ /* 0x000fce00078e000e */
[----:B------:R-:W-:Y:S05]  /*12e90*/  WARPSYNC.COLLECTIVE R15, `(.L_x_394) ;  /* 0x000000000f087348 */ /* 0x000fea0003c00000 */
[----:B------:R0:W1:Y:S02]  /*12ea0*/  SHFL.IDX P6, R14, R13, R12, R11 ;  /* 0x0000000c0d0e7389 */ /* 0x00006400000c000b */
[----:B01----:R-:W-:Y:S01]  /*12eb0*/  ENDCOLLECTIVE ;  /* 0x000000000000791b */ /* 0x003fe20003800000 */
.L_x_394:
[----:B------:R-:W-:Y:S02]  /*12ec0*/  IMAD.MOV.U32 R13, RZ, RZ, R5 ;  /* 0x000000ffff0d7224 */ /* 0x000fe400078e0005 */
[----:B------:R-:W-:Y:S01]  /*12ed0*/  IMAD.MOV.U32 R12, RZ, RZ, 0x2 ;  /* 0x00000002ff0c7424 */ /* 0x000fe200078e00ff */
[----:B------:R-:W-:-:S13]  /*12ee0*/  LOP3.LUT P6, RZ, R29, 0x20, RZ, 0xc0, !PT ;  /* 0x000000201dff7812 */ /* 0x000fda00078cc0ff */
[----:B------:R-:W-:-:S05]  /*12ef0*/  @P6 IADD3 R9, P0, R28, R14, RZ ;  /* 0x0000000e1c096210 */ /* 0x000fca0007f1e0ff */
[----:B------:R-:W-:Y:S01]  /*12f00*/  @P6 IMAD.X R10, RZ, RZ, R2, P0 ;  /* 0x000000ffff0a6224 */ /* 0x000fe200000e0602 */
[----:B------:R-:W-:Y:S01]  /*12f10*/  ISETP.GE.AND P0, PT, R28, R20, PT ;  /* 0x000000141c00720c */ /* 0x000fe20003f06270 */
[----:B------:R-:W-:Y:S02]  /*12f20*/  @P6 IMAD.MOV.U32 R2, RZ, RZ, R9 ;  /* 0x000000ffff026224 */ /* 0x000fe400078e0009 */
[----:B------:R-:W-:-:S10]  /*12f30*/  @P6 IMAD.MOV.U32 R3, RZ, RZ, R10 ;  /* 0x000000ffff036224 */ /* 0x000fd400078e000a */
        /* <DEDUP_REMOVED lines=8> */
.L_x_395:
[----:B------:R-:W-:Y:S02]  /*12fc0*/  IMAD.MOV.U32 R13, RZ, RZ, R4 ;  /* 0x000000ffff0d7224 */ /* 0x000fe400078e0004 */
[----:B------:R-:W-:-:S07]  /*12fd0*/  IMAD.MOV.U32 R2, RZ, RZ, R14 ;  /* 0x000000ffff027224 */ /* 0x000fce00078e000e */
[----:B------:R-:W-:Y:S05]  /*12fe0*/  WARPSYNC.COLLECTIVE R15, `(.L_x_396) ;  /* 0x000000000f087348 */ /* 0x000fea0003c00000 */
[----:B------:R0:W1:Y:S02]  /*12ff0*/  SHFL.IDX P6, R14, R13, R12, R11 ;  /* 0x0000000c0d0e7389 */ /* 0x00006400000c000b */
[----:B01----:R-:W-:Y:S01]  /*13000*/  ENDCOLLECTIVE ;  /* 0x000000000000791b */ /* 0x003fe20003800000 */
.L_x_396:
        /* <DEDUP_REMOVED lines=16> */
.L_x_397:
[----:B------:R-:W-:Y:S02]  /*13110*/  IMAD.MOV.U32 R13, RZ, RZ, R4 ;  /* 0x000000ffff0d7224 */ /* 0x000fe400078e0004 */
[----:B------:R-:W-:-:S07]  /*13120*/  IMAD.MOV.U32 R2, RZ, RZ, R14 ;  /* 0x000000ffff027224 */ /* 0x000fce00078e000e */
[----:B------:R-:W-:Y:S05]  /*13130*/  WARPSYNC.COLLECTIVE R15, `(.L_x_398) ;  /* 0x000000000f087348 */ /* 0x000fea0003c00000 */
[----:B------:R0:W1:Y:S02]  /*13140*/  SHFL.IDX P6, R14, R13, R12, R11 ;  /* 0x0000000c0d0e7389 */ /* 0x00006400000c000b */
[----:B01----:R-:W-:Y:S01]  /*13150*/  ENDCOLLECTIVE ;  /* 0x000000000000791b */ /* 0x003fe20003800000 */
.L_x_398:
[----:B------:R-:W-:Y:S02]  /*13160*/  IMAD.MOV.U32 R13, RZ, RZ, R5 ;  /* 0x000000ffff0d7224 */ /* 0x000fe400078e0005 */
[----:B------:R-:W-:Y:S01]  /*13170*/  IMAD.MOV.U32 R12, RZ, RZ, 0x4 ;  /* 0x00000004ff0c7424 */ /* 0x000fe200078e00ff */
[C---:B------:R-:W-:Y:S02]  /*13180*/  @P5 IADD3 R14, P0, R28.reuse, R14, RZ ;  /* 0x0000000e1c0e5210 */ /* 0x040fe40007f1e0ff */
[----:B------:R-:W-:-:S03]  /*13190*/  ISETP.GE.AND P6, PT, R28, R20, PT ;  /* 0x000000141c00720c */ /* 0x000fc60003fc6270 */
[----:B------:R-:W-:Y:S02]  /*131a0*/  @P5 IMAD.X R7, RZ, RZ, R2, P0 ;  /* 0x000000ffff075224 */ /* 0x000fe400000e0602 */
[----:B------:R-:W-:Y:S02]  /*131b0*/  @P5 IMAD.MOV.U32 R2, RZ, RZ, R14 ;  /* 0x000000ffff025224 */ /* 0x000fe400078e000e */
[----:B------:R-:W-:-:S06]  /*131c0*/  @P5 IMAD.MOV.U32 R3, RZ, RZ, R7 ;  /* 0x000000ffff035224 */ /* 0x000fcc00078e0007 */
[----:B------:R-:W-:Y:S01]  /*131d0*/  @!PT LDS RZ, [RZ] ;  /* 0x00000000fffff984 */ /* 0x000fe20000000800 */
[----:B------:R-:W-:Y:S01]  /*131e0*/  @!PT LDS RZ, [RZ] ;  /* 0x00000000fffff984 */ /* 0x000fe20000000800 */
[----:B------:R-:W-:Y:S01]  /*131f0*/  @!PT LDS RZ, [RZ] ;  /* 0x00000000fffff984 */ /* 0x000fe20000000800 */
[----:B------:R0:W-:Y:S02]  /*13200*/  @P5 LDGSTS.E.BYPASS.LTC128B.128 [R0+0x29c00], desc[UR50][R2.64], !P6 ;  /* 0x29c0000002005fae */ /* 0x0001e4000f101d72 */
[----:B0-----:R-:W-:Y:S05]  /*13210*/  WARPSYNC.COLLECTIVE R15, `(.L_x_399) ;  /* 0x000000000f087348 */ /* 0x001fea0003c00000 */
[----:B------:R1:W2:Y:S02]  /*13220*/  SHFL.IDX P6, R14, R13, R12, R11 ;  /* 0x0000000c0d0e7389 */ /* 0x0002a400000c000b */
[----:B012---:R-:W-:Y:S01]  /*13230*/  ENDCOLLECTIVE ;  /* 0x000000000000791b */ /* 0x007fe20003800000 */
.L_x_399:
[----:B------:R-:W-:Y:S01]  /*13240*/  @!PT LDS RZ, [RZ] ;  /* 0x00000000fffff984 */ /* 0x000fe20000000800 */
[----:B------:R-:W-:Y:S01]  /*13250*/  @!PT LDS RZ, [RZ] ;  /* 0x00000000fffff984 */ /* 0x000fe20000000800 */
[----:B------:R-:W-:Y:S01]  /*13260*/  @!PT LDS RZ, [RZ] ;  /* 0x00000000fffff984 */ /* 0x000fe20000000800 */
[----:B------:R0:W-:Y:S01]  /*13270*/  @P5 LDGSTS.E.BYPASS.LTC128B.128 [R0+0x2dc00], desc[UR50][R2.64+0x80], !P1 ;  /* 0x2dc0008002005fae */ /* 0x0001e2000c901d72 */
[----:B------:R-:W-:Y:S01]  /*13280*/  ISETP.GE.AND P5, PT, R28, R20, PT ;  /* 0x000000141c00720c */ /* 0x000fe20003fa6270 */
[----:B------:R-:W-:Y:S02]  /*13290*/  IMAD.MOV.U32 R13, RZ, RZ, R4 ;  /* 0x000000ffff0d7224 */ /* 0x000fe400078e0004 */
[----:B0-----:R-:W-:-:S10]  /*132a0*/  IMAD.MOV.U32 R2, RZ, RZ, R14 ;  /* 0x000000ffff027224 */ /* 0x001fd400078e000e */
[----:B------:R-:W-:Y:S05]  /*132b0*/  WARPSYNC.COLLECTIVE R15, `(.L_x_400) ;  /* 0x000000000f087348 */ /* 0x000fea0003c00000 */
[----:B------:R0:W1:Y:S02]  /*132c0*/  SHFL.IDX P6, R14, R13, R12, R11 ;  /* 0x0000000c0d0e7389 */ /* 0x00006400000c000b */
[----:B01----:R-:W-:Y:S01]  /*132d0*/  ENDCOLLECTIVE ;  /* 0x000000000000791b */ /* 0x003fe20003800000 */
.L_x_400:
[----:B------:R-:W-:Y:S02]  /*132e0*/  IMAD.MOV.U32 R13, RZ, RZ, R5 ;  /* 0x000000ffff0d7224 */ /* 0x000fe400078e0005 */
[----:B------:R-:W-:Y:S01]  /*132f0*/  IMAD.MOV.U32 R12, RZ, RZ, 0x5 ;  /* 0x00000005ff0c7424 */ /* 0x000fe200078e00ff */
[----:B------:R-:W-:-:S05]  /*13300*/  @P4 IADD3 R14, P0, R28, R14, RZ ;  /* 0x0000000e1c0e4210 */ /* 0x000fca0007f1e0ff */
[----:B------:R-:W-:Y:S02]  /*13310*/  @P4 IMAD.X R7, RZ, RZ, R2, P0 ;  /* 0x000000ffff074224 */ /* 0x000fe400000e0602 */
[----:B------:R-:W-:-:S07]  /*13320*/  @P4 IMAD.MOV.U32 R2, RZ, RZ, R14 ;  /* 0x000000ffff024224 */ /* 0x000fce00078e000e */
[----:B------:R-:W-:Y:S05]  /*13330*/  WARPSYNC.COLLECTIVE R15, `(.L_x_401) ;  /* 0x000000000f087348 */ /* 0x000fea0003c00000 */
[----:B------:R0:W1:Y:S02]  /*13340*/  SHFL.IDX P6, R14, R13, R12, R11 ;  /* 0x0000000c0d0e7389 */ /* 0x00006400000c000b */
[----:B01----:R-:W-:Y:S01]  /*13350*/  ENDCOLLECTIVE ;  /* 0x000000000000791b */ /* 0x003fe20003800000 */
.L_x_401:
[----:B------:R-:W-:-:S05]  /*13360*/  @P4 IMAD.MOV.U32 R3, RZ, RZ, R7 ;  /* 0x000000ffff034224 */ /* 0x000fca00078e0007 */
[----:B------:R-:W-:Y:S01]  /*13370*/  @!PT LDS RZ, [RZ] ;  /* 0x00000000fffff984 */ /* 0x000fe20000000800 */
[----:B------:R-:W-:Y:S01]  /*13380*/  @!PT LDS RZ, [RZ] ;  /* 0x00000000fffff984 */ /* 0x000fe20000000800 */
[----:B------:R-:W-:Y:S01]  /*13390*/  @!PT LDS RZ, [RZ] ;  /* 0x00000000fffff984 */ /* 0x000fe20000000800 */
[----:B------:R-:W-:Y:S04]  /*133a0*/  @P4 LDGSTS.E.BYPASS.LTC128B.128 [R0+0x2a400], desc[UR50][R2.64], !P5 ;  /* 0x2a40000002004fae */ /* 0x000fe8000e901d72 */
[----:B------:R0:W-:Y:S01]  /*133b0*/  @P4 LDGSTS.E.BYPASS.LTC128B.128 [R0+0x2e400], desc[UR50][R2.64+0x80], !P1 ;  /* 0x2e40008002004fae */ /* 0x0001e2000c901d72 */
[----:B------:R-:W-:Y:S02]  /*133c0*/  IMAD.MOV.U32 R13, RZ, RZ, R4 ;  /* 0x000000ffff0d7224 */ /* 0x000fe400078e0004 */
[----:B0-----:R-:W-:-:S07]  /*133d0*/  IMAD.MOV.U32 R2, RZ, RZ, R14 ;  /* 0x000000ffff027224 */ /* 0x001fce00078e000e */
[----:B------:R-:W-:Y:S05]  /*133e0*/  WARPSYNC.COLLECTIVE R15, `(.L_x_402) ;  /* 0x000000000f087348 */ /* 0x000fea0003c00000 */
[----:B------:R0:W1:Y:S02]  /*133f0*/  SHFL.IDX P6, R14, R13, R12, R11 ;  /* 0x0000000c0d0e7389 */ /* 0x00006400000c000b */
[----:B01----:R-:W-:Y:S01]  /*13400*/  ENDCOLLECTIVE ;  /* 0x000000000000791b */ /* 0x003fe20003800000 */
.L_x_402:
        /* <DEDUP_REMOVED lines=8> */
.L_x_403:
        /* <DEDUP_REMOVED lines=11> */
.L_x_404:
        /* <DEDUP_REMOVED lines=8> */
.L_x_405:
[----:B------:R-:W-:-:S05]  /*135c0*/  @P2 IMAD.MOV.U32 R3, RZ, RZ, R7 ;  /* 0x000000ffff032224 */ /* 0x000fca00078e0007 */
[----:B------:R-:W-:Y:S01]  /*135d0*/  @!PT LDS RZ, [RZ] ;  /* 0x00000000fffff984 */ /* 0x000fe20000000800 */
[----:B------:R-:W-:Y:S01]  /*135e0*/  @!PT LDS RZ, [RZ] ;  /* 0x00000000fffff984 */ /* 0x000fe20000000800 */
[----:B------:R-:W-:Y:S01]  /*135f0*/  @!PT LDS RZ, [RZ] ;  /* 0x00000000fffff984 */ /* 0x000fe20000000800 */
[----:B------:R0:W-:Y:S04]  /*13600*/  @P2 LDGSTS.E.BYPASS.LTC128B.128 [R0+0x2b400], desc[UR50][R2.64], !P5 ;  /* 0x2b40000002002fae */ /* 0x0001e8000e901d72 */
[----:B------:R0:W-:Y:S01]  /*13610*/  @P2 LDGSTS.E.BYPASS.LTC128B.128 [R0+0x2f400], desc[UR50][R2.64+0x80], !P1 ;  /* 0x2f40008002002fae */ /* 0x0001e2000c901d72 */
[----:B------:R-:W-:Y:S02]  /*13620*/  IMAD.MOV.U32 R13, RZ, RZ, R4 ;  /* 0x000000ffff0d7224 */ /* 0x000fe400078e0004 */
[----:B------:R-:W-:-:S07]  /*13630*/  IMAD.MOV.U32 R5, RZ, RZ, R14 ;  /* 0x000000ffff057224 */ /* 0x000fce00078e000e */
[----:B0-----:R-:W-:Y:S05]  /*13640*/  WARPSYNC.COLLECTIVE R15, `(.L_x_406) ;  /* 0x000000000f087348 */ /* 0x001fea0003c00000 */
[----:B------:R1:W2:Y:S02]  /*13650*/  SHFL.IDX P6, R14, R13, R12, R11 ;  /* 0x0000000c0d0e7389 */ /* 0x0002a400000c000b */
[----:B012---:R-:W-:Y:S01]  /*13660*/  ENDCOLLECTIVE ;  /* 0x000000000000791b */ /* 0x007fe20003800000 */
.L_x_406:
[----:B------:R-:W-:Y:S05]  /*13670*/  BRA `(.L_x_407) ;  /* 0xffffffa800747947 */ /* 0x000fea000383ffff */
.L_x_304:
[----:B------:R-:W-:Y:S02]  /*13680*/  IMAD.MOV.U32 R13, RZ, RZ, R6 ;  /* 0x000000ffff0d7224 */ /* 0x000fe400078e0006 */
[----:B------:R-:W-:Y:S02]  /*13690*/  IMAD.MOV.U32 R12, RZ, RZ, RZ ;  /* 0x000000ffff0c7224 */ /* 0x000fe400078e00ff */
[----:B------:R-:W-:Y:S02]  /*136a0*/  IMAD.MOV.U32 R11, RZ, RZ, 0x181f ;  /* 0x0000181fff0b7424 */ /* 0x000fe400078e00ff */
[----:B------:R-:W-:Y:S02]  /*136b0*/  IMAD.MOV.U32 R15, RZ, RZ, -0x1 ;  /* 0xffffffffff0f7424 */ /* 0x000fe400078e00ff */
[----:B------:R-:W-:Y:S02]  /*136c0*/  IMAD R5, R5, UR41, RZ ;  /* 0x0000002905057c24 */ /* 0x000fe4000f8e02ff */
[----:B------:R-:W-:-:S07]  /*136d0*/  IMAD.IADD R4, R17, 0x1, R4 ;  /* 0x0000000111047824 */ /* 0x000fce00078e0204 */
[----:B-----5:R-:W-:Y:S05]  /*136e0*/  WARPSYNC.COLLECTIVE R15, `(.L_x_408) ;  /* 0x000000000f087348 */ /* 0x020fea0003c00000 */
[----:B------:R0:W1:Y:S02]  /*136f0*/  SHFL.IDX P6, R14, R13, R12, R11 ;  /* 0x0000000c0d0e7389 */ /* 0x00006400000c000b */
[----:B01---5:R-:W-:Y:S01]  /*13700*/  ENDCOLLECTIVE ;  /* 0x000000000000791b */ /* 0x023fe20003800000 */
.L_x_408:
[C---:B------:R-:W-:Y:S01]  /*13710*/  VIADD R8, R4.reuse, 0x10 ;  /* 0x0000001004087836 */ /* 0x040fe20000000000 */
[----:B------:R-:W-:Y:S01]  /*13720*/  ISETP.GE.AND P2, PT, R4, R5, PT ;  /* 0x000000050400720c */ /* 0x000fe20003f46270 */
[----:B------:R-:W-:Y:S02]  /*13730*/  IMAD.MOV.U32 R13, RZ, RZ, R0 ;  /* 0x000000ffff0d7224 */ /* 0x000fe400078e0000 */
[----:B------:R-:W-:-:S10]  /*13740*/  IMAD.MOV.U32 R2, RZ, RZ, R14 ;  /* 0x000000ffff027224 */ /* 0x000fd400078e000e */
[----:B------:R-:W-:Y:S05]  /*13750*/  WARPSYNC.COLLECTIVE R15, `(.L_x_409) ;  /* 0x000000000f087348 */ /* 0x000fea0003c00000 */
[----:B------:R0:W1:Y:S02]  /*13760*/  SHFL.IDX P6, R14, R13, R12, R11 ;  /* 0x0000000c0d0e7389 */ /* 0x00006400000c000b */
[----:B01----:R-:W-:Y:S01]  /*13770*/  ENDCOLLECTIVE ;  /* 0x000000000000791b */ /* 0x003fe20003800000 */
.L_x_409:
        /* <DEDUP_REMOVED lines=8> */
.L_x_410:
[----:B------:R-:W-:Y:S01]  /*13800*/  @!PT LDS RZ, [RZ] ;  /* 0x00000000fffff984 */ /* 0x000fe20000000800 */
[----:B------:R-:W-:Y:S01]  /*13810*/  @!PT LDS RZ, [RZ] ;  /* 0x00000000fffff984 */ /* 0x000fe20000000800 */
[----:B------:R-:W-:Y:S01]  /*13820*/  @!PT LDS RZ, [RZ] ;  /* 0x00000000fffff984 */ /* 0x000fe20000000800 */
[----:B------:R0:W-:Y:S04]  /*13830*/  @!P2 LDGSTS.E.BYPASS.LTC128B.128 [R10+0x20400], desc[UR50][R2.64], !P0 ;  /* 0x20400000020aafae */ /* 0x0001e8000c101d72 */
[----:B------:R0:W-:Y:S01]  /*13840*/  @!P2 LDGSTS.E.BYPASS.LTC128B.128 [R10+0x24400], desc[UR50][R2.64+0x80], !P1 ;  /* 0x24400080020aafae */ /* 0x0001e2000c901d72 */
[----:B------:R-:W-:Y:S01]  /*13850*/  ISETP.GE.AND P2, PT, R8, R5, PT ;  /* 0x000000050800720c */ /* 0x000fe20003f46270 */
[----:B------:R-:W-:Y:S02]  /*13860*/  VIADD R8, R4, 0x20 ;  /* 0x0000002004087836 */ /* 0x000fe40000000000 */
[----:B------:R-:W-:Y:S02]  /*13870*/  IMAD.MOV.U32 R13, RZ, RZ, R0 ;  /* 0x000000ffff0d7224 */ /* 0x000fe400078e0000 */
[----:B------:R-:W-:-:S08]  /*13880*/  IMAD.MOV.U32 R7, RZ, RZ, R14 ;  /* 0x000000ffff077224 */ /* 0x000fd000078e000e */
[----:B0-----:R-:W-:Y:S05]  /*13890*/  WARPSYNC.COLLECTIVE R15, `(.L_x_411) ;  /* 0x000000000f087348 */ /* 0x001fea0003c00000 */
[----:B------:R1:W2:Y:S02]  /*138a0*/  SHFL.IDX P6, R14, R13, R12, R11 ;  /* 0x0000000c0d0e7389 */ /* 0x0002a400000c000b */
[----:B012---:R-:W-:Y:S01]  /*138b0*/  ENDCOLLECTIVE ;  /* 0x000000000000791b */ /* 0x007fe20003800000 */
.L_x_411:
[----:B------:R-:W-:Y:S02]  /*138c0*/  IMAD.MOV.U32 R13, RZ, RZ, R6 ;  /* 0x000000ffff0d7224 */ /* 0x000fe400078e0006 */
[----:B------:R-:W-:Y:S01]  /*138d0*/  IMAD.MOV.U32 R12, RZ, RZ, 0x2 ;  /* 0x00000002ff0c7424 */ /* 0x000fe200078e00ff */
[----:B------:R-:W-:-:S05]  /*138e0*/  @!P2 IADD3 R14, P3, R28, R14, RZ ;  /* 0x0000000e1c0ea210 */ /* 0x000fca0007f7e0ff */
[----:B------:R-:W-:-:S08]  /*138f0*/  @!P2 IMAD.MOV.U32 R2, RZ, RZ, R14 ;  /* 0x000000ffff02a224 */ /* 0x000fd000078e000e */
[----:B------:R-:W-:Y:S05]  /*13900*/  WARPSYNC.COLLECTIVE R15, `(.L_x_412) ;  /* 0x000000000f087348 */ /* 0x000fea0003c00000 */
[----:B------:R0:W1:Y:S02]  /*13910*/  SHFL.IDX P6, R14, R13, R12, R11 ;  /* 0x0000000c0d0e7389 */ /* 0x00006400000c000b */
[----:B01----:R-:W-:Y:S01]  /*13920*/  ENDCOLLECTIVE ;  /* 0x000000000000791b */ /* 0x003fe20003800000 */
.L_x_412:
        /* <DEDUP_REMOVED lines=8> */
[----:B------:R-:W-:Y:S01]  /*139b0*/  ISETP.GE.AND P2, PT, R8, R5, PT ;  /* 0x000000050800720c */ /* 0x000fe20003f46270 */
[----:B------:R-:W-:Y:S02]  /*139c0*/  VIADD R8, R4, 0x30 ;  /* 0x0000003004087836 */ /* 0x000fe40000000000 */
[----:B------:R-:W-:-:S10]  /*139d0*/  IMAD.MOV.U32 R7, RZ, RZ, R14 ;  /* 0x000000ffff077224 */ /* 0x000fd400078e000e */
[----:B0-----:R-:W-:Y:S05]  /*139e0*/  WARPSYNC.COLLECTIVE R15, `(.L_x_413) ;  /* 0x000000000f087348 */ /* 0x001fea0003c00000 */
[----:B------:R1:W2:Y:S02]  /*139f0*/  SHFL.IDX P6, R14, R13, R12, R11 ;  /* 0x0000000c0d0e7389 */ /* 0x0002a400000c000b */
[----:B012---:R-:W-:Y:S01]  /*13a00*/  ENDCOLLECTIVE ;  /* 0x000000000000791b */ /* 0x007fe20003800000 */
.L_x_413:
[----:B------:R-:W-:Y:S02]  /*13a10*/  IMAD.MOV.U32 R13, RZ, RZ, R6 ;  /* 0x000000ffff0d7224 */ /* 0x000fe400078e0006 */
[----:B------:R-:W-:Y:S01]  /*13a20*/  IMAD.MOV.U32 R12, RZ, RZ, 0x3 ;  /* 0x00000003ff0c7424 */ /* 0x000fe200078e00ff */
[----:B------:R-:W-:-:S05]  /*13a30*/  @!P2 IADD3 R14, P3, R28, R14, RZ ;  /* 0x0000000e1c0ea210 */ /* 0x000fca0007f7e0ff */
[----:B------:R-:W-:-:S08]  /*13a40*/  @!P2 IMAD.MOV.U32 R2, RZ, RZ, R14 ;  /* 0x000000ffff02a224 */ /* 0x000fd000078e000e */
[----:B------:R-:W-:Y:S05]  /*13a50*/  WARPSYNC.COLLECTIVE R15, `(.L_x_414) ;  /* 0x000000000f087348 */ /* 0x000fea0003c00000 */
[----:B------:R0:W1:Y:S02]  /*13a60*/  SHFL.IDX P6, R14, R13, R12, R11 ;  /* 0x0000000c0d0e7389 */ /* 0x00006400000c000b */
[----:B01----:R-:W-:Y:S01]  /*13a70*/  ENDCOLLECTIVE ;  /* 0x000000000000791b */ /* 0x003fe20003800000 */
.L_x_414:
        /* <DEDUP_REMOVED lines=14> */
.L_x_415:
[----:B------:R-:W-:Y:S02]  /*13b60*/  IMAD.MOV.U32 R13, RZ, RZ, R6 ;  /* 0x000000ffff0d7224 */ /* 0x000fe400078e0006 */
[----:B------:R-:W-:Y:S01]  /*13b70*/  IMAD.MOV.U32 R12, RZ, RZ, 0x4 ;  /* 0x00000004ff0c7424 */ /* 0x000fe200078e00ff */
[----:B------:R-:W-:-:S05]  /*13b80*/  @!P2 IADD3 R14, P3, R28, R14, RZ ;  /* 0x0000000e1c0ea210 */ /* 0x000fca0007f7e0ff */
[----:B------:R-:W-:-:S08]  /*13b90*/  @!P2 IMAD.MOV.U32 R2, RZ, RZ, R14 ;  /* 0x000000ffff02a224 */ /* 0x000fd000078e000e */
[----:B------:R-:W-:Y:S05]  /*13ba0*/  WARPSYNC.COLLECTIVE R15, `(.L_x_416) ;  /* 0x000000000f087348 */ /* 0x000fea0003c00000 */
[----:B------:R0:W1:Y:S02]  /*13bb0*/  SHFL.IDX P6, R14, R13, R12, R11 ;  /* 0x0000000c0d0e7389 */ /* 0x00006400000c000b */
[----:B01----:R-:W-:Y:S01]  /*13bc0*/  ENDCOLLECTIVE ;  /* 0x000000000000791b */ /* 0x003fe20003800000 */
.L_x_416:
        /* <DEDUP_REMOVED lines=14> */
.L_x_417:
[----:B------:R-:W-:Y:S02]  /*13cb0*/  IMAD.MOV.U32 R13, RZ, RZ, R6 ;  /* 0x000000ffff0d7224 */ /* 0x000fe400078e0006 */
[----:B------:R-:W-:Y:S01]  /*13cc0*/  IMAD.MOV.U32 R12, RZ, RZ, 0x5 ;  /* 0x00000005ff0c7424 */ /* 0x000fe200078e00ff */
[----:B------:R-:W-:-:S05]  /*13cd0*/  @!P2 IADD3 R14, P3, R28, R14, RZ ;  /* 0x0000000e1c0ea210 */ /* 0x000fca0007f7e0ff */
[----:B------:R-:W-:-:S08]  /*13ce0*/  @!P2 IMAD.MOV.U32 R2, RZ, RZ, R14 ;  /* 0x000000ffff02a224 */ /* 0x000fd000078e000e */
[----:B------:R-:W-:Y:S05]  /*13cf0*/  WARPSYNC.COLLECTIVE R15, `(.L_x_418) ;  /* 0x000000000f087348 */ /* 0x000fea0003c00000 */
[----:B------:R0:W1:Y:S02]  /*13d00*/  SHFL.IDX P6, R14, R13, R12, R11 ;  /* 0x0000000c0d0e7389 */ /* 0x00006400000c000b */
[----:B01----:R-:W-:Y:S01]  /*13d10*/  ENDCOLLECTIVE ;  /* 0x000000000000791b */ /* 0x003fe20003800000 */
.L_x_418:
        /* <DEDUP_REMOVED lines=14> */
.L_x_419:
[----:B------:R-:W-:Y:S02]  /*13e00*/  IMAD.MOV.U32 R13, RZ, RZ, R6 ;  /* 0x000000ffff0d7224 */ /* 0x000fe400078e0006 */
[----:B------:R-:W-:Y:S01]  /*13e10*/  IMAD.MOV.U32 R12, RZ, RZ, 0x6 ;  /* 0x00000006ff0c7424 */ /* 0x000fe200078e00ff */
[----:B------:R-:W-:-:S05]  /*13e20*/  @!P2 IADD3 R14, P3, R28, R14, RZ ;  /* 0x0000000e1c0ea210 */ /* 0x000fca0007f7e0ff */
[----:B------:R-:W-:-:S08]  /*13e30*/  @!P2 IMAD.MOV.U32 R2, RZ, RZ, R14 ;  /* 0x000000ffff02a224 */ /* 0x000fd000078e000e */
[----:B------:R-:W-:Y:S05]  /*13e40*/  WARPSYNC.COLLECTIVE R15, `(.L_x_420) ;  /* 0x000000000f087348 */ /* 0x000fea0003c00000 */
[----:B------:R0:W1:Y:S02]  /*13e50*/  SHFL.IDX P6, R14, R13, R12, R11 ;  /* 0x0000000c0d0e7389 */ /* 0x00006400000c000b */
[----:B01----:R-:W-:Y:S01]  /*13e60*/  ENDCOLLECTIVE ;  /* 0x000000000000791b */ /* 0x003fe20003800000 */
.L_x_420:
        /* <DEDUP_REMOVED lines=9> */
[----:B------:R-:W-:-:S12]  /*13f00*/  IMAD.MOV.U32 R7, RZ, RZ, R14 ;  /* 0x000000ffff077224 */ /* 0x000fd800078e000e */
[----:B0-----:R-:W-:Y:S05]  /*13f10*/  WARPSYNC.COLLECTIVE R15, `(.L_x_421) ;  /* 0x000000000f087348 */ /* 0x001fea0003c00000 */
[----:B------:R1:W2:Y:S02]  /*13f20*/  SHFL.IDX P6, R14, R13, R12, R11 ;  /* 0x0000000c0d0e7389 */ /* 0x0002a400000c000b */
[----:B012---:R-:W-:Y:S01]  /*13f30*/  ENDCOLLECTIVE ;  /* 0x000000000000791b */ /* 0x007fe20003800000 */
.L_x_421:
[----:B------:R-:W-:Y:S02]  /*13f40*/  IMAD.MOV.U32 R13, RZ, RZ, R6 ;  /* 0x000000ffff0d7224 */ /* 0x000fe400078e0006 */
[----:B------:R-:W-:Y:S01]  /*13f50*/  IMAD.MOV.U32 R12, RZ, RZ, 0x7 ;  /* 0x00000007ff0c7424 */ /* 0x000fe200078e00ff */
[----:B------:R-:W-:-:S05]  /*13f60*/  @!P2 IADD3 R14, P3, R28, R14, RZ ;  /* 0x0000000e1c0ea210 */ /* 0x000fca0007f7e0ff */
[----:B------:R-:W-:-:S08]  /*13f70*/  @!P2 IMAD.MOV.U32 R2, RZ, RZ, R14 ;  /* 0x000000ffff02a224 */ /* 0x000fd000078e000e */
[----:B------:R-:W-:Y:S05]  /*13f80*/  WARPSYNC.COLLECTIVE R15, `(.L_x_422) ;  /* 0x000000000f087348 */ /* 0x000fea0003c00000 */
[----:B------:R0:W1:Y:S02]  /*13f90*/  SHFL.IDX P6, R14, R13, R12, R11 ;  /* 0x0000000c0d0e7389 */ /* 0x00006400000c000b */
[----:B01----:R-:W-:Y:S01]  /*13fa0*/  ENDCOLLECTIVE ;  /* 0x000000000000791b */ /* 0x003fe20003800000 */
.L_x_422:
        /* <DEDUP_REMOVED lines=12> */
.L_x_423:
[----:B------:R-:W-:Y:S05]  /*14070*/  BRA `(.L_x_424) ;  /* 0xffffffa800d87947 */ /* 0x000fea000383ffff */
.L_x_309:
[----:B0-----:R0:W2:Y:S02]  /*14080*/  SYNCS.PHASECHK.TRANS64.TRYWAIT P0, [R22+URZ+0x38820], R3 ;  /* 0x03882003160075a7 */ /* 0x0010a4000800017f */
[----:B--2---:R-:W-:Y:S05]  /*14090*/  @!P0 NANOSLEEP.SYNCS 0x989680 ;  /* 0x009896800000895d */ /* 0x004fea0003900000 */
[----:B------:R-:W2:Y:S02]  /*140a0*/  @!P0 SYNCS.PHASECHK.TRANS64 P0, [R22+URZ+0x38820], R3 ;  /* 0x03882003160085a7 */ /* 0x000ea4000800007f */
[----:B--2---:R-:W-:Y:S05]  /*140b0*/  @!P0 BRA `(.L_x_309) ;  /* 0xfffffffc00f08947 */ /* 0x004fea000383ffff */
[----:B------:R-:W-:Y:S05]  /*140c0*/  BRA `(.L_x_425) ;  /* 0xffffffac00447947 */ /* 0x000fea000383ffff */
.L_x_313:
[----:B0-----:R0:W2:Y:S02]  /*140d0*/  SYNCS.PHASECHK.TRANS64.TRYWAIT P0, [R0+URZ+0x38880], R20 ;  /* 0x03888014000075a7 */ /* 0x0010a4000800017f */
[----:B--2---:R-:W-:Y:S05]  /*140e0*/  @!P0 NANOSLEEP.SYNCS 0x989680 ;  /* 0x009896800000895d */ /* 0x004fea0003900000 */
[----:B------:R-:W2:Y:S02]  /*140f0*/  @!P0 SYNCS.PHASECHK.TRANS64 P0, [R0+URZ+0x38880], R20 ;  /* 0x03888014000085a7 */ /* 0x000ea4000800007f */
[----:B--2---:R-:W-:Y:S05]  /*14100*/  @!P0 BRA `(.L_x_313) ;  /* 0xfffffffc00f08947 */ /* 0x004fea000383ffff */
[----:B------:R-:W-:Y:S05]  /*14110*/  BRA `(.L_x_426) ;  /* 0xffffffb000047947 */ /* 0x000fea000383ffff */
.L_x_314:
[----:B------:R-:W-:Y:S01]  /*14120*/  BSSY B0, `(.L_x_427) ;  /* 0x0000008000007945 */ /* 0x000fe20003800000 */
[----:B------:R-:W-:Y:S02]  /*14130*/  IMAD.MOV.U32 R13, RZ, RZ, R7 ;  /* 0x000000ffff0d7224 */ /* 0x000fe400078e0007 */
[----:B------:R-:W-:Y:S02]  /*14140*/  IMAD.MOV.U32 R12, RZ, RZ, RZ ;  /* 0x000000ffff0c7224 */ /* 0x000fe400078e00ff */
[----:B------:R-:W-:Y:S02]  /*14150*/  IMAD.MOV.U32 R11, RZ, RZ, 0x181f ;  /* 0x0000181fff0b7424 */ /* 0x000fe400078e00ff */
[----:B------:R-:W-:-:S07]  /*14160*/  IMAD.MOV.U32 R15, RZ, RZ, -0x1 ;  /* 0xffffffffff0f7424 */ /* 0x000fce00078e00ff */
[----:B01----:R-:W-:Y:S05]  /*14170*/  WARPSYNC.COLLECTIVE R15, `(.L_x_428) ;  /* 0x000000000f087348 */ /* 0x003fea0003c00000 */
[----:B-1----:R1:W2:Y:S02]  /*14180*/  SHFL.IDX P6, R14, R13, R12, R11 ;  /* 0x0000000c0d0e7389 */ /* 0x0022a400000c000b */
[----:B012---:R-:W-:Y:S01]  /*14190*/  ENDCOLLECTIVE ;  /* 0x000000000000791b */ /* 0x007fe20003800000 */
.L_x_428:
[----:B------:R-:W-:Y:S05]  /*141a0*/  BSYNC B0 ;  /* 0x0000000000007941 */ /* 0x000fea0003800000 */
.L_x_427:
[----:B------:R-:W-:Y:S02]  /*141b0*/  IMAD.MOV.U32 R13, RZ, RZ, R8 ;  /* 0x000000ffff0d7224 */ /* 0x000fe400078e0008 */
[----:B------:R-:W-:Y:S02]  /*141c0*/  IMAD.MOV.U32 R12, RZ, RZ, RZ ;  /* 0x000000ffff0c7224 */ /* 0x000fe400078e00ff */
[----:B------:R-:W-:Y:S02]  /*141d0*/  IMAD.MOV.U32 R11, RZ, RZ, 0x181f ;  /* 0x0000181fff0b7424 */ /* 0x000fe400078e00ff */
[----:B------:R-:W-:Y:S02]  /*141e0*/  IMAD.MOV.U32 R15, RZ, RZ, -0x1 ;  /* 0xffffffffff0f7424 */ /* 0x000fe400078e00ff */
[----:B------:R-:W-:Y:S02]  /*141f0*/  IMAD.MOV.U32 R3, RZ, RZ, R14 ;  /* 0x000000ffff037224 */ /* 0x000fe400078e000e */
[----:B------:R-:W-:-:S07]  /*14200*/  IMAD.IADD R4, R22, 0x1, R4 ;  /* 0x0000000116047824 */ /* 0x000fce00078e0204 */
[----:B------:R-:W-:Y:S05]  /*14210*/  WARPSYNC.COLLECTIVE R15, `(.L_x_429) ;  /* 0x000000000f087348 */ /* 0x000fea0003c00000 */
[----:B------:R0:W1:Y:S02]  /*14220*/  SHFL.IDX P6, R14, R13, R12, R11 ;  /* 0x0000000c0d0e7389 */ /* 0x00006400000c000b */
[----:B01----:R-:W-:Y:S01]  /*14230*/  ENDCOLLECTIVE ;  /* 0x000000000000791b */ /* 0x003fe20003800000 */
.L_x_429:
[----:B------:R-:W-:Y:S02]  /*14240*/  IMAD.MOV.U32 R13, RZ, RZ, R7 ;  /* 0x000000ffff0d7224 */ /* 0x000fe400078e0007 */
[----:B------:R-:W-:Y:S02]  /*14250*/  IMAD.MOV.U32 R12, RZ, RZ, 0x1 ;  /* 0x00000001ff0c7424 */ /* 0x000fe400078e00ff */
[----:B------:R-:W-:-:S07]  /*14260*/  IMAD.MOV.U32 R2, RZ, RZ, R14 ;  /* 0x000000ffff027224 */ /* 0x000fce00078e000e */
[----:B------:R-:W-:Y:S05]  /*14270*/  WARPSYNC.COLLECTIVE R15, `(.L_x_430) ;  /* 0x000000000f087348 */ /* 0x000fea0003c00000 */
[----:B------:R0:W1:Y:S02]  /*14280*/  SHFL.IDX P6, R14, R13, R12, R11 ;  /* 0x0000000c0d0e7389 */ /* 0x00006400000c000b */
[----:B01----:R-:W-:Y:S01]  /*14290*/  ENDCOLLECTIVE ;  /* 0x000000000000791b */ /* 0x003fe20003800000 */
.L_x_430:
        /* <DEDUP_REMOVED lines=12> */
.L_x_431:
[----:B------:R-:W-:Y:S02]  /*14360*/  IMAD.MOV.U32 R13, RZ, RZ, R7 ;  /* 0x000000ffff0d7224 */ /* 0x000fe400078e0007 */
[----:B------:R-:W-:Y:S02]  /*14370*/  IMAD.MOV.U32 R12, RZ, RZ, 0x2 ;  /* 0x00000002ff0c7424 */ /* 0x000fe400078e00ff */
[----:B------:R-:W-:-:S07]  /*14380*/  IMAD.MOV.U32 R2, RZ, RZ, R14 ;  /* 0x000000ffff027224 */ /* 0x000fce00078e000e */
[----:B------:R-:W-:Y:S05]  /*14390*/  WARPSYNC.COLLECTIVE R15, `(.L_x_432) ;  /* 0x000000000f087348 */ /* 0x000fea0003c00000 */
[----:B------:R0:W1:Y:S02]  /*143a0*/  SHFL.IDX P6, R14, R13, R12, R11 ;  /* 0x0000000c0d0e7389 */ /* 0x00006400000c000b */
[----:B01----:R-:W-:Y:S01]  /*143b0*/  ENDCOLLECTIVE ;  /* 0x000000000000791b */ /* 0x003fe20003800000 */
.L_x_432:
        /* <DEDUP_REMOVED lines=12> */
.L_x_433:
[----:B------:R-:W-:Y:S02]  /*14480*/  IMAD.MOV.U32 R13, RZ, RZ, R7 ;  /* 0x000000ffff0d7224 */ /* 0x000fe400078e0007 */
[----:B------:R-:W-:Y:S02]  /*14490*/  IMAD.MOV.U32 R12, RZ, RZ, 0x3 ;  /* 0x00000003ff0c7424 */ /* 0x000fe400078e00ff */
[----:B------:R-:W-:-:S07]  /*144a0*/  IMAD.MOV.U32 R2, RZ, RZ, R14 ;  /* 0x000000ffff027224 */ /* 0x000fce00078e000e */
[----:B------:R-:W-:Y:S05]  /*144b0*/  WARPSYNC.COLLECTIVE R15, `(.L_x_434) ;  /* 0x000000000f087348 */ /* 0x000fea0003c00000 */
[----:B------:R0:W1:Y:S02]  /*144c0*/  SHFL.IDX P6, R14, R13, R12, R11 ;  /* 0x0000000c0d0e7389 */ /* 0x00006400000c000b */
[----:B01----:R-:W-:Y:S01]  /*144d0*/  ENDCOLLECTIVE ;  /* 0x000000000000791b */ /* 0x003fe20003800000 */
.L_x_434:
        /* <DEDUP_REMOVED lines=12> */
.L_x_435:
[----:B------:R-:W-:Y:S02]  /*145a0*/  IMAD.MOV.U32 R13, RZ, RZ, R7 ;  /* 0x000000ffff0d7224 */ /* 0x000fe400078e0007 */
[----:B------:R-:W-:Y:S02]  /*145b0*/  IMAD.MOV.U32 R12, RZ, RZ, 0x4 ;  /* 0x00000004ff0c7424 */ /* 0x000fe400078e00ff */
[----:B------:R-:W-:-:S07]  /*145c0*/  IMAD.MOV.U32 R2, RZ, RZ, R14 ;  /* 0x000000ffff027224 */ /* 0x000fce00078e000e */
[----:B------:R-:W-:Y:S05]  /*145d0*/  WARPSYNC.COLLECTIVE R15, `(.L_x_436) ;  /* 0x000000000f087348 */ /* 0x000fea0003c00000 */
[----:B------:R0:W1:Y:S02]  /*145e0*/  SHFL.IDX P6, R14, R13, R12, R11 ;  /* 0x0000000c0d0e7389 */ /* 0x00006400000c000b */
[----:B01----:R-:W-:Y:S01]  /*145f0*/  ENDCOLLECTIVE ;  /* 0x000000000000791b */ /* 0x003fe20003800000 */
.L_x_436:
        /* <DEDUP_REMOVED lines=12> */
.L_x_437:
[----:B------:R-:W-:Y:S02]  /*146c0*/  IMAD.MOV.U32 R13, RZ, RZ, R7 ;  /* 0x000000ffff0d7224 */ /* 0x000fe400078e0007 */
[----:B------:R-:W-:Y:S02]  /*146d0*/  IMAD.MOV.U32 R12, RZ, RZ, 0x5 ;  /* 0x00000005ff0c7424 */ /* 0x000fe400078e00ff */
[----:B------:R-:W-:-:S07]  /*146e0*/  IMAD.MOV.U32 R2, RZ, RZ, R14 ;  /* 0x000000ffff027224 */ /* 0x000fce00078e000e */
[----:B------:R-:W-:Y:S05]  /*146f0*/  WARPSYNC.COLLECTIVE R15, `(.L_x_438) ;  /* 0x000000000f087348 */ /* 0x000fea0003c00000 */
[----:B------:R0:W1:Y:S02]  /*14700*/  SHFL.IDX P6, R14, R13, R12, R11 ;  /* 0x0000000c0d0e7389 */ /* 0x00006400000c000b */
[----:B01----:R-:W-:Y:S01]  /*14710*/  ENDCOLLECTIVE ;  /* 0x000000000000791b */ /* 0x003fe20003800000 */
.L_x_438:
        /* <DEDUP_REMOVED lines=12> */
.L_x_439:
[----:B------:R-:W-:Y:S02]  /*147e0*/  IMAD.MOV.U32 R13, RZ, RZ, R7 ;  /* 0x000000ffff0d7224 */ /* 0x000fe400078e0007 */
[----:B------:R-:W-:Y:S02]  /*147f0*/  IMAD.MOV.U32 R12, RZ, RZ, 0x6 ;  /* 0x00000006ff0c7424 */ /* 0x000fe400078e00ff */
[----:B------:R-:W-:-:S07]  /*14800*/  IMAD.MOV.U32 R2, RZ, RZ, R14 ;  /* 0x000000ffff027224 */ /* 0x000fce00078e000e */
[----:B------:R-:W-:Y:S05]  /*14810*/  WARPSYNC.COLLECTIVE R15, `(.L_x_440) ;  /* 0x000000000f087348 */ /* 0x000fea0003c00000 */
[----:B------:R0:W1:Y:S02]  /*14820*/  SHFL.IDX P6, R14, R13, R12, R11 ;  /* 0x0000000c0d0e7389 */ /* 0x00006400000c000b */
[----:B01----:R-:W-:Y:S01]  /*14830*/  ENDCOLLECTIVE ;  /* 0x000000000000791b */ /* 0x003fe20003800000 */
.L_x_440:
        /* <DEDUP_REMOVED lines=12> */
.L_x_441:
[----:B------:R-:W-:Y:S02]  /*14900*/  IMAD.MOV.U32 R13, RZ, RZ, R7 ;  /* 0x000000ffff0d7224 */ /* 0x000fe400078e0007 */
[----:B------:R-:W-:Y:S02]  /*14910*/  IMAD.MOV.U32 R12, RZ, RZ, 0x7 ;  /* 0x00000007ff0c7424 */ /* 0x000fe400078e00ff */
[----:B------:R-:W-:-:S07]  /*14920*/  IMAD.MOV.U32 R2, RZ, RZ, R14 ;  /* 0x000000ffff027224 */ /* 0x000fce00078e000e */
[----:B------:R-:W-:Y:S05]  /*14930*/  WARPSYNC.COLLECTIVE R15, `(.L_x_442) ;  /* 0x000000000f087348 */ /* 0x000fea0003c00000 */
[----:B------:R0:W1:Y:S02]  /*14940*/  SHFL.IDX P6, R14, R13, R12, R11 ;  /* 0x0000000c0d0e7389 */ /* 0x00006400000c000b */
[----:B01----:R-:W-:Y:S01]  /*14950*/  ENDCOLLECTIVE ;  /* 0x000000000000791b */ /* 0x003fe20003800000 */
.L_x_442:
        /* <DEDUP_REMOVED lines=12> */
.L_x_443:
[----:B------:R-:W-:Y:S01]  /*14a20*/  IMAD.MOV.U32 R2, RZ, RZ, R14 ;  /* 0x000000ffff027224 */ /* 0x000fe200078e000e */
[----:B------:R-:W-:Y:S06]  /*14a30*/  BRA `(.L_x_444) ;  /* 0xffffffa800d87947 */ /* 0x000fec000383ffff */
.L_x_319:
[----:B----4-:R4:W0:Y:S02]  /*14a40*/  SYNCS.PHASECHK.TRANS64.TRYWAIT P0, [R0+URZ+0x38840], R20 ;  /* 0x03884014000075a7 */ /* 0x010824000800017f */
[----:B0-----:R-:W-:Y:S05]  /*14a50*/  @!P0 NANOSLEEP.SYNCS 0x989680 ;  /* 0x009896800000895d */ /* 0x001fea0003900000 */
[----:B------:R-:W0:Y:S02]  /*14a60*/  @!P0 SYNCS.PHASECHK.TRANS64 P0, [R0+URZ+0x38840], R20 ;  /* 0x03884014000085a7 */ /* 0x000e24000800007f */
[----:B0-----:R-:W-:Y:S05]  /*14a70*/  @!P0 BRA `(.L_x_319) ;  /* 0xfffffffc00f08947 */ /* 0x001fea000383ffff */
[----:B------:R-:W-:Y:S05]  /*14a80*/  BRA `(.L_x_445) ;  /* 0xffffffac002c7947 */ /* 0x000fea000383ffff */
.L_x_320:
[----:B------:R-:W-:Y:S01]  /*14a90*/  BSSY B0, `(.L_x_446) ;  /* 0x0000008000007945 */ /* 0x000fe20003800000 */
[----:B------:R-:W-:Y:S02]  /*14aa0*/  IMAD.MOV.U32 R13, RZ, RZ, R5 ;  /* 0x000000ffff0d7224 */ /* 0x000fe400078e0005 */
[----:B------:R-:W-:Y:S02]  /*14ab0*/  IMAD.MOV.U32 R12, RZ, RZ, RZ ;  /* 0x000000ffff0c7224 */ /* 0x000fe400078e00ff */
[----:B------:R-:W-:Y:S02]  /*14ac0*/  IMAD.MOV.U32 R11, RZ, RZ, 0x181f ;  /* 0x0000181fff0b7424 */ /* 0x000fe400078e00ff */
[----:B------:R-:W-:-:S07]  /*14ad0*/  IMAD.MOV.U32 R15, RZ, RZ, -0x1 ;  /* 0xffffffffff0f7424 */ /* 0x000fce00078e00ff */
[----:B01-34-:R-:W-:Y:S05]  /*14ae0*/  WARPSYNC.COLLECTIVE R15, `(.L_x_447) ;  /* 0x000000000f087348 */ /* 0x01bfea0003c00000 */
[----:B-1----:R1:W2:Y:S02]  /*14af0*/  SHFL.IDX P6, R14, R13, R12, R11 ;  /* 0x0000000c0d0e7389 */ /* 0x0022a400000c000b */
[----:B01234-:R-:W-:Y:S01]  /*14b00*/  ENDCOLLECTIVE ;  /* 0x000000000000791b */ /* 0x01ffe20003800000 */
.L_x_447:
[----:B------:R-:W-:Y:S05]  /*14b10*/  BSYNC B0 ;  /* 0x0000000000007941 */ /* 0x000fea0003800000 */
.L_x_446:
        /* <DEDUP_REMOVED lines=8> */
.L_x_448:
[----:B------:R-:W-:Y:S02]  /*14ba0*/  IMAD.MOV.U32 R13, RZ, RZ, R5 ;  /* 0x000000ffff0d7224 */ /* 0x000fe400078e0005 */
[----:B------:R-:W-:Y:S01]  /*14bb0*/  IMAD.MOV.U32 R12, RZ, RZ, 0x1 ;  /* 0x00000001ff0c7424 */ /* 0x000fe200078e00ff */
[----:B------:R-:W-:-:S13]  /*14bc0*/  IADD3 R2, P0, R28, R14, RZ ;  /* 0x0000000e1c027210 */ /* 0x000fda0007f1e0ff */
[----:B------:R-:W-:Y:S05]  /*14bd0*/  WARPSYNC.COLLECTIVE R15, `(.L_x_449) ;  /* 0x000000000f087348 */ /* 0x000fea0003c00000 */
[----:B------:R0:W1:Y:S02]  /*14be0*/  SHFL.IDX P6, R14, R13, R12, R11 ;  /* 0x0000000c0d0e7389 */ /* 0x00006400000c000b */
[----:B01----:R-:W-:Y:S01]  /*14bf0*/  ENDCOLLECTIVE ;  /* 0x000000000000791b */ /* 0x003fe20003800000 */
.L_x_449:
        /* <DEDUP_REMOVED lines=11> */
.L_x_450:
[----:B------:R-:W-:Y:S02]  /*14cb0*/  IMAD.MOV.U32 R13, RZ, RZ, R5 ;  /* 0x000000ffff0d7224 */ /* 0x000fe400078e0005 */
[----:B------:R-:W-:Y:S02]  /*14cc0*/  IMAD.MOV.U32 R12, RZ, RZ, 0x2 ;  /* 0x00000002ff0c7424 */ /* 0x000fe400078e00ff */
[----:B------:R-:W-:-:S07]  /*14cd0*/  IMAD.MOV.U32 R2, RZ, RZ, R14 ;  /* 0x000000ffff027224 */ /* 0x000fce00078e000e */
[----:B------:R-:W-:Y:S05]  /*14ce0*/  WARPSYNC.COLLECTIVE R15, `(.L_x_451) ;  /* 0x000000000f087348 */ /* 0x000fea0003c00000 */
[----:B------:R0:W1:Y:S02]  /*14cf0*/  SHFL.IDX P6, R14, R13, R12, R11 ;  /* 0x0000000c0d0e7389 */ /* 0x00006400000c000b */
[----:B01----:R-:W-:Y:S01]  /*14d00*/  ENDCOLLECTIVE ;  /* 0x000000000000791b */ /* 0x003fe20003800000 */
.L_x_451:
        /* <DEDUP_REMOVED lines=12> */
.L_x_452:
[----:B------:R-:W-:Y:S02]  /*14dd0*/  IMAD.MOV.U32 R13, RZ, RZ, R5 ;  /* 0x000000ffff0d7224 */ /* 0x000fe400078e0005 */
[----:B------:R-:W-:Y:S02]  /*14de0*/  IMAD.MOV.U32 R12, RZ, RZ, 0x3 ;  /* 0x00000003ff0c7424 */ /* 0x000fe400078e00ff */
[----:B------:R-:W-:-:S07]  /*14df0*/  IMAD.MOV.U32 R7, RZ, RZ, R14 ;  /* 0x000000ffff077224 */ /* 0x000fce00078e000e */
[----:B------:R-:W-:Y:S05]  /*14e00*/  WARPSYNC.COLLECTIVE R15, `(.L_x_453) ;  /* 0x000000000f087348 */ /* 0x000fea0003c00000 */
[----:B------:R0:W1:Y:S02]  /*14e10*/  SHFL.IDX P6, R14, R13, R12, R11 ;  /* 0x0000000c0d0e7389 */ /* 0x00006400000c000b */
[----:B01----:R-:W-:Y:S01]  /*14e20*/  ENDCOLLECTIVE ;  /* 0x000000000000791b */ /* 0x003fe20003800000 */
.L_x_453:
        /* <DEDUP_REMOVED lines=12> */
.L_x_454:
[----:B------:R-:W-:Y:S02]  /*14ef0*/  IMAD.MOV.U32 R13, RZ, RZ, R5 ;  /* 0x000000ffff0d7224 */ /* 0x000fe400078e0005 */
[----:B------:R-:W-:Y:S02]  /*14f00*/  IMAD.MOV.U32 R12, RZ, RZ, 0x4 ;  /* 0x00000004ff0c7424 */ /* 0x000fe400078e00ff */
[----:B------:R-:W-:-:S05]  /*14f10*/  IMAD.MOV.U32 R11, RZ, RZ, R14 ;  /* 0x000000ffff0b7224 */ /* 0x000fca00078e000e */
[----:B------:R-:W-:Y:S01]  /*14f20*/  IADD3 R2, P0, R28, R11, RZ ;  /* 0x0000000b1c027210 */ /* 0x000fe20007f1e0ff */
[----:B------:R-:W-:-:S04]  /*14f30*/  IMAD.MOV.U32 R11, RZ, RZ, 0x181f ;  /* 0x0000181fff0b7424 */ /* 0x000fc800078e00ff */
[----:B------:R-:W-:-:S08]  /*14f40*/  IMAD.X R3, RZ, RZ, R6, P0 ;  /* 0x000000ffff037224 */ /* 0x000fd000000e0606 */
[----:B------:R-:W-:Y:S05]  /*14f50*/  WARPSYNC.COLLECTIVE R15, `(.L_x_455) ;  /* 0x000000000f087348 */ /* 0x000fea0003c00000 */
[----:B------:R0:W1:Y:S02]  /*14f60*/  SHFL.IDX P6, R14, R13, R12, R11 ;  /* 0x0000000c0d0e7389 */ /* 0x00006400000c000b */
[----:B01----:R-:W-:Y:S01]  /*14f70*/  ENDCOLLECTIVE ;  /* 0x000000000000791b */ /* 0x003fe20003800000 */
.L_x_455:
        /* <DEDUP_REMOVED lines=10> */
.L_x_456:
[----:B------:R-:W-:Y:S02]  /*15020*/  IMAD.MOV.U32 R13, RZ, RZ, R5 ;  /* 0x000000ffff0d7224 */ /* 0x000fe400078e0005 */
[----:B------:R-:W-:-:S05]  /*15030*/  IMAD.MOV.U32 R12, RZ, RZ, R14 ;  /* 0x000000ffff0c7224 */ /* 0x000fca00078e000e */
[----:B------:R-:W-:Y:S01]  /*15040*/  IADD3 R2, P0, R28, R12, RZ ;  /* 0x0000000c1c027210 */ /* 0x000fe20007f1e0ff */
[----:B------:R-:W-:-:S04]  /*15050*/  IMAD.MOV.U32 R12, RZ, RZ, 0x5 ;  /* 0x00000005ff0c7424 */ /* 0x000fc800078e00ff */
[----:B------:R-:W-:-:S08]  /*15060*/  IMAD.X R3, RZ, RZ, R7, P0 ;  /* 0x000000ffff037224 */ /* 0x000fd000000e0607 */
[----:B------:R-:W-:Y:S05]  /*15070*/  WARPSYNC.COLLECTIVE R15, `(.L_x_457) ;  /* 0x000000000f087348 */ /* 0x000fea0003c00000 */
[----:B------:R0:W1:Y:S02]  /*15080*/  SHFL.IDX P6, R14, R13, R12, R11 ;  /* 0x0000000c0d0e7389 */ /* 0x00006400000c000b */
[----:B01----:R-:W-:Y:S01]  /*15090*/  ENDCOLLECTIVE ;  /* 0x000000000000791b */ /* 0x003fe20003800000 */
.L_x_457:
        /* <DEDUP_REMOVED lines=10> */
.L_x_458:
[----:B------:R-:W-:Y:S02]  /*15140*/  IMAD.MOV.U32 R13, RZ, RZ, R5 ;  /* 0x000000ffff0d7224 */ /* 0x000fe400078e0005 */
[----:B------:R-:W-:Y:S02]  /*15150*/  IMAD.MOV.U32 R12, RZ, RZ, 0x6 ;  /* 0x00000006ff0c7424 */ /* 0x000fe400078e00ff */
[----:B------:R-:W-:-:S07]  /*15160*/  IMAD.MOV.U32 R2, RZ, RZ, R14 ;  /* 0x000000ffff027224 */ /* 0x000fce00078e000e */
[----:B------:R-:W-:Y:S05]  /*15170*/  WARPSYNC.COLLECTIVE R15, `(.L_x_459) ;  /* 0x000000000f087348 */ /* 0x000fea0003c00000 */
[----:B------:R0:W1:Y:S02]  /*15180*/  SHFL.IDX P6, R14, R13, R12, R11 ;  /* 0x0000000c0d0e7389 */ /* 0x00006400000c000b */
[----:B01----:R-:W-:Y:S01]  /*15190*/  ENDCOLLECTIVE ;  /* 0x000000000000791b */ /* 0x003fe20003800000 */
.L_x_459:
        /* <DEDUP_REMOVED lines=12> */
.L_x_460:
[----:B------:R-:W-:Y:S02]  /*15260*/  IMAD.MOV.U32 R13, RZ, RZ, R5 ;  /* 0x000000ffff0d7224 */ /* 0x000fe400078e0005 */
[----:B------:R-:W-:Y:S02]  /*15270*/  IMAD.MOV.U32 R12, RZ, RZ, 0x7 ;  /* 0x00000007ff0c7424 */ /* 0x000fe400078e00ff */
[----:B------:R-:W-:-:S07]  /*15280*/  IMAD.MOV.U32 R7, RZ, RZ, R14 ;  /* 0x000000ffff077224 */ /* 0x000fce00078e000e */
[----:B------:R-:W-:Y:S05]  /*15290*/  WARPSYNC.COLLECTIVE R15, `(.L_x_461) ;  /* 0x000000000f087348 */ /* 0x000fea0003c00000 */
[----:B------:R0:W1:Y:S02]  /*152a0*/  SHFL.IDX P6, R14, R13, R12, R11 ;  /* 0x0000000c0d0e7389 */ /* 0x00006400000c000b */
[----:B01----:R-:W-:Y:S01]  /*152b0*/  ENDCOLLECTIVE ;  /* 0x000000000000791b */ /* 0x003fe20003800000 */
.L_x_461:
        /* <DEDUP_REMOVED lines=12> */
.L_x_462:
[----:B------:R-:W-:Y:S05]  /*15380*/  BRA `(.L_x_463) ;  /* 0xffffffa400fc7947 */ /* 0x000fea000383ffff */
.L_x_325:
[----:B0-----:R0:W1:Y:S02]  /*15390*/  SYNCS.PHASECHK.TRANS64.TRYWAIT P2, [R17+URZ+0x38870], R0 ;  /* 0x03887000110075a7 */ /* 0x001064000804017f */
[----:B-1----:R-:W-:Y:S05]  /*153a0*/  @!P2 NANOSLEEP.SYNCS 0x989680 ;  /* 0x009896800000a95d */ /* 0x002fea0003900000 */
[----:B------:R-:W1:Y:S02]  /*153b0*/  @!P2 SYNCS.PHASECHK.TRANS64 P2, [R17+URZ+0x38870], R0 ;  /* 0x038870001100a5a7 */ /* 0x000e64000804007f */
[----:B-1----:R-:W-:Y:S05]  /*153c0*/  @!P2 BRA `(.L_x_325) ;  /* 0xfffffffc00f0a947 */ /* 0x002fea000383ffff */
[----:B------:R-:W-:Y:S05]  /*153d0*/  BRA `(.L_x_464) ;  /* 0xffffffa800647947 */ /* 0x000fea000383ffff */
.L_x_327:
[----:B0-----:R0:W1:Y:S02]  /*153e0*/  SYNCS.PHASECHK.TRANS64.TRYWAIT P2, [R17+URZ+0x38860], R0 ;  /* 0x03886000110075a7 */ /* 0x001064000804017f */
[----:B-1----:R-:W-:Y:S05]  /*153f0*/  @!P2 NANOSLEEP.SYNCS 0x989680 ;  /* 0x009896800000a95d */ /* 0x002fea0003900000 */
[----:B------:R-:W1:Y:S02]  /*15400*/  @!P2 SYNCS.PHASECHK.TRANS64 P2, [R17+URZ+0x38860], R0 ;  /* 0x038860001100a5a7 */ /* 0x000e64000804007f */
[----:B-1----:R-:W-:Y:S05]  /*15410*/  @!P2 BRA `(.L_x_327) ;  /* 0xfffffffc00f0a947 */ /* 0x002fea000383ffff */
[----:B------:R-:W-:Y:S05]  /*15420*/  BRA `(.L_x_465) ;  /* 0xffffffa800747947 */ /* 0x000fea000383ffff */
.L_x_335:
[----:B0-----:R0:W3:Y:S02]  /*15430*/  SYNCS.PHASECHK.TRANS64.TRYWAIT P1, [R18+URZ+0x38870], R3 ;  /* 0x03887003120075a7 */ /* 0x0010e4000802017f */
[----:B---3--:R-:W-:Y:S05]  /*15440*/  @!P1 NANOSLEEP.SYNCS 0x989680 ;  /* 0x009896800000995d */ /* 0x008fea0003900000 */
[----:B------:R-:W3:Y:S02]  /*15450*/  @!P1 SYNCS.PHASECHK.TRANS64 P1, [R18+URZ+0x38870], R3 ;  /* 0x03887003120095a7 */ /* 0x000ee4000802007f */
[----:B---3--:R-:W-:Y:S05]  /*15460*/  @!P1 BRA `(.L_x_335) ;  /* 0xfffffffc00f09947 */ /* 0x008fea000383ffff */
[----:B------:R-:W-:Y:S05]  /*15470*/  BRA `(.L_x_466) ;  /* 0xffffffb000c87947 */ /* 0x000fea000383ffff */
.L_x_337:
[----:B0-----:R0:W3:Y:S02]  /*15480*/  SYNCS.PHASECHK.TRANS64.TRYWAIT P1, [R18+URZ+0x38860], R3 ;  /* 0x03886003120075a7 */ /* 0x0010e4000802017f */
[----:B---3--:R-:W-:Y:S05]  /*15490*/  @!P1 NANOSLEEP.SYNCS 0x989680 ;  /* 0x009896800000995d */ /* 0x008fea0003900000 */
[----:B------:R-:W3:Y:S02]  /*154a0*/  @!P1 SYNCS.PHASECHK.TRANS64 P1, [R18+URZ+0x38860], R3 ;  /* 0x03886003120095a7 */ /* 0x000ee4000802007f */
[----:B---3--:R-:W-:Y:S05]  /*154b0*/  @!P1 BRA `(.L_x_337) ;  /* 0xfffffffc00f09947 */ /* 0x008fea000383ffff */
[----:B------:R-:W-:Y:S05]  /*154c0*/  BRA `(.L_x_467) ;  /* 0xffffffb000d47947 */ /* 0x000fea000383ffff */
.L_x_351:
[----:B0-----:R0:W3:Y:S02]  /*154d0*/  SYNCS.PHASECHK.TRANS64.TRYWAIT P0, [R4+URZ+0x38820], R0 ;  /* 0x03882000040075a7 */ /* 0x0010e4000800017f */
[----:B---3--:R-:W-:Y:S05]  /*154e0*/  @!P0 NANOSLEEP.SYNCS 0x989680 ;  /* 0x009896800000895d */ /* 0x008fea0003900000 */
[----:B------:R-:W3:Y:S02]  /*154f0*/  @!P0 SYNCS.PHASECHK.TRANS64 P0, [R4+URZ+0x38820], R0 ;  /* 0x03882000040085a7 */ /* 0x000ee4000800007f */
[----:B---3--:R-:W-:Y:S05]  /*15500*/  @!P0 BRA `(.L_x_351) ;  /* 0xfffffffc00f08947 */ /* 0x008fea000383ffff */
[----:B------:R-:W-:Y:S05]  /*15510*/  BRA `(.L_x_468) ;  /* 0xffffffc4004c7947 */ /* 0x000fea000383ffff */
.L_x_352:
[----:B------:R-:W3:Y:S01]  /*15520*/  S2R R2, SR_TID.X ;  /* 0x0000000000027919 */ /* 0x000ee20000002100 */
[----:B------:R-:W-:Y:S01]  /*15530*/  BSSY B0, `(.L_x_469) ;  /* 0x000000a000007945 */ /* 0x000fe20003800000 */
[----:B------:R-:W-:Y:S02]  /*15540*/  IMAD.MOV.U32 R12, RZ, RZ, RZ ;  /* 0x000000ffff0c7224 */ /* 0x000fe400078e00ff */
[----:B------:R-:W-:Y:S02]  /*15550*/  IMAD.MOV.U32 R11, RZ, RZ, 0x1f ;  /* 0x0000001fff0b7424 */ /* 0x000fe400078e00ff */
[----:B------:R-:W-:Y:S01]  /*15560*/  IMAD.MOV.U32 R15, RZ, RZ, -0x1 ;  /* 0xffffffffff0f7424 */ /* 0x000fe200078e00ff */
[----:B---3--:R-:W-:-:S04]  /*15570*/  SHF.R.U32.HI R2, RZ, 0x5, R2 ;  /* 0x00000005ff027819 */ /* 0x008fc80000011602 */
[----:B------:R-:W-:-:S05]  /*15580*/  LOP3.LUT R2, R2, 0x3, RZ, 0xc0, !PT ;  /* 0x0000000302027812 */ /* 0x000fca00078ec0ff */
[----:B--2---:R-:W-:-:S07]  /*15590*/  IMAD.MOV.U32 R13, RZ, RZ, R2 ;  /* 0x000000ffff0d7224 */ /* 0x004fce00078e0002 */
[----:B01----:R-:W-:Y:S05]  /*155a0*/  WARPSYNC.COLLECTIVE R15, `(.L_x_470) ;  /* 0x000000000f087348 */ /* 0x003fea0003c00000 */
[----:B------:R2:W3:Y:S02]  /*155b0*/  SHFL.IDX P6, R14, R13, R12, R11 ;  /* 0x0000000c0d0e7389 */ /* 0x0004e400000c000b */
[----:B0123--:R-:W-:Y:S01]  /*155c0*/  ENDCOLLECTIVE ;  /* 0x000000000000791b */ /* 0x00ffe20003800000 */
.L_x_470:
[----:B------:R-:W-:Y:S05]  /*155d0*/  BSYNC B0 ;  /* 0x0000000000007941 */ /* 0x000fea0003800000 */
.L_x_469:
[----:B------:R-:W-:Y:S05]  /*155e0*/  BRA `(.L_x_471) ;  /* 0xffffffc400347947 */ /* 0x000fea000383ffff */
.L_x_355:
[----:B------:R-:W-:Y:S01]  /*155f0*/  BSSY B1, `(.L_x_472) ;  /* 0x0000006000017945 */ /* 0x000fe20003800000 */
[----:B------:R-:W-:-:S07]  /*15600*/  IMAD.MOV.U32 R15, RZ, RZ, -0x1 ;  /* 0xffffffffff0f7424 */ /* 0x000fce00078e00ff */
[----:B012---:R-:W-:Y:S05]  /*15610*/  WARPSYNC.COLLECTIVE R15, `(.L_x_473) ;  /* 0x000000000f0c7348 */ /* 0x007fea0003c00000 */
[----:B------:R-:W-:Y:S02]  /*15620*/  ELECT P6, UR62, PT ;  /* 0x00000000003e782f */ /* 0x000fe400038c0000 */
[----:B------:R-:W-:Y:S01]  /*15630*/  MOV R14, UR62 ;  /* 0x0000003e000e7c02 */ /* 0x000fe20008000f00 */
[----:B012---:R-:W-:Y:S10]  /*15640*/  ENDCOLLECTIVE ;  /* 0x000000000000791b */ /* 0x007ff40003800000 */
.L_x_473:
[----:B------:R-:W-:Y:S05]  /*15650*/  BSYNC B1 ;  /* 0x0000000000017941 */ /* 0x000fea0003800000 */
.L_x_472:
[----:B------:R-:W-:Y:S05]  /*15660*/  BRA `(.L_x_474) ;  /* 0xffffffc4002c7947 */ /* 0x000fea000383ffff */
.L_x_357:
[----:B0-----:R0:W3:Y:S02]  /*15670*/  SYNCS.PHASECHK.TRANS64.TRYWAIT P1, [R5+URZ+0x38840], R0 ;  /* 0x03884000050075a7 */ /* 0x0010e4000802017f */
[----:B---3--:R-:W-:Y:S05]  /*15680*/  @!P1 NANOSLEEP.SYNCS 0x989680 ;  /* 0x009896800000995d */ /* 0x008fea0003900000 */
[----:B------:R-:W3:Y:S02]  /*15690*/  @!P1 SYNCS.PHASECHK.TRANS64 P1, [R5+URZ+0x38840], R0 ;  /* 0x03884000050095a7 */ /* 0x000ee4000802007f */
[----:B---3--:R-:W-:Y:S05]  /*156a0*/  @!P1 BRA `(.L_x_357) ;  /* 0xfffffffc00f09947 */ /* 0x008fea000383ffff */
[----:B------:R-:W-:Y:S05]  /*156b0*/  BRA `(.L_x_475) ;  /* 0xffffffc4004c7947 */ /* 0x000fea000383ffff */
.L_x_359:
[----:B---3--:R3:W4:Y:S02]  /*156c0*/  SYNCS.PHASECHK.TRANS64.TRYWAIT P1, [R23+URZ+0x38840], R2 ;  /* 0x03884002170075a7 */ /* 0x008724000802017f */
[----:B----4-:R-:W-:Y:S05]  /*156d0*/  @!P1 NANOSLEEP.SYNCS 0x989680 ;  /* 0x009896800000995d */ /* 0x010fea0003900000 */
[----:B------:R-:W4:Y:S02]  /*156e0*/  @!P1 SYNCS.PHASECHK.TRANS64 P1, [R23+URZ+0x38840], R2 ;  /* 0x03884002170095a7 */ /* 0x000f24000802007f */
[----:B----4-:R-:W-:Y:S05]  /*156f0*/  @!P1 BRA `(.L_x_359) ;  /* 0xfffffffc00f09947 */ /* 0x010fea000383ffff */
[----:B------:R-:W-:Y:S05]  /*15700*/  BRA `(.L_x_476) ;  /* 0xffffffc400587947 */ /* 0x000fea000383ffff */
.L_x_361:
[----:B----4-:R4:W0:Y:S02]  /*15710*/  SYNCS.PHASECHK.TRANS64.TRYWAIT P1, [R5+URZ+0x38860], R0 ;  /* 0x03886000050075a7 */ /* 0x010824000802017f */
[----:B0-----:R-:W-:Y:S05]  /*15720*/  @!P1 NANOSLEEP.SYNCS 0x989680 ;  /* 0x009896800000995d */ /* 0x001fea0003900000 */
[----:B------:R-:W0:Y:S02]  /*15730*/  @!P1 SYNCS.PHASECHK.TRANS64 P1, [R5+URZ+0x38860], R0 ;  /* 0x03886000050095a7 */ /* 0x000e24000802007f */
[----:B0-----:R-:W-:Y:S05]  /*15740*/  @!P1 BRA `(.L_x_361) ;  /* 0xfffffffc00f09947 */ /* 0x001fea000383ffff */
[----:B------:R-:W-:Y:S05]  /*15750*/  BRA `(.L_x_477) ;  /* 0xffffffc400547947 */ /* 0x000fea000383ffff */
.L_x_363:
[----:B------:R0:W0:Y:S02]  /*15760*/  SYNCS.PHASECHK.TRANS64.TRYWAIT P1, [R23+URZ+0x38860], R2 ;  /* 0x03886002170075a7 */ /* 0x000024000802017f */
[----:B0-----:R-:W-:Y:S05]  /*15770*/  @!P1 NANOSLEEP.SYNCS 0x989680 ;  /* 0x009896800000995d */ /* 0x001fea0003900000 */
[----:B------:R-:W0:Y:S02]  /*15780*/  @!P1 SYNCS.PHASECHK.TRANS64 P1, [R23+URZ+0x38860], R2 ;  /* 0x03886002170095a7 */ /* 0x000e24000802007f */
[----:B0-----:R-:W-:Y:S05]  /*15790*/  @!P1 BRA `(.L_x_363) ;  /* 0xfffffffc00f09947 */ /* 0x001fea000383ffff */
[----:B------:R-:W-:Y:S05]  /*157a0*/  BRA `(.L_x_478) ;  /* 0xffffffc400507947 */ /* 0x000fea000383ffff */
.L_x_365:
[----:B------:R0:W0:Y:S02]  /*157b0*/  SYNCS.PHASECHK.TRANS64.TRYWAIT P1, [R5+URZ+0x38880], R0 ;  /* 0x03888000050075a7 */ /* 0x000024000802017f */
[----:B0-----:R-:W-:Y:S05]  /*157c0*/  @!P1 NANOSLEEP.SYNCS 0x989680 ;  /* 0x009896800000995d */ /* 0x001fea0003900000 */
[----:B------:R-:W0:Y:S02]  /*157d0*/  @!P1 SYNCS.PHASECHK.TRANS64 P1, [R5+URZ+0x38880], R0 ;  /* 0x03888000050095a7 */ /* 0x000e24000802007f */
[----:B0-----:R-:W-:Y:S05]  /*157e0*/  @!P1 BRA `(.L_x_365) ;  /* 0xfffffffc00f09947 */ /* 0x001fea000383ffff */
[----:B------:R-:W-:Y:S05]  /*157f0*/  BRA `(.L_x_479) ;  /* 0xffffffc4004c7947 */ /* 0x000fea000383ffff */
.L_x_480:
        /* <DEDUP_REMOVED lines=16> */
.L_x_3631:


//--------------------- .text._ZN7cutlass13device_kernelIN5flash11enable_sm90INS1_16FlashAttnFwdSm90INS1_25CollectiveMainloopFwdSm90ILi2EN4cute5tupleIJNS5_1CILi1EEES8_S8_EEENS6_IJNS7_ILi128EEESA_NS7_ILi256EEEEEELi256ENS_12float_e4m3_tEfNS_4arch4Sm90ELb0ELb0ELb1ELb1ELb1ELb1ELb0ELb1ELb0ELb1ELb0ELb0EEENS1_21CollectiveEpilogueFwdINS6_IJSA_SB_SA_EEES9_NS_10bfloat16_tESF_Li256ELb1ELb1ELb0ELb1EEENS1_36VarlenDynamicPersistentTileSchedulerILi128ELi128ELi256ELi128ELb0ELb1ELb1ELb0ELb1ELb1EEEEEEEEEvNT_6ParamsE --------------------------
	.section	.text._ZN7cutlass13device_kernelIN5flash11enable_sm90INS1_16FlashAttnFwdSm90INS1_25CollectiveMainloopFwdSm90ILi2EN4cute5tupleIJNS5_1CILi1EEES8_S8_EEENS6_IJNS7_ILi128EEESA_NS7_ILi256EEEEEELi256ENS_12float_e4m3_tEfNS_4arch4Sm90ELb0ELb0ELb1ELb1ELb1ELb1ELb0ELb1ELb0ELb1ELb0ELb0EEENS1_21CollectiveEpilogueFwdINS6_IJSA_SB_SA_EEES9_NS_10bfloat16_tESF_Li256ELb1ELb1ELb0ELb1EEENS1_36VarlenDynamicPersistentTileSchedulerILi128ELi128ELi256ELi128ELb0ELb1ELb1ELb0ELb1ELb1EEEEEEEEEvNT_6ParamsE,"ax",@progbits
	.align	128
.text._ZN7cutlass13device_kernelIN5flash11enable_sm90INS1_16FlashAttnFwdSm90INS1_25CollectiveMainloopFwdSm90ILi2EN4cute5tupleIJNS5_1CILi1EEES8_S8_EEENS6_IJNS7_ILi128EEESA_NS7_ILi256EEEEEELi256ENS_12float_e4m3_tEfNS_4arch4Sm90ELb0ELb0ELb1ELb1ELb1ELb1ELb0ELb1ELb0ELb1ELb0ELb0EEENS1_21CollectiveEpilogueFwdINS6_IJSA_SB_SA_EEES9_NS_10bfloat16_tESF_Li256ELb1ELb1ELb0ELb1EEENS1_36VarlenDynamicPersistentTileSchedulerILi128ELi128ELi256ELi128ELb0ELb1ELb1ELb0ELb1ELb1EEEEEEEEEvNT_6ParamsE:
        .type           _ZN7cutlass13device_kernelIN5flash11enable_sm90INS1_16FlashAttnFwdSm90INS1_25CollectiveMainloopFwdSm90ILi2EN4cute5tupleIJNS5_1CILi1EEES8_S8_EEENS6_IJNS7_ILi128EEESA_NS7_ILi256EEEEEELi256ENS_12float_e4m3_tEfNS_4arch4Sm90ELb0ELb0ELb1ELb1ELb1ELb1ELb0ELb1ELb0ELb1ELb0ELb0EEENS1_21CollectiveEpilogueFwdINS6_IJSA_SB_SA_EEES9_NS_10bfloat16_tESF_Li256ELb1ELb1ELb0ELb1EEENS1_36VarlenDynamicPersistentTileSchedulerILi128ELi128ELi256ELi128ELb0ELb1ELb1ELb0ELb1ELb1EEEEEEEEEvNT_6ParamsE,@function
        .size           _ZN7cutlass13device_kernelIN5flash11enable_sm90INS1_16FlashAttnFwdSm90INS1_25CollectiveMainloopFwdSm90ILi2EN4cute5tupleIJNS5_1CILi1EEES8_S8_EEENS6_IJNS7_ILi128EEESA_NS7_ILi256EEEEEELi256ENS_12float_e4m3_tEfNS_4arch4Sm90ELb0ELb0ELb1ELb1ELb1ELb1ELb0ELb1ELb0ELb1ELb0ELb0EEENS1_21CollectiveEpilogueFwdINS6_IJSA_SB_SA_EEES9_NS_10bfloat16_tESF_Li256ELb1ELb1ELb0ELb1EEENS1_36VarlenDynamicPersistentTileSchedulerILi128ELi128ELi256ELi128ELb0ELb1ELb1ELb0ELb1ELb1EEEEEEEEEvNT_6ParamsE,(.L_x_3632 - _ZN7cutlass13device_kernelIN5flash11enable_sm90INS1_16FlashAttnFwdSm90INS1_25CollectiveMainloopFwdSm90ILi2EN4cute5tupleIJNS5_1CILi1EEES8_S8_EEENS6_IJNS7_ILi128EEESA_NS7_ILi256EEEEEELi256ENS_12float_e4m3_tEfNS_4arch4Sm90ELb0ELb0ELb1ELb1ELb1ELb1ELb0ELb1ELb0ELb1ELb0ELb0EEENS1_21CollectiveEpilogueFwdINS6_IJSA_SB_SA_EEES9_NS_10bfloat16_tESF_Li256ELb1ELb1ELb0ELb1EEENS1_36VarlenDynamicPersistentTileSchedulerILi128ELi128ELi256ELi128ELb0ELb1ELb1ELb0ELb1ELb1EEEEEEEEEvNT_6ParamsE)
        .other          _ZN7cutlass13device_kernelIN5flash11enable_sm90INS1_16FlashAttnFwdSm90INS1_25CollectiveMainloopFwdSm90ILi2EN4cute5tupleIJNS5_1CILi1EEES8_S8_EEENS6_IJNS7_ILi128EEESA_NS7_ILi256EEEEEELi256ENS_12float_e4m3_tEfNS_4arch4Sm90ELb0ELb0ELb1ELb1ELb1ELb1ELb0ELb1ELb0ELb1ELb0ELb0EEENS1_21CollectiveEpilogueFwdINS6_IJSA_SB_SA_EEES9_NS_10bfloat16_tESF_Li256ELb1ELb1ELb0ELb1EEENS1_36VarlenDynamicPersistentTileSchedulerILi128ELi128ELi256ELi128ELb0ELb1ELb1ELb0ELb1ELb1EEEEEEEEEvNT_6ParamsE,@"STO_CUDA_ENTRY STV_DEFAULT"
_ZN7cutlass13device_kernelIN5flash11enable_sm90INS1_16FlashAttnFwdSm90INS1_25CollectiveMainloopFwdSm90ILi2EN4cute5tupleIJNS5_1CILi1EEES8_S8_EEENS6_IJNS7_ILi128EEESA_NS7_ILi256EEEEEELi256ENS_12float_e4m3_tEfNS_4arch4Sm90ELb0ELb0ELb1ELb1ELb1ELb1ELb0ELb1ELb0ELb1ELb0ELb0EEENS1_21CollectiveEpilogueFwdINS6_IJSA_SB_SA_EEES9_NS_10bfloat16_tESF_Li256ELb1ELb1ELb0ELb1EEENS1_36VarlenDynamicPersistentTileSchedulerILi128ELi128ELi256ELi128ELb0ELb1ELb1ELb0ELb1ELb1EEEEEEEEEvNT_6ParamsE:
[----:B------:R-:W0:Y:S02]  /*0000*/  LDC R1, c[0x0][0x28] ;  /* 0x00000a00ff017b82 */ /* 0x000e240000000800 */
[----:B0-----:R-:W-:Y:S01]  /*0010*/  VIADD R1, R1, 0xffffffa8 ;  /* 0xffffffa801017836 */ /* 0x001fe20000000000 */
[----:B------:R-:W0:Y:S01]  /*0020*/  S2R R3, SR_TID.X ;  /* 0x0000000000037919 */ /* 0x000e220000002100 */
[----:B------:R-:W-:Y:S01]  /*0030*/  ELECT P0, URZ, PT ;  /* 0x00000000003f782f */ /* 0x000fe20003800000 */
[----:B------:R-:W-:Y:S01]  /*0040*/  BSSY B0, `(.L_x_481) ;  /* 0x000000e000007945 */ /* 0x000fe20003800000 */
[--C-:B0-----:R-:W-:Y:S02]  /*0050*/  SHF.R.U32.HI R0, RZ, 0x5, R3.reuse ;  /* 0x00000005ff007819 */ /* 0x101fe40000011603 */
[----:B------:R-:W-:-:S03]  /*0060*/  SHF.R.U32.HI R3, RZ, 0x7, R3 ;  /* 0x00000007ff037819 */ /* 0x000fc60000011603 */
[----:B------:R-:W0:Y:S02]  /*0070*/  SHFL.IDX PT, R2, R0, RZ, 0x1f ;  /* 0x00001fff00027589 */ /* 0x000e2400000e0000 */
[----:B0-----:R-:W-:-:S13]  /*0080*/  ISETP.EQ.AND P0, PT, R2, RZ, P0 ;  /* 0x000000ff0200720c */ /* 0x001fda0000702270 */
[----:B------:R-:W-:Y:S05]  /*0090*/  @!P0 BRA `(.L_x_482) ;  /* 0x0000000000208947 */ /* 0x000fea0003800000 */
[----:B------:R-:W-:Y:S02]  /*00a0*/  ULDC.64 UR4, c[0x0][0x198] ;  /* 0x0000660000047ab9 */ /* 0x000fe40000000a00 */
[----:B------:R-:W-:Y:S02]  /*00b0*/  UIADD3 UR6, UP0, UR4, 0x570, URZ ;  /* 0x0000057004067890 */ /* 0x000fe4000ff1e03f */
[----:B------:R-:W-:Y:S02]  /*00c0*/  UIADD3 UR4, UP1, UR4, 0x670, URZ ;  /* 0x0000067004047890 */ /* 0x000fe4000ff3e03f */
[----:B------:R-:W-:Y:S02]  /*00d0*/  UIADD3.X UR7, URZ, UR5, URZ, UP0, !UPT ;  /* 0x000000053f077290 */ /* 0x000fe400087fe43f */
[----:B------:R-:W-:-:S07]  /*00e0*/  UIADD3.X UR5, URZ, UR5, URZ, UP1, !UPT ;  /* 0x000000053f057290 */ /* 0x000fce0008ffe43f */
[----:B------:R0:W-:Y:S02]  /*00f0*/  UTMACCTL.PF [UR6] ;  /* 0x00000000060079b9 */ /* 0x0001e40008040000 */
[----:B------:R0:W-:Y:S02]  /*0100*/  UTMACCTL.PF [UR4] ;  /* 0x00000000040079b9 */ /* 0x0001e40008040000 */
[----:B0-----:R-:W-:Y:S01]  /*0110*/  NOP ;  /* 0x0000000000007918 */ /* 0x001fe20000000000 */
.L_x_482:
[----:B------:R-:W-:Y:S05]  /*0120*/  BSYNC B0 ;  /* 0x0000000000007941 */ /* 0x000fea0003800000 */
.L_x_481:
[----:B------:R-:W-:Y:S01]  /*0130*/  VOTEU.ANY UP0, P0 ;  /* 0x00000000003f7886 */ /* 0x000fe20000000100 */
[----:B------:R-:W0:Y:S01]  /*0140*/  SHFL.IDX PT, R3, R3, RZ, 0x1f ;  /* 0x00001fff03037589 */ /* 0x000e2200000e0000 */
[----:B------:R-:W-:Y:S01]  /*0150*/  UMOV UR4, 0x80 ;  /* 0x0000008000047882 */ /* 0x000fe20000000000 */
[----:B------:R-:W-:Y:S01]  /*0160*/  UMOV UR7, 0x100 ;  /* 0x0000010000077882 */ /* 0x000fe20000000000 */
[----:B------:R-:W-:Y:S01]  /*0170*/  VOTEU.ANY UP1, P0 ;  /* 0x00000000003f7886 */ /* 0x000fe20000020100 */
[----:B------:R-:W1:Y:S01]  /*0180*/  @UP0 S2UR UR8, SR_CgaCtaId ;  /* 0x00000000000809c3 */ /* 0x000e620000008800 */
[----:B------:R-:W2:Y:S01]  /*0190*/  SHFL.IDX PT, R2, R0, RZ, 0x1f ;  /* 0x00001fff00027589 */ /* 0x000ea200000e0000 */
[----:B------:R-:W-:Y:S01]  /*01a0*/  @UP0 UMOV UR6, 0x400 ;  /* 0x0000040000060882 */ /* 0x000fe20000000000 */
[----:B------:R-:W-:-:S04]  /*01b0*/  @UP0 UIADD3 UR4, -UR4, 0x100000, URZ ;  /* 0x0010000004040890 */ /* 0x000fc8000fffe13f */
[----:B------:R-:W-:Y:S02]  /*01c0*/  @UP0 USHF.L.U32 UR5, UR4, 0xb, URZ ;  /* 0x0000000b04050899 */ /* 0x000fe4000800063f */
[----:B------:R-:W-:Y:S01]  /*01d0*/  @UP0 USHF.L.U32 UR4, UR4, 0x1, URZ ;  /* 0x0000000104040899 */ /* 0x000fe2000800063f */
[----:B------:R-:W-:Y:S01]  /*01e0*/  VOTEU.ANY UP2, P0 ;  /* 0x00000000003f7886 */ /* 0x000fe20000040100 */
[----:B0-----:R-:W-:Y:S01]  /*01f0*/  R2UR UR9, R3 ;  /* 0x00000000030972ca */ /* 0x001fe200000e0000 */
[----:B-1----:R-:W-:Y:S01]  /*0200*/  @UP0 ULEA UR8, UR8, UR6, 0x18 ;  /* 0x0000000608080291 */ /* 0x002fe2000f8ec03f */
[----:B--2---:R-:W-:Y:S01]  /*0210*/  ISETP.NE.AND P1, PT, R2, RZ, PT ;  /* 0x000000ff0200720c */ /* 0x004fe20003f25270 */
[----:B------:R-:W-:-:S04]  /*0220*/  @UP0 UIADD3 UR6, -UR7, 0x100000, URZ ;  /* 0x0010000007060890 */ /* 0x000fc8000fffe13f */
[----:B------:R-:W-:Y:S02]  /*0230*/  @UP0 USHF.L.U32 UR7, UR6, 0xb, URZ ;  /* 0x0000000b06070899 */ /* 0x000fe4000800063f */
[----:B------:R-:W-:-:S04]  /*0240*/  @UP0 USHF.L.U32 UR6, UR6, 0x1, URZ ;  /* 0x0000000106060899 */ /* 0x000fc8000800063f */
[----:B------:R-:W-:Y:S01]  /*0250*/  UISETP.NE.AND UP0, UPT, UR9, URZ, UPT ;  /* 0x0000003f0900728c */ /* 0x000fe2000bf05270 */
[----:B------:R-:W0:Y:S02]  /*0260*/  FENCE.VIEW.ASYNC.S ;  /* 0x00000000000073c6 */ /* 0x000e240000000000 */
[----:B0-----:R0:W1:Y:S05]  /*0270*/  @UP1 SYNCS.EXCH.64 URZ, [UR8+0x38800], UR4 ;  /* 0x03880004083f15b2 */ /* 0x00106a0008000100 */
[----:B------:R0:W2:Y:S01]  /*0280*/  @UP2 SYNCS.EXCH.64 URZ, [UR8+0x38820], UR6 ;  /* 0x03882006083f25b2 */ /* 0x0000a20008000100 */
        /* <DEDUP_REMOVED lines=14> */
[----:B0-----:R3:W4:Y:S08]  /*0370*/  SYNCS.EXCH.64 URZ, [UR8+0x38830], UR4 ;  /* 0x03883004083f75b2 */ /* 0x0017300008000100 */
[----:B------:R3:W0:Y:S01]  /*0380*/  SYNCS.EXCH.64 URZ, [UR8+0x38840], UR6 ;  /* 0x03884006083f75b2 */ /* 0x0006220008000100 */
[----:B------:R3:W0:Y:S01]  /*0390*/  SYNCS.EXCH.64 URZ, [UR8+0x38838], UR4 ;  /* 0x03883804083f75b2 */ /* 0x0006220008000100 */
[----:B------:R3:W0:Y:S02]  /*03a0*/  SYNCS.EXCH.64 URZ, [UR8+0x38848], UR6 ;  /* 0x03884806083f75b2 */ /* 0x0006240008000100 */
[----:B---3--:R-:W-:Y:S01]  /*03b0*/  NOP ;  /* 0x0000000000007918 */ /* 0x008fe20000000000 */
.L_x_483:
[----:B------:R-:W3:Y:S01]  /*03c0*/  SHFL.IDX PT, R2, R0, RZ, 0x1f ;  /* 0x00001fff00027589 */ /* 0x000ee200000e0000 */
[----:B------:R-:W-:Y:S01]  /*03d0*/  NOP ;  /* 0x0000000000007918 */ /* 0x000fe20000000000 */
[----:B---3--:R-:W-:-:S13]  /*03e0*/  ISETP.NE.AND P0, PT, R2, RZ, PT ;  /* 0x000000ff0200720c */ /* 0x008fda0003f05270 */
        /* <DEDUP_REMOVED lines=17> */
[----:B------:R3:W0:Y:S02]  /*0500*/  SYNCS.EXCH.64 URZ, [UR8+0x38868], UR6 ;  /* 0x03886806083f75b2 */ /* 0x0006240008000100 */
[----:B---3--:R-:W-:Y:S01]  /*0510*/  NOP ;  /* 0x0000000000007918 */ /* 0x008fe20000000000 */
.L_x_484:
[----:B------:R-:W3:Y:S01]  /*0520*/  SHFL.IDX PT, R2, R0, RZ, 0x1f ;  /* 0x00001fff00027589 */ /* 0x000ee200000e0000 */
[----:B------:R-:W-:Y:S01]  /*0530*/  NOP ;  /* 0x0000000000007918 */ /* 0x000fe20000000000 */
[----:B---3--:R-:W-:-:S13]  /*0540*/  ISETP.NE.AND P0, PT, R2, RZ, PT ;  /* 0x000000ff0200720c */ /* 0x008fda0003f05270 */
        /* <DEDUP_REMOVED lines=13> */
[----:B------:R3:W0:Y:S02]  /*0620*/  SYNCS.EXCH.64 URZ, [UR6+0x38888], UR4 ;  /* 0x03888804063f75b2 */ /* 0x0006240008000100 */
[----:B---3--:R-:W-:Y:S01]  /*0630*/  NOP ;  /* 0x0000000000007918 */ /* 0x008fe20000000000 */
.L_x_485:
        /* <DEDUP_REMOVED lines=22> */
.L_x_486:
[----:B------:R-:W3:Y:S01]  /*07a0*/  SHFL.IDX PT, R3, R0, RZ, 0x1f ;  /* 0x00001fff00037589 */ /* 0x000ee200000e0000 */
[----:B------:R-:W-:Y:S01]  /*07b0*/  NOP ;  /* 0x0000000000007918 */ /* 0x000fe20000000000 */
[----:B------:R-:W0:Y:S01]  /*07c0*/  S2R R2, SR_CgaCtaId ;  /* 0x0000000000027919 */ /* 0x000e220000008800 */
[----:B---3--:R-:W-:-:S13]  /*07d0*/  ISETP.NE.AND P0, PT, R3, RZ, PT ;  /* 0x000000ff0300720c */ /* 0x008fda0003f05270 */
        /* <DEDUP_REMOVED lines=14> */
[----:B0-----:R0:W3:Y:S08]  /*08c0*/  SYNCS.EXCH.64 URZ, [UR8+0x388b0], UR4 ;  /* 0x0388b004083f75b2 */ /* 0x0010f00008000100 */
[----:B------:R0:W0:Y:S01]  /*08d0*/  SYNCS.EXCH.64 URZ, [UR8+0x388c0], UR6 ;  /* 0x0388c006083f75b2 */ /* 0x0000220008000100 */
[----:B------:R0:W0:Y:S01]  /*08e0*/  SYNCS.EXCH.64 URZ, [UR8+0x388b8], UR4 ;  /* 0x0388b804083f75b2 */ /* 0x0000220008000100 */
[----:B------:R0:W0:Y:S01]  /*08f0*/  SYNCS.EXCH.64 URZ, [UR8+0x388c8], UR6 ;  /* 0x0388c806083f75b2 */ /* 0x0000220008000100 */
[----:B------:R-:W-:Y:S01]  /*0900*/  NOP ;  /* 0x0000000000007918 */ /* 0x000fe20000000000 */
.L_x_487:
[----:B0-----:R-:W-:Y:S01]  /*0910*/  UMOV UR4, 0x1 ;  /* 0x0000000100047882 */ /* 0x001fe20000000000 */
[----:B------:R-:W-:Y:S01]  /*0920*/  PLOP3.LUT P0, PT, PT, PT, UP0, 0x80, 0x0 ;  /* 0x000000000000781c */ /* 0x000fe20003f0f008 */
[----:B------:R-:W-:Y:S01]  /*0930*/  USEL UR4, UR4, 0x2, !UP0 ;  /* 0x0000000204047887 */ /* 0x000fe2000c000000 */
[----:B------:R-:W-:Y:S01]  /*0940*/  NOP ;  /* 0x0000000000007918 */ /* 0x000fe20000000000 */
[----:B------:R-:W-:Y:S01]  /*0950*/  ULDC.64 UR36, c[0x0][0x208] ;  /* 0x0000820000247ab9 */ /* 0x000fe20000000a00 */
[----:B------:R-:W-:Y:S03]  /*0960*/  BSSY B8, `(.L_x_488) ;  /* 0x00024ca000087945 */ /* 0x000fe60003800000 */
[----:B------:R-:W-:-:S05]  /*0970*/  IMAD.U32 R3, RZ, RZ, UR4 ;  /* 0x00000004ff037e24 */ /* 0x000fca000f8e00ff */
[----:B------:R0:W-:Y:S01]  /*0980*/  STL [R1+0x54], R3 ;  /* 0x0000540301007387 */ /* 0x0001e20000100800 */
[----:B-1234-:R-:W-:Y:S06]  /*0990*/  BAR.SYNC.DEFER_BLOCKING 0x0 ;  /* 0x0000000000007b1d */ /* 0x01efec0000010000 */
[----:B------:R-:W-:Y:S05]  /*09a0*/  @!P0 BRA `(.L_x_489) ;  /* 0x000001d000808947 */ /* 0x000fea0003800000 */
.L_x_490:
[----:B------:R-:W-:-:S08]  /*09b0*/  NOP ;  /* 0x0000000000007918 */ /* 0x000fd00000000000 */
[----:B------:R-:W1:Y:S02]  /*09c0*/  USETMAXREG.TRY_ALLOC.CTAPOOL UP0, 0xe8 ;  /* 0x000000e8000079c8 */ /* 0x000e640008000600 */
[----:B-1----:R-:W-:-:S13]  /*09d0*/  PLOP3.LUT P0, PT, PT, PT, UP0, 0x80, 0x0 ;  /* 0x000000000000781c */ /* 0x002fda0003f0f008 */
[----:B------:R-:W-:Y:S05]  /*09e0*/  @!P0 BRA `(.L_x_490) ;  /* 0xfffffffc00f08947 */ /* 0x000fea000383ffff */
[----:B------:R-:W1:Y:S01]  /*09f0*/  S2R R0, SR_TID.X ;  /* 0x0000000000007919 */ /* 0x000e620000002100 */
[----:B------:R-:W2:Y:S01]  /*0a00*/  S2UR UR61, SR_CgaCtaId ;  /* 0x00000000003d79c3 */ /* 0x000ea20000008800 */
[----:B------:R-:W-:-:S07]  /*0a10*/  UMOV UR4, 0x400 ;  /* 0x0000040000047882 */ /* 0x000fce0000000000 */
[----:B------:R-:W-:Y:S06]  /*0a20*/  BAR.ARV 0x8, 0x180 ;  /* 0x0206000000007b1d */ /* 0x000fec0000002000 */
[----:B--2---:R-:W-:-:S06]  /*0a30*/  ULEA UR4, UR61, UR4, 0x18 ;  /* 0x000000043d047291 */ /* 0x004fcc000f8ec03f */
[----:B------:R-:W-:Y:S01]  /*0a40*/  IMAD.U32 R23, RZ, RZ, UR4 ;  /* 0x00000004ff177e24 */ /* 0x000fe2000f8e00ff */
[----:B-1----:R-:W-:Y:S01]  /*0a50*/  SHF.R.U32.HI R0, RZ, 0x7, R0 ;  /* 0x00000007ff007819 */ /* 0x002fe20000011600 */
[----:B------:R-:W-:-:S03]  /*0a60*/  ULDC UR4, c[0x0][0xc3c] ;  /* 0x00030f0000047ab9 */ /* 0x000fc60000000800 */
[----:B------:R-:W-:-:S13]  /*0a70*/  ISETP.NE.AND P0, PT, R0, 0x1, PT ;  /* 0x000000010000780c */ /* 0x000fda0003f05270 */
[----:B------:R-:W-:Y:S08]  /*0a80*/  @!P0 BAR.ARV 0x9, 0x100 ;  /* 0x0244000000008b1d */ /* 0x000ff00000002000 */
[----:B------:R-:W-:Y:S06]  /*0a90*/  BAR.SYNC.DEFER_BLOCKING 0x5, 0x180 ;  /* 0x0146000000007b1d */ /* 0x000fec0000010000 */
[----:B------:R-:W1:Y:S02]  /*0aa0*/  LDS.128 R220, [R23+0x388d0] ;  /* 0x0388d00017dc7984 */ /* 0x000e640000000c00 */
[----:B------:R-:W-:Y:S06]  /*0ab0*/  BAR.ARV 0x4, 0x180 ;  /* 0x0106000000007b1d */ /* 0x000fec0000002000 */
[----:B-1----:R-:W-:-:S13]  /*0ac0*/  ISETP.GE.AND P0, PT, R223, UR4, PT ;  /* 0x00000004df007c0c */ /* 0x002fda000bf06270 */
[----:B------:R-:W-:Y:S05]  /*0ad0*/  @P0 BRA `(.L_x_491) ;  /* 0x0000024800c80947 */ /* 0x000fea0003800000 */
[----:B------:R-:W2:Y:S01]  /*0ae0*/  LDL R2, [R1+0x54] ;  /* 0x0000540001027983 */ /* 0x000ea20000100800 */
[----:B------:R-:W-:Y:S01]  /*0af0*/  R2UR UR4, R23 ;  /* 0x00000000170472ca */ /* 0x000fe200000e0000 */
[----:B------:R-:W-:Y:S01]  /*0b00*/  IMAD.MOV.U32 R216, RZ, RZ, RZ ;  /* 0x000000ffffd87224 */ /* 0x000fe200078e00ff */
[----:B------:R-:W-:Y:S01]  /*0b10*/  CS2R R224, SRZ ;  /* 0x0000000000e07805 */ /* 0x000fe2000001ff00 */
[----:B------:R-:W1:Y:S01]  /*0b20*/  S2R R0, SR_TID.X ;  /* 0x0000000000007919 */ /* 0x000e620000002100 */
[----:B------:R-:W-:-:S09]  /*0b30*/  MOV R226, RZ ;  /* 0x000000ff00e27202 */ /* 0x000fd20000000f00 */
[----:B------:R-:W-:Y:S01]  /*0b40*/  UIADD3 UR4, UR4, 0x20400, URZ ;  /* 0x0002040004047890 */ /* 0x000fe2000fffe03f */
[----:B-1----:R-:W-:-:S04]  /*0b50*/  IADD3 R7, R0, -0x80, RZ ;  /* 0xffffff8000077810 */ /* 0x002fc80007ffe0ff */
[----:B------:R-:W-:-:S04]  /*0b60*/  SHF.R.S32.HI R0, RZ, 0x1f, R7 ;  /* 0x0000001fff007819 */ /* 0x000fc80000011407 */
[----:B0-----:R-:W-:-:S04]  /*0b70*/  LEA.HI R3, R0, R7, RZ, 0x4 ;  /* 0x0000000700037211 */ /* 0x001fc800078f20ff */
[----:B------:R-:W-:Y:S02]  /*0b80*/  LOP3.LUT R4, R3, 0x3fffff0, RZ, 0xc0, !PT ;  /* 0x03fffff003047812 */ /* 0x000fe400078ec0ff */
[----:B------:R-:W-:-:S03]  /*0b90*/  SHF.R.S32.HI R6, RZ, 0x4, R3 ;  /* 0x00000004ff067819 */ /* 0x000fc60000011403 */
[----:B------:R-:W-:Y:S01]  /*0ba0*/  IMAD.IADD R4, R7, 0x1, -R4 ;  /* 0x0000000107047824 */ /* 0x000fe200078e0a04 */
[----:B------:R-:W-:-:S04]  /*0bb0*/  LEA.HI R3, R3, R6, RZ, 0x1 ;  /* 0x0000000603037211 */ /* 0x000fc800078f08ff */
[----:B------:R-:W-:-:S04]  /*0bc0*/  LOP3.LUT R3, R3, 0x1ffffffe, RZ, 0xc0, !PT ;  /* 0x1ffffffe03037812 */ /* 0x000fc800078ec0ff */
[----:B------:R-:W-:Y:S02]  /*0bd0*/  IADD3 R3, R6, -R3, RZ ;  /* 0x8000000306037210 */ /* 0x000fe40007ffe0ff */
[----:B--2---:R-:W-:Y:S02]  /*0be0*/  R2UR UR5, R2 ;  /* 0x00000000020572ca */ /* 0x004fe400000e0000 */
[----:B------:R-:W-:-:S05]  /*0bf0*/  LEA.HI R2, R0, R7, RZ, 0x5 ;  /* 0x0000000700027211 */ /* 0x000fca00078f28ff */
[----:B------:R-:W-:Y:S01]  /*0c00*/  IMAD.SHL.U32 R5, R2, 0x20, RZ ;  /* 0x0000002002057824 */ /* 0x000fe200078e00ff */
[----:B------:R-:W-:-:S04]  /*0c10*/  LEA.HI R2, R0, R7, RZ, 0x3 ;  /* 0x0000000700027211 */ /* 0x000fc800078f18ff */
[----:B------:R-:W-:Y:S01]  /*0c20*/  LOP3.LUT R5, R5, 0xfffffc00, RZ, 0xc0, !PT ;  /* 0xfffffc0005057812 */ /* 0x000fe200078ec0ff */
[----:B------:R-:W-:Y:S01]  /*0c30*/  ULOP3.LUT UR60, UR5, 0x1, URZ, 0xfc, !UPT ;  /* 0x00000001053c7892 */ /* 0x000fe2000f8efc3f */
[----:B------:R-:W-:Y:S02]  /*0c40*/  SHF.R.S32.HI R219, RZ, 0x3, R2 ;  /* 0x00000003ffdb7819 */ /* 0x000fe40000011402 */
[----:B------:R-:W-:Y:S01]  /*0c50*/  LOP3.LUT R2, R2, 0xfffffff8, RZ, 0xc0, !PT ;  /* 0xfffffff802027812 */ /* 0x000fe200078ec0ff */
[----:B------:R-:W-:Y:S01]  /*0c60*/  IMAD R4, R4, 0x40, R5 ;  /* 0x0000004004047824 */ /* 0x000fe200078e0205 */
[----:B------:R-:W-:Y:S01]  /*0c70*/  LEA.HI R5, R0, R7, RZ, 0x6 ;  /* 0x0000000700057211 */ /* 0x000fe200078f30ff */
[C---:B------:R-:W-:Y:S01]  /*0c80*/  VIADD R11, R219.reuse, 0x40 ;  /* 0x00000040db0b7836 */ /* 0x040fe20000000000 */
[----:B------:R-:W-:Y:S01]  /*0c90*/  SHF.L.U32 R0, R219, 0x7, RZ ;  /* 0x00000007db007819 */ /* 0x000fe200000006ff */
[----:B------:R-:W-:Y:S01]  /*0ca0*/  IMAD.IADD R9, R7, 0x1, -R2 ;  /* 0x0000000107097824 */ /* 0x000fe200078e0a02 */
[----:B------:R-:W-:Y:S01]  /*0cb0*/  IADD3 R10, R219, 0x60, RZ ;  /* 0x00000060db0a7810 */ /* 0x000fe20007ffe0ff */
[----:B------:R-:W-:Y:S01]  /*0cc0*/  IMAD.SHL.U32 R227, R5, 0x10, RZ ;  /* 0x0000001005e37824 */ /* 0x000fe200078e00ff */
[----:B------:R-:W-:Y:S01]  /*0cd0*/  LOP3.LUT R5, R0, 0x380, RZ, 0xc0, !PT ;  /* 0x0000038000057812 */ /* 0x000fe200078ec0ff */
[----:B------:R-:W-:Y:S01]  /*0ce0*/  IMAD.SHL.U32 R16, R9, 0x10, RZ ;  /* 0x0000001009107824 */ /* 0x000fe200078e00ff */
[----:B------:R-:W-:Y:S01]  /*0cf0*/  SHF.R.S32.HI R6, RZ, 0x1f, R11 ;  /* 0x0000001fff067819 */ /* 0x000fe2000001140b */
[----:B------:R-:W-:Y:S01]  /*0d00*/  IMAD R3, R3, 0x8, R4 ;  /* 0x0000000803037824 */ /* 0x000fe200078e0204 */
[----:B------:R-:W-:Y:S01]  /*0d10*/  LOP3.LUT R227, R227, 0xfffffc00, RZ, 0xc0, !PT ;  /* 0xfffffc00e3e37812 */ /* 0x000fe200078ec0ff */
[----:B------:R-:W-:Y:S01]  /*0d20*/  VIADD R12, R219, 0x20 ;  /* 0x00000020db0c7836 */ /* 0x000fe20000000000 */
[----:B------:R-:W-:Y:S01]  /*0d30*/  SHF.R.U32.HI R2, RZ, 0x3, R5 ;  /* 0x00000003ff027819 */ /* 0x000fe20000011605 */
[----:B------:R-:W-:Y:S01]  /*0d40*/  IMAD.SHL.U32 R7, R10, 0x80, RZ ;  /* 0x000000800a077824 */ /* 0x000fe200078e00ff */
[----:B------:R-:W-:Y:S01]  /*0d50*/  LOP3.LUT R0, R5, 0x70, R16, 0xf8, !PT ;  /* 0x0000007005007812 */ /* 0x000fe200078ef810 */
[----:B------:R0:W-:Y:S01]  /*0d60*/  STL [R1+0x4c], R3 ;  /* 0x00004c0301007387 */ /* 0x0001e20000100800 */
[----:B------:R-:W-:Y:S01]  /*0d70*/  SHF.R.S32.HI R8, RZ, 0x1f, R10 ;  /* 0x0000001fff087819 */ /* 0x000fe2000001140a */
[----:B------:R-:W-:Y:S01]  /*0d80*/  IMAD.SHL.U32 R5, R11, 0x80, RZ ;  /* 0x000000800b057824 */ /* 0x000fe200078e00ff */
[----:B------:R-:W-:Y:S01]  /*0d90*/  LOP3.LUT R0, R227, R0, R2, 0xf6, !PT ;  /* 0x00000000e3007212 */ /* 0x000fe200078ef602 */
[----:B------:R-:W-:Y:S01]  /*0da0*/  IMAD.SHL.U32 R2, R12, 0x80, RZ ;  /* 0x000000800c027824 */ /* 0x000fe200078e00ff */
[----:B------:R-:W-:Y:S01]  /*0db0*/  LEA.HI R6, R6, R11, RZ, 0x3 ;  /* 0x0000000b06067211 */ /* 0x000fe200078f18ff */
[----:B------:R-:W-:Y:S01]  /*0dc0*/  VIADD R22, R16, 0x80 ;  /* 0x0000008010167836 */ /* 0x000fe20000000000 */
[----:B------:R-:W-:Y:S01]  /*0dd0*/  LEA.HI R8, R8, R10, RZ, 0x3 ;  /* 0x0000000a08087211 */ /* 0x000fe200078f18ff */
[----:B------:R-:W-:Y:S01]  /*0de0*/  IMAD.IADD R0, R23, 0x1, R0 ;  /* 0x0000000117007824 */ /* 0x000fe200078e0200 */
[----:B------:R-:W-:Y:S01]  /*0df0*/  LOP3.LUT R5, R5, 0x380, RZ, 0xc0, !PT ;  /* 0x0000038005057812 */ /* 0x000fe200078ec0ff */
[----:B------:R-:W-:Y:S01]  /*0e00*/  IMAD.SHL.U32 R6, R6, 0x80, RZ ;  /* 0x0000008006067824 */ /* 0x000fe200078e00ff */
[----:B0-----:R-:W-:Y:S01]  /*0e10*/  SHF.R.S32.HI R3, RZ, 0x1f, R12 ;  /* 0x0000001fff037819 */ /* 0x001fe2000001140c */
[----:B------:R-:W-:Y:S01]  /*0e20*/  IMAD.SHL.U32 R8, R8, 0x80, RZ ;  /* 0x0000008008087824 */ /* 0x000fe200078e00ff */
[----:B------:R-:W-:Y:S01]  /*0e30*/  LOP3.LUT R13, R7, 0x380, RZ, 0xc0, !PT ;  /* 0x00000380070d7812 */ /* 0x000fe200078ec0ff */
[----:B------:R-:W-:Y:S01]  /*0e40*/  IMAD.SHL.U32 R18, R9, 0x8, RZ ;  /* 0x0000000809127824 */ /* 0x000fe200078e00ff */
[----:B------:R-:W-:-:S02]  /*0e50*/  LEA.HI R4, R3, R12, RZ, 0x3 ;  /* 0x0000000c03047211 */ /* 0x000fc400078f18ff */
[----:B------:R-:W-:Y:S01]  /*0e60*/  LOP3.LUT R3, R2, 0x380, RZ, 0xc0, !PT ;  /* 0x0000038002037812 */ /* 0x000fe200078ec0ff */
[----:B------:R-:W-:Y:S01]  /*0e70*/  VIADD R218, R18, 0x40 ;  /* 0x0000004012da7836 */ /* 0x000fe20000000000 */
[----:B------:R-:W-:Y:S02]  /*0e80*/  SHF.L.U32 R4, R4, 0x7, RZ ;  /* 0x0000000704047819 */ /* 0x000fe400000006ff */
[----:B------:R-:W-:Y:S02]  /*0e90*/  SHF.R.U32.HI R2, RZ, 0x3, R3 ;  /* 0x00000003ff027819 */ /* 0x000fe40000011603 */
[--C-:B------:R-:W-:Y:S02]  /*0ea0*/  LOP3.LUT R7, R3, 0x70, R16.reuse, 0xf8, !PT ;  /* 0x0000007003077812 */ /* 0x100fe400078ef810 */
[----:B------:R-:W-:Y:S02]  /*0eb0*/  SHF.R.U32.HI R3, RZ, 0x3, R5 ;  /* 0x00000003ff037819 */ /* 0x000fe40000011605 */
[----:B------:R-:W-:-:S02]  /*0ec0*/  LOP3.LUT R10, R5, 0x70, R16, 0xf8, !PT ;  /* 0x00000070050a7812 */ /* 0x000fc400078ef810 */
[----:B------:R-:W-:Y:S02]  /*0ed0*/  LOP3.LUT R11, R6, 0xfffffc00, RZ, 0xc0, !PT ;  /* 0xfffffc00060b7812 */ /* 0x000fe400078ec0ff */
[----:B------:R-:W-:Y:S02]  /*0ee0*/  LOP3.LUT R12, R4, 0xfffffc00, RZ, 0xc0, !PT ;  /* 0xfffffc00040c7812 */ /* 0x000fe400078ec0ff */
[----:B------:R-:W-:Y:S02]  /*0ef0*/  LOP3.LUT R6, R8, 0xfffffc00, RZ, 0xc0, !PT ;  /* 0xfffffc0008067812 */ /* 0x000fe400078ec0ff */
[----:B------:R-:W-:Y:S01]  /*0f00*/  SHF.R.U32.HI R5, RZ, 0x3, R13 ;  /* 0x00000003ff057819 */ /* 0x000fe2000001160d */
[----:B------:R-:W-:Y:S01]  /*0f10*/  STL [R1+0x20], R12 ;  /* 0x0000200c01007387 */ /* 0x000fe20000100800 */
[----:B------:R-:W-:Y:S02]  /*0f20*/  LOP3.LUT R4, R13, 0x70, R16, 0xf8, !PT ;  /* 0x000000700d047812 */ /* 0x000fe400078ef810 */
[----:B------:R-:W-:Y:S01]  /*0f30*/  LOP3.LUT R10, R11, R10, R3, 0xf6, !PT ;  /* 0x0000000a0b0a7212 */ /* 0x000fe200078ef603 */
[----:B------:R-:W-:Y:S01]  /*0f40*/  STL [R1+0x1c], R11 ;  /* 0x00001c0b01007387 */ /* 0x000fe20000100800 */
[----:B------:R-:W-:-:S02]  /*0f50*/  MOV R3, UR4 ;  /* 0x0000000400037c02 */ /* 0x000fc40008000f00 */
[----:B------:R-:W-:Y:S01]  /*0f60*/  LOP3.LUT R2, R12, R7, R2, 0xf6, !PT ;  /* 0x000000070c027212 */ /* 0x000fe200078ef602 */
[----:B------:R-:W-:Y:S01]  /*0f70*/  STL [R1+0x18], R6 ;  /* 0x0000180601007387 */ /* 0x000fe20000100800 */
[----:B------:R-:W-:Y:S02]  /*0f80*/  LOP3.LUT R4, R6, R4, R5, 0xf6, !PT ;  /* 0x0000000406047212 */ /* 0x000fe400078ef605 */
[----:B------:R-:W-:Y:S01]  /*0f90*/  SHF.R.S32.HI R17, RZ, 0x1f, R16 ;  /* 0x0000001fff117819 */ /* 0x000fe20000011410 */
[----:B------:R-:W-:Y:S01]  /*0fa0*/  STL [R1+0x38], RZ ;  /* 0x000038ff01007387 */ /* 0x000fe20000100800 */
[----:B------:R-:W-:-:S03]  /*0fb0*/  SHF.R.S32.HI R217, RZ, 0x1f, R22 ;  /* 0x0000001fffd97819 */ /* 0x000fc60000011416 */
[----:B------:R0:W-:Y:S04]  /*0fc0*/  STL [R1+0x50], R3 ;  /* 0x0000500301007387 */ /* 0x0001e80000100800 */
[----:B------:R1:W-:Y:S01]  /*0fd0*/  STL [R1+0x24], R0 ;  /* 0x0000240001007387 */ /* 0x0003e20000100800 */
[C---:B0-----:R-:W-:Y:S02]  /*0fe0*/  IMAD.IADD R3, R23.reuse, 0x1, R2 ;  /* 0x0000000117037824 */ /* 0x041fe400078e0202 */
[C---:B------:R-:W-:Y:S01]  /*0ff0*/  IMAD.IADD R2, R23.reuse, 0x1, R10 ;  /* 0x0000000117027824 */ /* 0x040fe200078e020a */
[----:B-1----:R-:W-:Y:S02]  /*1000*/  IADD3 R0, R23, R4, RZ ;  /* 0x0000000417007210 */ /* 0x002fe40007ffe0ff */
[----:B------:R0:W-:Y:S04]  /*1010*/  STL [R1+0x48], R3 ;  /* 0x0000480301007387 */ /* 0x0001e80000100800 */
[----:B------:R0:W-:Y:S04]  /*1020*/  STL [R1+0x40], R0 ;  /* 0x0000400001007387 */ /* 0x0001e80000100800 */
[----:B------:R0:W-:Y:S02]  /*1030*/  STL [R1+0x44], R2 ;  /* 0x0000440201007387 */ /* 0x0001e40000100800 */
.L_x_687:
[----:B0-----:R-:W0:Y:S02]  /*1040*/  LDC.64 R2, c[0x0][0xc88] ;  /* 0x00032200ff027b82 */ /* 0x001e240000000a00 */
[----:B0-----:R-:W-:-:S05]  /*1050*/  IMAD.WIDE R2, R223, 0x4, R2 ;  /* 0x00000004df027825 */ /* 0x001fca00078e0202 */
[----:B--2---:R-:W2:Y:S01]  /*1060*/  LDG.E R10, desc[UR36][R2.64] ;  /* 0x00000024020a7981 */ /* 0x004ea2000c1e1900 */
[----:B------:R-:W-:Y:S05]  /*1070*/  YIELD ;  /* 0x0000000000007946 */ /* 0x000fea0003800000 */
[----:B------:R-:W-:Y:S01]  /*1080*/  ULDC.64 UR4, c[0x0][0xa28] ;  /* 0x00028a0000047ab9 */ /* 0x000fe20000000a00 */
[----:B------:R-:W-:Y:S01]  /*1090*/  ULDC.64 UR8, c[0x0][0xa18] ;  /* 0x0002860000087ab9 */ /* 0x000fe20000000a00 */
[----:B------:R-:W-:Y:S01]  /*10a0*/  ISETP.NE.U32.AND P1, PT, RZ, UR4, PT ;  /* 0x00000004ff007c0c */ /* 0x000fe2000bf25070 */
[----:B------:R-:W-:Y:S01]  /*10b0*/  ULDC.64 UR6, c[0x0][0xa08] ;  /* 0x0002820000067ab9 */ /* 0x000fe20000000a00 */
[----:B------:R-:W-:Y:S01]  /*10c0*/  IMAD.MOV.U32 R84, RZ, RZ, RZ ;  /* 0x000000ffff547224 */ /* 0x000fe200078e00ff */
[----:B------:R-:W-:-:S02]  /*10d0*/  ISETP.NE.U32.AND P0, PT, RZ, UR6, PT ;  /* 0x00000006ff007c0c */ /* 0x000fc4000bf05070 */
[----:B------:R-:W-:Y:S02]  /*10e0*/  ISETP.NE.AND.EX P1, PT, RZ, UR5, PT, P1 ;  /* 0x00000005ff007c0c */ /* 0x000fe4000bf25310 */
[----:B------:R-:W-:Y:S02]  /*10f0*/  ISETP.NE.AND.EX P0, PT, RZ, UR7, PT, P0 ;  /* 0x00000007ff007c0c */ /* 0x000fe4000bf05300 */
[----:B--2---:R-:W-:Y:S01]  /*1100*/  SHF.R.S32.HI R0, RZ, 0x1f, R10 ;  /* 0x0000001fff007819 */ /* 0x004fe2000001140a */
[----:B------:R-:W-:Y:S08]  /*1110*/  STL [R1+0x14], R10 ;  /* 0x0000140a01007387 */ /* 0x000ff00000100800 */
[C---:B------:R-:W-:Y:S01]  /*1120*/  @P1 LEA R4, P2, R10.reuse, UR4, 0x2 ;  /* 0x000000040a041c11 */ /* 0x040fe2000f8410ff */
[C---:B------:R-:W-:Y:S01]  /*1130*/  IMAD.SHL.U32 R28, R10.reuse, 0x4, RZ ;  /* 0x000000040a1c7824 */ /* 0x040fe200078e00ff */
[C-C-:B------:R-:W-:Y:S01]  /*1140*/  SHF.L.U64.HI R29, R10.reuse, 0x2, R0.reuse ;  /* 0x000000020a1d7819 */ /* 0x140fe20000010200 */
[----:B------:R0:W-:Y:S01]  /*1150*/  STL [R1+0x34], R0 ;  /* 0x0000340001007387 */ /* 0x0001e20000100800 */
[----:B------:R-:W-:-:S02]  /*1160*/  @P1 LEA.HI.X R5, R10, UR5, R0, 0x2, P2 ;  /* 0x000000050a051c11 */ /* 0x000fc400090f1400 */
[----:B------:R-:W-:Y:S01]  /*1170*/  ISETP.NE.U32.AND P2, PT, RZ, UR8, PT ;  /* 0x00000008ff007c0c */ /* 0x000fe2000bf45070 */
[----:B------:R-:W-:Y:S01]  /*1180*/  ULDC UR4, c[0x0][0x288] ;  /* 0x0000a20000047ab9 */ /* 0x000fe20000000800 */
[----:B------:R-:W-:Y:S02]  /*1190*/  IADD3 R8, P3, R28, UR6, RZ ;  /* 0x000000061c087c10 */ /* 0x000fe4000ff7e0ff */
[----:B------:R-:W-:Y:S01]  /*11a0*/  ISETP.NE.AND.EX P2, PT, RZ, UR9, PT, P2 ;  /* 0x00000009ff007c0c */ /* 0x000fe2000bf45320 */
[----:B0-----:R-:W-:Y:S01]  /*11b0*/  IMAD.MOV.U32 R0, RZ, RZ, RZ ;  /* 0x000000ffff007224 */ /* 0x001fe200078e00ff */
[----:B------:R-:W-:Y:S01]  /*11c0*/  MOV R96, UR4 ;  /* 0x0000000400607c02 */ /* 0x000fe20008000f00 */
[----:B------:R-:W-:Y:S01]  /*11d0*/  ULDC.64 UR4, c[0x0][0x418] ;  /* 0x0001060000047ab9 */ /* 0x000fe20000000a00 */
[----:B------:R-:W-:-:S03]  /*11e0*/  IADD3.X R9, R29, UR7, RZ, P3, !PT ;  /* 0x000000071d097c10 */ /* 0x000fc60009ffe4ff */
[----:B------:R0:W5:Y:S06]  /*11f0*/  @P1 LDG.E R0, desc[UR36][R4.64] ;  /* 0x0000002404001981 */ /* 0x00016c000c1e1900 */
[----:B------:R-:W-:Y:S01]  /*1200*/  @P2 IADD3 R6, P1, R28, UR8, RZ ;  /* 0x000000081c062c10 */ /* 0x000fe2000ff3e0ff */
[----:B------:R0:W5:Y:S03]  /*1210*/  @P0 LDG.E R84, desc[UR36][R8.64] ;  /* 0x0000002408540981 */ /* 0x000166000c1e1900 */
[----:B------:R-:W-:-:S05]  /*1220*/  @P2 IADD3.X R7, R29, UR9, RZ, P1, !PT ;  /* 0x000000091d072c10 */ /* 0x000fca0008ffe4ff */
[----:B------:R0:W5:Y:S01]  /*1230*/  @P2 LDG.E R96, desc[UR36][R6.64] ;  /* 0x0000002406602981 */ /* 0x000162000c1e1900 */
[----:B------:R-:W-:Y:S01]  /*1240*/  UISETP.NE.U32.AND UP0, UPT, UR4, URZ, UPT ;  /* 0x0000003f0400728c */ /* 0x000fe2000bf05070 */
[----:B------:R-:W-:Y:S02]  /*1250*/  IMAD.MOV.U32 R24, RZ, RZ, R10 ;  /* 0x000000ffff187224 */ /* 0x000fe400078e000a */
[----:B------:R-:W-:Y:S01]  /*1260*/  ULDC UR4, c[0x0][0x424] ;  /* 0x0001090000047ab9 */ /* 0x000fe20000000800 */
[----:B------:R-:W-:-:S03]  /*1270*/  UISETP.NE.AND.EX UP0, UPT, UR5, URZ, UPT, UP0 ;  /* 0x0000003f0500728c */ /* 0x000fc6000bf05300 */
[----:B------:R-:W-:Y:S01]  /*1280*/  ULDC UR5, c[0x0][0x2f0] ;  /* 0x0000bc0000057ab9 */ /* 0x000fe20000000800 */
[----:B------:R-:W-:-:S04]  /*1290*/  USEL UR4, UR4, 0x1, UP0 ;  /* 0x0000000104047887 */ /* 0x000fc80008000000 */
[----:B------:R-:W-:-:S03]  /*12a0*/  UIMAD UR4, UR4, UR5, URZ ;  /* 0x00000005040472a4 */ /* 0x000fc6000f8e023f */
[----:B------:R-:W-:Y:S02]  /*12b0*/  ULDC UR5, c[0x0][0x348] ;  /* 0x0000d20000057ab9 */ /* 0x000fe40000000800 */
[----:B------:R-:W-:Y:S02]  /*12c0*/  IMAD.U32 R2, RZ, RZ, UR5 ;  /* 0x00000005ff027e24 */ /* 0x000fe4000f8e00ff */
[----:B------:R-:W-:Y:S01]  /*12d0*/  IMAD.U32 R27, RZ, RZ, UR4 ;  /* 0x00000004ff1b7e24 */ /* 0x000fe2000f8e00ff */
[----:B0--34-:R-:W-:Y:S06]  /*12e0*/  @P2 BRA `(.L_x_492) ;  /* 0x0000000000242947 */ /* 0x019fec0003800000 */
[----:B------:R-:W-:Y:S02]  /*12f0*/  ULDC.64 UR4, c[0x0][0xa00] ;  /* 0x0002800000047ab9 */ /* 0x000fe40000000a00 */
[----:B------:R-:W-:-:S04]  /*1300*/  ISETP.NE.U32.AND P1, PT, RZ, UR4, PT ;  /* 0x00000004ff007c0c */ /* 0x000fc8000bf25070 */
[----:B------:R-:W-:-:S13]  /*1310*/  ISETP.NE.AND.EX P1, PT, RZ, UR5, PT, P1 ;  /* 0x00000005ff007c0c */ /* 0x000fda000bf25310 */
[----:B------:R-:W-:Y:S05]  /*1320*/  @!P1 BRA `(.L_x_492) ;  /* 0x0000000000149947 */ /* 0x000fea0003800000 */
[----:B------:R-:W0:Y:S02]  /*1330*/  LDC.64 R4, c[0x0][0xa00] ;  /* 0x00028000ff047b82 */ /* 0x000e240000000a00 */
[----:B0-----:R-:W-:-:S05]  /*1340*/  IMAD.WIDE R4, R24, 0x4, R4 ;  /* 0x0000000418047825 */ /* 0x001fca00078e0204 */
[----:B-----5:R-:W2:Y:S04]  /*1350*/  LDG.E R96, desc[UR36][R4.64] ;  /* 0x0000002404607981 */ /* 0x020ea8000c1e1900 */
[----:B------:R-:W2:Y:S02]  /*1360*/  LDG.E R3, desc[UR36][R4.64+0x4] ;  /* 0x0000042404037981 */ /* 0x000ea4000c1e1900 */
[----:B--2---:R-:W-:-:S07]  /*1370*/  IADD3 R96, -R96, R3, RZ ;  /* 0x0000000360607210 */ /* 0x004fce0007ffe1ff */
.L_x_492:
[----:B------:R-:W-:Y:S01]  /*1380*/  ULDC.64 UR4, c[0x0][0xa20] ;  /* 0x0002880000047ab9 */ /* 0x000fe20000000a00 */
[----:B------:R0:W-:Y:S01]  /*1390*/  STL [R1+0x3c], R221 ;  /* 0x00003cdd01007387 */ /* 0x0001e20000100800 */
[----:B------:R-:W-:-:S03]  /*13a0*/  ISETP.NE.U32.AND P1, PT, RZ, UR4, PT ;  /* 0x00000004ff007c0c */ /* 0x000fc6000bf25070 */
[----:B------:R0:W-:Y:S01]  /*13b0*/  STL [R1+0x30], R222 ;  /* 0x000030de01007387 */ /* 0x0001e20000100800 */
[----:B------:R-:W-:-:S13]  /*13c0*/  ISETP.NE.AND.EX P1, PT, RZ, UR5, PT, P1 ;  /* 0x00000005ff007c0c */ /* 0x000fda000bf25310 */
[----:B0-----:R-:W-:Y:S05]  /*13d0*/  @!P1 BRA `(.L_x_493) ;  /* 0x0000000000109947 */ /* 0x001fea0003800000 */
[----:B------:R-:W-:-:S04]  /*13e0*/  IADD3 R4, P0, R28, UR4, RZ ;  /* 0x000000041c047c10 */ /* 0x000fc8000ff1e0ff */
[----:B------:R-:W-:-:S05]  /*13f0*/  IADD3.X R5, R29, UR5, RZ, P0, !PT ;  /* 0x000000051d057c10 */ /* 0x000fca00087fe4ff */
[----:B------:R0:W5:Y:S01]  /*1400*/  LDG.E R27, desc[UR36][R4.64] ;  /* 0x00000024041b7981 */ /* 0x000162000c1e1900 */
[----:B------:R-:W-:Y:S05]  /*1410*/  BRA `(.L_x_494) ;  /* 0x0000000000107947 */ /* 0x000fea0003800000 */
.L_x_493:
[----:B------:R-:W-:Y:S05]  /*1420*/  @!P0 BRA `(.L_x_494) ;  /* 0x00000000000c8947 */ /* 0x000fea0003800000 */
[----:B------:R-:W2:Y:S04]  /*1430*/  LDG.E R4, desc[UR36][R8.64] ;  /* 0x0000002408047981 */ /* 0x000ea8000c1e1900 */
[----:B------:R-:W2:Y:S02]  /*1440*/  LDG.E R27, desc[UR36][R8.64+0x4] ;  /* 0x00000424081b7981 */ /* 0x000ea4000c1e1900 */
[----:B--2---:R-:W-:-:S07]  /*1450*/  IMAD.IADD R27, R27, 0x1, -R4 ;  /* 0x000000011b1b7824 */ /* 0x004fce00078e0a04 */
.L_x_494:
[----:B------:R-:W-:Y:S02]  /*1460*/  ULDC.64 UR4, c[0x0][0xa10] ;  /* 0x0002840000047ab9 */ /* 0x000fe40000000a00 */
[----:B------:R-:W-:-:S04]  /*1470*/  ISETP.NE.U32.AND P0, PT, RZ, UR4, PT ;  /* 0x00000004ff007c0c */ /* 0x000fc8000bf05070 */
[----:B------:R-:W-:Y:S01]  /*1480*/  ISETP.NE.AND.EX P0, PT, RZ, UR5, PT, P0 ;  /* 0x00000005ff007c0c */ /* 0x000fe2000bf05300 */
[----:B-----5:R-:W-:Y:S01]  /*1490*/  IMAD.IADD R9, R27, 0x1, -R0 ;  /* 0x000000011b097824 */ /* 0x020fe200078e0a00 */
[----:B------:R-:W-:-:S11]  /*14a0*/  ULDC.64 UR4, c[0x0][0xa30] ;  /* 0x00028c0000047ab9 */ /* 0x000fd60000000a00 */
[----:B0-----:R-:W0:Y:S02]  /*14b0*/  @P0 LDC.64 R4, c[0x0][0xa10] ;  /* 0x00028400ff040b82 */ /* 0x001e240000000a00 */
[----:B0-----:R-:W-:-:S05]  /*14c0*/  @P0 IMAD.WIDE R4, R24, 0x4, R4 ;  /* 0x0000000418040825 */ /* 0x001fca00078e0204 */
[----:B------:R-:W2:Y:S04]  /*14d0*/  @P0 LDG.E R3, desc[UR36][R4.64] ;  /* 0x0000002404030981 */ /* 0x000ea8000c1e1900 */
[----:B------:R-:W2:Y:S01]  /*14e0*/  @P0 LDG.E R8, desc[UR36][R4.64+0x4] ;  /* 0x0000042404080981 */ /* 0x000ea2000c1e1900 */
[----:B------:R-:W-:Y:S01]  /*14f0*/  IMAD.MOV R25, RZ, RZ, -R9 ;  /* 0x000000ffff197224 */ /* 0x000fe200078e0a09 */
[----:B------:R-:W-:Y:S01]  /*1500*/  ISETP.NE.U32.AND P1, PT, RZ, UR4, PT ;  /* 0x00000004ff007c0c */ /* 0x000fe2000bf25070 */
[----:B------:R-:W-:-:S03]  /*1510*/  IMAD.MOV.U32 R94, RZ, RZ, R27 ;  /* 0x000000ffff5e7224 */ /* 0x000fc600078e001b */
[----:B------:R-:W-:Y:S02]  /*1520*/  VIMNMX R25, RZ, R25, !PT ;  /* 0x00000019ff197248 */ /* 0x000fe40007fe0100 */
[----:B------:R-:W-:-:S13]  /*1530*/  ISETP.NE.AND.EX P1, PT, RZ, UR5, PT, P1 ;  /* 0x00000005ff007c0c */ /* 0x000fda000bf25310 */
[----:B------:R-:W-:-:S04]  /*1540*/  @P1 IADD3 R6, P2, R28, UR4, RZ ;  /* 0x000000041c061c10 */ /* 0x000fc8000ff5e0ff */
[----:B------:R-:W-:-:S05]  /*1550*/  @P1 IADD3.X R7, R29, UR5, RZ, P2, !PT ;  /* 0x000000051d071c10 */ /* 0x000fca00097fe4ff */
[----:B------:R0:W5:Y:S01]  /*1560*/  @P1 LDG.E R94, desc[UR36][R6.64] ;  /* 0x00000024065e1981 */ /* 0x000162000c1e1900 */
[----:B--2---:R-:W-:-:S05]  /*1570*/  @P0 IADD3 R2, -R3, R8, RZ ;  /* 0x0000000803020210 */ /* 0x004fca0007ffe1ff */
[----:B------:R-:W-:-:S04]  /*1580*/  IMAD.IADD R170, R9, 0x1, R2 ;  /* 0x0000000109aa7824 */ /* 0x000fc800078e0202 */
[----:B------:R-:W-:-:S05]  /*1590*/  VIADD R0, R170, 0x7f ;  /* 0x0000007faa007836 */ /* 0x000fca0000000000 */
[----:B------:R-:W-:-:S04]  /*15a0*/  SHF.R.S32.HI R3, RZ, 0x1f, R0 ;  /* 0x0000001fff037819 */ /* 0x000fc80000011400 */
[----:B------:R-:W-:-:S04]  /*15b0*/  LEA.HI R3, R3, R0, RZ, 0x7 ;  /* 0x0000000003037211 */ /* 0x000fc800078f38ff */
[----:B------:R-:W-:Y:S02]  /*15c0*/  LOP3.LUT R5, R3, 0xffffff80, RZ, 0xc0, !PT ;  /* 0xffffff8003057812 */ /* 0x000fe400078ec0ff */
[----:B------:R-:W-:Y:S02]  /*15d0*/  SHF.R.S32.HI R171, RZ, 0x7, R3 ;  /* 0x00000007ffab7819 */ /* 0x000fe40000011403 */
[----:B------:R-:W-:-:S04]  /*15e0*/  VIADDMNMX R0, R5, -R9, R2, PT ;  /* 0x8000000905007246 */ /* 0x000fc80003800102 */
[----:B------:R-:W-:Y:S02]  /*15f0*/  ISETP.GT.AND P0, PT, R0, R25, PT ;  /* 0x000000190000720c */ /* 0x000fe40003f04270 */
[----:B------:R-:W-:-:S05]  /*1600*/  SHF.R.U32.HI R25, RZ, 0x7, R25 ;  /* 0x00000007ff197819 */ /* 0x000fca0000011619 */
[----:B------:R-:W-:-:S06]  /*1610*/  IMAD.MOV.U32 R26, RZ, RZ, R25 ;  /* 0x000000ffff1a7224 */ /* 0x000fcc00078e0019 */
[----:B------:R-:W-:-:S04]  /*1620*/  @P0 IADD3 R0, R0, 0x7f, RZ ;  /* 0x0000007f00000810 */ /* 0x000fc80007ffe0ff */
[----:B------:R-:W-:-:S04]  /*1630*/  @P0 SHF.R.S32.HI R5, RZ, 0x1f, R0 ;  /* 0x0000001fff050819 */ /* 0x000fc80000011400 */
[----:B------:R-:W-:-:S04]  /*1640*/  @P0 LEA.HI R5, R5, R0, RZ, 0x7 ;  /* 0x0000000005050211 */ /* 0x000fc800078f38ff */
[----:B------:R-:W-:Y:S02]  /*1650*/  @P0 SHF.R.S32.HI R26, RZ, 0x7, R5 ;  /* 0x00000007ff1a0819 */ /* 0x000fe40000011405 */
[----:B------:R-:W-:Y:S02]  /*1660*/  PLOP3.LUT P0, PT, PT, PT, PT, 0x80, 0x0 ;  /* 0x000000000000781c */ /* 0x000fe40003f0f070 */
[----:B------:R-:W-:-:S13]  /*1670*/  ISETP.GT.AND P1, PT, R26, R25, PT ;  /* 0x000000191a00720c */ /* 0x000fda0003f24270 */
[----:B0-----:R-:W-:Y:S05]  /*1680*/  @!P1 BRA `(.L_x_495) ;  /* 0x000000a400689947 */ /* 0x001fea0003800000 */
[----:B------:R-:W-:Y:S01]  /*1690*/  VIADD R0, R23, 0x28400 ;  /* 0x0002840017007836 */ /* 0x000fe20000000000 */
[----:B------:R-:W-:Y:S04]  /*16a0*/  BSSY B6, `(.L_x_496) ;  /* 0x0000013000067945 */ /* 0x000fe80003800000 */
[----:B------:R-:W-:-:S13]  /*16b0*/  LOP3.LUT P0, RZ, R0, 0x3ff, RZ, 0xc0, !PT ;  /* 0x000003ff00ff7812 */ /* 0x000fda000780c0ff */
[----:B------:R-:W-:Y:S05]  /*16c0*/  @!P0 BRA `(.L_x_497) ;  /* 0x0000000000408947 */ /* 0x000fea0003800000 */
[----:B------:R-:W-:Y:S01]  /*16d0*/  MOV R0, 0x0 ;  /* 0x0000000000007802 */ /* 0x000fe20000000f00 */
[----:B------:R-:W-:Y:S01]  /*16e0*/  ULDC.64 UR4, c[0x4][0xc0] ;  /* 0x0100300000047ab9 */ /* 0x000fe20000000a00 */
[----:B------:R-:W-:Y:S01]  /*16f0*/  ULDC.64 UR6, c[0x4][0x20] ;  /* 0x0100080000067ab9 */ /* 0x000fe20000000a00 */
[----:B------:R-:W-:Y:S01]  /*1700*/  IMAD.U32 R4, RZ, RZ, UR4 ;  /* 0x00000004ff047e24 */ /* 0x000fe2000f8e00ff */
[----:B------:R0:W1:Y:S01]  /*1710*/  LDC.64 R14, c[0x4][R0] ;  /* 0x01000000000e7b82 */ /* 0x0000620000000a00 */
[----:B------:R-:W-:Y:S01]  /*1720*/  MOV R5, UR5 ;  /* 0x0000000500057c02 */ /* 0x000fe20008000f00 */
[----:B------:R-:W-:Y:S01]  /*1730*/  ULDC.64 UR4, c[0x4][0xc8] ;  /* 0x0100320000047ab9 */ /* 0x000fe20000000a00 */
[----:B------:R-:W-:Y:S01]  /*1740*/  IMAD.U32 R10, RZ, RZ, UR6 ;  /* 0x00000006ff0a7e24 */ /* 0x000fe2000f8e00ff */
[----:B------:R-:W-:Y:S01]  /*1750*/  MOV R11, UR7 ;  /* 0x00000007000b7c02 */ /* 0x000fe20008000f00 */
[----:B------:R-:W-:Y:S02]  /*1760*/  IMAD.U32 R6, RZ, RZ, UR4 ;  /* 0x00000004ff067e24 */ /* 0x000fe4000f8e00ff */
[----:B------:R-:W-:-:S02]  /*1770*/  IMAD.U32 R7, RZ, RZ, UR5 ;  /* 0x00000005ff077e24 */ /* 0x000fc4000f8e00ff */
[----:B------:R-:W-:Y:S02]  /*1780*/  IMAD.MOV.U32 R8, RZ, RZ, 0x70 ;  /* 0x00000070ff087424 */ /* 0x000fe400078e00ff */
[----:B------:R-:W-:Y:S02]  /*1790*/  IMAD.MOV.U32 R12, RZ, RZ, 0x1 ;  /* 0x00000001ff0c7424 */ /* 0x000fe400078e00ff */
[----:B0-----:R-:W-:-:S07]  /*17a0*/  IMAD.MOV.U32 R13, RZ, RZ, RZ ;  /* 0x000000ffff0d7224 */ /* 0x001fce00078e00ff */
[----:B------:R-:W-:-:S07]  /*17b0*/  LEPC R20, `(.L_x_497) ;  /* 0x000000001014794e */ /* 0x000fce0000000000 */
[----:B-1---5:R-:W-:Y:S05]  /*17c0*/  CALL.ABS.NOINC R14 ;  /* 0x000000000e007343 */ /* 0x022fea0003c00000 */
.L_x_497:
[----:B------:R-:W-:Y:S05]  /*17d0*/  BSYNC B6 ;  /* 0x0000000000067941 */ /* 0x000fea0003800000 */
.L_x_496:
[----:B------:R-:W-:Y:S01]  /*17e0*/  IADD3 R0, R23, 0x10400, RZ ;  /* 0x0001040017007810 */ /* 0x000fe20007ffe0ff */
[----:B------:R-:W-:Y:S03]  /*17f0*/  BSSY B6, `(.L_x_498) ;  /* 0x0000013000067945 */ /* 0x000fe60003800000 */
[----:B------:R-:W-:-:S13]  /*1800*/  LOP3.LUT P0, RZ, R0, 0x3ff, RZ, 0xc0, !PT ;  /* 0x000003ff00ff7812 */ /* 0x000fda000780c0ff */
[----:B------:R-:W-:Y:S05]  /*1810*/  @!P0 BRA `(.L_x_499) ;  /* 0x0000000000408947 */ /* 0x000fea0003800000 */
        /* <DEDUP_REMOVED lines=8> */
[----:B------:R-:W-:Y:S01]  /*18a0*/  MOV R7, UR5 ;  /* 0x0000000500077c02 */ /* 0x000fe20008000f00 */
[----:B------:R-:W-:Y:S01]  /*18b0*/  IMAD.U32 R6, RZ, RZ, UR4 ;  /* 0x00000004ff067e24 */ /* 0x000fe2000f8e00ff */
[----:B------:R-:W-:Y:S01]  /*18c0*/  MOV R12, 0x1 ;  /* 0x00000001000c7802 */ /* 0x000fe20000000f00 */
[----:B------:R-:W-:-:S02]  /*18d0*/  IMAD.U32 R11, RZ, RZ, UR7 ;  /* 0x00000007ff0b7e24 */ /* 0x000fc4000f8e00ff */
[----:B------:R-:W-:Y:S02]  /*18e0*/  IMAD.MOV.U32 R8, RZ, RZ, 0x70 ;  /* 0x00000070ff087424 */ /* 0x000fe400078e00ff */
[----:B0-----:R-:W-:-:S07]  /*18f0*/  IMAD.MOV.U32 R13, RZ, RZ, RZ ;  /* 0x000000ffff0d7224 */ /* 0x001fce00078e00ff */
[----:B------:R-:W-:-:S07]  /*1900*/  LEPC R20, `(.L_x_499) ;  /* 0x000000001014794e */ /* 0x000fce0000000000 */
[----:B-1---5:R-:W-:Y:S05]  /*1910*/  CALL.ABS.NOINC R14 ;  /* 0x000000000e007343 */ /* 0x022fea0003c00000 */
.L_x_499:
[----:B------:R-:W-:Y:S05]  /*1920*/  BSYNC B6 ;  /* 0x0000000000067941 */ /* 0x000fea0003800000 */
.L_x_498:
[----:B------:R-:W-:Y:S01]  /*1930*/  ULDC.64 UR4, c[0x0][0x9f8] ;  /* 0x00027e0000047ab9 */ /* 0x000fe20000000a00 */
[----:B------:R-:W2:Y:S01]  /*1940*/  LDL R34, [R1+0x20] ;  /* 0x0000200001227983 */ /* 0x000ea20000100800 */
[----:B------:R-:W-:Y:S01]  /*1950*/  ISETP.NE.U32.AND P0, PT, RZ, UR4, PT ;  /* 0x00000004ff007c0c */ /* 0x000fe2000bf05070 */
[----:B------:R-:W0:Y:S02]  /*1960*/  LDC R85, c[0x0][0x3f4] ;  /* 0x0000fd00ff557b82 */ /* 0x000e240000000800 */
[----:B------:R-:W3:Y:S01]  /*1970*/  LDL R33, [R1+0x1c] ;  /* 0x00001c0001217983 */ /* 0x000ee20000100800 */
[----:B------:R-:W-:-:S03]  /*1980*/  ISETP.NE.AND.EX P0, PT, RZ, UR5, PT, P0 ;  /* 0x00000005ff007c0c */ /* 0x000fc6000bf05300 */
[----:B------:R-:W4:Y:S02]  /*1990*/  LDL R32, [R1+0x18] ;  /* 0x0000180001207983 */ /* 0x000f240000100800 */
[----:B------:R-:W1:Y:S08]  /*19a0*/  LDC.64 R30, c[0x0][0x3f8] ;  /* 0x0000fe00ff1e7b82 */ /* 0x000e700000000a00 */
[----:B------:R-:W-:Y:S01]  /*19b0*/  @P0 IADD3 R6, P1, R28, UR4, RZ ;  /* 0x000000041c060c10 */ /* 0x000fe2000ff3e0ff */
[----:B------:R-:W1:Y:S03]  /*19c0*/  LDC.64 R4, c[0x0][0x408] ;  /* 0x00010200ff047b82 */ /* 0x000e660000000a00 */
[----:B------:R-:W-:-:S05]  /*19d0*/  @P0 IADD3.X R7, R29, UR5, RZ, P1, !PT ;  /* 0x000000051d070c10 */ /* 0x000fca0008ffe4ff */
[----:B------:R1:W4:Y:S01]  /*19e0*/  @P0 LDG.E R24, desc[UR36][R6.64] ;  /* 0x0000002406180981 */ /* 0x000322000c1e1900 */
[----:B------:R-:W-:Y:S01]  /*19f0*/  SHF.R.S32.HI R3, RZ, 0x1f, R219 ;  /* 0x0000001fff037819 */ /* 0x000fe200000114db */
[C---:B------:R-:W-:Y:S01]  /*1a00*/  VIADD R35, R219.reuse, 0x60 ;  /* 0x00000060db237836 */ /* 0x040fe20000000000 */
[----:B0-----:R-:W-:Y:S01]  /*1a10*/  ISETP.GE.AND P0, PT, R16, R85, PT ;  /* 0x000000551000720c */ /* 0x001fe20003f06270 */
[----:B------:R-:W0:Y:S01]  /*1a20*/  S2R R45, SR_TID.X ;  /* 0x00000000002d7919 */ /* 0x000e220000002100 */
[C---:B------:R-:W-:Y:S01]  /*1a30*/  SHF.L.U32 R83, R219.reuse, 0x7, RZ ;  /* 0x00000007db537819 */ /* 0x040fe200000006ff */
[----:B------:R-:W-:Y:S01]  /*1a40*/  VIADD R36, R219, 0x20 ;  /* 0x00000020db247836 */ /* 0x000fe20000000000 */
[----:B------:R-:W-:Y:S01]  /*1a50*/  SHF.R.S32.HI R19, RZ, 0x1f, R18 ;  /* 0x0000001fff137819 */ /* 0x000fe20000011412 */
[----:B-1----:R-:W-:Y:S01]  /*1a60*/  IMAD R0, R3, R30, RZ ;  /* 0x0000001e03007224 */ /* 0x002fe200078e02ff */
[----:B------:R-:W-:Y:S01]  /*1a70*/  LOP3.LUT R83, R83, 0x380, RZ, 0xc0, !PT ;  /* 0x0000038053537812 */ /* 0x000fe200078ec0ff */
[----:B------:R-:W-:Y:S01]  /*1a80*/  VIADD R20, R219, 0x40 ;  /* 0x00000040db147836 */ /* 0x000fe20000000000 */
[----:B------:R-:W-:Y:S01]  /*1a90*/  SHF.L.U32 R35, R35, 0x7, RZ ;  /* 0x0000000723237819 */ /* 0x000fe200000006ff */
[----:B------:R-:W-:Y:S01]  /*1aa0*/  IMAD R15, R219, R31, R0 ;  /* 0x0000001fdb0f7224 */ /* 0x000fe200078e0200 */
[----:B------:R-:W-:Y:S01]  /*1ab0*/  SHF.R.U32.HI R98, RZ, 0x3, R83 ;  /* 0x00000003ff627819 */ /* 0x000fe20000011653 */
[----:B------:R-:W-:Y:S01]  /*1ac0*/  IMAD.SHL.U32 R82, R36, 0x80, RZ ;  /* 0x0000008024527824 */ /* 0x000fe200078e00ff */
[----:B------:R-:W-:Y:S01]  /*1ad0*/  LOP3.LUT R35, R35, 0x380, RZ, 0xc0, !PT ;  /* 0x0000038023237812 */ /* 0x000fe200078ec0ff */
[----:B------:R-:W-:Y:S01]  /*1ae0*/  IMAD R12, R3, R4, RZ ;  /* 0x00000004030c7224 */ /* 0x000fe200078e02ff */
[----:B------:R-:W-:Y:S01]  /*1af0*/  SEL R3, R85, RZ, P0 ;  /* 0x000000ff55037207 */ /* 0x000fe20000000000 */
[----:B------:R-:W-:Y:S01]  /*1b00*/  IMAD.SHL.U32 R81, R20, 0x80, RZ ;  /* 0x0000008014517824 */ /* 0x000fe200078e00ff */
[----:B------:R-:W-:Y:S01]  /*1b10*/  LOP3.LUT R82, R82, 0x380, RZ, 0xc0, !PT ;  /* 0x0000038052527812 */ /* 0x000fe200078ec0ff */
[----:B------:R-:W-:Y:S01]  /*1b20*/  IMAD.IADD R84, R84, 0x1, R27 ;  /* 0x0000000154547824 */ /* 0x000fe200078e021b */
[----:B-----5:R-:W-:Y:S01]  /*1b30*/  SHF.R.S32.HI R27, RZ, 0x1f, R94 ;  /* 0x0000001fff1b7819 */ /* 0x020fe2000001145e */
[----:B------:R-:W-:Y:S01]  /*1b40*/  IMAD.IADD R3, R16, 0x1, R3 ;  /* 0x0000000110037824 */ /* 0x000fe200078e0203 */
[----:B------:R-:W-:Y:S01]  /*1b50*/  LOP3.LUT R81, R81, 0x380, RZ, 0xc0, !PT ;  /* 0x0000038051517812 */ /* 0x000fe200078ec0ff */
[----:B------:R-:W-:Y:S01]  /*1b60*/  IMAD.WIDE.U32 R10, R219, R30, R16 ;  /* 0x0000001edb0a7225 */ /* 0x000fe200078e0010 */
[----:B------:R-:W-:-:S02]  /*1b70*/  SHF.R.U32.HI R101, RZ, 0x3, R35 ;  /* 0x00000003ff657819 */ /* 0x000fc40000011623 */
[----:B------:R-:W-:Y:S01]  /*1b80*/  SHF.R.S32.HI R0, RZ, 0x1f, R3 ;  /* 0x0000001fff007819 */ /* 0x000fe20000011403 */
[----:B------:R-:W-:Y:S01]  /*1b90*/  IMAD.WIDE.U32 R6, R219, R30, R18 ;  /* 0x0000001edb067225 */ /* 0x000fe200078e0012 */
[----:B------:R-:W-:Y:S02]  /*1ba0*/  IADD3 R11, R15, R11, RZ ;  /* 0x0000000b0f0b7210 */ /* 0x000fe40007ffe0ff */
[C---:B------:R-:W-:Y:S01]  /*1bb0*/  LEA.HI R14, R0.reuse, R3, RZ, 0x4 ;  /* 0x00000003000e7211 */ /* 0x040fe200078f20ff */
[C---:B------:R-:W-:Y:S01]  /*1bc0*/  IMAD R21, R219.reuse, R5, R12 ;  /* 0x00000005db157224 */ /* 0x040fe200078e020c */
[----:B------:R-:W-:Y:S01]  /*1bd0*/  LEA.HI R0, R0, R3, RZ, 0x7 ;  /* 0x0000000300007211 */ /* 0x000fe200078f38ff */
[----:B------:R-:W-:Y:S01]  /*1be0*/  IMAD.WIDE.U32 R8, R219, R4, R18 ;  /* 0x00000004db087225 */ /* 0x000fe200078e0012 */
[----:B------:R-:W-:Y:S02]  /*1bf0*/  LOP3.LUT R3, R83, 0x70, R14, 0xf8, !PT ;  /* 0x0000007053037812 */ /* 0x000fe400078ef80e */
[----:B0-----:R-:W-:Y:S01]  /*1c00*/  SHF.R.U32.HI R44, RZ, 0x7, R45 ;  /* 0x00000007ff2c7819 */ /* 0x001fe2000001162d */
[----:B------:R-:W-:Y:S01]  /*1c10*/  VIADD R46, R45, 0xffffff80 ;  /* 0xffffff802d2e7836 */ /* 0x000fe20000000000 */
[----:B------:R-:W-:Y:S01]  /*1c20*/  LOP3.LUT R3, R3, R98, RZ, 0x3c, !PT ;  /* 0x0000006203037212 */ /* 0x000fe200078e3cff */
[----:B------:R-:W-:Y:S01]  /*1c30*/  IMAD.SHL.U32 R0, R0, 0x80, RZ ;  /* 0x0000008000007824 */ /* 0x000fe200078e00ff */
[----:B------:R-:W-:Y:S01]  /*1c40*/  ISETP.NE.AND P6, PT, R44, 0x1, PT ;  /* 0x000000012c00780c */ /* 0x000fe20003fc5270 */
[----:B------:R-:W-:Y:S01]  /*1c50*/  IMAD.WIDE.U32 R12, R219, R4, R16 ;  /* 0x00000004db0c7225 */ /* 0x000fe200078e0010 */
[----:B------:R-:W-:-:S02]  /*1c60*/  SHF.R.S32.HI R45, RZ, 0x1f, R46 ;  /* 0x0000001fff2d7819 */ /* 0x000fc4000001142e */
[----:B------:R-:W-:Y:S01]  /*1c70*/  LOP3.LUT R0, R0, 0xffffc000, RZ, 0xc0, !PT ;  /* 0xffffc00000007812 */ /* 0x000fe200078ec0ff */
[----:B------:R-:W-:Y:S01]  /*1c80*/  IMAD.IADD R7, R7, 0x1, R15 ;  /* 0x0000000107077824 */ /* 0x000fe200078e020f */
[----:B------:R-:W-:Y:S01]  /*1c90*/  LEA.HI R45, R45, R46, RZ, 0x3 ;  /* 0x0000002e2d2d7211 */ /* 0x000fe200078f18ff */
[----:B------:R-:W-:Y:S01]  /*1ca0*/  IMAD R29, R27, R30, RZ ;  /* 0x0000001e1b1d7224 */ /* 0x000fe200078e02ff */
[----:B------:R-:W-:Y:S01]  /*1cb0*/  SHF.R.U32.HI R100, RZ, 0x3, R82 ;  /* 0x00000003ff647819 */ /* 0x000fe20000011652 */
[----:B------:R-:W-:Y:S01]  /*1cc0*/  IMAD.IADD R9, R9, 0x1, R21 ;  /* 0x0000000109097824 */ /* 0x000fe200078e0215 */
[----:B------:R-:W-:Y:S01]  /*1cd0*/  SHF.R.U32.HI R99, RZ, 0x3, R81 ;  /* 0x00000003ff637819 */ /* 0x000fe20000011651 */
[----:B------:R-:W-:Y:S01]  /*1ce0*/  IMAD.IADD R13, R21, 0x1, R13 ;  /* 0x00000001150d7824 */ /* 0x000fe200078e020d */
[--C-:B------:R-:W-:Y:S01]  /*1cf0*/  LOP3.LUT R15, R82, 0x70, R14.reuse, 0xf8, !PT ;  /* 0x00000070520f7812 */ /* 0x100fe200078ef80e */
[----:B------:R-:W-:Y:S05]  /*1d00*/  @!P6 WARPSYNC.ALL ;  /* 0x000000000000e948 */ /* 0x000fea0003800000 */
[--C-:B------:R-:W-:Y:S01]  /*1d10*/  LOP3.LUT R20, R81, 0x70, R14.reuse, 0xf8, !PT ;  /* 0x0000007051147812 */ /* 0x100fe200078ef80e */
[----:B------:R-:W-:Y:S01]  /*1d20*/  IMAD R27, R27, R4, RZ ;  /* 0x000000041b1b7224 */ /* 0x000fe200078e02ff */
[----:B------:R-:W-:Y:S01]  /*1d30*/  LOP3.LUT R28, R35, 0x70, R14, 0xf8, !PT ;  /* 0x00000070231c7812 */ /* 0x000fe200078ef80e */
[C---:B------:R-:W-:Y:S01]  /*1d40*/  IMAD.WIDE.U32 R86, R94.reuse, R30, R6 ;  /* 0x0000001e5e567225 */ /* 0x040fe200078e0006 */
[----:B------:R-:W-:Y:S01]  /*1d50*/  LOP3.LUT R45, R45, 0xfffffff8, RZ, 0xc0, !PT ;  /* 0xfffffff82d2d7812 */ /* 0x000fe200078ec0ff */
[----:B------:R-:W-:Y:S01]  /*1d60*/  ULDC UR4, c[0x0][0x2f4] ;  /* 0x0000bd0000047ab9 */ /* 0x000fe20000000800 */
[----:B------:R-:W-:Y:S01]  /*1d70*/  IADD3 R80, R3, R0, R227 ;  /* 0x0000000003507210 */ /* 0x000fe20007ffe0e3 */
[C---:B------:R-:W-:Y:S01]  /*1d80*/  IMAD R3, R94.reuse, R31, R29 ;  /* 0x0000001f5e037224 */ /* 0x040fe200078e021d */
[----:B------:R-:W-:Y:S01]  /*1d90*/  LOP3.LUT R15, R15, R100, RZ, 0x3c, !PT ;  /* 0x000000640f0f7212 */ /* 0x000fe200078e3cff */
[----:B------:R-:W-:Y:S01]  /*1da0*/  IMAD.WIDE.U32 R88, R94, R30, R10 ;  /* 0x0000001e5e587225 */ /* 0x000fe200078e000a */
[----:B------:R-:W-:-:S02]  /*1db0*/  LOP3.LUT R21, R20, R99, RZ, 0x3c, !PT ;  /* 0x0000006314157212 */ /* 0x000fc400078e3cff */
[----:B------:R-:W-:Y:S01]  /*1dc0*/  LOP3.LUT R41, R28, R101, RZ, 0x3c, !PT ;  /* 0x000000651c297212 */ /* 0x000fe200078e3cff */
[----:B------:R-:W-:Y:S01]  /*1dd0*/  IMAD R7, R94, R5, R27 ;  /* 0x000000055e077224 */ /* 0x000fe200078e021b */
[----:B------:R-:W-:Y:S01]  /*1de0*/  ISETP.GE.AND P2, PT, R22, UR4, PT ;  /* 0x0000000416007c0c */ /* 0x000fe2000bf46270 */
[-C--:B------:R-:W-:Y:S01]  /*1df0*/  IMAD.WIDE.U32 R90, R94, R4.reuse, R8 ;  /* 0x000000045e5a7225 */ /* 0x080fe200078e0008 */
[----:B------:R-:W-:Y:S02]  /*1e00*/  LOP3.LUT R9, R14, 0xfffffff0, RZ, 0xc0, !PT ;  /* 0xfffffff00e097812 */ /* 0x000fe400078ec0ff */
[----:B------:R-:W-:Y:S01]  /*1e10*/  SHF.L.U64.HI R40, R30, 0x5, R31 ;  /* 0x000000051e287819 */ /* 0x000fe2000001021f */
[----:B------:R-:W-:Y:S01]  /*1e20*/  IMAD.IADD R45, R46, 0x1, -R45 ;  /* 0x000000012e2d7824 */ /* 0x000fe200078e0a2d */
[----:B------:R-:W-:Y:S01]  /*1e30*/  SHF.L.U64.HI R39, R30, 0x6, R31 ;  /* 0x000000061e277819 */ /* 0x000fe2000001021f */
[----:B------:R-:W-:Y:S01]  /*1e40*/  IMAD.WIDE.U32 R92, R94, R4, R12 ;  /* 0x000000045e5c7225 */ /* 0x000fe200078e000c */
[----:B------:R-:W-:-:S02]  /*1e50*/  SHF.L.U64.HI R38, R30, 0x7, R31 ;  /* 0x000000071e267819 */ /* 0x000fc4000001021f */
[C---:B------:R-:W-:Y:S01]  /*1e60*/  SHF.L.U32 R37, R30.reuse, 0x5, RZ ;  /* 0x000000051e257819 */ /* 0x040fe200000006ff */
[C---:B------:R-:W-:Y:S01]  /*1e70*/  IMAD.SHL.U32 R36, R30.reuse, 0x40, RZ ;  /* 0x000000401e247824 */ /* 0x040fe200078e00ff */
[----:B------:R-:W-:Y:S01]  /*1e80*/  IADD3 R20, R3, R89, RZ ;  /* 0x0000005903147210 */ /* 0x000fe20007ffe0ff */
[----:B------:R-:W-:Y:S01]  /*1e90*/  IMAD.SHL.U32 R35, R30, 0x80, RZ ;  /* 0x000000801e237824 */ /* 0x000fe200078e00ff */
[C---:B------:R-:W-:Y:S01]  /*1ea0*/  SHF.L.U32 R30, R4.reuse, 0x6, RZ ;  /* 0x00000006041e7819 */ /* 0x040fe200000006ff */
[----:B------:R-:W-:Y:S01]  /*1eb0*/  IMAD.IADD R10, R91, 0x1, R7 ;  /* 0x000000015b0a7824 */ /* 0x000fe200078e0207 */
[----:B------:R-:W-:Y:S01]  /*1ec0*/  SHF.R.S32.HI R28, RZ, 0x1f, R222 ;  /* 0x0000001fff1c7819 */ /* 0x000fe200000114de */
[----:B------:R-:W-:Y:S01]  /*1ed0*/  IMAD.IADD R8, R7, 0x1, R93 ;  /* 0x0000000107087824 */ /* 0x000fe200078e025d */
[----:B------:R-:W-:Y:S01]  /*1ee0*/  LEA R27, R45, R219, 0x5 ;  /* 0x000000db2d1b7211 */ /* 0x000fe200078e28ff */
[----:B------:R-:W-:Y:S01]  /*1ef0*/  IMAD.SHL.U32 R31, R4, 0x20, RZ ;  /* 0x00000020041f7824 */ /* 0x000fe200078e00ff */
[----:B------:R-:W-:Y:S01]  /*1f00*/  ISETP.GE.AND P1, PT, R16, UR4, PT ;  /* 0x0000000410007c0c */ /* 0x000fe2000bf26270 */
[----:B------:R-:W-:Y:S01]  /*1f10*/  IMAD.SHL.U32 R29, R4, 0x80, RZ ;  /* 0x00000080041d7824 */ /* 0x000fe200078e00ff */
[----:B------:R-:W-:Y:S01]  /*1f20*/  SHF.R.S32.HI R7, RZ, 0x4, R14 ;  /* 0x00000004ff077819 */ /* 0x000fe2000001140e */
[----:B------:R-:W-:-:S02]  /*1f30*/  VIADD R97, R44, 0x8 ;  /* 0x000000082c617836 */ /* 0x000fc40000000000 */
[----:B------:R-:W-:Y:S01]  /*1f40*/  IMAD.SHL.U32 R85, R85, 0x2, RZ ;  /* 0x0000000255557824 */ /* 0x000fe200078e00ff */
[-C--:B--2---:R-:W-:Y:S02]  /*1f50*/  IADD3 R43, R15, R0.reuse, R34 ;  /* 0x000000000f2b7210 */ /* 0x084fe40007ffe022 */
[C---:B------:R-:W-:Y:S02]  /*1f60*/  SHF.L.U64.HI R34, R4.reuse, 0x5, R5 ;  /* 0x0000000504227819 */ /* 0x040fe40000010205 */
[-C--:B---3--:R-:W-:Y:S01]  /*1f70*/  IADD3 R42, R21, R0.reuse, R33 ;  /* 0x00000000152a7210 */ /* 0x088fe20007ffe021 */
[----:B------:R-:W-:Y:S01]  /*1f80*/  IMAD.IADD R21, R87, 0x1, R3 ;  /* 0x0000000157157824 */ /* 0x000fe200078e0203 */
[C-C-:B------:R-:W-:Y:S02]  /*1f90*/  SHF.L.U64.HI R33, R4.reuse, 0x6, R5.reuse ;  /* 0x0000000604217819 */ /* 0x140fe40000010205 */
[----:B----4-:R-:W-:Y:S02]  /*1fa0*/  IADD3 R41, R41, R0, R32 ;  /* 0x0000000029297210 */ /* 0x010fe40007ffe020 */
[----:B------:R-:W-:-:S02]  /*1fb0*/  SHF.L.U64.HI R32, R4, 0x7, R5 ;  /* 0x0000000704207819 */ /* 0x000fc40000010205 */
[----:B------:R-:W-:Y:S02]  /*1fc0*/  P2R R3, PR, RZ, 0x4 ;  /* 0x00000004ff037803 */ /* 0x000fe40000000000 */
[----:B------:R-:W-:Y:S02]  /*1fd0*/  SHF.R.S32.HI R5, RZ, 0x1f, R9 ;  /* 0x0000001fff057819 */ /* 0x000fe40000011409 */
[----:B------:R-:W-:Y:S01]  /*1fe0*/  SHF.R.S32.HI R6, RZ, 0x1f, R24 ;  /* 0x0000001fff067819 */ /* 0x000fe20000011418 */
[----:B------:R-:W-:Y:S06]  /*1ff0*/  @!P6 BAR.SYNC.DEFER_BLOCKING 0x9, 0x100 ;  /* 0x024400000000eb1d */ /* 0x000fec0000010000 */
.L_x_595:
[----:B0-----:R-:W0:Y:S01]  /*2000*/  LDC R103, c[0x0][0x430] ;  /* 0x00010c00ff677b82 */ /* 0x001e220000000800 */
[----:B------:R-:W-:Y:S02]  /*2010*/  VIADD R26, R26, 0xffffffff ;  /* 0xffffffff1a1a7836 */ /* 0x000fe40000000000 */
[----:B------:R-:W-:-:S03]  /*2020*/  IMAD.MOV.U32 R102, RZ, RZ, RZ ;  /* 0x000000ffff667224 */ /* 0x000fc600078e00ff */
[----:B------:R-:W-:Y:S02]  /*2030*/  LEA R11, R26, R27, 0x7 ;  /* 0x0000001b1a0b7211 */ /* 0x000fe400078e38ff */
[----:B-1----:R-:W1:Y:S02]  /*2040*/  LDC R108, c[0x0][0x3f4] ;  /* 0x0000fd00ff6c7b82 */ /* 0x002e640000000800 */
[----:B------:R-:W-:Y:S01]  /*2050*/  ISETP.GE.AND P2, PT, R11, R2, PT ;  /* 0x000000020b00720c */ /* 0x000fe20003f46270 */
[----:B------:R-:W-:-:S03]  /*2060*/  IMAD.IADD R45, R84, 0x1, R11 ;  /* 0x00000001542d7824 */ /* 0x000fc600078e020b */
[----:B------:R-:W-:Y:S01]  /*2070*/  ISETP.GT.OR P2, PT, R27, 0x7f, P2 ;  /* 0x0000007f1b00780c */ /* 0x000fe20001744670 */
[----:B------:R-:W-:Y:S01]  /*2080*/  IMAD.MOV.U32 R11, RZ, RZ, R45 ;  /* 0x000000ffff0b7224 */ /* 0x000fe200078e002d */
[----:B0-----:R-:W-:-:S11]  /*2090*/  ISETP.NE.AND P3, PT, R103, 0x1, PT ;  /* 0x000000016700780c */ /* 0x001fd60003f65270 */
[----:B------:R-:W0:Y:S08]  /*20a0*/  @!P2 LDC.64 R14, c[0x0][0x428] ;  /* 0x00010a00ff0eab82 */ /* 0x000e300000000a00 */
[----:B--2---:R-:W2:Y:S08]  /*20b0*/  @!P2 LDC.64 R46, c[0x0][0x418] ;  /* 0x00010600ff2eab82 */ /* 0x004eb00000000a00 */
[----:B------:R-:W3:Y:S08]  /*20c0*/  @P3 LDC R0, c[0x0][0x434] ;  /* 0x00010d00ff003b82 */ /* 0x000ef00000000800 */
[----:B------:R-:W4:Y:S01]  /*20d0*/  @P3 LDC R13, c[0x0][0x438] ;  /* 0x00010e00ff0d3b82 */ /* 0x000f220000000800 */
[----:B---3--:R-:W-:-:S05]  /*20e0*/  @P3 IMAD.HI.U32 R0, R45, R0, RZ ;  /* 0x000000002d003227 */ /* 0x008fca00078e00ff */
[----:B----4-:R-:W-:Y:S01]  /*20f0*/  @P3 SHF.R.U32.HI R11, RZ, R13, R0 ;  /* 0x0000000dff0b3219 */ /* 0x010fe20000011600 */
[----:B0-----:R-:W-:-:S03]  /*2100*/  @!P2 IMAD R0, R6, R14, RZ ;  /* 0x0000000e0600a224 */ /* 0x001fc600078e02ff */
[--C-:B------:R-:W-:Y:S01]  /*2110*/  @!P2 SHF.R.S32.HI R13, RZ, 0x1f, R11.reuse ;  /* 0x0000001fff0da819 */ /* 0x100fe2000001140b */
[----:B------:R-:W-:Y:S02]  /*2120*/  @!P2 IMAD.MOV.U32 R12, RZ, RZ, R11 ;  /* 0x000000ffff0ca224 */ /* 0x000fe400078e000b */
[C---:B------:R-:W-:Y:S02]  /*2130*/  @!P2 IMAD R15, R24.reuse, R15, R0 ;  /* 0x0000000f180fa224 */ /* 0x040fe400078e0200 */
[----:B------:R-:W-:-:S05]  /*2140*/  @!P2 IMAD.WIDE.U32 R12, R24, R14, R12 ;  /* 0x0000000e180ca225 */ /* 0x000fca00078e000c */
[----:B------:R-:W-:Y:S02]  /*2150*/  @!P2 IADD3 R0, R13, R15, RZ ;  /* 0x0000000f0d00a210 */ /* 0x000fe40007ffe0ff */
[----:B--2---:R-:W-:-:S04]  /*2160*/  @!P2 LEA R14, P3, R12, R46, 0x2 ;  /* 0x0000002e0c0ea211 */ /* 0x004fc800078610ff */
[----:B------:R-:W-:Y:S02]  /*2170*/  @!P2 LEA.HI.X R15, R12, R47, R0, 0x2, P3 ;  /* 0x0000002f0c0fa211 */ /* 0x000fe400018f1400 */
[----:B------:R-:W-:-:S03]  /*2180*/  LOP3.LUT R4, R83, 0x70, R16, 0xf8, !PT ;  /* 0x0000007053047812 */ /* 0x000fc600078ef810 */
[----:B------:R0:W5:Y:S01]  /*2190*/  @!P2 LDG.E R102, desc[UR36][R14.64] ;  /* 0x000000240e66a981 */ /* 0x000162000c1e1900 */
[----:B-1----:R-:W-:Y:S01]  /*21a0*/  ISETP.GE.AND P2, PT, R108, 0x1, PT ;  /* 0x000000016c00780c */ /* 0x002fe20003f46270 */
[----:B------:R-:W-:Y:S01]  /*21b0*/  IMAD.MOV R0, RZ, RZ, -R11 ;  /* 0x000000ffff007224 */ /* 0x000fe200078e0a0b */
[----:B------:R-:W-:Y:S01]  /*21c0*/  LOP3.LUT R11, R227, R4, R98, 0xf6, !PT ;  /* 0x00000004e30b7212 */ /* 0x000fe200078ef662 */
[----:B------:R-:W-:Y:S05]  /*21d0*/  YIELD ;  /* 0x0000000000007946 */ /* 0x000fea0003800000 */
[----:B------:R-:W-:Y:S01]  /*21e0*/  IMAD R4, R216, 0x8000, R11 ;  /* 0x00008000d8047824 */ /* 0x000fe200078e020b */
[----:B------:R-:W-:Y:S01]  /*21f0*/  ISETP.GT.AND P3, PT, R26, R25, PT ;  /* 0x000000191a00720c */ /* 0x000fe20003f64270 */
[----:B------:R-:W-:Y:S01]  /*2200*/  BSSY B0, `(.L_x_500) ;  /* 0x0000924000007945 */ /* 0x000fe20003800000 */
[----:B------:R-:W-:-:S02]  /*2210*/  IMAD R103, R103, R0, R45 ;  /* 0x0000000067677224 */ /* 0x000fc400078e022d */
[----:B------:R-:W-:Y:S02]  /*2220*/  P2R R0, PR, RZ, 0x8 ;  /* 0x00000008ff007803 */ /* 0x000fe40000000000 */
[----:B------:R-:W-:Y:S01]  /*2230*/  IADD3 R95, R23, R4, RZ ;  /* 0x00000004175f7210 */ /* 0x000fe20007ffe0ff */
[----:B0-----:R-:W-:Y:S06]  /*2240*/  @!P2 BRA `(.L_x_501) ;  /* 0x0000008800d4a947 */ /* 0x001fec0003800000 */
[----:B------:R-:W-:Y:S01]  /*2250*/  SHF.R.S32.HI R104, RZ, 0x1f, R103 ;  /* 0x0000001fff687819 */ /* 0x000fe20000011467 */
[----:B------:R-:W-:Y:S01]  /*2260*/  ULDC.64 UR4, c[0x0][0x300] ;  /* 0x0000c00000047ab9 */ /* 0x000fe20000000a00 */
[----:B-----5:R-:W-:Y:S01]  /*2270*/  SHF.R.S32.HI R105, RZ, 0x1f, R102 ;  /* 0x0000001fff697819 */ /* 0x020fe20000011466 */
[C---:B------:R-:W-:Y:S01]  /*2280*/  IMAD.WIDE.U32 R12, R103.reuse, UR4, RZ ;  /* 0x00000004670c7c25 */ /* 0x040fe2000f8e00ff */
[----:B------:R-:W-:Y:S02]  /*2290*/  ULDC.U8 UR6, c[0x0][0x410] ;  /* 0x0001040000067ab9 */ /* 0x000fe40000000000 */
[----:B------:R-:W-:Y:S01]  /*22a0*/  ISETP.NE.AND P2, PT, RZ, UR6, PT ;  /* 0x00000006ff007c0c */ /* 0x000fe2000bf45270 */
[----:B------:R-:W-:Y:S02]  /*22b0*/  IMAD R4, R104, UR4, RZ ;  /* 0x0000000468047c24 */ /* 0x000fe4000f8e02ff */
[----:B------:R-:W-:Y:S02]  /*22c0*/  IMAD R44, R32, R26, RZ ;  /* 0x0000001a202c7224 */ /* 0x000fe400078e02ff */
[----:B------:R-:W-:Y:S01]  /*22d0*/  IMAD R11, R103, UR5, R4 ;  /* 0x00000005670b7c24 */ /* 0x000fe2000f8e0204 */
[----:B------:R-:W-:Y:S01]  /*22e0*/  ULDC.64 UR4, c[0x0][0x310] ;  /* 0x0000c40000047ab9 */ /* 0x000fe20000000a00 */
[----:B------:R-:W-:Y:S01]  /*22f0*/  SHF.R.S32.HI R4, RZ, 0x1f, R26 ;  /* 0x0000001fff047819 */ /* 0x000fe2000001141a */
[----:B------:R-:W-:-:S02]  /*2300*/  IMAD R15, R105, UR4, RZ ;  /* 0x00000004690f7c24 */ /* 0x000fc4000f8e02ff */
[----:B------:R-:W-:Y:S02]  /*2310*/  IMAD.IADD R13, R13, 0x1, R11 ;  /* 0x000000010d0d7824 */ /* 0x000fe400078e020b */
[C---:B------:R-:W-:Y:S02]  /*2320*/  IMAD R15, R102.reuse, UR5, R15 ;  /* 0x00000005660f7c24 */ /* 0x040fe4000f8e020f */
[----:B------:R-:W-:Y:S01]  /*2330*/  IMAD.WIDE.U32 R12, R102, UR4, R12 ;  /* 0x00000004660c7c25 */ /* 0x000fe2000f8e000c */
[----:B------:R-:W-:-:S03]  /*2340*/  ULDC.64 UR4, c[0x0][0x308] ;  /* 0x0000c20000047ab9 */ /* 0x000fc60000000a00 */
[----:B------:R-:W-:Y:S02]  /*2350*/  IMAD.IADD R13, R13, 0x1, R15 ;  /* 0x000000010d0d7824 */ /* 0x000fe400078e020f */
[----:B------:R-:W-:Y:S02]  /*2360*/  IMAD R11, R28, UR4, RZ ;  /* 0x000000041c0b7c24 */ /* 0x000fe4000f8e02ff */
[----:B------:R-:W-:Y:S02]  /*2370*/  IMAD R49, R4, R29, R44 ;  /* 0x0000001d04317224 */ /* 0x000fe400078e022c */
[----:B------:R-:W-:-:S04]  /*2380*/  IMAD.WIDE.U32 R44, R222, UR4, R12 ;  /* 0x00000004de2c7c25 */ /* 0x000fc8000f8e000c */
[-C--:B------:R-:W-:Y:S02]  /*2390*/  IMAD R14, R38, R26.reuse, RZ ;  /* 0x0000001a260e7224 */ /* 0x080fe400078e02ff */
[----:B------:R-:W-:Y:S01]  /*23a0*/  IMAD R11, R222, UR5, R11 ;  /* 0x00000005de0b7c24 */ /* 0x000fe2000f8e020b */
[----:B------:R-:W-:Y:S01]  /*23b0*/  ULDC.64 UR4, c[0x0][0x2e8] ;  /* 0x0000ba0000047ab9 */ /* 0x000fe20000000a00 */
[----:B------:R-:W-:Y:S01]  /*23c0*/  IMAD R47, R4, R35, R14 ;  /* 0x00000023042f7224 */ /* 0x000fe200078e020e */
[----:B------:R-:W-:Y:S01]  /*23d0*/  IADD3 R110, P3, R44, UR4, RZ ;  /* 0x000000042c6e7c10 */ /* 0x000fe2000ff7e0ff */
[----:B------:R-:W-:Y:S02]  /*23e0*/  IMAD R106, R26, -0x80, R2 ;  /* 0xffffff801a6a7824 */ /* 0x000fe400078e0202 */
[-C--:B------:R-:W-:Y:S01]  /*23f0*/  IMAD.WIDE.U32 R14, R29, R26.reuse, RZ ;  /* 0x0000001a1d0e7225 */ /* 0x080fe200078e00ff */
[----:B------:R-:W-:Y:S02]  /*2400*/  IADD3.X R111, R45, UR5, R11, P3, !PT ;  /* 0x000000052d6f7c10 */ /* 0x000fe40009ffe40b */
[----:B------:R-:W-:Y:S01]  /*2410*/  VIMNMX R106, R106, 0x80, PT ;  /* 0x000000806a6a7848 */ /* 0x000fe20003fe0100 */
[----:B------:R-:W-:Y:S01]  /*2420*/  IMAD.WIDE.U32 R12, R35, R26, RZ ;  /* 0x0000001a230c7225 */ /* 0x000fe200078e00ff */
[----:B------:R-:W-:-:S03]  /*2430*/  IADD3 R107, R15, R49, RZ ;  /* 0x000000310f6b7210 */ /* 0x000fc60007ffe0ff */
[----:B------:R-:W-:Y:S01]  /*2440*/  IMAD.IADD R11, R13, 0x1, R47 ;  /* 0x000000010d0b7824 */ /* 0x000fe200078e022f */
[----:B------:R-:W-:Y:S06]  /*2450*/  @!P2 BRA `(.L_x_502) ;  /* 0x000000440004a947 */ /* 0x000fec0003800000 */
[----:B------:R-:W-:Y:S01]  /*2460*/  ISETP.GE.AND P2, PT, R219, R106, PT ;  /* 0x0000006adb00720c */ /* 0x000fe20003f46270 */
[----:B------:R-:W-:Y:S01]  /*2470*/  BSSY B1, `(.L_x_503) ;  /* 0x0000018000017945 */ /* 0x000fe20003800000 */
[----:B------:R-:W-:Y:S02]  /*2480*/  CS2R R60, SRZ ;  /* 0x00000000003c7805 */ /* 0x000fe4000001ff00 */
[----:B------:R-:W-:Y:S02]  /*2490*/  CS2R R68, SRZ ;  /* 0x0000000000447805 */ /* 0x000fe4000001ff00 */
[----:B------:R-:W-:Y:S02]  /*24a0*/  CS2R R72, SRZ ;  /* 0x0000000000487805 */ /* 0x000fe4000001ff00 */
[----:B------:R-:W-:Y:S02]  /*24b0*/  P2R R126, PR, RZ, 0x4 ;  /* 0x00000004ff7e7803 */ /* 0x000fe40000000000 */
[----:B------:R-:W-:-:S02]  /*24c0*/  CS2R R70, SRZ ;  /* 0x0000000000467805 */ /* 0x000fc4000001ff00 */
[----:B------:R-:W-:Y:S01]  /*24d0*/  CS2R R74, SRZ ;  /* 0x00000000004a7805 */ /* 0x000fe2000001ff00 */
[----:B------:R-:W-:Y:S06]  /*24e0*/  @P2 BRA `(.L_x_504) ;  /* 0x0000000000402947 */ /* 0x000fec0003800000 */
[----:B------:R-:W-:Y:S01]  /*24f0*/  ULDC.64 UR4, c[0x0][0x3e8] ;  /* 0x0000fa0000047ab9 */ /* 0x000fe20000000a00 */
[----:B------:R-:W-:Y:S02]  /*2500*/  CS2R R72, SRZ ;  /* 0x0000000000487805 */ /* 0x000fe4000001ff00 */
[----:B------:R-:W-:Y:S02]  /*2510*/  IADD3 R44, P2, P3, R86, UR4, R12 ;  /* 0x00000004562c7c10 */ /* 0x000fe4000fb5e00c */
[----:B------:R-:W-:Y:S02]  /*2520*/  CS2R R74, SRZ ;  /* 0x00000000004a7805 */ /* 0x000fe4000001ff00 */
[----:B------:R-:W-:Y:S01]  /*2530*/  IADD3.X R45, R21, UR5, R11, P2, P3 ;  /* 0x00000005152d7c10 */ /* 0x000fe200097e640b */
[----:B------:R-:W-:Y:S02]  /*2540*/  ULDC.64 UR4, c[0x0][0x400] ;  /* 0x0001000000047ab9 */ /* 0x000fe40000000a00 */
[----:B------:R-:W-:-:S04]  /*2550*/  IADD3 R46, P2, P3, R90, UR4, R14 ;  /* 0x000000045a2e7c10 */ /* 0x000fc8000fb5e00e */
[----:B------:R-:W-:Y:S02]  /*2560*/  IADD3.X R47, R10, UR5, R107, P2, P3 ;  /* 0x000000050a2f7c10 */ /* 0x000fe400097e646b */
[----:B------:R-:W-:Y:S02]  /*2570*/  ISETP.GE.AND P2, PT, R18, R108, PT ;  /* 0x0000006c1200720c */ /* 0x000fe40003f46270 */
[----:B------:R-:W-:Y:S02]  /*2580*/  CS2R R68, SRZ ;  /* 0x0000000000447805 */ /* 0x000fe4000001ff00 */
[----:B------:R-:W-:-:S09]  /*2590*/  CS2R R70, SRZ ;  /* 0x0000000000467805 */ /* 0x000fd2000001ff00 */
[----:B------:R0:W5:Y:S04]  /*25a0*/  @!P2 LDG.E.64 R72, desc[UR36][R44.64] ;  /* 0x000000242c48a981 */ /* 0x000168000c1e1b00 */
[----:B------:R0:W5:Y:S01]  /*25b0*/  @!P2 LDG.E.64 R74, desc[UR36][R46.64] ;  /* 0x000000242e4aa981 */ /* 0x000162000c1e1b00 */
[----:B------:R-:W-:-:S13]  /*25c0*/  ISETP.GE.AND P2, PT, R218, R108, PT ;  /* 0x0000006cda00720c */ /* 0x000fda0003f46270 */
[----:B------:R0:W5:Y:S04]  /*25d0*/  @!P2 LDG.E.64 R68, desc[UR36][R44.64+0x40] ;  /* 0x000040242c44a981 */ /* 0x000168000c1e1b00 */
[----:B------:R0:W5:Y:S02]  /*25e0*/  @!P2 LDG.E.64 R70, desc[UR36][R46.64+0x40] ;  /* 0x000040242e46a981 */ /* 0x000164000c1e1b00 */
.L_x_504:
[----:B------:R-:W-:Y:S05]  /*25f0*/  BSYNC B1 ;  /* 0x0000000000017941 */ /* 0x000fea0003800000 */
.L_x_503:
[----:B------:R-:W-:Y:S01]  /*2600*/  VIADD R4, R219, 0x20 ;  /* 0x00000020db047836 */ /* 0x000fe20000000000 */
[----:B------:R-:W-:Y:S01]  /*2610*/  BSSY B1, `(.L_x_505) ;  /* 0x0000024000017945 */ /* 0x000fe20003800000 */
[----:B------:R-:W-:Y:S02]  /*2620*/  CS2R R64, SRZ ;  /* 0x0000000000407805 */ /* 0x000fe4000001ff00 */
[----:B------:R-:W-:Y:S02]  /*2630*/  CS2R R62, SRZ ;  /* 0x00000000003e7805 */ /* 0x000fe4000001ff00 */
[----:B0-----:R-:W-:Y:S02]  /*2640*/  CS2R R44, SRZ ;  /* 0x00000000002c7805 */ /* 0x001fe4000001ff00 */
[----:B------:R-:W-:Y:S02]  /*2650*/  ISETP.GE.AND P2, PT, R4, R106, PT ;  /* 0x0000006a0400720c */ /* 0x000fe40003f46270 */
[----:B------:R-:W-:-:S02]  /*2660*/  CS2R R52, SRZ ;  /* 0x0000000000347805 */ /* 0x000fc4000001ff00 */
[----:B------:R-:W-:Y:S02]  /*2670*/  CS2R R56, SRZ ;  /* 0x0000000000387805 */ /* 0x000fe4000001ff00 */
[----:B------:R-:W-:Y:S02]  /*2680*/  CS2R R54, SRZ ;  /* 0x0000000000367805 */ /* 0x000fe4000001ff00 */
[----:B------:R-:W-:Y:S02]  /*2690*/  CS2R R58, SRZ ;  /* 0x00000000003a7805 */ /* 0x000fe4000001ff00 */
[----:B------:R-:W-:Y:S02]  /*26a0*/  CS2R R48, SRZ ;  /* 0x0000000000307805 */ /* 0x000fe4000001ff00 */
[----:B------:R-:W-:Y:S02]  /*26b0*/  CS2R R46, SRZ ;  /* 0x00000000002e7805 */ /* 0x000fe4000001ff00 */
[----:B------:R-:W-:Y:S01]  /*26c0*/  CS2R R50, SRZ ;  /* 0x0000000000327805 */ /* 0x000fe2000001ff00 */
[----:B-----5:R-:W-:Y:S01]  /*26d0*/  IMAD.MOV.U32 R117, RZ, RZ, R68 ;  /* 0x000000ffff757224 */ /* 0x020fe200078e0044 */
[----:B------:R-:W-:Y:S01]  /*26e0*/  CS2R R66, SRZ ;  /* 0x0000000000427805 */ /* 0x000fe2000001ff00 */
[----:B------:R-:W-:Y:S01]  /*26f0*/  IMAD.MOV.U32 R125, RZ, RZ, R72 ;  /* 0x000000ffff7d7224 */ /* 0x000fe200078e0048 */
[----:B------:R-:W-:Y:S06]  /*2700*/  @P2 BRA `(.L_x_506) ;  /* 0x0000000000502947 */ /* 0x000fec0003800000 */
[----:B------:R-:W-:Y:S01]  /*2710*/  IADD3 R76, P3, P4, R86, R12, R37 ;  /* 0x0000000c564c7210 */ /* 0x000fe20007c7e025 */
[----:B------:R-:W-:Y:S01]  /*2720*/  ULDC.64 UR4, c[0x0][0x3e8] ;  /* 0x0000fa0000047ab9 */ /* 0x000fe20000000a00 */
[----:B------:R-:W-:Y:S02]  /*2730*/  CS2R R64, SRZ ;  /* 0x0000000000407805 */ /* 0x000fe4000001ff00 */
[----:B------:R-:W-:Y:S02]  /*2740*/  CS2R R66, SRZ ;  /* 0x0000000000427805 */ /* 0x000fe4000001ff00 */
[----:B------:R-:W-:Y:S02]  /*2750*/  IADD3.X R60, R21, R11, R40, P3, P4 ;  /* 0x0000000b153c7210 */ /* 0x000fe40001fe8428 */
[----:B------:R-:W-:-:S04]  /*2760*/  IADD3 R78, P3, P4, R90, R14, R31 ;  /* 0x0000000e5a4e7210 */ /* 0x000fc80007c7e01f */
[----:B------:R-:W-:Y:S02]  /*2770*/  IADD3.X R4, R10, R107, R34, P3, P4 ;  /* 0x0000006b0a047210 */ /* 0x000fe40001fe8422 */
[----:B------:R-:W-:-:S04]  /*2780*/  IADD3 R76, P3, R76, UR4, RZ ;  /* 0x000000044c4c7c10 */ /* 0x000fc8000ff7e0ff */
[----:B------:R-:W-:Y:S01]  /*2790*/  IADD3.X R77, R60, UR5, RZ, P3, !PT ;  /* 0x000000053c4d7c10 */ /* 0x000fe20009ffe4ff */
[----:B------:R-:W-:Y:S02]  /*27a0*/  ULDC.64 UR4, c[0x0][0x400] ;  /* 0x0001000000047ab9 */ /* 0x000fe40000000a00 */
[----:B------:R-:W-:-:S04]  /*27b0*/  IADD3 R78, P3, R78, UR4, RZ ;  /* 0x000000044e4e7c10 */ /* 0x000fc8000ff7e0ff */
[----:B------:R-:W-:Y:S02]  /*27c0*/  IADD3.X R79, R4, UR5, RZ, P3, !PT ;  /* 0x00000005044f7c10 */ /* 0x000fe40009ffe4ff */
        /* <DEDUP_REMOVED lines=8> */
.L_x_506:
[----:B------:R-:W-:Y:S05]  /*2850*/  BSYNC B1 ;  /* 0x0000000000017941 */ /* 0x000fea0003800000 */
.L_x_505:
[----:B------:R-:W-:Y:S01]  /*2860*/  IADD3 R4, R219, 0x40, RZ ;  /* 0x00000040db047810 */ /* 0x000fe20007ffe0ff */
[----:B------:R-:W-:Y:S03]  /*2870*/  BSSY B1, `(.L_x_507) ;  /* 0x0000017000017945 */ /* 0x000fe60003800000 */
[----:B------:R-:W-:-:S13]  /*2880*/  ISETP.GE.AND P3, PT, R4, R106, PT ;  /* 0x0000006a0400720c */ /* 0x000fda0003f66270 */
[----:B------:R-:W-:Y:S05]  /*2890*/  @P3 BRA `(.L_x_508) ;  /* 0x0000000000503947 */ /* 0x000fea0003800000 */
[----:B0-----:R-:W-:Y:S01]  /*28a0*/  IADD3 R76, P4, P5, R86, R36, R12 ;  /* 0x00000024564c7210 */ /* 0x001fe20007d9e00c */
        /* <DEDUP_REMOVED lines=19> */
.L_x_508:
[----:B------:R-:W-:Y:S05]  /*29e0*/  BSYNC B1 ;  /* 0x0000000000017941 */ /* 0x000fea0003800000 */
.L_x_507:
[----:B------:R-:W-:Y:S01]  /*29f0*/  VIADD R4, R219, 0x60 ;  /* 0x00000060db047836 */ /* 0x000fe20000000000 */
[----:B------:R-:W-:Y:S04]  /*2a00*/  BSSY B1, `(.L_x_509) ;  /* 0x000001d000017945 */ /* 0x000fe80003800000 */
[----:B------:R-:W-:-:S13]  /*2a10*/  ISETP.GE.AND P4, PT, R4, R106, PT ;  /* 0x0000006a0400720c */ /* 0x000fda0003f86270 */
[----:B------:R-:W-:Y:S05]  /*2a20*/  @P4 BRA `(.L_x_510) ;  /* 0x0000000000684947 */ /* 0x000fea0003800000 */
[----:B------:R-:W2:Y:S01]  /*2a30*/  LDC.64 R44, c[0x0][0x3f8] ;  /* 0x0000fe00ff2c7b82 */ /* 0x000ea20000000a00 */
[----:B------:R-:W-:Y:S01]  /*2a40*/  IMAD.MOV.U32 R13, RZ, RZ, R11 ;  /* 0x000000ffff0d7224 */ /* 0x000fe200078e000b */
[----:B------:R-:W-:Y:S01]  /*2a50*/  MOV R15, R107 ;  /* 0x0000006b000f7202 */ /* 0x000fe20000000f00 */
[----:B------:R-:W-:Y:S01]  /*2a60*/  ULDC.64 UR4, c[0x0][0x3e8] ;  /* 0x0000fa0000047ab9 */ /* 0x000fe20000000a00 */
[----:B------:R-:W-:Y:S02]  /*2a70*/  CS2R R48, SRZ ;  /* 0x0000000000307805 */ /* 0x000fe4000001ff00 */
[----:B------:R-:W-:Y:S01]  /*2a80*/  CS2R R50, SRZ ;  /* 0x0000000000327805 */ /* 0x000fe2000001ff00 */
[----:B--2---:R-:W-:Y:S02]  /*2a90*/  IMAD R45, R45, 0x60, RZ ;  /* 0x000000602d2d7824 */ /* 0x004fe400078e02ff */
[----:B------:R-:W-:-:S04]  /*2aa0*/  IMAD.WIDE.U32 R12, R44, 0x60, R12 ;  /* 0x000000602c0c7825 */ /* 0x000fc800078e000c */
[----:B------:R-:W-:Y:S01]  /*2ab0*/  IMAD.IADD R4, R13, 0x1, R45 ;  /* 0x000000010d047824 */ /* 0x000fe200078e022d */
[----:B------:R-:W-:Y:S01]  /*2ac0*/  IADD3 R12, P5, P6, R86, UR4, R12 ;  /* 0x00000004560c7c10 */ /* 0x000fe2000febe00c */
[----:B------:R-:W2:Y:S03]  /*2ad0*/  LDC.64 R44, c[0x0][0x408] ;  /* 0x00010200ff2c7b82 */ /* 0x000ea60000000a00 */
[----:B------:R-:W-:Y:S01]  /*2ae0*/  IADD3.X R13, R21, UR5, R4, P5, P6 ;  /* 0x00000005150d7c10 */ /* 0x000fe2000afec404 */
[----:B------:R-:W-:Y:S01]  /*2af0*/  ULDC.64 UR4, c[0x0][0x400] ;  /* 0x0001000000047ab9 */ /* 0x000fe20000000a00 */
[----:B--2---:R-:W-:-:S04]  /*2b00*/  IMAD.WIDE.U32 R14, R44, 0x60, R14 ;  /* 0x000000602c0e7825 */ /* 0x004fc800078e000e */
[----:B------:R-:W-:Y:S01]  /*2b10*/  IMAD R11, R45, 0x60, RZ ;  /* 0x000000602d0b7824 */ /* 0x000fe200078e02ff */
[----:B------:R-:W-:-:S03]  /*2b20*/  IADD3 R14, P5, P6, R90, UR4, R14 ;  /* 0x000000045a0e7c10 */ /* 0x000fc6000febe00e */
[----:B------:R-:W-:-:S05]  /*2b30*/  IMAD.IADD R11, R15, 0x1, R11 ;  /* 0x000000010f0b7824 */ /* 0x000fca00078e020b */
        /* <DEDUP_REMOVED lines=9> */
.L_x_510:
[----:B------:R-:W-:Y:S05]  /*2bd0*/  BSYNC B1 ;  /* 0x0000000000017941 */ /* 0x000fea0003800000 */
.L_x_509:
[----:B------:R-:W-:Y:S01]  /*2be0*/  UISETP.NE.AND UP0, UPT, UR60, 0x3, UPT ;  /* 0x000000033c00788c */ /* 0x000fe2000bf05270 */
[----:B------:R-:W-:Y:S01]  /*2bf0*/  IMAD.MOV.U32 R124, RZ, RZ, R70 ;  /* 0x000000ffff7c7224 */ /* 0x000fe200078e0046 */
[----:B-----5:R-:W-:Y:S01]  /*2c00*/  MOV R120, R60 ;  /* 0x0000003c00787202 */ /* 0x020fe20000000f00 */
[----:B------:R-:W-:Y:S01]  /*2c10*/  IMAD.MOV.U32 R132, RZ, RZ, R74 ;  /* 0x000000ffff847224 */ /* 0x000fe200078e004a */
[----:B------:R-:W-:Y:S01]  /*2c20*/  MOV R115, R52 ;  /* 0x0000003400737202 */ /* 0x000fe20000000f00 */
[----:B------:R-:W-:Y:S01]  /*2c30*/  IMAD.MOV.U32 R122, RZ, RZ, R64 ;  /* 0x000000ffff7a7224 */ /* 0x000fe200078e0040 */
[----:B------:R-:W-:Y:S01]  /*2c40*/  PLOP3.LUT P5, PT, PT, PT, UP0, 0x80, 0x0 ;  /* 0x000000000000781c */ /* 0x000fe20003faf008 */
[----:B------:R-:W-:Y:S01]  /*2c50*/  IMAD.MOV.U32 R121, RZ, RZ, R62 ;  /* 0x000000ffff797224 */ /* 0x000fe200078e003e */
[----:B------:R-:W-:Y:S01]  /*2c60*/  MOV R109, R44 ;  /* 0x0000002c006d7202 */ /* 0x000fe20000000f00 */
[----:B------:R-:W-:Y:S02]  /*2c70*/  IMAD.MOV.U32 R123, RZ, RZ, R66 ;  /* 0x000000ffff7b7224 */ /* 0x000fe400078e0042 */
[----:B------:R-:W-:-:S02]  /*2c80*/  IMAD.MOV.U32 R118, RZ, RZ, R56 ;  /* 0x000000ffff767224 */ /* 0x000fc400078e0038 */
[----:B------:R-:W-:Y:S02]  /*2c90*/  IMAD.MOV.U32 R116, RZ, RZ, R54 ;  /* 0x000000ffff747224 */ /* 0x000fe400078e0036 */
[----:B------:R-:W-:Y:S02]  /*2ca0*/  IMAD.MOV.U32 R119, RZ, RZ, R58 ;  /* 0x000000ffff777224 */ /* 0x000fe400078e003a */
[----:B------:R-:W-:Y:S02]  /*2cb0*/  IMAD.MOV.U32 R113, RZ, RZ, R48 ;  /* 0x000000ffff717224 */ /* 0x000fe400078e0030 */
[----:B------:R-:W-:Y:S02]  /*2cc0*/  IMAD.MOV.U32 R112, RZ, RZ, R46 ;  /* 0x000000ffff707224 */ /* 0x000fe400078e002e */
[----:B------:R-:W-:Y:S01]  /*2cd0*/  IMAD.MOV.U32 R114, RZ, RZ, R50 ;  /* 0x000000ffff727224 */ /* 0x000fe200078e0032 */
[----:B------:R-:W-:Y:S06]  /*2ce0*/  @!P5 BRA `(.L_x_511) ;  /* 0x000000000004d947 */ /* 0x000fec0003800000 */
[----:B------:R-:W-:Y:S01]  /*2cf0*/  BPT.TRAP 0x1 ;  /* 0x000000040000795c */ /* 0x000fe20000300000 */
.L_x_511:
[----:B------:R-:W-:Y:S01]  /*2d00*/  LEA R4, R216, R23, 0x3 ;  /* 0x00000017d8047211 */ /* 0x000fe200078e18ff */
[----:B------:R-:W-:Y:S01]  /*2d10*/  BSSY B1, `(.L_x_512) ;  /* 0x0000004000017945 */ /* 0x000fe20003800000 */
[----:B------:R-:W-:-:S04]  /*2d20*/  SHF.L.U32 R107, R224, 0x1f, RZ ;  /* 0x0000001fe06b7819 */ /* 0x000fc800000006ff */
[----:B------:R-:W3:Y:S02]  /*2d30*/  SYNCS.PHASECHK.TRANS64.TRYWAIT P6, [R4+URZ+0x38890], R107 ;  /* 0x0388906b040075a7 */ /* 0x000ee400080c017f */
[----:B---3--:R-:W-:Y:S05]  /*2d40*/  @!P6 BRA `(.L_x_513) ;  /* 0x000002280034e947 */ /* 0x008fea0003800000 */
.L_x_826:
[----:B------:R-:W-:Y:S05]  /*2d50*/  BSYNC B1 ;  /* 0x0000000000017941 */ /* 0x000fea0003800000 */
.L_x_512:
[----:B------:R-:W-:-:S03]  /*2d60*/  UMOV UR4, 0xffffffff ;  /* 0xffffffff00047882 */ /* 0x000fc60000000000 */
[----:B------:R-:W-:Y:S05]  /*2d70*/  BRA.DIV UR4, `(.L_x_514) ;  /* 0x0000022a043c7947 */ /* 0x000fea000b800000 */
[----:B01----:R0:W1:Y:S04]  /*2d80*/  SHFL.IDX PT, R78, R111, RZ, 0x181f ;  /* 0x00181fff6f4e7589 */ /* 0x00306800000e0000 */
[----:B------:R0:W4:Y:S02]  /*2d90*/  SHFL.IDX PT, R79, R110, RZ, 0x181f ;  /* 0x00181fff6e4f7589 */ /* 0x00012400000e0000 */
.L_x_830:
[----:B------:R-:W-:Y:S01]  /*2da0*/  ISETP.NE.AND P6, PT, R126, RZ, PT ;  /* 0x000000ff7e00720c */ /* 0x000fe20003fc5270 */
[----:B------:R-:W-:-:S12]  /*2db0*/  BSSY B1, `(.L_x_515) ;  /* 0x00000e4000017945 */ /* 0x000fd80003800000 */
[----:B------:R-:W-:Y:S05]  /*2dc0*/  @P6 BRA `(.L_x_516) ;  /* 0x0000000c00886947 */ /* 0x000fea0003800000 */
[----:B------:R-:W-:Y:S04]  /*2dd0*/  BSSY B2, `(.L_x_517) ;  /* 0x0000071000027945 */ /* 0x000fe80003800000 */
[----:B------:R-:W-:Y:S05]  /*2de0*/  @P1 BRA `(.L_x_518) ;  /* 0x0000000400bc1947 */ /* 0x000fea0003800000 */
[----:B--2---:R2:W0:Y:S01]  /*2df0*/  LDS.128 R12, [R95+0x28400] ;  /* 0x028400005f0c7984 */ /* 0x0044220000000c00 */
[----:B----4-:R-:W-:Y:S01]  /*2e00*/  IADD3 R76, P6, R16, R79, RZ ;  /* 0x0000004f104c7210 */ /* 0x010fe20007fde0ff */
[----:B------:R-:W-:Y:S04]  /*2e10*/  BSSY B3, `(.L_x_519) ;  /* 0x000006b000037945 */ /* 0x000fe80003800000 */
[----:B-1----:R-:W-:Y:S01]  /*2e20*/  IMAD.X R77, R78, 0x1, R17, P6 ;  /* 0x000000014e4d7824 */ /* 0x002fe200030e0611 */
[----:B------:R-:W-:-:S13]  /*2e30*/  ISETP.GE.AND P6, PT, R18, R108, PT ;  /* 0x0000006c1200720c */ /* 0x000fda0003fc6270 */
[----:B--2---:R-:W-:Y:S05]  /*2e40*/  @P6 BRA `(.L_x_520) ;  /* 0x00000004009c6947 */ /* 0x004fea0003800000 */
[----:B------:R-:W-:Y:S02]  /*2e50*/  SHF.R.U32.HI R11, RZ, 0x8, R73 ;  /* 0x00000008ff0b7819 */ /* 0x000fe40000011649 */
[--C-:B------:R-:W-:Y:S02]  /*2e60*/  SHF.R.U32.HI R72, RZ, 0x8, R75.reuse ;  /* 0x00000008ff487819 */ /* 0x100fe4000001164b */
[----:B------:R-:W-:Y:S01]  /*2e70*/  LOP3.LUT R74, R73, 0xff0000ff, RZ, 0xc0, !PT ;  /* 0xff0000ff494a7812 */ /* 0x000fe200078ec0ff */
[----:B------:R-:W-:Y:S01]  /*2e80*/  IMAD.SHL.U32 R11, R11, 0x100, RZ ;  /* 0x000001000b0b7824 */ /* 0x000fe200078e00ff */
[----:B------:R-:W-:Y:S02]  /*2e90*/  SHF.R.U32.HI R128, RZ, 0x10, R75 ;  /* 0x00000010ff807819 */ /* 0x000fe4000001164b */
[----:B------:R-:W-:Y:S01]  /*2ea0*/  LOP3.LUT R126, R75, 0xff0000ff, RZ, 0xc0, !PT ;  /* 0xff0000ff4b7e7812 */ /* 0x000fe200078ec0ff */
[----:B------:R-:W-:Y:S01]  /*2eb0*/  IMAD.SHL.U32 R75, R72, 0x100, RZ ;  /* 0x00000100484b7824 */ /* 0x000fe200078e00ff */
[----:B------:R-:W-:-:S02]  /*2ec0*/  SHF.R.U32.HI R129, RZ, 0x10, R73 ;  /* 0x00000010ff817819 */ /* 0x000fc40000011649 */
[----:B------:R-:W-:Y:S01]  /*2ed0*/  LOP3.LUT R73, R74, 0xff00, R11, 0xf8, !PT ;  /* 0x0000ff004a497812 */ /* 0x000fe200078ef80b */
[----:B------:R-:W-:Y:S01]  /*2ee0*/  IMAD.U32 R74, R128, 0x10000, RZ ;  /* 0x00010000804a7824 */ /* 0x000fe200078e00ff */
[----:B0-----:R-:W-:Y:S01]  /*2ef0*/  MOV R72, R12 ;  /* 0x0000000c00487202 */ /* 0x001fe20000000f00 */
[----:B------:R-:W-:Y:S01]  /*2f00*/  IMAD.U32 R12, R129, 0x10000, RZ ;  /* 0x00010000810c7824 */ /* 0x000fe200078e00ff */
[----:B------:R-:W-:Y:S02]  /*2f10*/  LOP3.LUT R127, R126, 0xff00, R75, 0xf8, !PT ;  /* 0x0000ff007e7f7812 */ /* 0x000fe400078ef84b */
[----:B------:R-:W-:Y:S02]  /*2f20*/  F2FP.F16.E4M3.UNPACK_B R75, R132.H1 ;  /* 0x00000084ff4b723e */ /* 0x000fe400030006ff */
[----:B------:R-:W-:Y:S02]  /*2f30*/  F2FP.F16.E4M3.UNPACK_B R11, R13 ;  /* 0x0000000dff0b723e */ /* 0x000fe400020006ff */
[----:B------:R-:W-:Y:S01]  /*2f40*/  LOP3.LUT R129, R127, 0xff0000, R74, 0xf8, !PT ;  /* 0x00ff00007f817812 */ /* 0x000fe200078ef84a */
[----:B------:R-:W-:Y:S01]  /*2f50*/  HADD2.F32 R127, -RZ, R75.H0_H0 ;  /* 0x2000004bff7f7230 */ /* 0x000fe20000004100 */
[----:B------:R-:W-:Y:S01]  /*2f60*/  LOP3.LUT R126, R73, 0xff0000, R12, 0xf8, !PT ;  /* 0x00ff0000497e7812 */ /* 0x000fe200078ef80c */
[----:B------:R-:W-:Y:S01]  /*2f70*/  HADD2.F32 R12, -RZ, R11.H1_H1 ;  /* 0x3000000bff0c7230 */ /* 0x000fe20000004100 */
[----:B------:R-:W-:Y:S01]  /*2f80*/  F2FP.F16.E4M3.UNPACK_B R74, R125.H1 ;  /* 0x0000007dff4a723e */ /* 0x000fe200030006ff */
[----:B------:R-:W-:Y:S01]  /*2f90*/  HADD2.F32 R128, -RZ, R75.H1_H1 ;  /* 0x3000004bff807230 */ /* 0x000fe20000004100 */
[----:B------:R-:W-:Y:S01]  /*2fa0*/  F2FP.F16.E4M3.UNPACK_B R13, R13.H1 ;  /* 0x0000000dff0d723e */ /* 0x000fe200030006ff */
[----:B------:R-:W-:-:S02]  /*2fb0*/  HADD2.F32 R11, -RZ, R11.H0_H0 ;  /* 0x2000000bff0b7230 */ /* 0x000fc40000004100 */
[C---:B------:R-:W-:Y:S01]  /*2fc0*/  FMUL.FTZ R130, R12.reuse, R127 ;  /* 0x0000007f0c827220 */ /* 0x040fe20000410000 */
[--C-:B------:R-:W-:Y:S01]  /*2fd0*/  HADD2.F32 R75, -RZ, R74.reuse.H0_H0 ;  /* 0x2000004aff4b7230 */ /* 0x100fe20000004100 */
[----:B------:R-:W-:Y:S01]  /*2fe0*/  F2FP.F16.E4M3.UNPACK_B R125, R125 ;  /* 0x0000007dff7d723e */ /* 0x000fe200020006ff */
[--C-:B------:R-:W-:Y:S02]  /*2ff0*/  HADD2.F32 R73, -RZ, R13.reuse.H1_H1 ;  /* 0x3000000dff497230 */ /* 0x100fe40000004100 */
[C---:B------:R-:W-:Y:S01]  /*3000*/  FMUL.FTZ R131, R11.reuse, R127 ;  /* 0x0000007f0b837220 */ /* 0x040fe20000410000 */
[----:B------:R-:W-:Y:S02]  /*3010*/  HADD2.F32 R13, -RZ, R13.H0_H0 ;  /* 0x2000000dff0d7230 */ /* 0x000fe40000004100 */
[-C--:B------:R-:W-:Y:S01]  /*3020*/  FFMA.FTZ R11, R11, R75.reuse, -R130 ;  /* 0x0000004b0b0b7223 */ /* 0x080fe20000010882 */
[----:B------:R-:W-:Y:S02]  /*3030*/  HADD2.F32 R74, -RZ, R74.H1_H1 ;  /* 0x3000004aff4a7230 */ /* 0x000fe40000004100 */
[----:B------:R-:W-:Y:S01]  /*3040*/  FMUL.FTZ R130, R73, R128 ;  /* 0x0000008049827220 */ /* 0x000fe20000410000 */
[----:B------:R-:W-:Y:S01]  /*3050*/  F2FP.F16.E4M3.UNPACK_B R127, R132 ;  /* 0x00000084ff7f723e */ /* 0x000fe200020006ff */
[C---:B------:R-:W-:Y:S01]  /*3060*/  FMUL.FTZ R128, R13.reuse, R128 ;  /* 0x000000800d807220 */ /* 0x040fe20000410000 */
[----:B------:R-:W-:Y:S01]  /*3070*/  FFMA.FTZ R12, R12, R75, R131 ;  /* 0x0000004b0c0c7223 */ /* 0x000fe20000010083 */
[----:B------:R-:W-:Y:S01]  /*3080*/  FFMA.FTZ R133, R13, R74, -R130 ;  /* 0x0000004a0d857223 */ /* 0x000fe20000010882 */
[----:B------:R-:W-:Y:S01]  /*3090*/  F2FP.F16.E4M3.UNPACK_B R13, R72.H1 ;  /* 0x00000048ff0d723e */ /* 0x000fe200030006ff */
[----:B------:R-:W-:Y:S01]  /*30a0*/  FFMA.FTZ R134, R73, R74, R128 ;  /* 0x0000004a49867223 */ /* 0x000fe20000010080 */
[----:B------:R-:W-:Y:S01]  /*30b0*/  F2FP.F16.E4M3.UNPACK_B R72, R72 ;  /* 0x00000048ff48723e */ /* 0x000fe200020006ff */
[----:B------:R-:W-:-:S02]  /*30c0*/  HADD2.F32 R128, -RZ, R127.H1_H1 ;  /* 0x3000007fff807230 */ /* 0x000fc40000004100 */
[--C-:B------:R-:W-:Y:S01]  /*30d0*/  HADD2.F32 R73, -RZ, R13.reuse.H0_H0 ;  /* 0x2000000dff497230 */ /* 0x100fe20000004100 */
[----:B------:R-:W-:Y:S01]  /*30e0*/  F2FP.SATFINITE.E4M3.F32.PACK_AB_MERGE_C R137, R134, R133, RZ ;  /* 0x000000858689723e */ /* 0x000fe200048070ff */
[----:B------:R-:W-:Y:S02]  /*30f0*/  HADD2.F32 R74, -RZ, R13.H1_H1 ;  /* 0x3000000dff4a7230 */ /* 0x000fe40000004100 */
[--C-:B------:R-:W-:Y:S02]  /*3100*/  HADD2.F32 R13, -RZ, R72.reuse.H0_H0 ;  /* 0x20000048ff0d7230 */ /* 0x100fe40000004100 */
[-C--:B------:R-:W-:Y:S01]  /*3110*/  FMUL.FTZ R131, R73, R128.reuse ;  /* 0x0000008049837220 */ /* 0x080fe20000410000 */
[----:B------:R-:W-:Y:S02]  /*3120*/  HADD2.F32 R127, -RZ, R127.H0_H0 ;  /* 0x2000007fff7f7230 */ /* 0x000fe40000004100 */
[----:B------:R-:W-:Y:S01]  /*3130*/  FMUL.FTZ R130, R74, R128 ;  /* 0x000000804a827220 */ /* 0x000fe20000410000 */
[----:B------:R-:W-:-:S02]  /*3140*/  HADD2.F32 R72, -RZ, R72.H1_H1 ;  /* 0x30000048ff487230 */ /* 0x000fc40000004100 */
[--C-:B------:R-:W-:Y:S02]  /*3150*/  HADD2.F32 R75, -RZ, R125.reuse.H1_H1 ;  /* 0x3000007dff4b7230 */ /* 0x100fe40000004100 */
[----:B------:R-:W-:Y:S02]  /*3160*/  HADD2.F32 R125, -RZ, R125.H0_H0 ;  /* 0x2000007dff7d7230 */ /* 0x000fe40000004100 */
[-C--:B------:R-:W-:Y:S01]  /*3170*/  FMUL.FTZ R128, R72, R127.reuse ;  /* 0x0000007f48807220 */ /* 0x080fe20000410000 */
[----:B------:R-:W-:Y:S01]  /*3180*/  FMUL.FTZ R127, R13, R127 ;  /* 0x0000007f0d7f7220 */ /* 0x000fe20000410000 */
[-C--:B------:R-:W-:Y:S01]  /*3190*/  FFMA.FTZ R130, R73, R75.reuse, -R130 ;  /* 0x0000004b49827223 */ /* 0x080fe20000010882 */
[----:B------:R-:W-:Y:S01]  /*31a0*/  FFMA.FTZ R75, R74, R75, R131 ;  /* 0x0000004b4a4b7223 */ /* 0x000fe20000010083 */
[-C--:B------:R-:W-:Y:S01]  /*31b0*/  FFMA.FTZ R131, R13, R125.reuse, -R128 ;  /* 0x0000007d0d837223 */ /* 0x080fe20000010880 */
[----:B------:R-:W-:Y:S01]  /*31c0*/  FFMA.FTZ R132, R72, R125, R127 ;  /* 0x0000007d48847223 */ /* 0x000fe2000001007f */
[----:B------:R-:W-:-:S02]  /*31d0*/  F2FP.F16.E4M3.UNPACK_B R72, R15.H1 ;  /* 0x0000000fff48723e */ /* 0x000fc400030006ff */
[-C--:B------:R-:W-:Y:S02]  /*31e0*/  F2FP.F16.E4M3.UNPACK_B R127, R129.reuse.H1 ;  /* 0x00000081ff7f723e */ /* 0x080fe400030006ff */
[----:B------:R-:W-:Y:S01]  /*31f0*/  F2FP.SATFINITE.E4M3.F32.PACK_AB_MERGE_C R136, R75, R130, RZ ;  /* 0x000000824b88723e */ /* 0x000fe200048070ff */
[--C-:B------:R-:W-:Y:S01]  /*3200*/  HADD2.F32 R74, -RZ, R72.reuse.H1_H1 ;  /* 0x30000048ff4a7230 */ /* 0x100fe20000004100 */
[----:B------:R-:W-:Y:S01]  /*3210*/  F2FP.F16.E4M3.UNPACK_B R75, R126.H1 ;  /* 0x0000007eff4b723e */ /* 0x000fe200030006ff */
[----:B------:R-:W-:Y:S01]  /*3220*/  HADD2.F32 R130, -RZ, R127.H1_H1 ;  /* 0x3000007fff827230 */ /* 0x000fe20000004100 */
[----:B------:R-:W-:Y:S01]  /*3230*/  F2FP.F16.E4M3.UNPACK_B R13, R14.H1 ;  /* 0x0000000eff0d723e */ /* 0x000fe200030006ff */
[----:B------:R-:W-:Y:S01]  /*3240*/  HADD2.F32 R73, -RZ, R72.H0_H0 ;  /* 0x20000048ff497230 */ /* 0x000fe20000004100 */
[----:B------:R-:W-:Y:S01]  /*3250*/  F2FP.F16.E4M3.UNPACK_B R129, R129 ;  /* 0x00000081ff81723e */ /* 0x000fe200020006ff */
[----:B------:R-:W-:Y:S01]  /*3260*/  HADD2.F32 R125, -RZ, R75.H1_H1 ;  /* 0x3000004bff7d7230 */ /* 0x000fe20000004100 */
[----:B------:R-:W-:Y:S01]  /*3270*/  F2FP.F16.E4M3.UNPACK_B R126, R126 ;  /* 0x0000007eff7e723e */ /* 0x000fe200020006ff */
[----:B------:R-:W-:Y:S01]  /*3280*/  FMUL.FTZ R134, R74, R130 ;  /* 0x000000824a867220 */ /* 0x000fe20000410000 */
[----:B------:R-:W-:-:S02]  /*3290*/  HADD2.F32 R72, -RZ, R13.H1_H1 ;  /* 0x3000000dff487230 */ /* 0x000fc40000004100 */
[C---:B------:R-:W-:Y:S01]  /*32a0*/  FMUL.FTZ R135, R73.reuse, R130 ;  /* 0x0000008249877220 */ /* 0x040fe20000410000 */
[----:B------:R-:W-:Y:S02]  /*32b0*/  HADD2.F32 R128, -RZ, R129.H1_H1 ;  /* 0x30000081ff807230 */ /* 0x000fe40000004100 */
[----:B------:R-:W-:Y:S01]  /*32c0*/  FFMA.FTZ R134, R73, R125, -R134 ;  /* 0x0000007d49867223 */ /* 0x000fe20000010886 */
[----:B------:R-:W-:Y:S01]  /*32d0*/  HADD2.F32 R13, -RZ, R13.H0_H0 ;  /* 0x2000000dff0d7230 */ /* 0x000fe20000004100 */
[----:B------:R-:W-:Y:S01]  /*32e0*/  F2FP.F16.E4M3.UNPACK_B R14, R14 ;  /* 0x0000000eff0e723e */ /* 0x000fe200020006ff */
[----:B------:R-:W-:Y:S02]  /*32f0*/  HADD2.F32 R73, -RZ, R126.H1_H1 ;  /* 0x3000007eff497230 */ /* 0x000fe40000004100 */
[-C--:B------:R-:W-:Y:S01]  /*3300*/  FMUL.FTZ R130, R72, R128.reuse ;  /* 0x0000008048827220 */ /* 0x080fe20000410000 */
[----:B------:R-:W-:Y:S01]  /*3310*/  F2FP.F16.E4M3.UNPACK_B R15, R15 ;  /* 0x0000000fff0f723e */ /* 0x000fe200020006ff */
[----:B------:R-:W-:Y:S01]  /*3320*/  FMUL.FTZ R133, R13, R128 ;  /* 0x000000800d857220 */ /* 0x000fe20000410000 */
[----:B------:R-:W-:-:S02]  /*3330*/  HADD2.F32 R129, -RZ, R129.H0_H0 ;  /* 0x20000081ff817230 */ /* 0x000fc40000004100 */
[-C--:B------:R-:W-:Y:S01]  /*3340*/  FFMA.FTZ R130, R13, R73.reuse, -R130 ;  /* 0x000000490d827223 */ /* 0x080fe20000010882 */
[--C-:B------:R-:W-:Y:S02]  /*3350*/  HADD2.F32 R13, -RZ, R14.reuse.H0_H0 ;  /* 0x2000000eff0d7230 */ /* 0x100fe40000004100 */
[----:B------:R-:W-:Y:S01]  /*3360*/  FFMA.FTZ R133, R72, R73, R133 ;  /* 0x0000004948857223 */ /* 0x000fe20000010085 */
[--C-:B------:R-:W-:Y:S02]  /*3370*/  HADD2.F32 R72, -RZ, R15.reuse.H0_H0 ;  /* 0x2000000fff487230 */ /* 0x100fe40000004100 */
[----:B------:R-:W-:Y:S01]  /*3380*/  FFMA.FTZ R135, R74, R125, R135 ;  /* 0x0000007d4a877223 */ /* 0x000fe20000010087 */
[----:B------:R-:W-:Y:S02]  /*3390*/  HADD2.F32 R14, -RZ, R14.H1_H1 ;  /* 0x3000000eff0e7230 */ /* 0x000fe40000004100 */
[----:B------:R-:W-:Y:S01]  /*33a0*/  HADD2.F32 R15, -RZ, R15.H1_H1 ;  /* 0x3000000fff0f7230 */ /* 0x000fe20000004100 */
[----:B------:R-:W-:Y:S01]  /*33b0*/  F2FP.SATFINITE.E4M3.F32.PACK_AB_MERGE_C R130, R133, R130, RZ ;  /* 0x000000828582723e */ /* 0x000fe200048070ff */
[----:B------:R-:W-:-:S02]  /*33c0*/  HADD2.F32 R127, -RZ, R127.H0_H0 ;  /* 0x2000007fff7f7230 */ /* 0x000fc40000004100 */
[-C--:B------:R-:W-:Y:S01]  /*33d0*/  FMUL.FTZ R74, R14, R129.reuse ;  /* 0x000000810e4a7220 */ /* 0x080fe20000410000 */
[----:B------:R-:W-:Y:S02]  /*33e0*/  HADD2.F32 R75, -RZ, R75.H0_H0 ;  /* 0x2000004bff4b7230 */ /* 0x000fe40000004100 */
[----:B------:R-:W-:Y:S01]  /*33f0*/  FMUL.FTZ R129, R13, R129 ;  /* 0x000000810d817220 */ /* 0x000fe20000410000 */
[----:B------:R-:W-:Y:S02]  /*3400*/  HADD2.F32 R126, -RZ, R126.H0_H0 ;  /* 0x2000007eff7e7230 */ /* 0x000fe40000004100 */
[-C--:B------:R-:W-:Y:S01]  /*3410*/  FMUL.FTZ R73, R15, R127.reuse ;  /* 0x0000007f0f497220 */ /* 0x080fe20000410000 */
[C---:B------:R-:W-:Y:S01]  /*3420*/  FMUL.FTZ R128, R72.reuse, R127 ;  /* 0x0000007f48807220 */ /* 0x040fe20000410000 */
[----:B------:R-:W-:Y:S02]  /*3430*/  F2FP.SATFINITE.E4M3.F32.PACK_AB_MERGE_C R134, R135, R134, RZ ;  /* 0x000000868786723e */ /* 0x000fe400048070ff */
[-C--:B------:R-:W-:Y:S01]  /*3440*/  FFMA.FTZ R73, R72, R75.reuse, -R73 ;  /* 0x0000004b48497223 */ /* 0x080fe20000010849 */
[----:B------:R-:W-:Y:S01]  /*3450*/  FFMA.FTZ R128, R15, R75, R128 ;  /* 0x0000004b0f807223 */ /* 0x000fe20000010080 */
[-C--:B------:R-:W-:Y:S01]  /*3460*/  FFMA.FTZ R74, R13, R126.reuse, -R74 ;  /* 0x0000007e0d4a7223 */ /* 0x080fe2000001084a */
[----:B------:R-:W-:Y:S01]  /*3470*/  FFMA.FTZ R129, R14, R126, R129 ;  /* 0x0000007e0e817223 */ /* 0x000fe20000010081 */
[----:B------:R-:W-:-:S02]  /*3480*/  F2FP.SATFINITE.E4M3.F32.PACK_AB_MERGE_C R13, R12, R11, R137 ;  /* 0x0000000b0c0d723e */ /* 0x000fc40004807089 */
[----:B------:R-:W-:Y:S02]  /*3490*/  F2FP.SATFINITE.E4M3.F32.PACK_AB_MERGE_C R12, R132, R131, R136 ;  /* 0x00000083840c723e */ /* 0x000fe40004807088 */
[----:B------:R-:W-:Y:S02]  /*34a0*/  F2FP.SATFINITE.E4M3.F32.PACK_AB_MERGE_C R14, R129, R74, R130 ;  /* 0x0000004a810e723e */ /* 0x000fe40004807082 */
[----:B------:R-:W-:-:S07]  /*34b0*/  F2FP.SATFINITE.E4M3.F32.PACK_AB_MERGE_C R15, R128, R73, R134 ;  /* 0x00000049800f723e */ /* 0x000fce0004807086 */
.L_x_520:
[----:B------:R-:W-:Y:S05]  /*34c0*/  BSYNC B3 ;  /* 0x0000000000037941 */ /* 0x000fea0003800000 */
.L_x_519:
[----:B0-----:R0:W-:Y:S02]  /*34d0*/  ST.E.128 desc[UR36][R76.64], R12 ;  /* 0x0000000c4c007985 */ /* 0x0011e4000c101d24 */
.L_x_518:
[----:B------:R-:W-:Y:S05]  /*34e0*/  BSYNC B2 ;  /* 0x0000000000027941 */ /* 0x000fea0003800000 */
.L_x_517:
[----:B------:R-:W-:-:S13]  /*34f0*/  ISETP.NE.AND P6, PT, R3, RZ, PT ;  /* 0x000000ff0300720c */ /* 0x000fda0003fc5270 */
[----:B------:R-:W-:Y:S05]  /*3500*/  @P6 BRA `(.L_x_516) ;  /* 0x0000000400b86947 */ /* 0x000fea0003800000 */
[----:B0-2---:R0:W2:Y:S01]  /*3510*/  LDS.128 R12, [R95+0x2c400] ;  /* 0x02c400005f0c7984 */ /* 0x0050a20000000c00 */
[----:B----4-:R-:W-:Y:S01]  /*3520*/  IADD3 R72, P6, R22, R79, RZ ;  /* 0x0000004f16487210 */ /* 0x010fe20007fde0ff */
[----:B------:R-:W-:Y:S04]  /*3530*/  BSSY B2, `(.L_x_521) ;  /* 0x000006a000027945 */ /* 0x000fe80003800000 */
[----:B-1----:R-:W-:Y:S01]  /*3540*/  IMAD.X R73, R78, 0x1, R217, P6 ;  /* 0x000000014e497824 */ /* 0x002fe200030e06d9 */
[----:B------:R-:W-:-:S13]  /*3550*/  ISETP.GE.AND P6, PT, R218, R108, PT ;  /* 0x0000006cda00720c */ /* 0x000fda0003fc6270 */
[----:B0-----:R-:W-:Y:S05]  /*3560*/  @P6 BRA `(.L_x_522) ;  /* 0x0000000400986947 */ /* 0x001fea0003800000 */
[----:B------:R-:W-:Y:S02]  /*3570*/  SHF.R.U32.HI R70, RZ, 0x8, R71 ;  /* 0x00000008ff467819 */ /* 0x000fe40000011647 */
[--C-:B------:R-:W-:Y:S02]  /*3580*/  SHF.R.U32.HI R68, RZ, 0x8, R69.reuse ;  /* 0x00000008ff447819 */ /* 0x100fe40000011645 */
[----:B------:R-:W-:Y:S01]  /*3590*/  LOP3.LUT R11, R69, 0xff0000ff, RZ, 0xc0, !PT ;  /* 0xff0000ff450b7812 */ /* 0x000fe200078ec0ff */
[----:B------:R-:W-:Y:S01]  /*35a0*/  IMAD.SHL.U32 R70, R70, 0x100, RZ ;  /* 0x0000010046467824 */ /* 0x000fe200078e00ff */
[----:B------:R-:W-:Y:S02]  /*35b0*/  SHF.R.U32.HI R74, RZ, 0x10, R69 ;  /* 0x00000010ff4a7819 */ /* 0x000fe40000011645 */
[----:B------:R-:W-:Y:S02]  /*35c0*/  SHF.R.U32.HI R75, RZ, 0x10, R71 ;  /* 0x00000010ff4b7819 */ /* 0x000fe40000011647 */
[----:B------:R-:W-:-:S02]  /*35d0*/  LOP3.LUT R69, R71, 0xff0000ff, RZ, 0xc0, !PT ;  /* 0xff0000ff47457812 */ /* 0x000fc400078ec0ff */
[----:B------:R-:W-:Y:S01]  /*35e0*/  SHF.L.U32 R68, R68, 0x8, RZ ;  /* 0x0000000844447819 */ /* 0x000fe200000006ff */
[----:B------:R-:W-:Y:S01]  /*35f0*/  IMAD.U32 R75, R75, 0x10000, RZ ;  /* 0x000100004b4b7824 */ /* 0x000fe200078e00ff */
[----:B------:R-:W-:Y:S01]  /*3600*/  LOP3.LUT R70, R69, 0xff00, R70, 0xf8, !PT ;  /* 0x0000ff0045467812 */ /* 0x000fe200078ef846 */
[----:B------:R-:W-:Y:S01]  /*3610*/  IMAD.U32 R69, R74, 0x10000, RZ ;  /* 0x000100004a457824 */ /* 0x000fe200078e00ff */
[----:B------:R-:W-:Y:S02]  /*3620*/  LOP3.LUT R68, R11, 0xff00, R68, 0xf8, !PT ;  /* 0x0000ff000b447812 */ /* 0x000fe400078ef844 */
[----:B------:R-:W-:Y:S02]  /*3630*/  F2FP.F16.E4M3.UNPACK_B R71, R124.H1 ;  /* 0x0000007cff47723e */ /* 0x000fe400030006ff */
[----:B--2---:R-:W-:Y:S02]  /*3640*/  F2FP.F16.E4M3.UNPACK_B R11, R13 ;  /* 0x0000000dff0b723e */ /* 0x004fe400020006ff */
        /* <DEDUP_REMOVED lines=8> */
[CC--:B------:R-:W-:Y:S01]  /*36d0*/  FMUL.FTZ R78, R68.reuse, R75.reuse ;  /* 0x0000004b444e7220 */ /* 0x0c0fe20000410000 */
[--C-:B------:R-:W-:Y:S01]  /*36e0*/  HADD2.F32 R71, -RZ, R70.reuse.H0_H0 ;  /* 0x20000046ff477230 */ /* 0x100fe20000004100 */
[----:B------:R-:W-:Y:S01]  /*36f0*/  F2FP.F16.E4M3.UNPACK_B R124, R124 ;  /* 0x0000007cff7c723e */ /* 0x000fe200020006ff */
[--C-:B------:R-:W-:Y:S02]  /*3700*/  HADD2.F32 R69, -RZ, R13.reuse.H1_H1 ;  /* 0x3000000dff457230 */ /* 0x100fe40000004100 */
[C---:B------:R-:W-:Y:S01]  /*3710*/  FMUL.FTZ R75, R11.reuse, R75 ;  /* 0x0000004b0b4b7220 */ /* 0x040fe20000410000 */
[----:B------:R-:W-:Y:S02]  /*3720*/  HADD2.F32 R13, -RZ, R13.H0_H0 ;  /* 0x2000000dff0d7230 */ /* 0x000fe40000004100 */
[-C--:B------:R-:W-:Y:S01]  /*3730*/  FFMA.FTZ R11, R11, R71.reuse, -R78 ;  /* 0x000000470b0b7223 */ /* 0x080fe2000001084e */
[----:B------:R-:W-:Y:S02]  /*3740*/  HADD2.F32 R70, -RZ, R70.H1_H1 ;  /* 0x30000046ff467230 */ /* 0x000fe40000004100 */
[-C--:B------:R-:W-:Y:S01]  /*3750*/  FMUL.FTZ R78, R69, R76.reuse ;  /* 0x0000004c454e7220 */ /* 0x080fe20000410000 */
[----:B------:R-:W-:Y:S01]  /*3760*/  FFMA.FTZ R126, R68, R71, R75 ;  /* 0x00000047447e7223 */ /* 0x000fe2000001004b */
[C---:B------:R-:W-:Y:S01]  /*3770*/  FMUL.FTZ R76, R13.reuse, R76 ;  /* 0x0000004c0d4c7220 */ /* 0x040fe20000410000 */
[----:B------:R-:W-:Y:S01]  /*3780*/  F2FP.F16.E4M3.UNPACK_B R117, R117 ;  /* 0x00000075ff75723e */ /* 0x000fe200020006ff */
        /* <DEDUP_REMOVED lines=8> */
[----:B------:R-:W-:Y:S02]  /*3810*/  HADD2.F32 R13, -RZ, R12.H0_H0 ;  /* 0x2000000cff0d7230 */ /* 0x000fe40000004100 */
[-C--:B------:R-:W-:Y:S01]  /*3820*/  FMUL.FTZ R78, R68, R71.reuse ;  /* 0x00000047444e7220 */ /* 0x080fe20000410000 */
[----:B------:R-:W-:Y:S02]  /*3830*/  HADD2.F32 R70, -RZ, R117.H1_H1 ;  /* 0x30000075ff467230 */ /* 0x000fe40000004100 */
[----:B------:R-:W-:Y:S01]  /*3840*/  FMUL.FTZ R75, R69, R71 ;  /* 0x00000047454b7220 */ /* 0x000fe20000410000 */
[----:B------:R-:W-:-:S02]  /*3850*/  HADD2.F32 R124, -RZ, R124.H0_H0 ;  /* 0x2000007cff7c7230 */ /* 0x000fc40000004100 */
[----:B------:R-:W-:Y:S02]  /*3860*/  HADD2.F32 R12, -RZ, R12.H1_H1 ;  /* 0x3000000cff0c7230 */ /* 0x000fe40000004100 */
[-C--:B------:R-:W-:Y:S01]  /*3870*/  FFMA.FTZ R75, R68, R70.reuse, -R75 ;  /* 0x00000046444b7223 */ /* 0x080fe2000001084b */
[----:B------:R-:W-:Y:S02]  /*3880*/  HADD2.F32 R117, -RZ, R117.H0_H0 ;  /* 0x20000075ff757230 */ /* 0x000fe40000004100 */
[----:B------:R-:W-:Y:S01]  /*3890*/  FFMA.FTZ R78, R69, R70, R78 ;  /* 0x00000046454e7223 */ /* 0x000fe2000001004e */
[CC--:B------:R-:W-:Y:S01]  /*38a0*/  FMUL.FTZ R71, R13.reuse, R124.reuse ;  /* 0x0000007c0d477220 */ /* 0x0c0fe20000410000 */
[----:B------:R-:W-:Y:S01]  /*38b0*/  FMUL.FTZ R76, R12, R124 ;  /* 0x0000007c0c4c7220 */ /* 0x000fe20000410000 */
[----:B------:R-:W-:Y:S02]  /*38c0*/  F2FP.F16.E4M3.UNPACK_B R70, R74.H1 ;  /* 0x0000004aff46723e */ /* 0x000fe400030006ff */
[----:B------:R-:W-:Y:S01]  /*38d0*/  F2FP.SATFINITE.E4M3.F32.PACK_AB_MERGE_C R127, R78, R75, RZ ;  /* 0x0000004b4e7f723e */ /* 0x000fe200048070ff */
[----:B------:R-:W-:Y:S01]  /*38e0*/  FFMA.FTZ R79, R13, R117, -R76 ;  /* 0x000000750d4f7223 */ /* 0x000fe2000001084c */
[----:B------:R-:W-:Y:S01]  /*38f0*/  F2FP.F16.E4M3.UNPACK_B R13, R15.H1 ;  /* 0x0000000fff0d723e */ /* 0x000fe200030006ff */
[----:B------:R-:W-:Y:S01]  /*3900*/  FFMA.FTZ R124, R12, R117, R71 ;  /* 0x000000750c7c7223 */ /* 0x000fe20000010047 */
[-C--:B------:R-:W-:Y:S01]  /*3910*/  F2FP.F16.E4M3.UNPACK_B R75, R77.reuse.H1 ;  /* 0x0000004dff4b723e */ /* 0x080fe200030006ff */
[----:B------:R-:W-:Y:S01]  /*3920*/  HADD2.F32 R71, -RZ, R70.H1_H1 ;  /* 0x30000046ff477230 */ /* 0x000fe20000004100 */
[----:B------:R-:W-:Y:S01]  /*3930*/  F2FP.F16.E4M3.UNPACK_B R12, R14.H1 ;  /* 0x0000000eff0c723e */ /* 0x000fe200030006ff */
[----:B------:R-:W-:Y:S01]  /*3940*/  HADD2.F32 R69, -RZ, R13.H1_H1 ;  /* 0x3000000dff457230 */ /* 0x000fe20000004100 */
[----:B------:R-:W-:Y:S01]  /*3950*/  F2FP.F16.E4M3.UNPACK_B R77, R77 ;  /* 0x0000004dff4d723e */ /* 0x000fe200020006ff */
[----:B------:R-:W-:Y:S01]  /*3960*/  HADD2.F32 R78, -RZ, R75.H1_H1 ;  /* 0x3000004bff4e7230 */ /* 0x000fe20000004100 */
[----:B------:R-:W-:Y:S01]  /*3970*/  F2FP.F16.E4M3.UNPACK_B R74, R74 ;  /* 0x0000004aff4a723e */ /* 0x000fe200020006ff */
[----:B------:R-:W-:Y:S01]  /*3980*/  HADD2.F32 R68, -RZ, R13.H0_H0 ;  /* 0x2000000dff447230 */ /* 0x000fe20000004100 */
[----:B------:R-:W-:Y:S01]  /*3990*/  F2FP.F16.E4M3.UNPACK_B R15, R15 ;  /* 0x0000000fff0f723e */ /* 0x000fe200020006ff */
[----:B------:R-:W-:-:S02]  /*39a0*/  HADD2.F32 R13, -RZ, R12.H1_H1 ;  /* 0x3000000cff0d7230 */ /* 0x000fc40000004100 */
[-C--:B------:R-:W-:Y:S01]  /*39b0*/  FMUL.FTZ R117, R69, R78.reuse ;  /* 0x0000004e45757220 */ /* 0x080fe20000410000 */
[--C-:B------:R-:W-:Y:S02]  /*39c0*/  HADD2.F32 R76, -RZ, R77.reuse.H1_H1 ;  /* 0x3000004dff4c7230 */ /* 0x100fe40000004100 */
[C---:B------:R-:W-:Y:S01]  /*39d0*/  FMUL.FTZ R128, R68.reuse, R78 ;  /* 0x0000004e44807220 */ /* 0x040fe20000410000 */
[----:B------:R-:W-:Y:S02]  /*39e0*/  HADD2.F32 R12, -RZ, R12.H0_H0 ;  /* 0x2000000cff0c7230 */ /* 0x000fe40000004100 */
[----:B------:R-:W-:Y:S01]  /*39f0*/  FFMA.FTZ R78, R68, R71, -R117 ;  /* 0x00000047444e7223 */ /* 0x000fe20000010875 */
[----:B------:R-:W-:Y:S02]  /*3a00*/  HADD2.F32 R68, -RZ, R74.H1_H1 ;  /* 0x3000004aff447230 */ /* 0x000fe40000004100 */
[----:B------:R-:W-:Y:S01]  /*3a10*/  FMUL.FTZ R117, R13, R76 ;  /* 0x0000004c0d757220 */ /* 0x000fe20000410000 */
[----:B------:R-:W-:Y:S01]  /*3a20*/  F2FP.F16.E4M3.UNPACK_B R14, R14 ;  /* 0x0000000eff0e723e */ /* 0x000fe200020006ff */
[----:B------:R-:W-:Y:S01]  /*3a30*/  FMUL.FTZ R76, R12, R76 ;  /* 0x0000004c0c4c7220 */ /* 0x000fe20000410000 */
[----:B------:R-:W-:-:S02]  /*3a40*/  HADD2.F32 R77, -RZ, R77.H0_H0 ;  /* 0x2000004dff4d7230 */ /* 0x000fc40000004100 */
[-C--:B------:R-:W-:Y:S01]  /*3a50*/  FFMA.FTZ R117, R12, R68.reuse, -R117 ;  /* 0x000000440c757223 */ /* 0x080fe20000010875 */
[----:B------:R-:W-:Y:S01]  /*3a60*/  FFMA.FTZ R125, R69, R71, R128 ;  /* 0x00000047457d7223 */ /* 0x000fe20000010080 */
[----:B------:R-:W-:Y:S01]  /*3a70*/  FFMA.FTZ R76, R13, R68, R76 ;  /* 0x000000440d4c7223 */ /* 0x000fe2000001004c */
[--C-:B------:R-:W-:Y:S02]  /*3a80*/  HADD2.F32 R13, -RZ, R15.reuse.H0_H0 ;  /* 0x2000000fff0d7230 */ /* 0x100fe40000004100 */
[--C-:B------:R-:W-:Y:S01]  /*3a90*/  HADD2.F32 R12, -RZ, R14.reuse.H0_H0 ;  /* 0x2000000eff0c7230 */ /* 0x100fe20000004100 */
[----:B------:R-:W-:Y:S01]  /*3aa0*/  F2FP.SATFINITE.E4M3.F32.PACK_AB_MERGE_C R78, R125, R78, RZ ;  /* 0x0000004e7d4e723e */ /* 0x000fe200048070ff */
[----:B------:R-:W-:Y:S01]  /*3ab0*/  HADD2.F32 R15, -RZ, R15.H1_H1 ;  /* 0x3000000fff0f7230 */ /* 0x000fe20000004100 */
[----:B------:R-:W-:Y:S01]  /*3ac0*/  F2FP.SATFINITE.E4M3.F32.PACK_AB_MERGE_C R76, R76, R117, RZ ;  /* 0x000000754c4c723e */ /* 0x000fe200048070ff */
[----:B------:R-:W-:Y:S02]  /*3ad0*/  HADD2.F32 R68, -RZ, R75.H0_H0 ;  /* 0x2000004bff447230 */ /* 0x000fe40000004100 */
[----:B------:R-:W-:-:S02]  /*3ae0*/  HADD2.F32 R14, -RZ, R14.H1_H1 ;  /* 0x3000000eff0e7230 */ /* 0x000fc40000004100 */
[----:B------:R-:W-:Y:S02]  /*3af0*/  HADD2.F32 R69, -RZ, R74.H0_H0 ;  /* 0x2000004aff457230 */ /* 0x000fe40000004100 */
[-C--:B------:R-:W-:Y:S01]  /*3b00*/  FMUL.FTZ R74, R15, R68.reuse ;  /* 0x000000440f4a7220 */ /* 0x080fe20000410000 */
[----:B------:R-:W-:Y:S02]  /*3b10*/  HADD2.F32 R70, -RZ, R70.H0_H0 ;  /* 0x20000046ff467230 */ /* 0x000fe40000004100 */
[-C--:B------:R-:W-:Y:S01]  /*3b20*/  FMUL.FTZ R71, R14, R77.reuse ;  /* 0x0000004d0e477220 */ /* 0x080fe20000410000 */
[C---:B------:R-:W-:Y:S01]  /*3b30*/  FMUL.FTZ R68, R13.reuse, R68 ;  /* 0x000000440d447220 */ /* 0x040fe20000410000 */
[C---:B------:R-:W-:Y:S01]  /*3b40*/  FMUL.FTZ R77, R12.reuse, R77 ;  /* 0x0000004d0c4d7220 */ /* 0x040fe20000410000 */
[-C--:B------:R-:W-:Y:S02]  /*3b50*/  FFMA.FTZ R74, R13, R70.reuse, -R74 ;  /* 0x000000460d4a7223 */ /* 0x080fe4000001084a */
[----:B------:R-:W-:Y:S01]  /*3b60*/  FFMA.FTZ R15, R15, R70, R68 ;  /* 0x000000460f0f7223 */ /* 0x000fe20000010044 */
[-C--:B------:R-:W-:Y:S01]  /*3b70*/  FFMA.FTZ R71, R12, R69.reuse, -R71 ;  /* 0x000000450c477223 */ /* 0x080fe20000010847 */
[----:B------:R-:W-:Y:S01]  /*3b80*/  FFMA.FTZ R14, R14, R69, R77 ;  /* 0x000000450e0e7223 */ /* 0x000fe2000001004d */
[----:B------:R-:W-:-:S02]  /*3b90*/  F2FP.SATFINITE.E4M3.F32.PACK_AB_MERGE_C R13, R126, R11, R129 ;  /* 0x0000000b7e0d723e */ /* 0x000fc40004807081 */
[----:B------:R-:W-:Y:S02]  /*3ba0*/  F2FP.SATFINITE.E4M3.F32.PACK_AB_MERGE_C R12, R124, R79, R127 ;  /* 0x0000004f7c0c723e */ /* 0x000fe4000480707f */
[----:B------:R-:W-:Y:S02]  /*3bb0*/  F2FP.SATFINITE.E4M3.F32.PACK_AB_MERGE_C R14, R14, R71, R76 ;  /* 0x000000470e0e723e */ /* 0x000fe4000480704c */
[----:B------:R-:W-:-:S07]  /*3bc0*/  F2FP.SATFINITE.E4M3.F32.PACK_AB_MERGE_C R15, R15, R74, R78 ;  /* 0x0000004a0f0f723e */ /* 0x000fce000480704e */
.L_x_522:
[----:B------:R-:W-:Y:S05]  /*3bd0*/  BSYNC B2 ;  /* 0x0000000000027941 */ /* 0x000fea0003800000 */
.L_x_521:
[----:B--2---:R0:W-:Y:S02]  /*3be0*/  ST.E.128 desc[UR36][R72.64], R12 ;  /* 0x0000000c48007985 */ /* 0x0041e4000c101d24 */
.L_x_516:
[----:B------:R-:W-:Y:S05]  /*3bf0*/  BSYNC B1 ;  /* 0x0000000000017941 */ /* 0x000fea0003800000 */
.L_x_515:
[----:B------:R-:W-:-:S03]  /*3c00*/  UMOV UR4, 0xffffffff ;  /* 0xffffffff00047882 */ /* 0x000fc60000000000 */
[----:B------:R-:W-:Y:S05]  /*3c10*/  BRA.DIV UR4, `(.L_x_523) ;  /* 0x0000021a04e07947 */ /* 0x000fea000b800000 */
[----:B------:R0:W0:Y:S04]  /*3c20*/  SHFL.IDX PT, R70, R111, 0x1, 0x181f ;  /* 0x00381f006f467f89 */ /* 0x00002800000e0000 */
[----:B------:R0:W0:Y:S02]  /*3c30*/  SHFL.IDX PT, R71, R110, 0x1, 0x181f ;  /* 0x00381f006e477f89 */ /* 0x00002400000e0000 */
.L_x_834:
[----:B------:R-:W-:Y:S04]  /*3c40*/  BSSY B1, `(.L_x_524) ;  /* 0x00000e7000017945 */ /* 0x000fe80003800000 */
[----:B------:R-:W-:Y:S05]  /*3c50*/  @P2 BRA `(.L_x_525) ;  /* 0x0000000c00942947 */ /* 0x000fea0003800000 */
[----:B------:R-:W-:Y:S04]  /*3c60*/  BSSY B2, `(.L_x_526) ;  /* 0x0000071000027945 */ /* 0x000fe80003800000 */
[----:B------:R-:W-:Y:S05]  /*3c70*/  @P1 BRA `(.L_x_527) ;  /* 0x0000000400bc1947 */ /* 0x000fea0003800000 */
[----:B0-2---:R0:W2:Y:S01]  /*3c80*/  LDS.128 R12, [R95+0x29400] ;  /* 0x029400005f0c7984 */ /* 0x0050a20000000c00 */
[----:B------:R-:W-:Y:S01]  /*3c90*/  IADD3 R68, P2, R16, R71, RZ ;  /* 0x0000004710447210 */ /* 0x000fe20007f5e0ff */
[----:B------:R-:W-:Y:S03]  /*3ca0*/  BSSY B3, `(.L_x_528) ;  /* 0x000006b000037945 */ /* 0x000fe60003800000 */
[----:B------:R-:W-:Y:S02]  /*3cb0*/  IADD3.X R69, R70, R17, RZ, P2, !PT ;  /* 0x0000001146457210 */ /* 0x000fe400017fe4ff */
[----:B------:R-:W-:-:S13]  /*3cc0*/  ISETP.GE.AND P2, PT, R18, R108, PT ;  /* 0x0000006c1200720c */ /* 0x000fda0003f46270 */
[----:B0-----:R-:W-:Y:S05]  /*3cd0*/  @P2 BRA `(.L_x_529) ;  /* 0x00000004009c2947 */ /* 0x001fea0003800000 */
[----:B------:R-:W-:Y:S02]  /*3ce0*/  SHF.R.U32.HI R64, RZ, 0x8, R65 ;  /* 0x00000008ff407819 */ /* 0x000fe40000011641 */
[----:B------:R-:W-:Y:S02]  /*3cf0*/  SHF.R.U32.HI R72, RZ, 0x8, R67 ;  /* 0x00000008ff487819 */ /* 0x000fe40000011643 */
[----:B------:R-:W-:Y:S01]  /*3d00*/  LOP3.LUT R11, R65, 0xff0000ff, RZ, 0xc0, !PT ;  /* 0xff0000ff410b7812 */ /* 0x000fe200078ec0ff */
[----:B------:R-:W-:Y:S01]  /*3d10*/  IMAD.SHL.U32 R64, R64, 0x100, RZ ;  /* 0x0000010040407824 */ /* 0x000fe200078e00ff */
[----:B------:R-:W-:Y:S01]  /*3d20*/  SHF.R.U32.HI R74, RZ, 0x10, R65 ;  /* 0x00000010ff4a7819 */ /* 0x000fe20000011641 */
[----:B--2---:R-:W-:Y:S01]  /*3d30*/  IMAD.MOV.U32 R65, RZ, RZ, R15 ;  /* 0x000000ffff417224 */ /* 0x004fe200078e000f */
[----:B------:R-:W-:Y:S01]  /*3d40*/  SHF.R.U32.HI R73, RZ, 0x10, R67 ;  /* 0x00000010ff497819 */ /* 0x000fe20000011643 */
[----:B------:R-:W-:Y:S01]  /*3d50*/  IMAD.SHL.U32 R15, R72, 0x100, RZ ;  /* 0x00000100480f7824 */ /* 0x000fe200078e00ff */
[----:B------:R-:W-:-:S02]  /*3d60*/  LOP3.LUT R66, R67, 0xff0000ff, RZ, 0xc0, !PT ;  /* 0xff0000ff43427812 */ /* 0x000fc400078ec0ff */
[----:B------:R-:W-:Y:S01]  /*3d70*/  LOP3.LUT R64, R11, 0xff00, R64, 0xf8, !PT ;  /* 0x0000ff000b407812 */ /* 0x000fe200078ef840 */
[----:B------:R-:W-:Y:S01]  /*3d80*/  IMAD.U32 R73, R73, 0x10000, RZ ;  /* 0x0001000049497824 */ /* 0x000fe200078e00ff */
[----:B------:R-:W-:Y:S02]  /*3d90*/  LOP3.LUT R66, R66, 0xff00, R15, 0xf8, !PT ;  /* 0x0000ff0042427812 */ /* 0x000fe400078ef80f */
[----:B------:R-:W-:Y:S02]  /*3da0*/  SHF.L.U32 R15, R74, 0x10, RZ ;  /* 0x000000104a0f7819 */ /* 0x000fe400000006ff */
[----:B------:R-:W-:Y:S02]  /*3db0*/  F2FP.F16.E4M3.UNPACK_B R72, R123.H1 ;  /* 0x0000007bff48723e */ /* 0x000fe400030006ff */
[-C--:B------:R-:W-:Y:S02]  /*3dc0*/  F2FP.F16.E4M3.UNPACK_B R11, R13.reuse ;  /* 0x0000000dff0b723e */ /* 0x080fe400020006ff */
[----:B------:R-:W-:Y:S01]  /*3dd0*/  LOP3.LUT R75, R66, 0xff0000, R73, 0xf8, !PT ;  /* 0x00ff0000424b7812 */ /* 0x000fe200078ef849 */
[--C-:B------:R-:W-:Y:S01]  /*3de0*/  HADD2.F32 R74, -RZ, R72.reuse.H0_H0 ;  /* 0x20000048ff4a7230 */ /* 0x100fe20000004100 */
[----:B------:R-:W-:Y:S01]  /*3df0*/  LOP3.LUT R67, R64, 0xff0000, R15, 0xf8, !PT ;  /* 0x00ff000040437812 */ /* 0x000fe200078ef80f */
[--C-:B------:R-:W-:Y:S01]  /*3e00*/  HADD2.F32 R15, -RZ, R11.reuse.H1_H1 ;  /* 0x3000000bff0f7230 */ /* 0x100fe20000004100 */
[----:B------:R-:W-:Y:S01]  /*3e10*/  F2FP.F16.E4M3.UNPACK_B R66, R122.H1 ;  /* 0x0000007aff42723e */ /* 0x000fe200030006ff */
[----:B------:R-:W-:Y:S01]  /*3e20*/  HADD2.F32 R73, -RZ, R72.H1_H1 ;  /* 0x30000048ff497230 */ /* 0x000fe20000004100 */
[----:B------:R-:W-:Y:S01]  /*3e30*/  F2FP.F16.E4M3.UNPACK_B R13, R13.H1 ;  /* 0x0000000dff0d723e */ /* 0x000fe200030006ff */
[----:B------:R-:W-:-:S02]  /*3e40*/  HADD2.F32 R11, -RZ, R11.H0_H0 ;  /* 0x2000000bff0b7230 */ /* 0x000fc40000004100 */
[-C--:B------:R-:W-:Y:S01]  /*3e50*/  FMUL.FTZ R76, R15, R74.reuse ;  /* 0x0000004a0f4c7220 */ /* 0x080fe20000410000 */
[--C-:B------:R-:W-:Y:S01]  /*3e60*/  HADD2.F32 R72, -RZ, R66.reuse.H0_H0 ;  /* 0x20000042ff487230 */ /* 0x100fe20000004100 */
[----:B------:R-:W-:Y:S01]  /*3e70*/  F2FP.F16.E4M3.UNPACK_B R123, R123 ;  /* 0x0000007bff7b723e */ /* 0x000fe200020006ff */
[--C-:B------:R-:W-:Y:S02]  /*3e80*/  HADD2.F32 R64, -RZ, R13.reuse.H1_H1 ;  /* 0x3000000dff407230 */ /* 0x100fe40000004100 */
[C---:B------:R-:W-:Y:S01]  /*3e90*/  FMUL.FTZ R74, R11.reuse, R74 ;  /* 0x0000004a0b4a7220 */ /* 0x040fe20000410000 */
[----:B------:R-:W-:Y:S02]  /*3ea0*/  HADD2.F32 R13, -RZ, R13.H0_H0 ;  /* 0x2000000dff0d7230 */ /* 0x000fe40000004100 */
[-C--:B------:R-:W-:Y:S01]  /*3eb0*/  FFMA.FTZ R11, R11, R72.reuse, -R76 ;  /* 0x000000480b0b7223 */ /* 0x080fe2000001084c */
[----:B------:R-:W-:Y:S02]  /*3ec0*/  HADD2.F32 R66, -RZ, R66.H1_H1 ;  /* 0x30000042ff427230 */ /* 0x000fe40000004100 */
[CC--:B------:R-:W-:Y:S01]  /*3ed0*/  FMUL.FTZ R76, R64.reuse, R73.reuse ;  /* 0x00000049404c7220 */ /* 0x0c0fe20000410000 */
[----:B-1----:R-:W-:Y:S01]  /*3ee0*/  FFMA.FTZ R78, R15, R72, R74 ;  /* 0x000000480f4e7223 */ /* 0x002fe2000001004a */
[C---:B------:R-:W-:Y:S01]  /*3ef0*/  FMUL.FTZ R73, R13.reuse, R73 ;  /* 0x000000490d497220 */ /* 0x040fe20000410000 */
[----:B------:R-:W-:Y:S01]  /*3f00*/  F2FP.F16.E4M3.UNPACK_B R122, R122 ;  /* 0x0000007aff7a723e */ /* 0x000fe200020006ff */
[----:B------:R-:W-:Y:S01]  /*3f10*/  FFMA.FTZ R76, R13, R66, -R76 ;  /* 0x000000420d4c7223 */ /* 0x000fe2000001084c */
[----:B------:R-:W-:Y:S01]  /*3f20*/  F2FP.F16.E4M3.UNPACK_B R13, R12.H1 ;  /* 0x0000000cff0d723e */ /* 0x000fe200030006ff */
[----:B----4-:R-:W-:Y:S01]  /*3f30*/  FFMA.FTZ R79, R64, R66, R73 ;  /* 0x00000042404f7223 */ /* 0x010fe20000010049 */
        /* <DEDUP_REMOVED lines=19> */
[----:B------:R-:W-:Y:S02]  /*4070*/  F2FP.SATFINITE.E4M3.F32.PACK_AB_MERGE_C R123, R73, R74, RZ ;  /* 0x0000004a497b723e */ /* 0x000fe400048070ff */
[----:B------:R-:W-:Y:S01]  /*4080*/  F2FP.F16.E4M3.UNPACK_B R73, R75.H1 ;  /* 0x0000004bff49723e */ /* 0x000fe200030006ff */
[--C-:B------:R-:W-:Y:S01]  /*4090*/  HADD2.F32 R64, -RZ, R13.reuse.H1_H1 ;  /* 0x3000000dff407230 */ /* 0x100fe20000004100 */
[----:B------:R-:W-:Y:S01]  /*40a0*/  F2FP.F16.E4M3.UNPACK_B R66, R67.H1 ;  /* 0x00000043ff42723e */ /* 0x000fe200030006ff */
[----:B------:R-:W-:Y:S01]  /*40b0*/  HADD2.F32 R15, -RZ, R13.H0_H0 ;  /* 0x2000000dff0f7230 */ /* 0x000fe20000004100 */
[----:B------:R-:W-:Y:S01]  /*40c0*/  F2FP.F16.E4M3.UNPACK_B R12, R14.H1 ;  /* 0x0000000eff0c723e */ /* 0x000fe200030006ff */
[----:B------:R-:W-:Y:S01]  /*40d0*/  HADD2.F32 R76, -RZ, R73.H1_H1 ;  /* 0x30000049ff4c7230 */ /* 0x000fe20000004100 */
[----:B------:R-:W-:Y:S01]  /*40e0*/  F2FP.F16.E4M3.UNPACK_B R75, R75 ;  /* 0x0000004bff4b723e */ /* 0x000fe200020006ff */
[----:B------:R-:W-:Y:S01]  /*40f0*/  HADD2.F32 R72, -RZ, R66.H1_H1 ;  /* 0x30000042ff487230 */ /* 0x000fe20000004100 */
[----:B------:R-:W-:Y:S01]  /*4100*/  F2FP.F16.E4M3.UNPACK_B R67, R67 ;  /* 0x00000043ff43723e */ /* 0x000fe200020006ff */
[----:B------:R-:W-:-:S02]  /*4110*/  HADD2.F32 R13, -RZ, R12.H1_H1 ;  /* 0x3000000cff0d7230 */ /* 0x000fc40000004100 */
[-C--:B------:R-:W-:Y:S01]  /*4120*/  FMUL.FTZ R124, R64, R76.reuse ;  /* 0x0000004c407c7220 */ /* 0x080fe20000410000 */
[----:B------:R-:W-:Y:S02]  /*4130*/  HADD2.F32 R74, -RZ, R75.H1_H1 ;  /* 0x3000004bff4a7230 */ /* 0x000fe40000004100 */
[C---:B------:R-:W-:Y:S01]  /*4140*/  FMUL.FTZ R117, R15.reuse, R76 ;  /* 0x0000004c0f757220 */ /* 0x040fe20000410000 */
[----:B------:R-:W-:Y:S02]  /*4150*/  HADD2.F32 R12, -RZ, R12.H0_H0 ;  /* 0x2000000cff0c7230 */ /* 0x000fe40000004100 */
[----:B------:R-:W-:Y:S01]  /*4160*/  FFMA.FTZ R124, R15, R72, -R124 ;  /* 0x000000480f7c7223 */ /* 0x000fe2000001087c */
[----:B------:R-:W-:Y:S02]  /*4170*/  HADD2.F32 R15, -RZ, R67.H1_H1 ;  /* 0x30000043ff0f7230 */ /* 0x000fe40000004100 */
[C---:B------:R-:W-:Y:S01]  /*4180*/  FMUL.FTZ R79, R13.reuse, R74 ;  /* 0x0000004a0d4f7220 */ /* 0x040fe20000410000 */
[----:B------:R-:W-:Y:S01]  /*4190*/  F2FP.F16.E4M3.UNPACK_B R14, R14 ;  /* 0x0000000eff0e723e */ /* 0x000fe200020006ff */
[C---:B------:R-:W-:Y:S01]  /*41a0*/  FMUL.FTZ R74, R12.reuse, R74 ;  /* 0x0000004a0c4a7220 */ /* 0x040fe20000410000 */
[----:B------:R-:W-:Y:S01]  /*41b0*/  F2FP.F16.E4M3.UNPACK_B R65, R65 ;  /* 0x00000041ff41723e */ /* 0x000fe200020006ff */
[-C--:B------:R-:W-:Y:S01]  /*41c0*/  FFMA.FTZ R79, R12, R15.reuse, -R79 ;  /* 0x0000000f0c4f7223 */ /* 0x080fe2000001084f */
[----:B------:R-:W-:Y:S01]  /*41d0*/  FFMA.FTZ R117, R64, R72, R117 ;  /* 0x0000004840757223 */ /* 0x000fe20000010075 */
[----:B------:R-:W-:Y:S01]  /*41e0*/  FFMA.FTZ R74, R13, R15, R74 ;  /* 0x0000000f0d4a7223 */ /* 0x000fe2000001004a */
[----:B------:R-:W-:-:S02]  /*41f0*/  HADD2.F32 R12, -RZ, R14.H0_H0 ;  /* 0x2000000eff0c7230 */ /* 0x000fc40000004100 */
[----:B------:R-:W-:Y:S01]  /*4200*/  HADD2.F32 R13, -RZ, R65.H0_H0 ;  /* 0x20000041ff0d7230 */ /* 0x000fe20000004100 */
[----:B------:R-:W-:Y:S01]  /*4210*/  F2FP.SATFINITE.E4M3.F32.PACK_AB_MERGE_C R117, R117, R124, RZ ;  /* 0x0000007c7575723e */ /* 0x000fe200048070ff */
[----:B------:R-:W-:Y:S01]  /*4220*/  HADD2.F32 R14, -RZ, R14.H1_H1 ;  /* 0x3000000eff0e7230 */ /* 0x000fe20000004100 */
[----:B------:R-:W-:Y:S01]  /*4230*/  F2FP.SATFINITE.E4M3.F32.PACK_AB_MERGE_C R74, R74, R79, RZ ;  /* 0x0000004f4a4a723e */ /* 0x000fe200048070ff */
[----:B------:R-:W-:Y:S02]  /*4240*/  HADD2.F32 R75, -RZ, R75.H0_H0 ;  /* 0x2000004bff4b7230 */ /* 0x000fe40000004100 */
[----:B------:R-:W-:Y:S02]  /*4250*/  HADD2.F32 R65, -RZ, R65.H1_H1 ;  /* 0x30000041ff417230 */ /* 0x000fe40000004100 */
[----:B------:R-:W-:Y:S02]  /*4260*/  HADD2.F32 R64, -RZ, R73.H0_H0 ;  /* 0x20000049ff407230 */ /* 0x000fe40000004100 */
[----:B------:R-:W-:Y:S01]  /*4270*/  FMUL.FTZ R15, R14, R75 ;  /* 0x0000004b0e0f7220 */ /* 0x000fe20000410000 */
[----:B------:R-:W-:-:S02]  /*4280*/  HADD2.F32 R67, -RZ, R67.H0_H0 ;  /* 0x20000043ff437230 */ /* 0x000fc40000004100 */
[C---:B------:R-:W-:Y:S01]  /*4290*/  FMUL.FTZ R75, R12.reuse, R75 ;  /* 0x0000004b0c4b7220 */ /* 0x040fe20000410000 */
[----:B------:R-:W-:Y:S02]  /*42a0*/  HADD2.F32 R66, -RZ, R66.H0_H0 ;  /* 0x20000042ff427230 */ /* 0x000fe40000004100 */
[-C--:B------:R-:W-:Y:S01]  /*42b0*/  FMUL.FTZ R72, R65, R64.reuse ;  /* 0x0000004041487220 */ /* 0x080fe20000410000 */
[C---:B------:R-:W-:Y:S01]  /*42c0*/  FMUL.FTZ R64, R13.reuse, R64 ;  /* 0x000000400d407220 */ /* 0x040fe20000410000 */
[-C--:B------:R-:W-:Y:S01]  /*42d0*/  FFMA.FTZ R15, R12, R67.reuse, -R15 ;  /* 0x000000430c0f7223 */ /* 0x080fe2000001080f */
[----:B------:R-:W-:Y:S01]  /*42e0*/  FFMA.FTZ R14, R14, R67, R75 ;  /* 0x000000430e0e7223 */ /* 0x000fe2000001004b */
[-C--:B------:R-:W-:Y:S01]  /*42f0*/  FFMA.FTZ R72, R13, R66.reuse, -R72 ;  /* 0x000000420d487223 */ /* 0x080fe20000010848 */
[----:B------:R-:W-:Y:S01]  /*4300*/  FFMA.FTZ R65, R65, R66, R64 ;  /* 0x0000004241417223 */ /* 0x000fe20000010040 */
[----:B------:R-:W-:Y:S02]  /*4310*/  F2FP.SATFINITE.E4M3.F32.PACK_AB_MERGE_C R13, R78, R11, R125 ;  /* 0x0000000b4e0d723e */ /* 0x000fe4000480707d */
[----:B------:R-:W-:-:S02]  /*4320*/  F2FP.SATFINITE.E4M3.F32.PACK_AB_MERGE_C R14, R14, R15, R74 ;  /* 0x0000000f0e0e723e */ /* 0x000fc4000480704a */
[----:B------:R-:W-:Y:S02]  /*4330*/  F2FP.SATFINITE.E4M3.F32.PACK_AB_MERGE_C R12, R122, R77, R123 ;  /* 0x0000004d7a0c723e */ /* 0x000fe4000480707b */
[----:B------:R-:W-:-:S07]  /*4340*/  F2FP.SATFINITE.E4M3.F32.PACK_AB_MERGE_C R15, R65, R72, R117 ;  /* 0x00000048410f723e */ /* 0x000fce0004807075 */
.L_x_529:
[----:B------:R-:W-:Y:S05]  /*4350*/  BSYNC B3 ;  /* 0x0000000000037941 */ /* 0x000fea0003800000 */
.L_x_528:
[----:B--2---:R0:W-:Y:S02]  /*4360*/  ST.E.128 desc[UR36][R68.64], R12 ;  /* 0x0000000c44007985 */ /* 0x0041e4000c101d24 */
.L_x_527:
[----:B------:R-:W-:Y:S05]  /*4370*/  BSYNC B2 ;  /* 0x0000000000027941 */ /* 0x000fea0003800000 */
.L_x_526:
[----:B------:R-:W-:-:S13]  /*4380*/  ISETP.NE.AND P2, PT, R3, RZ, PT ;  /* 0x000000ff0300720c */ /* 0x000fda0003f45270 */
[----:B------:R-:W-:Y:S05]  /*4390*/  @P2 BRA `(.L_x_525) ;  /* 0x0000000400c42947 */ /* 0x000fea0003800000 */
[----:B0-2---:R0:W2:Y:S01]  /*43a0*/  LDS.128 R12, [R95+0x2d400] ;  /* 0x02d400005f0c7984 */ /* 0x0050a20000000c00 */
[----:B------:R-:W-:Y:S01]  /*43b0*/  IADD3 R64, P2, R22, R71, RZ ;  /* 0x0000004716407210 */ /* 0x000fe20007f5e0ff */
[----:B------:R-:W-:Y:S04]  /*43c0*/  BSSY B2, `(.L_x_530) ;  /* 0x000006d000027945 */ /* 0x000fe80003800000 */
[----:B------:R-:W-:Y:S01]  /*43d0*/  IMAD.X R65, R70, 0x1, R217, P2 ;  /* 0x0000000146417824 */ /* 0x000fe200010e06d9 */
[----:B------:R-:W-:-:S13]  /*43e0*/  ISETP.GE.AND P2, PT, R218, R108, PT ;  /* 0x0000006cda00720c */ /* 0x000fda0003f46270 */
[----:B0-----:R-:W-:Y:S05]  /*43f0*/  @P2 BRA `(.L_x_531) ;  /* 0x0000000400a42947 */ /* 0x001fea0003800000 */
[----:B------:R-:W-:Y:S02]  /*4400*/  SHF.R.U32.HI R11, RZ, 0x8, R61 ;  /* 0x00000008ff0b7819 */ /* 0x000fe4000001163d */
[--C-:B------:R-:W-:Y:S02]  /*4410*/  SHF.R.U32.HI R66, RZ, 0x8, R63.reuse ;  /* 0x00000008ff427819 */ /* 0x100fe4000001163f */
[----:B--2---:R-:W-:Y:S01]  /*4420*/  MOV R60, R14 ;  /* 0x0000000e003c7202 */ /* 0x004fe20000000f00 */
[----:B------:R-:W-:Y:S01]  /*4430*/  IMAD.SHL.U32 R11, R11, 0x100, RZ ;  /* 0x000001000b0b7824 */ /* 0x000fe200078e00ff */
[----:B------:R-:W-:Y:S01]  /*4440*/  SHF.R.U32.HI R68, RZ, 0x10, R63 ;  /* 0x00000010ff447819 */ /* 0x000fe2000001163f */
[----:B------:R-:W-:Y:S01]  /*4450*/  IMAD.SHL.U32 R14, R66, 0x100, RZ ;  /* 0x00000100420e7824 */ /* 0x000fe200078e00ff */
[----:B------:R-:W-:Y:S02]  /*4460*/  SHF.R.U32.HI R69, RZ, 0x10, R61 ;  /* 0x00000010ff457819 */ /* 0x000fe4000001163d */
[----:B------:R-:W-:Y:S01]  /*4470*/  LOP3.LUT R62, R61, 0xff0000ff, RZ, 0xc0, !PT ;  /* 0xff0000ff3d3e7812 */ /* 0x000fe200078ec0ff */
[----:B------:R-:W-:Y:S01]  /*4480*/  IMAD.MOV.U32 R61, RZ, RZ, R15 ;  /* 0x000000ffff3d7224 */ /* 0x000fe200078e000f */
[----:B------:R-:W-:-:S02]  /*4490*/  LOP3.LUT R63, R63, 0xff0000ff, RZ, 0xc0, !PT ;  /* 0xff0000ff3f3f7812 */ /* 0x000fc400078ec0ff */
[----:B------:R-:W-:Y:S02]  /*44a0*/  LOP3.LUT R15, R62, 0xff00, R11, 0xf8, !PT ;  /* 0x0000ff003e0f7812 */ /* 0x000fe400078ef80b */
[----:B------:R-:W-:Y:S01]  /*44b0*/  LOP3.LUT R67, R63, 0xff00, R14, 0xf8, !PT ;  /* 0x0000ff003f437812 */ /* 0x000fe200078ef80e */
[----:B------:R-:W-:Y:S01]  /*44c0*/  IMAD.U32 R14, R69, 0x10000, RZ ;  /* 0x00010000450e7824 */ /* 0x000fe200078e00ff */
[----:B------:R-:W-:Y:S02]  /*44d0*/  SHF.L.U32 R62, R68, 0x10, RZ ;  /* 0x00000010443e7819 */ /* 0x000fe400000006ff */
[----:B------:R-:W-:Y:S02]  /*44e0*/  F2FP.F16.E4M3.UNPACK_B R63, R121.H1 ;  /* 0x00000079ff3f723e */ /* 0x000fe400030006ff */
[-C--:B------:R-:W-:Y:S02]  /*44f0*/  F2FP.F16.E4M3.UNPACK_B R11, R13.reuse ;  /* 0x0000000dff0b723e */ /* 0x080fe400020006ff */
        /* <DEDUP_REMOVED lines=17> */
[----:B------:R-:W-:Y:S01]  /*4610*/  F2FP.F16.E4M3.UNPACK_B R11, R12.H1 ;  /* 0x0000000cff0b723e */ /* 0x000fe200030006ff */
[C---:B------:R-:W-:Y:S01]  /*4620*/  FMUL.FTZ R68, R13.reuse, R68 ;  /* 0x000000440d447220 */ /* 0x040fe20000410000 */
[----:B------:R-:W-:Y:S01]  /*4630*/  FFMA.FTZ R72, R14, R63, R67 ;  /* 0x0000003f0e487223 */ /* 0x000fe20000010043 */
[----:B------:R-:W-:Y:S01]  /*4640*/  F2FP.F16.E4M3.UNPACK_B R12, R12 ;  /* 0x0000000cff0c723e */ /* 0x000fe200020006ff */
[-C--:B------:R-:W-:Y:S01]  /*4650*/  FFMA.FTZ R67, R13, R62.reuse, -R70 ;  /* 0x0000003e0d437223 */ /* 0x080fe20000010846 */
        /* <DEDUP_REMOVED lines=10> */
[----:B------:R-:W-:Y:S01]  /*4700*/  HADD2.F32 R12, -RZ, R12.H1_H1 ;  /* 0x3000000cff0c7230 */ /* 0x000fe20000004100 */
[----:B------:R-:W-:Y:S01]  /*4710*/  F2FP.SATFINITE.E4M3.F32.PACK_AB_MERGE_C R71, R72, R71, R76 ;  /* 0x000000474847723e */ /* 0x000fe2000480704c */
[----:B------:R-:W-:-:S02]  /*4720*/  HADD2.F32 R15, -RZ, R120.H1_H1 ;  /* 0x30000078ff0f7230 */ /* 0x000fc40000004100 */
[----:B------:R-:W-:Y:S02]  /*4730*/  HADD2.F32 R120, -RZ, R120.H0_H0 ;  /* 0x20000078ff787230 */ /* 0x000fe40000004100 */
[-C--:B------:R-:W-:Y:S01]  /*4740*/  FMUL.FTZ R62, R12, R121.reuse ;  /* 0x000000790c3e7220 */ /* 0x080fe20000410000 */
[----:B------:R-:W-:Y:S01]  /*4750*/  FMUL.FTZ R121, R11, R121 ;  /* 0x000000790b797220 */ /* 0x000fe20000410000 */
[-C--:B------:R-:W-:Y:S01]  /*4760*/  FFMA.FTZ R68, R13, R15.reuse, -R68 ;  /* 0x0000000f0d447223 */ /* 0x080fe20000010844 */
[----:B------:R-:W-:Y:S01]  /*4770*/  FFMA.FTZ R63, R14, R15, R63 ;  /* 0x0000000f0e3f7223 */ /* 0x000fe2000001003f */
[-C--:B------:R-:W-:Y:S01]  /*4780*/  FFMA.FTZ R70, R11, R120.reuse, -R62 ;  /* 0x000000780b467223 */ /* 0x080fe2000001083e */
[----:B------:R-:W-:Y:S01]  /*4790*/  FFMA.FTZ R121, R12, R120, R121 ;  /* 0x000000780c797223 */ /* 0x000fe20000010079 */
[----:B------:R-:W-:Y:S02]  /*47a0*/  F2FP.F16.E4M3.UNPACK_B R12, R61.H1 ;  /* 0x0000003dff0c723e */ /* 0x000fe400030006ff */
[----:B------:R-:W-:-:S02]  /*47b0*/  F2FP.SATFINITE.E4M3.F32.PACK_AB_MERGE_C R75, R63, R68, RZ ;  /* 0x000000443f4b723e */ /* 0x000fc400048070ff */
[-C--:B------:R-:W-:Y:S01]  /*47c0*/  F2FP.F16.E4M3.UNPACK_B R63, R69.reuse.H1 ;  /* 0x00000045ff3f723e */ /* 0x080fe200030006ff */
        /* <DEDUP_REMOVED lines=8> */
[----:B------:R-:W-:Y:S02]  /*4850*/  HADD2.F32 R12, -RZ, R11.H1_H1 ;  /* 0x3000000bff0c7230 */ /* 0x000fe40000004100 */
[----:B------:R-:W-:Y:S01]  /*4860*/  FMUL.FTZ R74, R14, R68 ;  /* 0x000000440e4a7220 */ /* 0x000fe20000410000 */
[----:B------:R-:W-:-:S02]  /*4870*/  HADD2.F32 R67, -RZ, R69.H1_H1 ;  /* 0x30000045ff437230 */ /* 0x000fc40000004100 */
[C---:B------:R-:W-:Y:S01]  /*4880*/  FMUL.FTZ R73, R13.reuse, R68 ;  /* 0x000000440d497220 */ /* 0x040fe20000410000 */
[----:B------:R-:W-:Y:S02]  /*4890*/  HADD2.F32 R11, -RZ, R11.H0_H0 ;  /* 0x2000000bff0b7230 */ /* 0x000fe40000004100 */
[----:B------:R-:W-:Y:S01]  /*48a0*/  FFMA.FTZ R74, R13, R62, -R74 ;  /* 0x0000003e0d4a7223 */ /* 0x000fe2000001084a */
[----:B------:R-:W-:Y:S02]  /*48b0*/  HADD2.F32 R13, -RZ, R66.H1_H1 ;  /* 0x30000042ff0d7230 */ /* 0x000fe40000004100 */
[----:B------:R-:W-:Y:S01]  /*48c0*/  FMUL.FTZ R68, R12, R67 ;  /* 0x000000430c447220 */ /* 0x000fe20000410000 */
[----:B------:R-:W-:Y:S01]  /*48d0*/  F2FP.F16.E4M3.UNPACK_B R61, R61 ;  /* 0x0000003dff3d723e */ /* 0x000fe200020006ff */
[C---:B------:R-:W-:Y:S01]  /*48e0*/  FMUL.FTZ R67, R11.reuse, R67 ;  /* 0x000000430b437220 */ /* 0x040fe20000410000 */
[----:B------:R-:W-:Y:S01]  /*48f0*/  F2FP.F16.E4M3.UNPACK_B R60, R60 ;  /* 0x0000003cff3c723e */ /* 0x000fe200020006ff */
[----:B------:R-:W-:Y:S01]  /*4900*/  FFMA.FTZ R68, R11, R13, -R68 ;  /* 0x0000000d0b447223 */ /* 0x000fe20000010844 */
[----:B------:R-:W-:-:S02]  /*4910*/  HADD2.F32 R63, -RZ, R63.H0_H0 ;  /* 0x2000003fff3f7230 */ /* 0x000fc40000004100 */
[----:B------:R-:W-:Y:S01]  /*4920*/  FFMA.FTZ R67, R12, R13, R67 ;  /* 0x0000000d0c437223 */ /* 0x000fe20000010043 */
[--C-:B------:R-:W-:Y:S02]  /*4930*/  HADD2.F32 R12, -RZ, R61.reuse.H0_H0 ;  /* 0x2000003dff0c7230 */ /* 0x100fe40000004100 */
[----:B------:R-:W-:Y:S01]  /*4940*/  FFMA.FTZ R73, R14, R62, R73 ;  /* 0x0000003e0e497223 */ /* 0x000fe20000010049 */
[--C-:B------:R-:W-:Y:S02]  /*4950*/  HADD2.F32 R11, -RZ, R60.reuse.H0_H0 ;  /* 0x2000003cff0b7230 */ /* 0x100fe40000004100 */
[----:B------:R-:W-:Y:S02]  /*4960*/  HADD2.F32 R61, -RZ, R61.H1_H1 ;  /* 0x3000003dff3d7230 */ /* 0x000fe40000004100 */
[----:B------:R-:W-:Y:S01]  /*4970*/  FMUL.FTZ R62, R12, R63 ;  /* 0x0000003f0c3e7220 */ /* 0x000fe20000410000 */
[----:B------:R-:W-:Y:S01]  /*4980*/  HADD2.F32 R60, -RZ, R60.H1_H1 ;  /* 0x3000003cff3c7230 */ /* 0x000fe20000004100 */
[----:B------:R-:W-:Y:S01]  /*4990*/  F2FP.SATFINITE.E4M3.F32.PACK_AB_MERGE_C R73, R73, R74, RZ ;  /* 0x0000004a4949723e */ /* 0x000fe200048070ff */
[----:B------:R-:W-:-:S02]  /*49a0*/  HADD2.F32 R69, -RZ, R69.H0_H0 ;  /* 0x20000045ff457230 */ /* 0x000fc40000004100 */
[----:B------:R-:W-:Y:S01]  /*49b0*/  FMUL.FTZ R13, R61, R63 ;  /* 0x0000003f3d0d7220 */ /* 0x000fe20000410000 */
[----:B------:R-:W-:Y:S01]  /*49c0*/  HADD2.F32 R15, -RZ, R15.H0_H0 ;  /* 0x2000000fff0f7230 */ /* 0x000fe20000004100 */
[----:B------:R-:W-:Y:S01]  /*49d0*/  F2FP.SATFINITE.E4M3.F32.PACK_AB_MERGE_C R67, R67, R68, RZ ;  /* 0x000000444343723e */ /* 0x000fe200048070ff */
[----:B------:R-:W-:Y:S02]  /*49e0*/  HADD2.F32 R66, -RZ, R66.H0_H0 ;  /* 0x20000042ff427230 */ /* 0x000fe40000004100 */
[-C--:B------:R-:W-:Y:S01]  /*49f0*/  FMUL.FTZ R14, R60, R69.reuse ;  /* 0x000000453c0e7220 */ /* 0x080fe20000410000 */
[----:B------:R-:W-:Y:S01]  /*4a00*/  FMUL.FTZ R69, R11, R69 ;  /* 0x000000450b457220 */ /* 0x000fe20000410000 */
[-C--:B------:R-:W-:Y:S01]  /*4a10*/  FFMA.FTZ R13, R12, R15.reuse, -R13 ;  /* 0x0000000f0c0d7223 */ /* 0x080fe2000001080d */
[----:B------:R-:W-:Y:S01]  /*4a20*/  FFMA.FTZ R62, R61, R15, R62 ;  /* 0x0000000f3d3e7223 */ /* 0x000fe2000001003e */
[-C--:B------:R-:W-:Y:S01]  /*4a30*/  FFMA.FTZ R14, R11, R66.reuse, -R14 ;  /* 0x000000420b0e7223 */ /* 0x080fe2000001080e */
[----:B------:R-:W-:Y:S01]  /*4a40*/  FFMA.FTZ R69, R60, R66, R69 ;  /* 0x000000423c457223 */ /* 0x000fe20000010045 */
[----:B------:R-:W-:-:S02]  /*4a50*/  F2FP.SATFINITE.E4M3.F32.PACK_AB_MERGE_C R12, R121, R70, R75 ;  /* 0x00000046790c723e */ /* 0x000fc4000480704b */
[----:B------:R-:W-:Y:S01]  /*4a60*/  F2FP.SATFINITE.E4M3.F32.PACK_AB_MERGE_C R15, R62, R13, R73 ;  /* 0x0000000d3e0f723e */ /* 0x000fe20004807049 */
[----:B------:R-:W-:Y:S01]  /*4a70*/  IMAD.MOV.U32 R13, RZ, RZ, R71 ;  /* 0x000000ffff0d7224 */ /* 0x000fe200078e0047 */
[----:B------:R-:W-:-:S07]  /*4a80*/  F2FP.SATFINITE.E4M3.F32.PACK_AB_MERGE_C R14, R69, R14, R67 ;  /* 0x0000000e450e723e */ /* 0x000fce0004807043 */
.L_x_531:
[----:B------:R-:W-:Y:S05]  /*4a90*/  BSYNC B2 ;  /* 0x0000000000027941 */ /* 0x000fea0003800000 */
.L_x_530:
[----:B--2---:R0:W-:Y:S02]  /*4aa0*/  ST.E.128 desc[UR36][R64.64], R12 ;  /* 0x0000000c40007985 */ /* 0x0041e4000c101d24 */
.L_x_525:
[----:B------:R-:W-:Y:S05]  /*4ab0*/  BSYNC B1 ;  /* 0x0000000000017941 */ /* 0x000fea0003800000 */
.L_x_524:
[----:B------:R-:W-:-:S03]  /*4ac0*/  UMOV UR4, 0xffffffff ;  /* 0xffffffff00047882 */ /* 0x000fc60000000000 */
[----:B------:R-:W-:Y:S05]  /*4ad0*/  BRA.DIV UR4, `(.L_x_532) ;  /* 0x0000020e047c7947 */ /* 0x000fea000b800000 */
[----:B------:R0:W0:Y:S04]  /*4ae0*/  SHFL.IDX PT, R60, R111, 0x2, 0x181f ;  /* 0x00581f006f3c7f89 */ /* 0x00002800000e0000 */
[----:B------:R0:W0:Y:S02]  /*4af0*/  SHFL.IDX PT, R61, R110, 0x2, 0x181f ;  /* 0x00581f006e3d7f89 */ /* 0x00002400000e0000 */
.L_x_838:
[----:B------:R-:W-:Y:S04]  /*4b00*/  BSSY B1, `(.L_x_533) ;  /* 0x00000e9000017945 */ /* 0x000fe80003800000 */
[----:B------:R-:W-:Y:S05]  /*4b10*/  @P3 BRA `(.L_x_534) ;  /* 0x0000000c009c3947 */ /* 0x000fea0003800000 */
[----:B------:R-:W-:Y:S04]  /*4b20*/  BSSY B2, `(.L_x_535) ;  /* 0x0000073000027945 */ /* 0x000fe80003800000 */
        /* <DEDUP_REMOVED lines=112> */
.L_x_538:
[----:B------:R-:W-:Y:S05]  /*5230*/  BSYNC B3 ;  /* 0x0000000000037941 */ /* 0x000fea0003800000 */
.L_x_537:
[----:B--2---:R0:W-:Y:S02]  /*5240*/  ST.E.128 desc[UR36][R62.64], R12 ;  /* 0x0000000c3e007985 */ /* 0x0041e4000c101d24 */
.L_x_536:
[----:B------:R-:W-:Y:S05]  /*5250*/  BSYNC B2 ;  /* 0x0000000000027941 */ /* 0x000fea0003800000 */
.L_x_535:
        /* <DEDUP_REMOVED lines=10> */
[----:B------:R-:W-:Y:S02]  /*5300*/  LOP3.LUT R11, R53, 0xff0000ff, RZ, 0xc0, !PT ;  /* 0xff0000ff350b7812 */ /* 0x000fe400078ec0ff */
[----:B------:R-:W-:Y:S01]  /*5310*/  SHF.R.U32.HI R60, RZ, 0x10, R53 ;  /* 0x00000010ff3c7819 */ /* 0x000fe20000011635 */
[----:B--2---:R-:W-:Y:S01]  /*5320*/  IMAD.MOV.U32 R53, RZ, RZ, R15 ;  /* 0x000000ffff357224 */ /* 0x004fe200078e000f */
[----:B------:R-:W-:Y:S01]  /*5330*/  MOV R52, R14 ;  /* 0x0000000e00347202 */ /* 0x000fe20000000f00 */
[----:B------:R-:W-:Y:S01]  /*5340*/  IMAD.SHL.U32 R15, R58, 0x100, RZ ;  /* 0x000001003a0f7824 */ /* 0x000fe200078e00ff */
[----:B------:R-:W-:Y:S01]  /*5350*/  LOP3.LUT R54, R55, 0xff0000ff, RZ, 0xc0, !PT ;  /* 0xff0000ff37367812 */ /* 0x000fe200078ec0ff */
[----:B------:R-:W-:Y:S01]  /*5360*/  IMAD.SHL.U32 R14, R61, 0x100, RZ ;  /* 0x000001003d0e7824 */ /* 0x000fe200078e00ff */
[----:B------:R-:W-:-:S02]  /*5370*/  SHF.R.U32.HI R59, RZ, 0x10, R55 ;  /* 0x00000010ff3b7819 */ /* 0x000fc40000011637 */
[----:B------:R-:W-:Y:S01]  /*5380*/  LOP3.LUT R54, R54, 0xff00, R15, 0xf8, !PT ;  /* 0x0000ff0036367812 */ /* 0x000fe200078ef80f */
[----:B------:R-:W-:Y:S01]  /*5390*/  IMAD.U32 R15, R60, 0x10000, RZ ;  /* 0x000100003c0f7824 */ /* 0x000fe200078e00ff */
[----:B------:R-:W-:Y:S02]  /*53a0*/  LOP3.LUT R14, R11, 0xff00, R14, 0xf8, !PT ;  /* 0x0000ff000b0e7812 */ /* 0x000fe400078ef80e */
[----:B------:R-:W-:Y:S02]  /*53b0*/  SHF.L.U32 R59, R59, 0x10, RZ ;  /* 0x000000103b3b7819 */ /* 0x000fe400000006ff */
        /* <DEDUP_REMOVED lines=21> */
[----:B------:R-:W-:Y:S01]  /*5510*/  F2FP.F16.E4M3.UNPACK_B R12, R12 ;  /* 0x0000000cff0c723e */ /* 0x000fe200020006ff */
[----:B------:R-:W-:Y:S01]  /*5520*/  FFMA.FTZ R64, R14, R55, R59 ;  /* 0x000000370e407223 */ /* 0x000fe2000001003b */
[-C--:B------:R-:W-:Y:S01]  /*5530*/  FFMA.FTZ R65, R13, R54.reuse, -R62 ;  /* 0x000000360d417223 */ /* 0x080fe2000001083e */
[----:B------:R-:W-:Y:S01]  /*5540*/  FFMA.FTZ R66, R15, R54, R60 ;  /* 0x000000360f427223 */ /* 0x000fe2000001003c */
[----:B------:R-:W-:Y:S01]  /*5550*/  F2FP.F16.E4M3.UNPACK_B R115, R115 ;  /* 0x00000073ff73723e */ /* 0x000fe200020006ff */
[----:B------:R-:W-:-:S02]  /*5560*/  HADD2.F32 R13, -RZ, R11.H0_H0 ;  /* 0x2000000bff0d7230 */ /* 0x000fc40000004100 */
[----:B------:R-:W-:Y:S01]  /*5570*/  HADD2.F32 R14, -RZ, R11.H1_H1 ;  /* 0x3000000bff0e7230 */ /* 0x000fe20000004100 */
[----:B------:R-:W-:Y:S01]  /*5580*/  F2FP.SATFINITE.E4M3.F32.PACK_AB_MERGE_C R68, R66, R65, RZ ;  /* 0x000000414244723e */ /* 0x000fe200048070ff */
[----:B------:R-:W-:Y:S02]  /*5590*/  HADD2.F32 R54, -RZ, R116.H1_H1 ;  /* 0x30000074ff367230 */ /* 0x000fe40000004100 */
[----:B------:R-:W-:Y:S01]  /*55a0*/  HADD2.F32 R11, -RZ, R12.H0_H0 ;  /* 0x2000000cff0b7230 */ /* 0x000fe20000004100 */
[----:B------:R-:W-:Y:S01]  /*55b0*/  F2FP.SATFINITE.E4M3.F32.PACK_AB_MERGE_C R63, R64, R63, R68 ;  /* 0x0000003f403f723e */ /* 0x000fe20004807044 */
[----:B------:R-:W-:Y:S02]  /*55c0*/  HADD2.F32 R116, -RZ, R116.H0_H0 ;  /* 0x20000074ff747230 */ /* 0x000fe40000004100 */
[-C--:B------:R-:W-:Y:S01]  /*55d0*/  FMUL.FTZ R60, R14, R54.reuse ;  /* 0x000000360e3c7220 */ /* 0x080fe20000410000 */
[----:B------:R-:W-:Y:S02]  /*55e0*/  HADD2.F32 R12, -RZ, R12.H1_H1 ;  /* 0x3000000cff0c7230 */ /* 0x000fe40000004100 */
[----:B------:R-:W-:Y:S01]  /*55f0*/  FMUL.FTZ R59, R13, R54 ;  /* 0x000000360d3b7220 */ /* 0x000fe20000410000 */
[----:B------:R-:W-:-:S02]  /*5600*/  HADD2.F32 R15, -RZ, R115.H1_H1 ;  /* 0x30000073ff0f7230 */ /* 0x000fc40000004100 */
[-C--:B------:R-:W-:Y:S01]  /*5610*/  FMUL.FTZ R55, R11, R116.reuse ;  /* 0x000000740b377220 */ /* 0x080fe20000410000 */
[----:B------:R-:W-:Y:S02]  /*5620*/  HADD2.F32 R115, -RZ, R115.H0_H0 ;  /* 0x20000073ff737230 */ /* 0x000fe40000004100 */
[----:B------:R-:W-:Y:S01]  /*5630*/  FMUL.FTZ R54, R12, R116 ;  /* 0x000000740c367220 */ /* 0x000fe20000410000 */
[-C--:B------:R-:W-:Y:S01]  /*5640*/  FFMA.FTZ R60, R13, R15.reuse, -R60 ;  /* 0x0000000f0d3c7223 */ /* 0x080fe2000001083c */
[----:B------:R-:W-:Y:S02]  /*5650*/  FFMA.FTZ R59, R14, R15, R59 ;  /* 0x0000000f0e3b7223 */ /* 0x000fe4000001003b */
[-C--:B------:R-:W-:Y:S01]  /*5660*/  FFMA.FTZ R62, R11, R115.reuse, -R54 ;  /* 0x000000730b3e7223 */ /* 0x080fe20000010836 */
[----:B------:R-:W-:Y:S01]  /*5670*/  FFMA.FTZ R115, R12, R115, R55 ;  /* 0x000000730c737223 */ /* 0x000fe20000010037 */
[----:B------:R-:W-:Y:S02]  /*5680*/  F2FP.F16.E4M3.UNPACK_B R12, R53.H1 ;  /* 0x00000035ff0c723e */ /* 0x000fe400030006ff */
[----:B------:R-:W-:-:S02]  /*5690*/  F2FP.F16.E4M3.UNPACK_B R55, R61.H1 ;  /* 0x0000003dff37723e */ /* 0x000fc400030006ff */
        /* <DEDUP_REMOVED lines=45> */
.L_x_540:
[----:B------:R-:W-:Y:S05]  /*5970*/  BSYNC B2 ;  /* 0x0000000000027941 */ /* 0x000fea0003800000 */
.L_x_539:
[----:B--2---:R0:W-:Y:S02]  /*5980*/  ST.E.128 desc[UR36][R56.64], R12 ;  /* 0x0000000c38007985 */ /* 0x0041e4000c101d24 */
.L_x_534:
[----:B------:R-:W-:Y:S05]  /*5990*/  BSYNC B1 ;  /* 0x0000000000017941 */ /* 0x000fea0003800000 */
.L_x_533:
[----:B------:R-:W-:-:S03]  /*59a0*/  UMOV UR4, 0xffffffff ;  /* 0xffffffff00047882 */ /* 0x000fc60000000000 */
[----:B------:R-:W-:Y:S05]  /*59b0*/  BRA.DIV UR4, `(.L_x_541) ;  /* 0x0000020204107947 */ /* 0x000fea000b800000 */
[----:B0-----:R-:W0:Y:S04]  /*59c0*/  SHFL.IDX PT, R111, R111, 0x3, 0x181f ;  /* 0x00781f006f6f7f89 */ /* 0x001e2800000e0000 */
[----:B------:R0:W0:Y:S02]  /*59d0*/  SHFL.IDX PT, R53, R110, 0x3, 0x181f ;  /* 0x00781f006e357f89 */ /* 0x00002400000e0000 */
.L_x_842:
[----:B------:R-:W-:Y:S05]  /*59e0*/  @P4 BRA `(.L_x_542) ;  /* 0x0000005800944947 */ /* 0x000fea0003800000 */
[----:B------:R-:W-:Y:S04]  /*59f0*/  BSSY B1, `(.L_x_543) ;  /* 0x0000073000017945 */ /* 0x000fe80003800000 */
[----:B------:R-:W-:Y:S05]  /*5a00*/  @P1 BRA `(.L_x_544) ;  /* 0x0000000400c41947 */ /* 0x000fea0003800000 */
[----:B--2---:R2:W1:Y:S01]  /*5a10*/  LDS.128 R12, [R95+0x2b400] ;  /* 0x02b400005f0c7984 */ /* 0x0044620000000c00 */
[----:B0-----:R-:W-:Y:S01]  /*5a20*/  IADD3 R54, P2, R16, R53, RZ ;  /* 0x0000003510367210 */ /* 0x001fe20007f5e0ff */
[----:B------:R-:W-:Y:S04]  /*5a30*/  BSSY B2, `(.L_x_545) ;  /* 0x000006d000027945 */ /* 0x000fe80003800000 */
[----:B------:R-:W-:Y:S01]  /*5a40*/  IMAD.X R55, R111, 0x1, R17, P2 ;  /* 0x000000016f377824 */ /* 0x000fe200010e0611 */
[----:B------:R-:W-:-:S13]  /*5a50*/  ISETP.GE.AND P2, PT, R18, R108, PT ;  /* 0x0000006c1200720c */ /* 0x000fda0003f46270 */
[----:B--2---:R-:W-:Y:S05]  /*5a60*/  @P2 BRA `(.L_x_546) ;  /* 0x0000000400a42947 */ /* 0x004fea0003800000 */
[----:B------:R-:W-:Y:S02]  /*5a70*/  SHF.R.U32.HI R52, RZ, 0x8, R51 ;  /* 0x00000008ff347819 */ /* 0x000fe40000011633 */
[--C-:B------:R-:W-:Y:S02]  /*5a80*/  SHF.R.U32.HI R58, RZ, 0x8, R49.reuse ;  /* 0x00000008ff3a7819 */ /* 0x100fe40000011631 */
[----:B------:R-:W-:Y:S02]  /*5a90*/  LOP3.LUT R11, R49, 0xff0000ff, RZ, 0xc0, !PT ;  /* 0xff0000ff310b7812 */ /* 0x000fe400078ec0ff */
[----:B------:R-:W-:Y:S01]  /*5aa0*/  SHF.R.U32.HI R56, RZ, 0x10, R49 ;  /* 0x00000010ff387819 */ /* 0x000fe20000011631 */
[----:B-1----:R-:W-:Y:S01]  /*5ab0*/  IMAD.MOV.U32 R49, RZ, RZ, R15 ;  /* 0x000000ffff317224 */ /* 0x002fe200078e000f */
        /* <DEDUP_REMOVED lines=35> */
[----:B------:R-:W-:-:S02]  /*5cf0*/  HADD2.F32 R50, -RZ, R114.H1_H1 ;  /* 0x30000072ff327230 */ /* 0x000fc40000004100 */
[--C-:B------:R-:W-:Y:S01]  /*5d00*/  HADD2.F32 R14, -RZ, R11.reuse.H1_H1 ;  /* 0x3000000bff0e7230 */ /* 0x100fe20000004100 */
[----:B------:R-:W-:Y:S01]  /*5d10*/  F2FP.SATFINITE.E4M3.F32.PACK_AB_MERGE_C R67, R63, R58, RZ ;  /* 0x0000003a3f43723e */ /* 0x000fe200048070ff */
[----:B------:R-:W-:Y:S02]  /*5d20*/  HADD2.F32 R13, -RZ, R11.H0_H0 ;  /* 0x2000000bff0d7230 */ /* 0x000fe40000004100 */
[----:B------:R-:W-:Y:S02]  /*5d30*/  HADD2.F32 R114, -RZ, R114.H0_H0 ;  /* 0x20000072ff727230 */ /* 0x000fe40000004100 */
[-C--:B------:R-:W-:Y:S01]  /*5d40*/  FMUL.FTZ R56, R14, R50.reuse ;  /* 0x000000320e387220 */ /* 0x080fe20000410000 */
[--C-:B------:R-:W-:Y:S02]  /*5d50*/  HADD2.F32 R11, -RZ, R12.reuse.H0_H0 ;  /* 0x2000000cff0b7230 */ /* 0x100fe40000004100 */
[----:B------:R-:W-:Y:S01]  /*5d60*/  FMUL.FTZ R59, R13, R50 ;  /* 0x000000320d3b7220 */ /* 0x000fe20000410000 */
[----:B------:R-:W-:Y:S01]  /*5d70*/  HADD2.F32 R15, -RZ, R113.H1_H1 ;  /* 0x30000071ff0f7230 */ /* 0x000fe20000004100 */
[----:B------:R-:W-:Y:S01]  /*5d80*/  F2FP.SATFINITE.E4M3.F32.PACK_AB_MERGE_C R61, R62, R61, R67 ;  /* 0x0000003d3e3d723e */ /* 0x000fe20004807043 */
[----:B------:R-:W-:-:S02]  /*5d90*/  HADD2.F32 R12, -RZ, R12.H1_H1 ;  /* 0x3000000cff0c7230 */ /* 0x000fc40000004100 */
[-C--:B------:R-:W-:Y:S01]  /*5da0*/  FMUL.FTZ R51, R11, R114.reuse ;  /* 0x000000720b337220 */ /* 0x080fe20000410000 */
[----:B------:R-:W-:Y:S02]  /*5db0*/  HADD2.F32 R113, -RZ, R113.H0_H0 ;  /* 0x20000071ff717230 */ /* 0x000fe40000004100 */
[-C--:B------:R-:W-:Y:S01]  /*5dc0*/  FFMA.FTZ R56, R13, R15.reuse, -R56 ;  /* 0x0000000f0d387223 */ /* 0x080fe20000010838 */
[----:B------:R-:W-:Y:S01]  /*5dd0*/  FFMA.FTZ R15, R14, R15, R59 ;  /* 0x0000000f0e0f7223 */ /* 0x000fe2000001003b */
[C---:B------:R-:W-:Y:S01]  /*5de0*/  FMUL.FTZ R50, R12.reuse, R114 ;  /* 0x000000720c327220 */ /* 0x040fe20000410000 */
[----:B------:R-:W-:Y:S01]  /*5df0*/  FFMA.FTZ R60, R12, R113, R51 ;  /* 0x000000710c3c7223 */ /* 0x000fe20000010033 */
[----:B------:R-:W-:Y:S02]  /*5e00*/  F2FP.F16.E4M3.UNPACK_B R12, R49.H1 ;  /* 0x00000031ff0c723e */ /* 0x000fe400030006ff */
[----:B------:R-:W-:Y:S01]  /*5e10*/  FFMA.FTZ R59, R11, R113, -R50 ;  /* 0x000000710b3b7223 */ /* 0x000fe20000010832 */
        /* <DEDUP_REMOVED lines=17> */
[-C--:B------:R-:W-:Y:S01]  /*5f30*/  FMUL.FTZ R58, R12, R56.reuse ;  /* 0x000000380c3a7220 */ /* 0x080fe20000410000 */
        /* <DEDUP_REMOVED lines=28> */
.L_x_546:
[----:B------:R-:W-:Y:S05]  /*6100*/  BSYNC B2 ;  /* 0x0000000000027941 */ /* 0x000fea0003800000 */
.L_x_545:
[----:B-1----:R0:W-:Y:S02]  /*6110*/  ST.E.128 desc[UR36][R54.64], R12 ;  /* 0x0000000c36007985 */ /* 0x0021e4000c101d24 */
.L_x_544:
[----:B------:R-:W-:Y:S05]  /*6120*/  BSYNC B1 ;  /* 0x0000000000017941 */ /* 0x000fea0003800000 */
.L_x_543:
        /* <DEDUP_REMOVED lines=113> */
.L_x_548:
[----:B------:R-:W-:Y:S05]  /*6840*/  BSYNC B1 ;  /* 0x0000000000017941 */ /* 0x000fea0003800000 */
.L_x_547:
[----:B--2---:R0:W-:Y:S01]  /*6850*/  ST.E.128 desc[UR36][R48.64], R12 ;  /* 0x0000000c30007985 */ /* 0x0041e2000c101d24 */
[----:B------:R-:W-:Y:S05]  /*6860*/  BRA `(.L_x_542) ;  /* 0x0000004800f47947 */ /* 0x000fea0003800000 */
.L_x_502:
[C---:B------:R-:W-:Y:S01]  /*6870*/  ISETP.GE.AND P5, PT, R219.reuse, R106, PT ;  /* 0x0000006adb00720c */ /* 0x040fe20003fa6270 */
[C---:B------:R-:W-:Y:S01]  /*6880*/  VIADD R44, R219.reuse, 0x60 ;  /* 0x00000060db2c7836 */ /* 0x040fe20000000000 */
[----:B------:R-:W-:Y:S01]  /*6890*/  P2R R48, PR, RZ, 0x1 ;  /* 0x00000001ff307803 */ /* 0x000fe20000000000 */
[----:B------:R-:W-:Y:S01]  /*68a0*/  VIADD R49, R219, 0x20 ;  /* 0x00000020db317836 */ /* 0x000fe20000000000 */
[----:B------:R-:W-:Y:S02]  /*68b0*/  ISETP.GE.OR P5, PT, R16, R108, P5 ;  /* 0x0000006c1000720c */ /* 0x000fe40002fa6670 */
[----:B------:R-:W-:-:S11]  /*68c0*/  CS2R R50, SRZ ;  /* 0x0000000000327805 */ /* 0x000fd6000001ff00 */
[----:B------:R-:W0:Y:S08]  /*68d0*/  @!P5 LDC.64 R64, c[0x0][0x3e8] ;  /* 0x0000fa00ff40db82 */ /* 0x000e300000000a00 */
[----:B------:R-:W1:Y:S01]  /*68e0*/  @!P5 LDC.64 R66, c[0x0][0x400] ;  /* 0x00010000ff42db82 */ /* 0x000e620000000a00 */
[----:B0-----:R-:W-:-:S04]  /*68f0*/  @!P5 IADD3 R64, P2, P3, R88, R64, R12 ;  /* 0x000000405840d210 */ /* 0x001fc80007b5e00c */
[----:B------:R-:W-:Y:S02]  /*6900*/  @!P5 IADD3.X R65, R20, R65, R11, P2, P3 ;  /* 0x000000411441d210 */ /* 0x000fe400017e640b */
[----:B------:R-:W-:-:S04]  /*6910*/  ISETP.GE.AND P2, PT, R44, R106, PT ;  /* 0x0000006a2c00720c */ /* 0x000fc80003f46270 */
[----:B------:R-:W-:-:S13]  /*6920*/  ISETP.GE.OR P2, PT, R16, R108, P2 ;  /* 0x0000006c1000720c */ /* 0x000fda0001746670 */
[----:B------:R-:W0:Y:S01]  /*6930*/  @!P2 LDC.64 R44, c[0x0][0x3f8] ;  /* 0x0000fe00ff2cab82 */ /* 0x000e220000000a00 */
[----:B------:R-:W-:Y:S02]  /*6940*/  @!P2 IMAD.MOV.U32 R13, RZ, RZ, R11 ;  /* 0x000000ffff0da224 */ /* 0x000fe400078e000b */
[----:B------:R-:W-:-:S05]  /*6950*/  @!P2 IMAD.MOV.U32 R15, RZ, RZ, R107 ;  /* 0x000000ffff0fa224 */ /* 0x000fca00078e006b */
[----:B------:R-:W2:Y:S01]  /*6960*/  @!P2 LDC.64 R46, c[0x0][0x3e8] ;  /* 0x0000fa00ff2eab82 */ /* 0x000ea20000000a00 */
[----:B0-----:R-:W-:-:S04]  /*6970*/  @!P2 IMAD.WIDE.U32 R76, R44, 0x60, R12 ;  /* 0x000000602c4ca825 */ /* 0x001fc800078e000c */
[----:B------:R-:W-:Y:S01]  /*6980*/  @!P2 IMAD R45, R45, 0x60, RZ ;  /* 0x000000602d2da824 */ /* 0x000fe200078e02ff */
[----:B--2---:R-:W-:-:S04]  /*6990*/  @!P2 IADD3 R76, P3, P4, R88, R46, R76 ;  /* 0x0000002e584ca210 */ /* 0x004fc80007c7e04c */
[----:B------:R-:W-:-:S04]  /*69a0*/  @!P2 IADD3 R45, R77, R45, RZ ;  /* 0x0000002d4d2da210 */ /* 0x000fc80007ffe0ff */
[----:B------:R-:W-:Y:S02]  /*69b0*/  @!P2 IADD3.X R77, R20, R47, R45, P3, P4 ;  /* 0x0000002f144da210 */ /* 0x000fe40001fe842d */
[----:B------:R-:W0:Y:S08]  /*69c0*/  @!P2 LDC.64 R44, c[0x0][0x408] ;  /* 0x00010200ff2cab82 */ /* 0x000e300000000a00 */
[----:B------:R-:W2:Y:S01]  /*69d0*/  @!P2 LDC.64 R46, c[0x0][0x400] ;  /* 0x00010000ff2eab82 */ /* 0x000ea20000000a00 */
[----:B0-----:R-:W-:-:S04]  /*69e0*/  @!P2 IMAD.WIDE.U32 R78, R44, 0x60, R14 ;  /* 0x000000602c4ea825 */ /* 0x001fc800078e000e */
[----:B------:R-:W-:-:S04]  /*69f0*/  @!P2 IMAD R45, R45, 0x60, RZ ;  /* 0x000000602d2da824 */ /* 0x000fc800078e02ff */
[----:B------:R-:W-:Y:S01]  /*6a00*/  @!P2 IMAD.IADD R45, R79, 0x1, R45 ;  /* 0x000000014f2da824 */ /* 0x000fe200078e022d */
[----:B--2---:R-:W-:-:S04]  /*6a10*/  @!P2 IADD3 R78, P3, P4, R92, R46, R78 ;  /* 0x0000002e5c4ea210 */ /* 0x004fc80007c7e04e */
[----:B------:R-:W-:Y:S02]  /*6a20*/  @!P2 IADD3.X R79, R8, R47, R45, P3, P4 ;  /* 0x0000002f084fa210 */ /* 0x000fe40001fe842d */
[----:B-1----:R-:W-:-:S04]  /*6a30*/  @!P5 IADD3 R66, P3, P4, R92, R66, R14 ;  /* 0x000000425c42d210 */ /* 0x002fc80007c7e00e */
[----:B------:R-:W-:Y:S02]  /*6a40*/  @!P5 IADD3.X R67, R8, R67, R107, P3, P4 ;  /* 0x000000430843d210 */ /* 0x000fe40001fe846b */
[----:B------:R-:W-:Y:S02]  /*6a50*/  ISETP.GE.AND P4, PT, R49, R106, PT ;  /* 0x0000006a3100720c */ /* 0x000fe40003f86270 */
[----:B------:R-:W-:Y:S02]  /*6a60*/  IADD3 R49, R219, 0x40, RZ ;  /* 0x00000040db317810 */ /* 0x000fe40007ffe0ff */
[----:B------:R-:W-:-:S13]  /*6a70*/  ISETP.GE.OR P4, PT, R16, R108, P4 ;  /* 0x0000006c1000720c */ /* 0x000fda0002786670 */
[----:B------:R-:W-:-:S04]  /*6a80*/  @!P4 IADD3 R113, P3, P6, R88, R12, R37 ;  /* 0x0000000c5871c210 */ /* 0x000fc80007e7e025 */
[----:B------:R-:W-:Y:S02]  /*6a90*/  @!P4 IADD3.X R46, R20, R11, R40, P3, P6 ;  /* 0x0000000b142ec210 */ /* 0x000fe40001fec428 */
[----:B------:R-:W-:-:S04]  /*6aa0*/  ISETP.GE.AND P3, PT, R49, R106, PT ;  /* 0x0000006a3100720c */ /* 0x000fc80003f66270 */
[----:B------:R-:W-:-:S13]  /*6ab0*/  ISETP.GE.OR P3, PT, R16, R108, P3 ;  /* 0x0000006c1000720c */ /* 0x000fda0001f66670 */
[----:B------:R-:W-:-:S04]  /*6ac0*/  @!P3 IADD3 R15, P0, P6, R88, R36, R12 ;  /* 0x00000024580fb210 */ /* 0x000fc80007e1e00c */
[----:B------:R-:W-:Y:S02]  /*6ad0*/  @!P3 IADD3.X R12, R20, R39, R11, P0, P6 ;  /* 0x00000027140cb210 */ /* 0x000fe400007ec40b */
[----:B------:R-:W-:-:S04]  /*6ae0*/  @!P4 IADD3 R115, P0, P6, R92, R14, R31 ;  /* 0x0000000e5c73c210 */ /* 0x000fc80007e1e01f */
[----:B------:R-:W-:Y:S02]  /*6af0*/  @!P4 IADD3.X R44, R8, R107, R34, P0, P6 ;  /* 0x0000006b082cc210 */ /* 0x000fe400007ec422 */
[----:B------:R-:W-:-:S04]  /*6b00*/  @!P3 IADD3 R13, P0, P6, R92, R30, R14 ;  /* 0x0000001e5c0db210 */ /* 0x000fc80007e1e00e */
[----:B------:R-:W-:Y:S02]  /*6b10*/  @!P3 IADD3.X R4, R8, R33, R107, P0, P6 ;  /* 0x000000210804b210 */ /* 0x000fe400007ec46b */
[----:B------:R-:W-:Y:S02]  /*6b20*/  ISETP.NE.AND P0, PT, R48, RZ, PT ;  /* 0x000000ff3000720c */ /* 0x000fe40003f05270 */
[----:B------:R-:W0:Y:S02]  /*6b30*/  @!P4 LDC.64 R48, c[0x0][0x3e8] ;  /* 0x0000fa00ff30cb82 */ /* 0x000e240000000a00 */
[----:B0-----:R-:W-:-:S05]  /*6b40*/  @!P4 IADD3 R112, P6, R113, R48, RZ ;  /* 0x000000307170c210 */ /* 0x001fca0007fde0ff */
[----:B------:R-:W-:Y:S01]  /*6b50*/  @!P4 IMAD.X R113, R46, 0x1, R49, P6 ;  /* 0x000000012e71c824 */ /* 0x000fe200030e0631 */
[----:B------:R-:W-:Y:S01]  /*6b60*/  CS2R R48, SRZ ;  /* 0x0000000000307805 */ /* 0x000fe2000001ff00 */
[----:B------:R-:W0:Y:S01]  /*6b70*/  @!P4 LDC.64 R46, c[0x0][0x400] ;  /* 0x00010000ff2ecb82 */ /* 0x000e220000000a00 */
[----:B------:R-:W-:Y:S02]  /*6b80*/  CS2R R52, SRZ ;  /* 0x0000000000347805 */ /* 0x000fe4000001ff00 */
[----:B------:R-:W-:Y:S02]  /*6b90*/  CS2R R54, SRZ ;  /* 0x0000000000367805 */ /* 0x000fe4000001ff00 */
[----:B------:R-:W-:Y:S02]  /*6ba0*/  CS2R R56, SRZ ;  /* 0x0000000000387805 */ /* 0x000fe4000001ff00 */
[----:B------:R-:W-:Y:S01]  /*6bb0*/  CS2R R58, SRZ ;  /* 0x00000000003a7805 */ /* 0x000fe2000001ff00 */
[----:B------:R1:W2:Y:S01]  /*6bc0*/  @!P5 LDG.E.128 R48, desc[UR36][R66.64] ;  /* 0x000000244230d981 */ /* 0x0002a2000c1e1d00 */
[----:B------:R-:W-:-:S02]  /*6bd0*/  CS2R R60, SRZ ;  /* 0x00000000003c7805 */ /* 0x000fc4000001ff00 */
[----:B------:R-:W-:Y:S02]  /*6be0*/  CS2R R62, SRZ ;  /* 0x00000000003e7805 */ /* 0x000fe4000001ff00 */
[----:B------:R-:W-:Y:S02]  /*6bf0*/  CS2R R68, SRZ ;  /* 0x0000000000447805 */ /* 0x000fe4000001ff00 */
[----:B------:R-:W-:Y:S02]  /*6c00*/  CS2R R70, SRZ ;  /* 0x0000000000467805 */ /* 0x000fe4000001ff00 */
[----:B------:R-:W-:Y:S02]  /*6c10*/  CS2R R72, SRZ ;  /* 0x0000000000487805 */ /* 0x000fe4000001ff00 */
[----:B------:R-:W-:Y:S01]  /*6c20*/  CS2R R74, SRZ ;  /* 0x00000000004a7805 */ /* 0x000fe2000001ff00 */
[----:B------:R-:W3:Y:S01]  /*6c30*/  @!P4 LDG.E.128 R52, desc[UR36][R112.64] ;  /* 0x000000247034c981 */ /* 0x000ee2000c1e1d00 */
[----:B0-----:R-:W-:-:S02]  /*6c40*/  @!P4 IADD3 R114, P6, R115, R46, RZ ;  /* 0x0000002e7372c210 */ /* 0x001fc40007fde0ff */
[----:B-1----:R-:W-:Y:S01]  /*6c50*/  CS2R R66, SRZ ;  /* 0x0000000000427805 */ /* 0x002fe2000001ff00 */
[----:B------:R-:W4:Y:S02]  /*6c60*/  @!P2 LDG.E.128 R68, desc[UR36][R76.64] ;  /* 0x000000244c44a981 */ /* 0x000f24000c1e1d00 */
[----:B------:R-:W-:Y:S01]  /*6c70*/  @!P4 IMAD.X R115, R44, 0x1, R47, P6 ;  /* 0x000000012c73c824 */ /* 0x000fe200030e062f */
[----:B------:R-:W-:Y:S01]  /*6c80*/  CS2R R46, SRZ ;  /* 0x00000000002e7805 */ /* 0x000fe2000001ff00 */
[----:B------:R-:W0:Y:S01]  /*6c90*/  @!P3 LDC.64 R44, c[0x0][0x3e8] ;  /* 0x0000fa00ff2cbb82 */ /* 0x000e220000000a00 */
[----:B------:R-:W5:Y:S04]  /*6ca0*/  @!P2 LDG.E.128 R72, desc[UR36][R78.64] ;  /* 0x000000244e48a981 */ /* 0x000f68000c1e1d00 */
[----:B------:R-:W5:Y:S01]  /*6cb0*/  @!P4 LDG.E.128 R56, desc[UR36][R114.64] ;  /* 0x000000247238c981 */ /* 0x000f62000c1e1d00 */
[----:B0-----:R-:W-:-:S05]  /*6cc0*/  @!P3 IADD3 R14, P6, R15, R44, RZ ;  /* 0x0000002c0f0eb210 */ /* 0x001fca0007fde0ff */
[----:B------:R-:W-:Y:S02]  /*6cd0*/  @!P3 IMAD.X R15, R12, 0x1, R45, P6 ;  /* 0x000000010c0fb824 */ /* 0x000fe400030e062d */
[----:B------:R-:W0:Y:S03]  /*6ce0*/  @!P3 LDC.64 R44, c[0x0][0x400] ;  /* 0x00010000ff2cbb82 */ /* 0x000e260000000a00 */
[----:B------:R-:W5:Y:S01]  /*6cf0*/  @!P3 LDG.E.128 R60, desc[UR36][R14.64] ;  /* 0x000000240e3cb981 */ /* 0x000f62000c1e1d00 */
[----:B0-----:R-:W-:-:S04]  /*6d00*/  @!P3 IADD3 R12, P6, R13, R44, RZ ;  /* 0x0000002c0d0cb210 */ /* 0x001fc80007fde0ff */
[----:B------:R-:W-:Y:S02]  /*6d10*/  @!P3 IADD3.X R13, R4, R45, RZ, P6, !PT ;  /* 0x0000002d040db210 */ /* 0x000fe400037fe4ff */
[----:B------:R-:W-:-:S06]  /*6d20*/  CS2R R44, SRZ ;  /* 0x00000000002c7805 */ /* 0x000fcc000001ff00 */
[----:B------:R0:W5:Y:S02]  /*6d30*/  @!P5 LDG.E.128 R44, desc[UR36][R64.64] ;  /* 0x00000024402cd981 */ /* 0x000164000c1e1d00 */
[----:B0-----:R-:W-:-:S06]  /*6d40*/  CS2R R64, SRZ ;  /* 0x0000000000407805 */ /* 0x001fcc000001ff00 */
[----:B------:R-:W5:Y:S01]  /*6d50*/  @!P3 LDG.E.128 R64, desc[UR36][R12.64] ;  /* 0x000000240c40b981 */ /* 0x000f62000c1e1d00 */
[----:B------:R-:W-:-:S06]  /*6d60*/  UISETP.NE.AND UP0, UPT, UR60, 0x3, UPT ;  /* 0x000000033c00788c */ /* 0x000fcc000bf05270 */
[----:B------:R-:W-:Y:S02]  /*6d70*/  PLOP3.LUT P5, PT, PT, PT, UP0, 0x80, 0x0 ;  /* 0x000000000000781c */ /* 0x000fe40003faf008 */
[----:B------:R-:W-:Y:S01]  /*6d80*/  ISETP.GE.AND P2, PT, R16, R108, PT ;  /* 0x0000006c1000720c */ /* 0x000fe20003f46270 */
[----:B--2---:R-:W-:Y:S01]  /*6d90*/  IMAD.MOV.U32 R131, RZ, RZ, R48 ;  /* 0x000000ffff837224 */ /* 0x004fe200078e0030 */
[----:B------:R-:W-:Y:S01]  /*6da0*/  MOV R129, R50 ;  /* 0x0000003200817202 */ /* 0x000fe20000000f00 */
[----:B---3--:R-:W-:Y:S02]  /*6db0*/  IMAD.MOV.U32 R124, RZ, RZ, R52 ;  /* 0x000000ffff7c7224 */ /* 0x008fe400078e0034 */
[----:B------:R-:W-:Y:S02]  /*6dc0*/  IMAD.MOV.U32 R125, RZ, RZ, R54 ;  /* 0x000000ffff7d7224 */ /* 0x000fe400078e0036 */
[----:B----4-:R-:W-:Y:S02]  /*6dd0*/  IMAD.MOV.U32 R113, RZ, RZ, R68 ;  /* 0x000000ffff717224 */ /* 0x010fe400078e0044 */
[----:B------:R-:W-:-:S02]  /*6de0*/  IMAD.MOV.U32 R115, RZ, RZ, R70 ;  /* 0x000000ffff737224 */ /* 0x000fc400078e0046 */
[----:B-----5:R-:W-:Y:S01]  /*6df0*/  IMAD.MOV.U32 R116, RZ, RZ, R72 ;  /* 0x000000ffff747224 */ /* 0x020fe200078e0048 */
[----:B------:R-:W-:Y:S01]  /*6e00*/  MOV R117, R74 ;  /* 0x0000004a00757202 */ /* 0x000fe20000000f00 */
[----:B------:R-:W-:Y:S01]  /*6e10*/  IMAD.MOV.U32 R126, RZ, RZ, R56 ;  /* 0x000000ffff7e7224 */ /* 0x000fe200078e0038 */
[----:B------:R-:W-:Y:S01]  /*6e20*/  MOV R127, R58 ;  /* 0x0000003a007f7202 */ /* 0x000fe20000000f00 */
[----:B------:R-:W-:Y:S02]  /*6e30*/  IMAD.MOV.U32 R119, RZ, RZ, R60 ;  /* 0x000000ffff777224 */ /* 0x000fe400078e003c */
[----:B------:R-:W-:Y:S02]  /*6e40*/  IMAD.MOV.U32 R121, RZ, RZ, R62 ;  /* 0x000000ffff797224 */ /* 0x000fe400078e003e */
[----:B------:R-:W-:Y:S02]  /*6e50*/  IMAD.MOV.U32 R130, RZ, RZ, R44 ;  /* 0x000000ffff827224 */ /* 0x000fe400078e002c */
[----:B------:R-:W-:-:S02]  /*6e60*/  IMAD.MOV.U32 R128, RZ, RZ, R46 ;  /* 0x000000ffff807224 */ /* 0x000fc400078e002e */
[----:B------:R-:W-:Y:S01]  /*6e70*/  IMAD.MOV.U32 R122, RZ, RZ, R64 ;  /* 0x000000ffff7a7224 */ /* 0x000fe200078e0040 */
[----:B------:R-:W-:Y:S01]  /*6e80*/  MOV R123, R66 ;  /* 0x00000042007b7202 */ /* 0x000fe20000000f00 */
[----:B------:R-:W-:Y:S06]  /*6e90*/  @!P5 BRA `(.L_x_549) ;  /* 0x000000000004d947 */ /* 0x000fec0003800000 */
[----:B------:R-:W-:Y:S01]  /*6ea0*/  BPT.TRAP 0x1 ;  /* 0x000000040000795c */ /* 0x000fe20000300000 */
.L_x_549:
[----:B------:R-:W-:Y:S01]  /*6eb0*/  IMAD R4, R216, 0x8, R23 ;  /* 0x00000008d8047824 */ /* 0x000fe200078e0217 */
[----:B------:R-:W-:Y:S01]  /*6ec0*/  SHF.L.U32 R107, R224, 0x1f, RZ ;  /* 0x0000001fe06b7819 */ /* 0x000fe200000006ff */
[----:B------:R-:W0:Y:S01]  /*6ed0*/  LDC R118, c[0x0][0x2f4] ;  /* 0x0000bd00ff767b82 */ /* 0x000e220000000800 */
[----:B------:R-:W-:Y:S02]  /*6ee0*/  BSSY B1, `(.L_x_550) ;  /* 0x0000003000017945 */ /* 0x000fe40003800000 */
[----:B------:R-:W1:Y:S02]  /*6ef0*/  SYNCS.PHASECHK.TRANS64.TRYWAIT P3, [R4+URZ+0x38890], R107 ;  /* 0x0388906b040075a7 */ /* 0x000e64000806017f */
[----:B-1----:R-:W-:Y:S05]  /*6f00*/  @!P3 BRA `(.L_x_551) ;  /* 0x000001ec0008b947 */ /* 0x002fea0003800000 */
.L_x_843:
[----:B------:R-:W-:Y:S05]  /*6f10*/  BSYNC B1 ;  /* 0x0000000000017941 */ /* 0x000fea0003800000 */
.L_x_550:
[----:B------:R-:W-:Y:S01]  /*6f20*/  UMOV UR4, 0xffffffff ;  /* 0xffffffff00047882 */ /* 0x000fe20000000000 */
[----:B0-----:R-:W-:Y:S02]  /*6f30*/  IMAD.IADD R120, R118, 0x1, -R85 ;  /* 0x0000000176787824 */ /* 0x001fe400078e0a55 */
[----:B------:R-:W-:Y:S05]  /*6f40*/  BRA.DIV UR4, `(.L_x_552) ;  /* 0x000001ee040c7947 */ /* 0x000fea000b800000 */
[----:B------:R0:W2:Y:S04]  /*6f50*/  SHFL.IDX PT, R112, R111, RZ, 0x181f ;  /* 0x00181fff6f707589 */ /* 0x0000a800000e0000 */
[----:B------:R0:W3:Y:S02]  /*6f60*/  SHFL.IDX PT, R114, R110, RZ, 0x181f ;  /* 0x00181fff6e727589 */ /* 0x0000e400000e0000 */
.L_x_847:
[----:B------:R-:W-:Y:S01]  /*6f70*/  ISETP.GE.OR P3, PT, R219, R106, P1 ;  /* 0x0000006adb00720c */ /* 0x000fe20000f66670 */
[----:B------:R-:W-:-:S12]  /*6f80*/  BSSY B1, `(.L_x_553) ;  /* 0x00000ef000017945 */ /* 0x000fd80003800000 */
[----:B------:R-:W-:Y:S05]  /*6f90*/  @P3 BRA `(.L_x_554) ;  /* 0x0000000c00b43947 */ /* 0x000fea0003800000 */
[----:B------:R-:W-:Y:S01]  /*6fa0*/  SEL R11, R85, R120, !P0 ;  /* 0x00000078550b7207 */ /* 0x000fe20004000000 */
[----:B------:R-:W-:Y:S01]  /*6fb0*/  BSSY B2, `(.L_x_555) ;  /* 0x00000e6000027945 */ /* 0x000fe20003800000 */
[----:B---3--:R-:W-:Y:S02]  /*6fc0*/  IADD3 R108, P3, R9, R114, RZ ;  /* 0x00000072096c7210 */ /* 0x008fe40007f7e0ff */
[----:B------:R-:W-:-:S03]  /*6fd0*/  SHF.R.S32.HI R12, RZ, 0x1f, R11 ;  /* 0x0000001fff0c7819 */ /* 0x000fc6000001140b */
[----:B--2---:R-:W-:Y:S01]  /*6fe0*/  IMAD.X R109, R112, 0x1, R5, P3 ;  /* 0x00000001706d7824 */ /* 0x004fe200018e0605 */
[----:B------:R-:W-:-:S04]  /*6ff0*/  LEA.HI R12, R12, R11, RZ, 0x5 ;  /* 0x0000000b0c0c7211 */ /* 0x000fc800078f28ff */
[----:B------:R-:W-:-:S04]  /*7000*/  LEA.HI.SX32 R12, R12, R7, 0x1b ;  /* 0x000000070c0c7211 */ /* 0x000fc800078fdaff */
[----:B------:R-:W-:Y:S02]  /*7010*/  SHF.R.S32.HI R13, RZ, 0x1f, R12 ;  /* 0x0000001fff0d7819 */ /* 0x000fe4000001140c */
[----:B------:R-:W-:Y:S02]  /*7020*/  SHF.L.U32 R11, R12, 0x4, RZ ;  /* 0x000000040c0b7819 */ /* 0x000fe400000006ff */
[----:B------:R-:W-:Y:S02]  /*7030*/  LEA.HI R12, R13, R12, RZ, 0x3 ;  /* 0x0000000c0d0c7211 */ /* 0x000fe400078f18ff */
[----:B------:R-:W-:-:S03]  /*7040*/  LOP3.LUT R13, R83, 0x70, R11, 0xf8, !PT ;  /* 0x00000070530d7812 */ /* 0x000fc600078ef80b */
[----:B------:R-:W-:Y:S01]  /*7050*/  IMAD.SHL.U32 R12, R12, 0x800, RZ ;  /* 0x000008000c0c7824 */ /* 0x000fe200078e00ff */
[----:B------:R-:W-:-:S04]  /*7060*/  LOP3.LUT R13, R13, R98, RZ, 0x3c, !PT ;  /* 0x000000620d0d7212 */ /* 0x000fc800078e3cff */
[----:B------:R-:W-:-:S04]  /*7070*/  LOP3.LUT R12, R12, 0xffffc000, RZ, 0xc0, !PT ;  /* 0xffffc0000c0c7812 */ /* 0x000fc800078ec0ff */
[----:B------:R-:W-:Y:S01]  /*7080*/  IADD3 R13, R13, R12, R227 ;  /* 0x0000000c0d0d7210 */ /* 0x000fe20007ffe0e3 */
[----:B------:R-:W-:-:S04]  /*7090*/  IMAD R12, R216, 0x8000, R80 ;  /* 0x00008000d80c7824 */ /* 0x000fc800078e0250 */
[----:B------:R-:W-:Y:S01]  /*70a0*/  IMAD R14, R216, 0x8000, R13 ;  /* 0x00008000d80e7824 */ /* 0x000fe200078e020d */
[----:B------:R-:W-:-:S03]  /*70b0*/  IADD3 R12, R23, R12, RZ ;  /* 0x0000000c170c7210 */ /* 0x000fc60007ffe0ff */
[----:B------:R-:W-:-:S03]  /*70c0*/  IMAD.IADD R76, R23, 0x1, R14 ;  /* 0x00000001174c7824 */ /* 0x000fc600078e020e */
[----:B------:R-:W2:Y:S04]  /*70d0*/  LDS.128 R12, [R12+0x28400] ;  /* 0x028400000c0c7984 */ /* 0x000ea80000000c00 */
[----:B------:R-:W3:Y:S01]  /*70e0*/  LDS.128 R76, [R76+0x28400] ;  /* 0x028400004c4c7984 */ /* 0x000ee20000000c00 */
[----:B------:R-:W-:Y:S05]  /*70f0*/  @P2 BRA `(.L_x_556) ;  /* 0x0000000c00442947 */ /* 0x000fea0003800000 */
[----:B------:R-:W-:Y:S01]  /*7100*/  SHF.R.U32.HI R46, RZ, 0x8, R45 ;  /* 0x00000008ff2e7819 */ /* 0x000fe2000001162d */
[----:B--2---:R-:W-:Y:S01]  /*7110*/  IMAD.MOV.U32 R44, RZ, RZ, R13 ;  /* 0x000000ffff2c7224 */ /* 0x004fe200078e000d */
[----:B------:R-:W-:Y:S02]  /*7120*/  SHF.R.U32.HI R137, RZ, 0x10, R45 ;  /* 0x00000010ff897819 */ /* 0x000fe4000001162d */
[----:B------:R-:W-:Y:S02]  /*7130*/  LOP3.LUT R48, R45, 0xff0000ff, RZ, 0xc0, !PT ;  /* 0xff0000ff2d307812 */ /* 0x000fe400078ec0ff */
[----:B------:R-:W-:Y:S02]  /*7140*/  SHF.R.U32.HI R135, RZ, 0x8, R47 ;  /* 0x00000008ff877819 */ /* 0x000fe4000001162f */
[----:B------:R-:W-:Y:S01]  /*7150*/  SHF.L.U32 R13, R46, 0x8, RZ ;  /* 0x000000082e0d7819 */ /* 0x000fe200000006ff */
[----:B------:R-:W-:Y:S01]  /*7160*/  IMAD.MOV.U32 R46, RZ, RZ, R14 ;  /* 0x000000ffff2e7224 */ /* 0x000fe200078e000e */
[----:B------:R-:W-:Y:S01]  /*7170*/  SHF.R.U32.HI R132, RZ, 0x8, R51 ;  /* 0x00000008ff847819 */ /* 0x000fe20000011633 */
[----:B------:R-:W-:Y:S01]  /*7180*/  IMAD.U32 R14, R137, 0x10000, RZ ;  /* 0x00010000890e7824 */ /* 0x000fe200078e00ff */
[----:B------:R-:W-:-:S02]  /*7190*/  LOP3.LUT R45, R47, 0xff0000ff, RZ, 0xc0, !PT ;  /* 0xff0000ff2f2d7812 */ /* 0x000fc400078ec0ff */
[----:B------:R-:W-:Y:S02]  /*71a0*/  SHF.R.U32.HI R134, RZ, 0x10, R47 ;  /* 0x00000010ff867819 */ /* 0x000fe4000001162f */
[--C-:B------:R-:W-:Y:S02]  /*71b0*/  SHF.R.U32.HI R133, RZ, 0x8, R49.reuse ;  /* 0x00000008ff857819 */ /* 0x100fe40000011631 */
[----:B------:R-:W-:Y:S02]  /*71c0*/  LOP3.LUT R47, R49, 0xff0000ff, RZ, 0xc0, !PT ;  /* 0xff0000ff312f7812 */ /* 0x000fe400078ec0ff */
[----:B------:R-:W-:Y:S01]  /*71d0*/  SHF.R.U32.HI R136, RZ, 0x10, R49 ;  /* 0x00000010ff887819 */ /* 0x000fe20000011631 */
[----:B------:R-:W-:Y:S01]  /*71e0*/  IMAD.MOV.U32 R49, RZ, RZ, R12 ;  /* 0x000000ffff317224 */ /* 0x000fe200078e000c */
[----:B------:R-:W-:Y:S01]  /*71f0*/  LOP3.LUT R50, R51, 0xff0000ff, RZ, 0xc0, !PT ;  /* 0xff0000ff33327812 */ /* 0x000fe200078ec0ff */
[----:B------:R-:W-:Y:S01]  /*7200*/  IMAD.SHL.U32 R12, R135, 0x100, RZ ;  /* 0x00000100870c7824 */ /* 0x000fe200078e00ff */
[----:B------:R-:W-:Y:S01]  /*7210*/  SHF.R.U32.HI R138, RZ, 0x10, R51 ;  /* 0x00000010ff8a7819 */ /* 0x000fe20000011633 */
[----:B------:R-:W-:Y:S01]  /*7220*/  IMAD.U32 R136, R136, 0x10000, RZ ;  /* 0x0001000088887824 */ /* 0x000fe200078e00ff */
[----:B------:R-:W-:Y:S01]  /*7230*/  LOP3.LUT R13, R48, 0xff00, R13, 0xf8, !PT ;  /* 0x0000ff00300d7812 */ /* 0x000fe200078ef80d */
[----:B------:R-:W-:Y:S01]  /*7240*/  IMAD.SHL.U32 R48, R133, 0x100, RZ ;  /* 0x0000010085307824 */ /* 0x000fe200078e00ff */
[----:B------:R-:W-:-:S02]  /*7250*/  SHF.L.U32 R51, R132, 0x8, RZ ;  /* 0x0000000884337819 */ /* 0x000fc400000006ff */
[----:B------:R-:W-:Y:S01]  /*7260*/  LOP3.LUT R14, R13, 0xff0000, R14, 0xf8, !PT ;  /* 0x00ff00000d0e7812 */ /* 0x000fe200078ef80e */
[----:B------:R-:W-:Y:S01]  /*7270*/  IMAD.U32 R13, R134, 0x10000, RZ ;  /* 0x00010000860d7824 */ /* 0x000fe200078e00ff */
[----:B------:R-:W-:Y:S02]  /*7280*/  LOP3.LUT R135, R50, 0xff00, R51, 0xf8, !PT ;  /* 0x0000ff0032877812 */ /* 0x000fe400078ef833 */
[----:B------:R-:W-:Y:S02]  /*7290*/  LOP3.LUT R12, R45, 0xff00, R12, 0xf8, !PT ;  /* 0x0000ff002d0c7812 */ /* 0x000fe400078ef80c */
[----:B------:R-:W-:Y:S02]  /*72a0*/  F2FP.F16.E4M3.UNPACK_B R134, R131.H1 ;  /* 0x00000083ff86723e */ /* 0x000fe400030006ff */
[----:B------:R-:W-:Y:S02]  /*72b0*/  F2FP.F16.E4M3.UNPACK_B R50, R49.H1 ;  /* 0x00000031ff32723e */ /* 0x000fe400030006ff */
[----:B---3--:R-:W-:-:S02]  /*72c0*/  F2FP.F16.E4M3.UNPACK_B R51, R76.H1 ;  /* 0x0000004cff33723e */ /* 0x008fc400030006ff */
[----:B------:R-:W-:Y:S01]  /*72d0*/  LOP3.LUT R45, R47, 0xff00, R48, 0xf8, !PT ;  /* 0x0000ff002f2d7812 */ /* 0x000fe200078ef830 */
[----:B------:R-:W-:Y:S01]  /*72e0*/  HADD2.F32 R47, -RZ, R50.H0_H0 ;  /* 0x20000032ff2f7230 */ /* 0x000fe20000004100 */
[----:B------:R-:W-:Y:S01]  /*72f0*/  LOP3.LUT R12, R12, 0xff0000, R13, 0xf8, !PT ;  /* 0x00ff00000c0c7812 */ /* 0x000fe200078ef80d */
[----:B------:R-:W-:Y:S01]  /*7300*/  HADD2.F32 R13, -RZ, R134.H0_H0 ;  /* 0x20000086ff0d7230 */ /* 0x000fe20000004100 */
[----:B------:R-:W-:Y:S01]  /*7310*/  F2FP.F16.E4M3.UNPACK_B R132, R130.H1 ;  /* 0x00000082ff84723e */ /* 0x000fe200030006ff */
[----:B------:R-:W-:Y:S01]  /*7320*/  HADD2.F32 R48, -RZ, R51.H0_H0 ;  /* 0x20000033ff307230 */ /* 0x000fe20000004100 */
[----:B------:R-:W-:Y:S01]  /*7330*/  SHF.L.U32 R138, R138, 0x10, RZ ;  /* 0x000000108a8a7819 */ /* 0x000fe200000006ff */
[----:B------:R-:W-:Y:S02]  /*7340*/  HADD2.F32 R50, -RZ, R50.H1_H1 ;  /* 0x30000032ff327230 */ /* 0x000fe40000004100 */
[----:B------:R-:W-:Y:S01]  /*7350*/  FMUL.FTZ R137, R47, R13 ;  /* 0x0000000d2f897220 */ /* 0x000fe20000410000 */
[----:B------:R-:W-:-:S02]  /*7360*/  HADD2.F32 R133, -RZ, R132.H0_H0 ;  /* 0x20000084ff857230 */ /* 0x000fc40000004100 */
[C---:B------:R-:W-:Y:S01]  /*7370*/  FMUL.FTZ R140, R48.reuse, R13 ;  /* 0x0000000d308c7220 */ /* 0x040fe20000410000 */
[----:B------:R-:W-:Y:S01]  /*7380*/  LOP3.LUT R13, R135, 0xff0000, R138, 0xf8, !PT ;  /* 0x00ff0000870d7812 */ /* 0x000fe200078ef88a */
[----:B------:R-:W-:Y:S01]  /*7390*/  HADD2.F32 R135, -RZ, R132.H1_H1 ;  /* 0x30000084ff877230 */ /* 0x000fe20000004100 */
[----:B------:R-:W-:Y:S01]  /*73a0*/  LOP3.LUT R45, R45, 0xff0000, R136, 0xf8, !PT ;  /* 0x00ff00002d2d7812 */ /* 0x000fe200078ef888 */
[-C--:B------:R-:W-:Y:S01]  /*73b0*/  FFMA.FTZ R48, R48, R133.reuse, R137 ;  /* 0x0000008530307223 */ /* 0x080fe20000010089 */
[----:B------:R-:W-:Y:S01]  /*73c0*/  FFMA.FTZ R47, R47, R133, -R140 ;  /* 0x000000852f2f7223 */ /* 0x000fe2000001088c */
[----:B------:R-:W-:Y:S01]  /*73d0*/  HADD2.F32 R137, -RZ, R134.H1_H1 ;  /* 0x30000086ff897230 */ /* 0x000fe20000004100 */
[----:B------:R-:W-:Y:S01]  /*73e0*/  F2FP.F16.E4M3.UNPACK_B R133, R130 ;  /* 0x00000082ff85723e */ /* 0x000fe200020006ff */
[----:B------:R-:W-:Y:S01]  /*73f0*/  HADD2.F32 R132, -RZ, R51.H1_H1 ;  /* 0x30000033ff847230 */ /* 0x000fe20000004100 */
[----:B------:R-:W-:Y:S02]  /*7400*/  F2FP.F16.E4M3.UNPACK_B R134, R131 ;  /* 0x00000083ff86723e */ /* 0x000fe400020006ff */
[----:B------:R-:W-:-:S02]  /*7410*/  F2FP.F16.E4M3.UNPACK_B R130, R76 ;  /* 0x0000004cff82723e */ /* 0x000fc400020006ff */
[----:B------:R-:W-:Y:S01]  /*7420*/  F2FP.F16.E4M3.UNPACK_B R51, R49 ;  /* 0x00000031ff33723e */ /* 0x000fe200020006ff */
[-C--:B------:R-:W-:Y:S01]  /*7430*/  FMUL.FTZ R49, R132, R137.reuse ;  /* 0x0000008984317220 */ /* 0x080fe20000410000 */
[C---:B------:R-:W-:Y:S01]  /*7440*/  FMUL.FTZ R137, R50.reuse, R137 ;  /* 0x0000008932897220 */ /* 0x040fe20000410000 */
[----:B------:R-:W-:Y:S02]  /*7450*/  HADD2.F32 R136, -RZ, R134.H0_H0 ;  /* 0x20000086ff887230 */ /* 0x000fe40000004100 */
[----:B------:R-:W-:Y:S02]  /*7460*/  HADD2.F32 R131, -RZ, R130.H0_H0 ;  /* 0x20000082ff837230 */ /* 0x000fe40000004100 */
[-C--:B------:R-:W-:Y:S01]  /*7470*/  FFMA.FTZ R50, R50, R135.reuse, -R49 ;  /* 0x0000008732327223 */ /* 0x080fe20000010831 */
[----:B------:R-:W-:Y:S02]  /*7480*/  HADD2.F32 R76, -RZ, R51.H0_H0 ;  /* 0x20000033ff4c7230 */ /* 0x000fe40000004100 */
[----:B------:R-:W-:Y:S01]  /*7490*/  FFMA.FTZ R49, R132, R135, R137 ;  /* 0x0000008784317223 */ /* 0x000fe20000010089 */
[----:B------:R-:W-:-:S02]  /*74a0*/  HADD2.F32 R132, -RZ, R133.H0_H0 ;  /* 0x20000085ff847230 */ /* 0x000fc40000004100 */
[CC--:B------:R-:W-:Y:S01]  /*74b0*/  FMUL.FTZ R135, R131.reuse, R136.reuse ;  /* 0x0000008883877220 */ /* 0x0c0fe20000410000 */
[----:B------:R-:W-:Y:S02]  /*74c0*/  HADD2.F32 R134, -RZ, R134.H1_H1 ;  /* 0x30000086ff867230 */ /* 0x000fe40000004100 */
[C---:B------:R-:W-:Y:S01]  /*74d0*/  FMUL.FTZ R138, R76.reuse, R136 ;  /* 0x000000884c8a7220 */ /* 0x040fe20000410000 */
[----:B------:R-:W-:Y:S02]  /*74e0*/  HADD2.F32 R130, -RZ, R130.H1_H1 ;  /* 0x30000082ff827230 */ /* 0x000fe40000004100 */
[-C--:B------:R-:W-:Y:S01]  /*74f0*/  FFMA.FTZ R136, R76, R132.reuse, -R135 ;  /* 0x000000844c887223 */ /* 0x080fe20000010887 */
[----:B------:R-:W-:Y:S02]  /*7500*/  HADD2.F32 R51, -RZ, R51.H1_H1 ;  /* 0x30000033ff337230 */ /* 0x000fe40000004100 */
[----:B------:R-:W-:Y:S01]  /*7510*/  FFMA.FTZ R138, R131, R132, R138 ;  /* 0x00000084838a7223 */ /* 0x000fe2000001008a */
[----:B------:R-:W-:-:S02]  /*7520*/  HADD2.F32 R133, -RZ, R133.H1_H1 ;  /* 0x30000085ff857230 */ /* 0x000fc40000004100 */
[CC--:B------:R-:W-:Y:S01]  /*7530*/  FMUL.FTZ R132, R130.reuse, R134.reuse ;  /* 0x0000008682847220 */ /* 0x0c0fe20000410000 */
[----:B------:R-:W-:Y:S01]  /*7540*/  F2FP.F16.E4M3.UNPACK_B R76, R129.H1 ;  /* 0x00000081ff4c723e */ /* 0x000fe200030006ff */
[C---:B------:R-:W-:Y:S01]  /*7550*/  FMUL.FTZ R139, R51.reuse, R134 ;  /* 0x00000086338b7220 */ /* 0x040fe20000410000 */
[----:B------:R-:W-:Y:S01]  /*7560*/  F2FP.F16.E4M3.UNPACK_B R131, R78.H1 ;  /* 0x0000004eff83723e */ /* 0x000fe200030006ff */
[-C--:B------:R-:W-:Y:S01]  /*7570*/  FFMA.FTZ R137, R51, R133.reuse, -R132 ;  /* 0x0000008533897223 */ /* 0x080fe20000010884 */
[----:B------:R-:W-:Y:S01]  /*7580*/  F2FP.F16.E4M3.UNPACK_B R134, R128.H1 ;  /* 0x00000080ff86723e */ /* 0x000fe200030006ff */
[--C-:B------:R-:W-:Y:S01]  /*7590*/  HADD2.F32 R135, -RZ, R76.reuse.H0_H0 ;  /* 0x2000004cff877230 */ /* 0x100fe20000004100 */
[----:B------:R-:W-:Y:S01]  /*75a0*/  F2FP.F16.E4M3.UNPACK_B R51, R46.H1 ;  /* 0x0000002eff33723e */ /* 0x000fe200030006ff */
[----:B------:R-:W-:Y:S02]  /*75b0*/  HADD2.F32 R132, -RZ, R131.H0_H0 ;  /* 0x20000083ff847230 */ /* 0x000fe40000004100 */
[----:B------:R-:W-:Y:S01]  /*75c0*/  FFMA.FTZ R139, R130, R133, R139 ;  /* 0x00000085828b7223 */ /* 0x000fe2000001008b */
[----:B------:R-:W-:Y:S01]  /*75d0*/  HADD2.F32 R130, -RZ, R76.H1_H1 ;  /* 0x3000004cff827230 */ /* 0x000fe20000004100 */
[----:B------:R-:W-:Y:S01]  /*75e0*/  F2FP.F16.E4M3.UNPACK_B R129, R129 ;  /* 0x00000081ff81723e */ /* 0x000fe200020006ff */
[----:B------:R-:W-:-:S02]  /*75f0*/  HADD2.F32 R76, -RZ, R51.H0_H0 ;  /* 0x20000033ff4c7230 */ /* 0x000fc40000004100 */
[-C--:B------:R-:W-:Y:S01]  /*7600*/  FMUL.FTZ R141, R132, R135.reuse ;  /* 0x00000087848d7220 */ /* 0x080fe20000410000 */
[--C-:B------:R-:W-:Y:S01]  /*7610*/  HADD2.F32 R133, -RZ, R134.reuse.H0_H0 ;  /* 0x20000086ff857230 */ /* 0x100fe20000004100 */
[----:B------:R-:W-:Y:S01]  /*7620*/  F2FP.F16.E4M3.UNPACK_B R78, R78 ;  /* 0x0000004eff4e723e */ /* 0x000fe200020006ff */
[----:B------:R-:W-:Y:S02]  /*7630*/  HADD2.F32 R131, -RZ, R131.H1_H1 ;  /* 0x30000083ff837230 */ /* 0x000fe40000004100 */
[C---:B------:R-:W-:Y:S01]  /*7640*/  FMUL.FTZ R135, R76.reuse, R135 ;  /* 0x000000874c877220 */ /* 0x040fe20000410000 */
[----:B------:R-:W-:Y:S02]  /*7650*/  HADD2.F32 R51, -RZ, R51.H1_H1 ;  /* 0x30000033ff337230 */ /* 0x000fe40000004100 */
        /* <DEDUP_REMOVED lines=11> */
[----:B------:R-:W-:Y:S01]  /*7710*/  HADD2.F32 R133, -RZ, R129.H1_H1 ;  /* 0x30000081ff857230 */ /* 0x000fe20000004100 */
[----:B------:R-:W-:Y:S01]  /*7720*/  F2FP.SATFINITE.E4M3.F32.PACK_AB_MERGE_C R47, R50, R47, RZ ;  /* 0x0000002f322f723e */ /* 0x000fe200048070ff */
[----:B------:R-:W-:Y:S01]  /*7730*/  HADD2.F32 R51, -RZ, R46.H0_H0 ;  /* 0x2000002eff337230 */ /* 0x000fe20000004100 */
[----:B------:R-:W-:Y:S01]  /*7740*/  F2FP.SATFINITE.E4M3.F32.PACK_AB_MERGE_C R48, R49, R48, RZ ;  /* 0x000000303130723e */ /* 0x000fe200048070ff */
[----:B------:R-:W-:Y:S01]  /*7750*/  HADD2.F32 R78, -RZ, R78.H1_H1 ;  /* 0x3000004eff4e7230 */ /* 0x000fe20000004100 */
[----:B------:R-:W-:Y:S01]  /*7760*/  F2FP.F16.E4M3.UNPACK_B R50, R77 ;  /* 0x0000004dff32723e */ /* 0x000fe200020006ff */
[----:B------:R-:W-:-:S02]  /*7770*/  HADD2.F32 R129, -RZ, R128.H0_H0 ;  /* 0x20000080ff817230 */ /* 0x000fc40000004100 */
[CC--:B------:R-:W-:Y:S01]  /*7780*/  FMUL.FTZ R135, R51.reuse, R130.reuse ;  /* 0x0000008233877220 */ /* 0x0c0fe20000410000 */
[----:B------:R-:W-:Y:S02]  /*7790*/  HADD2.F32 R131, -RZ, R128.H1_H1 ;  /* 0x30000080ff837230 */ /* 0x000fe40000004100 */
[----:B------:R-:W-:Y:S01]  /*77a0*/  FMUL.FTZ R128, R76, R130 ;  /* 0x000000824c807220 */ /* 0x000fe20000410000 */
[----:B------:R-:W-:Y:S02]  /*77b0*/  HADD2.F32 R46, -RZ, R46.H1_H1 ;  /* 0x3000002eff2e7230 */ /* 0x000fe40000004100 */
[----:B------:R-:W-:Y:S01]  /*77c0*/  FMUL.FTZ R141, R78, R133 ;  /* 0x000000854e8d7220 */ /* 0x000fe20000410000 */
[----:B------:R-:W-:Y:S01]  /*77d0*/  F2FP.F16.E4M3.UNPACK_B R49, R44 ;  /* 0x0000002cff31723e */ /* 0x000fe200020006ff */
[----:B------:R-:W-:Y:S01]  /*77e0*/  FFMA.FTZ R132, R51, R129, -R128 ;  /* 0x0000008133847223 */ /* 0x000fe20000010880 */
[----:B------:R-:W-:Y:S01]  /*77f0*/  F2FP.F16.E4M3.UNPACK_B R51, R45 ;  /* 0x0000002dff33723e */ /* 0x000fe200020006ff */
[----:B------:R-:W-:Y:S01]  /*7800*/  FMUL.FTZ R133, R46, R133 ;  /* 0x000000852e857220 */ /* 0x000fe20000410000 */
[----:B------:R-:W-:Y:S01]  /*7810*/  FFMA.FTZ R135, R76, R129, R135 ;  /* 0x000000814c877223 */ /* 0x000fe20000010087 */
[-C--:B------:R-:W-:Y:S01]  /*7820*/  FFMA.FTZ R141, R46, R131.reuse, -R141 ;  /* 0x000000832e8d7223 */ /* 0x080fe2000001088d */
[----:B------:R-:W-:Y:S01]  /*7830*/  F2FP.SATFINITE.E4M3.F32.PACK_AB_MERGE_C R46, R143, R140, RZ ;  /* 0x0000008c8f2e723e */ /* 0x000fe200048070ff */
[----:B------:R-:W-:Y:S01]  /*7840*/  FFMA.FTZ R78, R78, R131, R133 ;  /* 0x000000834e4e7223 */ /* 0x000fe20000010085 */
[----:B------:R-:W-:Y:S01]  /*7850*/  F2FP.SATFINITE.E4M3.F32.PACK_AB_MERGE_C R142, R145, R142, RZ ;  /* 0x0000008e918e723e */ /* 0x000fe200048070ff */
[----:B------:R-:W-:Y:S01]  /*7860*/  HADD2.F32 R128, -RZ, R50.H0_H0 ;  /* 0x20000032ff807230 */ /* 0x000fe20000004100 */
[----:B------:R-:W-:Y:S01]  /*7870*/  F2FP.SATFINITE.E4M3.F32.PACK_AB_MERGE_C R76, R139, R138, R48 ;  /* 0x0000008a8b4c723e */ /* 0x000fe20004807030 */
[----:B------:R-:W-:Y:S01]  /*7880*/  HADD2.F32 R133, -RZ, R51.H0_H0 ;  /* 0x20000033ff857230 */ /* 0x000fe20000004100 */
[----:B------:R-:W-:Y:S01]  /*7890*/  F2FP.F16.E4M3.UNPACK_B R130, R14 ;  /* 0x0000000eff82723e */ /* 0x000fe200020006ff */
[----:B------:R-:W-:Y:S01]  /*78a0*/  HADD2.F32 R48, -RZ, R49.H0_H0 ;  /* 0x20000031ff307230 */ /* 0x000fe20000004100 */
[----:B------:R-:W-:Y:S01]  /*78b0*/  F2FP.SATFINITE.E4M3.F32.PACK_AB_MERGE_C R46, R141, R132, R46 ;  /* 0x000000848d2e723e */ /* 0x000fe2000480702e */
[----:B------:R-:W-:Y:S01]  /*78c0*/  HADD2.F32 R132, -RZ, R51.H1_H1 ;  /* 0x30000033ff847230 */ /* 0x000fe20000004100 */
[----:B------:R-:W-:Y:S01]  /*78d0*/  F2FP.SATFINITE.E4M3.F32.PACK_AB_MERGE_C R78, R78, R135, R142 ;  /* 0x000000874e4e723e */ /* 0x000fe2000480708e */
[----:B------:R-:W-:-:S02]  /*78e0*/  HADD2.F32 R131, -RZ, R130.H0_H0 ;  /* 0x20000082ff837230 */ /* 0x000fc40000004100 */
[-C--:B------:R-:W-:Y:S01]  /*78f0*/  FMUL.FTZ R135, R128, R133.reuse ;  /* 0x0000008580877220 */ /* 0x080fe20000410000 */
[----:B------:R-:W-:Y:S02]  /*7900*/  HADD2.F32 R129, -RZ, R50.H1_H1 ;  /* 0x30000032ff817230 */ /* 0x000fe40000004100 */
[C---:B------:R-:W-:Y:S01]  /*7910*/  FMUL.FTZ R133, R48.reuse, R133 ;  /* 0x0000008530857220 */ /* 0x040fe20000410000 */
[----:B------:R-:W-:Y:S02]  /*7920*/  HADD2.F32 R51, -RZ, R49.H1_H1 ;  /* 0x30000031ff337230 */ /* 0x000fe40000004100 */
[-C--:B------:R-:W-:Y:S01]  /*7930*/  FFMA.FTZ R48, R48, R131.reuse, -R135 ;  /* 0x0000008330307223 */ /* 0x080fe20000010887 */
[----:B------:R-:W-:Y:S02]  /*7940*/  HADD2.F32 R130, -RZ, R130.H1_H1 ;  /* 0x30000082ff827230 */ /* 0x000fe40000004100 */
[----:B------:R-:W-:Y:S01]  /*7950*/  FFMA.FTZ R49, R128, R131, R133 ;  /* 0x0000008380317223 */ /* 0x000fe20000010085 */
[----:B------:R-:W-:Y:S01]  /*7960*/  F2FP.F16.E4M3.UNPACK_B R50, R44.H1 ;  /* 0x0000002cff32723e */ /* 0x000fe200030006ff */
[-C--:B------:R-:W-:Y:S01]  /*7970*/  FMUL.FTZ R128, R129, R132.reuse ;  /* 0x0000008481807220 */ /* 0x080fe20000410000 */
[----:B------:R-:W-:Y:S01]  /*7980*/  FMUL.FTZ R44, R51, R132 ;  /* 0x00000084332c7220 */ /* 0x000fe20000410000 */
[----:B------:R-:W-:-:S02]  /*7990*/  F2FP.F16.E4M3.UNPACK_B R77, R77.H1 ;  /* 0x0000004dff4d723e */ /* 0x000fc400030006ff */
[----:B------:R-:W-:Y:S01]  /*79a0*/  F2FP.F16.E4M3.UNPACK_B R131, R45.H1 ;  /* 0x0000002dff83723e */ /* 0x000fe200030006ff */
[-C--:B------:R-:W-:Y:S01]  /*79b0*/  FFMA.FTZ R51, R51, R130.reuse, -R128 ;  /* 0x0000008233337223 */ /* 0x080fe20000010880 */
[----:B------:R-:W-:Y:S01]  /*79c0*/  FFMA.FTZ R44, R129, R130, R44 ;  /* 0x00000082812c7223 */ /* 0x000fe2000001002c */
[----:B------:R-:W-:Y:S01]  /*79d0*/  F2FP.F16.E4M3.UNPACK_B R14, R14.H1 ;  /* 0x0000000eff0e723e */ /* 0x000fe200030006ff */
[----:B------:R-:W-:Y:S01]  /*79e0*/  HADD2.F32 R128, -RZ, R77.H0_H0 ;  /* 0x2000004dff807230 */ /* 0x000fe20000004100 */
[----:B------:R-:W-:Y:S01]  /*79f0*/  F2FP.SATFINITE.E4M3.F32.PACK_AB_MERGE_C R47, R137, R136, R47 ;  /* 0x00000088892f723e */ /* 0x000fe2000480702f */
[----:B------:R-:W-:Y:S02]  /*7a00*/  HADD2.F32 R130, -RZ, R131.H0_H0 ;  /* 0x20000083ff827230 */ /* 0x000fe40000004100 */
[----:B------:R-:W-:Y:S02]  /*7a10*/  HADD2.F32 R45, -RZ, R50.H0_H0 ;  /* 0x20000032ff2d7230 */ /* 0x000fe40000004100 */
        /* <DEDUP_REMOVED lines=9> */
[C---:B------:R-:W-:Y:S01]  /*7ab0*/  FMUL.FTZ R132, R50.reuse, R131 ;  /* 0x0000008332847220 */ /* 0x040fe20000410000 */
[----:B------:R-:W-:Y:S01]  /*7ac0*/  F2FP.F16.E4M3.UNPACK_B R128, R79 ;  /* 0x0000004fff80723e */ /* 0x000fe200020006ff */
[C---:B------:R-:W-:Y:S01]  /*7ad0*/  FMUL.FTZ R135, R77.reuse, R131 ;  /* 0x000000834d877220 */ /* 0x040fe20000410000 */
[----:B------:R-:W-:Y:S01]  /*7ae0*/  F2FP.F16.E4M3.UNPACK_B R79, R79.H1 ;  /* 0x0000004fff4f723e */ /* 0x000fe200030006ff */
[-C--:B------:R-:W-:Y:S01]  /*7af0*/  FFMA.FTZ R138, R77, R130.reuse, R132 ;  /* 0x000000824d8a7223 */ /* 0x080fe20000010084 */
[----:B------:R-:W-:Y:S01]  /*7b00*/  F2FP.F16.E4M3.UNPACK_B R133, R13.H1 ;  /* 0x0000000dff85723e */ /* 0x000fe200030006ff */
[----:B------:R-:W-:Y:S01]  /*7b10*/  FFMA.FTZ R139, R50, R130, -R135 ;  /* 0x00000082328b7223 */ /* 0x000fe20000010887 */
[----:B------:R-:W-:Y:S01]  /*7b20*/  F2FP.F16.E4M3.UNPACK_B R14, R15 ;  /* 0x0000000fff0e723e */ /* 0x000fe200020006ff */
[----:B------:R-:W-:Y:S01]  /*7b30*/  HADD2.F32 R77, -RZ, R128.H0_H0 ;  /* 0x20000080ff4d7230 */ /* 0x000fe20000004100 */
[----:B------:R-:W-:Y:S01]  /*7b40*/  F2FP.F16.E4M3.UNPACK_B R132, R13 ;  /* 0x0000000dff84723e */ /* 0x000fe200020006ff */
[----:B------:R-:W-:Y:S01]  /*7b50*/  HADD2.F32 R135, -RZ, R133.H0_H0 ;  /* 0x20000085ff877230 */ /* 0x000fe20000004100 */
[----:B------:R-:W-:Y:S01]  /*7b60*/  F2FP.F16.E4M3.UNPACK_B R15, R15.H1 ;  /* 0x0000000fff0f723e */ /* 0x000fe200030006ff */
[----:B------:R-:W-:Y:S01]  /*7b70*/  HADD2.F32 R45, -RZ, R14.H0_H0 ;  /* 0x2000000eff2d7230 */ /* 0x000fe20000004100 */
[-C--:B------:R-:W-:Y:S01]  /*7b80*/  F2FP.F16.E4M3.UNPACK_B R13, R12.reuse ;  /* 0x0000000cff0d723e */ /* 0x080fe200020006ff */
[----:B------:R-:W-:Y:S01]  /*7b90*/  HADD2.F32 R134, -RZ, R132.H0_H0 ;  /* 0x20000084ff867230 */ /* 0x000fe20000004100 */
[----:B------:R-:W-:Y:S01]  /*7ba0*/  F2FP.F16.E4M3.UNPACK_B R129, R12.H1 ;  /* 0x0000000cff81723e */ /* 0x000fe200030006ff */
[----:B------:R-:W-:Y:S01]  /*7bb0*/  HADD2.F32 R12, -RZ, R79.H0_H0 ;  /* 0x2000004fff0c7230 */ /* 0x000fe20000004100 */
[----:B------:R-:W-:Y:S01]  /*7bc0*/  F2FP.SATFINITE.E4M3.F32.PACK_AB_MERGE_C R136, R139, R136, RZ ;  /* 0x000000888b88723e */ /* 0x000fe200048070ff */
[----:B------:R-:W-:-:S02]  /*7bd0*/  HADD2.F32 R50, -RZ, R15.H0_H0 ;  /* 0x2000000fff327230 */ /* 0x000fc40000004100 */
[-C--:B------:R-:W-:Y:S01]  /*7be0*/  FMUL.FTZ R140, R77, R134.reuse ;  /* 0x000000864d8c7220 */ /* 0x080fe20000410000 */
[----:B------:R-:W-:Y:S02]  /*7bf0*/  HADD2.F32 R131, -RZ, R129.H0_H0 ;  /* 0x20000081ff837230 */ /* 0x000fe40000004100 */
[-C--:B------:R-:W-:Y:S01]  /*7c00*/  FMUL.FTZ R141, R12, R135.reuse ;  /* 0x000000870c8d7220 */ /* 0x080fe20000410000 */
[----:B------:R-:W-:Y:S02]  /*7c10*/  HADD2.F32 R130, -RZ, R13.H0_H0 ;  /* 0x2000000dff827230 */ /* 0x000fe40000004100 */
[C---:B------:R-:W-:Y:S01]  /*7c20*/  FMUL.FTZ R135, R50.reuse, R135 ;  /* 0x0000008732877220 */ /* 0x040fe20000410000 */
[C---:B------:R-:W-:Y:S01]  /*7c30*/  FMUL.FTZ R134, R45.reuse, R134 ;  /* 0x000000862d867220 */ /* 0x040fe20000410000 */
[----:B------:R-:W-:Y:S01]  /*7c40*/  FFMA.FTZ R141, R50, R131, -R141 ;  /* 0x00000083328d7223 */ /* 0x000fe2000001088d */
[----:B------:R-:W-:Y:S02]  /*7c50*/  HADD2.F32 R79, -RZ, R79.H1_H1 ;  /* 0x3000004fff4f7230 */ /* 0x000fe40000004100 */
[----:B------:R-:W-:Y:S01]  /*7c60*/  FFMA.FTZ R140, R45, R130, -R140 ;  /* 0x000000822d8c7223 */ /* 0x000fe2000001088c */
[----:B------:R-:W-:-:S02]  /*7c70*/  HADD2.F32 R50, -RZ, R133.H1_H1 ;  /* 0x30000085ff327230 */ /* 0x000fc40000004100 */
[----:B------:R-:W-:Y:S01]  /*7c80*/  FFMA.FTZ R135, R12, R131, R135 ;  /* 0x000000830c877223 */ /* 0x000fe20000010087 */
[----:B------:R-:W-:Y:S02]  /*7c90*/  HADD2.F32 R15, -RZ, R15.H1_H1 ;  /* 0x3000000fff0f7230 */ /* 0x000fe40000004100 */
[----:B------:R-:W-:Y:S01]  /*7ca0*/  FFMA.FTZ R134, R77, R130, R134 ;  /* 0x000000824d867223 */ /* 0x000fe20000010086 */
[----:B------:R-:W-:Y:S02]  /*7cb0*/  HADD2.F32 R128, -RZ, R128.H1_H1 ;  /* 0x30000080ff807230 */ /* 0x000fe40000004100 */
[-C--:B------:R-:W-:Y:S01]  /*7cc0*/  FMUL.FTZ R130, R79, R50.reuse ;  /* 0x000000324f827220 */ /* 0x080fe20000410000 */
[----:B------:R-:W-:Y:S02]  /*7cd0*/  HADD2.F32 R45, -RZ, R132.H1_H1 ;  /* 0x30000084ff2d7230 */ /* 0x000fe40000004100 */
[----:B------:R-:W-:Y:S01]  /*7ce0*/  FMUL.FTZ R50, R15, R50 ;  /* 0x000000320f327220 */ /* 0x000fe20000410000 */
[----:B------:R-:W-:Y:S01]  /*7cf0*/  HADD2.F32 R12, -RZ, R129.H1_H1 ;  /* 0x30000081ff0c7230 */ /* 0x000fe20000004100 */
[----:B------:R-:W-:Y:S01]  /*7d00*/  F2FP.SATFINITE.E4M3.F32.PACK_AB_MERGE_C R137, R138, R137, RZ ;  /* 0x000000898a89723e */ /* 0x000fe200048070ff */
[----:B------:R-:W-:-:S02]  /*7d10*/  HADD2.F32 R14, -RZ, R14.H1_H1 ;  /* 0x3000000eff0e7230 */ /* 0x000fc40000004100 */
[-C--:B------:R-:W-:Y:S01]  /*7d20*/  FMUL.FTZ R77, R128, R45.reuse ;  /* 0x0000002d804d7220 */ /* 0x080fe20000410000 */
[----:B------:R-:W-:Y:S02]  /*7d30*/  HADD2.F32 R13, -RZ, R13.H1_H1 ;  /* 0x3000000dff0d7230 */ /* 0x000fe40000004100 */
[-C--:B------:R-:W-:Y:S01]  /*7d40*/  FFMA.FTZ R130, R15, R12.reuse, -R130 ;  /* 0x0000000c0f827223 */ /* 0x080fe20000010882 */
[----:B------:R-:W-:Y:S01]  /*7d50*/  FFMA.FTZ R50, R79, R12, R50 ;  /* 0x0000000c4f327223 */ /* 0x000fe20000010032 */
[C---:B------:R-:W-:Y:S01]  /*7d60*/  FMUL.FTZ R45, R14.reuse, R45 ;  /* 0x0000002d0e2d7220 */ /* 0x040fe20000410000 */
[----:B------:R-:W-:Y:S02]  /*7d70*/  IMAD.MOV.U32 R12, RZ, RZ, R47 ;  /* 0x000000ffff0c7224 */ /* 0x000fe400078e002f */
[----:B------:R-:W-:Y:S01]  /*7d80*/  FFMA.FTZ R77, R14, R13, -R77 ;  /* 0x0000000d0e4d7223 */ /* 0x000fe2000001084d */
[----:B------:R-:W-:Y:S01]  /*7d90*/  F2FP.SATFINITE.E4M3.F32.PACK_AB_MERGE_C R130, R130, R141, RZ ;  /* 0x0000008d8282723e */ /* 0x000fe200048070ff */
[----:B------:R-:W-:Y:S01]  /*7da0*/  FFMA.FTZ R45, R128, R13, R45 ;  /* 0x0000000d802d7223 */ /* 0x000fe2000001002d */
[----:B------:R-:W-:Y:S01]  /*7db0*/  F2FP.SATFINITE.E4M3.F32.PACK_AB_MERGE_C R50, R50, R135, RZ ;  /* 0x000000873232723e */ /* 0x000fe200048070ff */
[----:B------:R-:W-:Y:S01]  /*7dc0*/  IMAD.MOV.U32 R14, RZ, RZ, R46 ;  /* 0x000000ffff0e7224 */ /* 0x000fe200078e002e */
[----:B------:R-:W-:-:S02]  /*7dd0*/  F2FP.SATFINITE.E4M3.F32.PACK_AB_MERGE_C R15, R77, R140, R130 ;  /* 0x0000008c4d0f723e */ /* 0x000fc40004807082 */
[----:B------:R-:W-:Y:S02]  /*7de0*/  F2FP.SATFINITE.E4M3.F32.PACK_AB_MERGE_C R13, R51, R48, R136 ;  /* 0x00000030330d723e */ /* 0x000fe40004807088 */
[----:B------:R-:W-:Y:S02]  /*7df0*/  F2FP.SATFINITE.E4M3.F32.PACK_AB_MERGE_C R77, R44, R49, R137 ;  /* 0x000000312c4d723e */ /* 0x000fe40004807089 */
[----:B------:R-:W-:-:S07]  /*7e00*/  F2FP.SATFINITE.E4M3.F32.PACK_AB_MERGE_C R79, R45, R134, R50 ;  /* 0x000000862d4f723e */ /* 0x000fce0004807032 */
.L_x_556:
[----:B------:R-:W-:Y:S05]  /*7e10*/  BSYNC B2 ;  /* 0x0000000000027941 */ /* 0x000fea0003800000 */
.L_x_555:
[----:B------:R-:W-:Y:S01]  /*7e20*/  ISETP.GE.AND P3, PT, R11, R118, PT ;  /* 0x000000760b00720c */ /* 0x000fe20003f66270 */
[----:B--2---:R4:W-:-:S12]  /*7e30*/  ST.E.128 desc[UR36][R108.64], R12 ;  /* 0x0000000c6c007985 */ /* 0x0049d8000c101d24 */
[----:B------:R-:W-:-:S04]  /*7e40*/  @!P3 IADD3 R44, P4, R114, R11, RZ ;  /* 0x0000000b722cb210 */ /* 0x000fc80007f9e0ff */
[----:B------:R-:W-:-:S05]  /*7e50*/  @!P3 LEA.HI.X.SX32 R45, R11, R112, 0x1, P4 ;  /* 0x000000700b2db211 */ /* 0x000fca00020f0eff */
[----:B---3--:R4:W-:Y:S04]  /*7e60*/  @!P3 ST.E.128 desc[UR36][R44.64], R76 ;  /* 0x0000004c2c00b985 */ /* 0x0089e8000c101d24 */
.L_x_554:
[----:B------:R-:W-:Y:S05]  /*7e70*/  BSYNC B1 ;  /* 0x0000000000017941 */ /* 0x000fea0003800000 */
.L_x_553:
[----:B------:R-:W-:-:S03]  /*7e80*/  UMOV UR4, 0xffffffff ;  /* 0xffffffff00047882 */ /* 0x000fc60000000000 */
[----:B------:R-:W-:Y:S05]  /*7e90*/  BRA.DIV UR4, `(.L_x_557) ;  /* 0x000001de04847947 */ /* 0x000fea000b800000 */
[----:B----4-:R4:W0:Y:S04]  /*7ea0*/  SHFL.IDX PT, R76, R111, 0x1, 0x181f ;  /* 0x00381f006f4c7f89 */ /* 0x01082800000e0000 */
[----:B------:R4:W0:Y:S02]  /*7eb0*/  SHFL.IDX PT, R50, R110, 0x1, 0x181f ;  /* 0x00381f006e327f89 */ /* 0x00082400000e0000 */
.L_x_851:
[----:B------:R-:W-:Y:S01]  /*7ec0*/  VIADD R11, R219, 0x20 ;  /* 0x00000020db0b7836 */ /* 0x000fe20000000000 */
[----:B------:R-:W-:Y:S04]  /*7ed0*/  BSSY B1, `(.L_x_558) ;  /* 0x00000f5000017945 */ /* 0x000fe80003800000 */
[----:B------:R-:W-:-:S13]  /*7ee0*/  ISETP.GE.OR P3, PT, R11, R106, P1 ;  /* 0x0000006a0b00720c */ /* 0x000fda0000f66670 */
[----:B------:R-:W-:Y:S05]  /*7ef0*/  @P3 BRA `(.L_x_559) ;  /* 0x0000000c00c83947 */ /* 0x000fea0003800000 */
[----:B------:R-:W5:Y:S01]  /*7f00*/  LDL R14, [R1+0x20] ;  /* 0x00002000010e7983 */ /* 0x000f620000100800 */
[----:B------:R-:W-:Y:S01]  /*7f10*/  SEL R11, R85, R120, !P0 ;  /* 0x00000078550b7207 */ /* 0x000fe20004000000 */
[----:B------:R-:W-:Y:S01]  /*7f20*/  BSSY B2, `(.L_x_560) ;  /* 0x00000ea000027945 */ /* 0x000fe20003800000 */
[----:B0-----:R-:W-:Y:S02]  /*7f30*/  IADD3 R48, P3, R9, R50, RZ ;  /* 0x0000003209307210 */ /* 0x001fe40007f7e0ff */
[----:B------:R-:W-:Y:S02]  /*7f40*/  SHF.R.S32.HI R12, RZ, 0x1f, R11 ;  /* 0x0000001fff0c7819 */ /* 0x000fe4000001140b */
[----:B------:R-:W-:Y:S02]  /*7f50*/  IADD3.X R49, R76, R5, RZ, P3, !PT ;  /* 0x000000054c317210 */ /* 0x000fe40001ffe4ff */
[----:B------:R-:W-:-:S04]  /*7f60*/  LEA.HI R12, R12, R11, RZ, 0x5 ;  /* 0x0000000b0c0c7211 */ /* 0x000fc800078f28ff */
[----:B------:R-:W-:-:S04]  /*7f70*/  LEA.HI.SX32 R12, R12, R7, 0x1b ;  /* 0x000000070c0c7211 */ /* 0x000fc800078fdaff */
[----:B------:R-:W-:Y:S01]  /*7f80*/  SHF.R.S32.HI R13, RZ, 0x1f, R12 ;  /* 0x0000001fff0d7819 */ /* 0x000fe2000001140c */
[----:B------:R-:W-:-:S03]  /*7f90*/  IMAD.SHL.U32 R11, R12, 0x10, RZ ;  /* 0x000000100c0b7824 */ /* 0x000fc600078e00ff */
[----:B------:R-:W-:Y:S02]  /*7fa0*/  LEA.HI R12, R13, R12, RZ, 0x3 ;  /* 0x0000000c0d0c7211 */ /* 0x000fe400078f18ff */
[----:B------:R-:W-:-:S03]  /*7fb0*/  LOP3.LUT R13, R82, 0x70, R11, 0xf8, !PT ;  /* 0x00000070520d7812 */ /* 0x000fc600078ef80b */
[----:B------:R-:W-:Y:S01]  /*7fc0*/  IMAD.SHL.U32 R12, R12, 0x800, RZ ;  /* 0x000008000c0c7824 */ /* 0x000fe200078e00ff */
[----:B------:R-:W-:-:S04]  /*7fd0*/  LOP3.LUT R13, R13, R100, RZ, 0x3c, !PT ;  /* 0x000000640d0d7212 */ /* 0x000fc800078e3cff */
[----:B------:R-:W-:-:S04]  /*7fe0*/  LOP3.LUT R12, R12, 0xffffc000, RZ, 0xc0, !PT ;  /* 0xffffc0000c0c7812 */ /* 0x000fc800078ec0ff */
[----:B-----5:R-:W-:Y:S01]  /*7ff0*/  IADD3 R13, R13, R12, R14 ;  /* 0x0000000c0d0d7210 */ /* 0x020fe20007ffe00e */
[----:B------:R-:W-:-:S03]  /*8000*/  IMAD R12, R216, 0x8000, R43 ;  /* 0x00008000d80c7824 */ /* 0x000fc600078e022b */
[----:B------:R-:W-:Y:S01]  /*8010*/  LEA R14, R216, R13, 0xf ;  /* 0x0000000dd80e7211 */ /* 0x000fe200078e78ff */
[----:B------:R-:W-:-:S04]  /*8020*/  IMAD.IADD R12, R23, 0x1, R12 ;  /* 0x00000001170c7824 */ /* 0x000fc800078e020c */
[----:B------:R-:W-:Y:S02]  /*8030*/  IMAD.IADD R44, R23, 0x1, R14 ;  /* 0x00000001172c7824 */ /* 0x000fe400078e020e */
[----:B------:R-:W0:Y:S04]  /*8040*/  LDS.128 R12, [R12+0x28400] ;  /* 0x028400000c0c7984 */ /* 0x000e280000000c00 */
[----:B------:R-:W0:Y:S01]  /*8050*/  LDS.128 R44, [R44+0x28400] ;  /* 0x028400002c2c7984 */ /* 0x000e220000000c00 */
[----:B------:R-:W-:Y:S05]  /*8060*/  @P2 BRA `(.L_x_561) ;  /* 0x0000000c00542947 */ /* 0x000fea0003800000 */
[----:B------:R-:W-:Y:S01]  /*8070*/  SHF.R.U32.HI R51, RZ, 0x8, R53 ;  /* 0x00000008ff337819 */ /* 0x000fe20000011635 */
[----:B0-----:R-:W-:Y:S01]  /*8080*/  IMAD.MOV.U32 R52, RZ, RZ, R46 ;  /* 0x000000ffff347224 */ /* 0x001fe200078e002e */
[----:B------:R-:W-:Y:S02]  /*8090*/  SHF.R.U32.HI R54, RZ, 0x8, R59 ;  /* 0x00000008ff367819 */ /* 0x000fe4000001163b */
[--C-:B--2---:R-:W-:Y:S02]  /*80a0*/  SHF.R.U32.HI R112, RZ, 0x10, R55.reuse ;  /* 0x00000010ff707819 */ /* 0x104fe40000011637 */
[----:B------:R-:W-:Y:S01]  /*80b0*/  SHF.R.U32.HI R79, RZ, 0x8, R55 ;  /* 0x00000008ff4f7819 */ /* 0x000fe20000011637 */
[----:B------:R-:W-:Y:S01]  /*80c0*/  IMAD.SHL.U32 R46, R54, 0x100, RZ ;  /* 0x00000100362e7824 */ /* 0x000fe200078e00ff */
[----:B------:R-:W-:Y:S01]  /*80d0*/  LOP3.LUT R77, R55, 0xff0000ff, RZ, 0xc0, !PT ;  /* 0xff0000ff374d7812 */ /* 0x000fe200078ec0ff */
[----:B------:R-:W-:Y:S01]  /*80e0*/  IMAD.MOV.U32 R55, RZ, RZ, R12 ;  /* 0x000000ffff377224 */ /* 0x000fe200078e000c */
[----:B------:R-:W-:Y:S01]  /*80f0*/  SHF.R.U32.HI R109, RZ, 0x10, R53 ;  /* 0x00000010ff6d7819 */ /* 0x000fe20000011635 */
[----:B------:R-:W-:Y:S01]  /*8100*/  IMAD.SHL.U32 R12, R51, 0x100, RZ ;  /* 0x00000100330c7824 */ /* 0x000fe200078e00ff */
[----:B------:R-:W-:Y:S01]  /*8110*/  SHF.R.U32.HI R56, RZ, 0x8, R57 ;  /* 0x00000008ff387819 */ /* 0x000fe20000011639 */
[----:B------:R-:W-:Y:S01]  /*8120*/  IMAD.MOV.U32 R51, RZ, RZ, R14 ;  /* 0x000000ffff337224 */ /* 0x000fe200078e000e */
[----:B------:R-:W-:-:S02]  /*8130*/  LOP3.LUT R53, R53, 0xff0000ff, RZ, 0xc0, !PT ;  /* 0xff0000ff35357812 */ /* 0x000fc400078ec0ff */
[----:B------:R-:W-:Y:S01]  /*8140*/  SHF.R.U32.HI R78, RZ, 0x10, R59 ;  /* 0x00000010ff4e7819 */ /* 0x000fe2000001163b */
[----:B------:R-:W-:Y:S01]  /*8150*/  IMAD.SHL.U32 R14, R56, 0x100, RZ ;  /* 0x00000100380e7824 */ /* 0x000fe200078e00ff */
[----:B------:R-:W-:Y:S02]  /*8160*/  LOP3.LUT R59, R59, 0xff0000ff, RZ, 0xc0, !PT ;  /* 0xff0000ff3b3b7812 */ /* 0x000fe400078ec0ff */
[----:B------:R-:W-:Y:S01]  /*8170*/  MOV R58, R44 ;  /* 0x0000002c003a7202 */ /* 0x000fe20000000f00 */
[----:B------:R-:W-:Y:S01]  /*8180*/  IMAD.U32 R44, R109, 0x10000, RZ ;  /* 0x000100006d2c7824 */ /* 0x000fe200078e00ff */
[----:B------:R-:W-:Y:S01]  /*8190*/  SHF.R.U32.HI R108, RZ, 0x10, R57 ;  /* 0x00000010ff6c7819 */ /* 0x000fe20000011639 */
[----:B------:R-:W-:Y:S01]  /*81a0*/  IMAD.U32 R78, R78, 0x10000, RZ ;  /* 0x000100004e4e7824 */ /* 0x000fe200078e00ff */
[----:B------:R-:W-:Y:S02]  /*81b0*/  LOP3.LUT R53, R53, 0xff00, R12, 0xf8, !PT ;  /* 0x0000ff0035357812 */ /* 0x000fe400078ef80c */
[----:B------:R-:W-:-:S02]  /*81c0*/  LOP3.LUT R57, R57, 0xff0000ff, RZ, 0xc0, !PT ;  /* 0xff0000ff39397812 */ /* 0x000fc400078ec0ff */
[----:B------:R-:W-:Y:S02]  /*81d0*/  SHF.L.U32 R12, R79, 0x8, RZ ;  /* 0x000000084f0c7819 */ /* 0x000fe400000006ff */
[----:B------:R-:W-:Y:S01]  /*81e0*/  LOP3.LUT R129, R59, 0xff00, R46, 0xf8, !PT ;  /* 0x0000ff003b817812 */ /* 0x000fe200078ef82e */
[----:B------:R-:W-:Y:S01]  /*81f0*/  IMAD.U32 R46, R108, 0x10000, RZ ;  /* 0x000100006c2e7824 */ /* 0x000fe200078e00ff */
[----:B------:R-:W-:Y:S02]  /*8200*/  F2FP.F16.E4M3.UNPACK_B R79, R126.H1 ;  /* 0x0000007eff4f723e */ /* 0x000fe400030006ff */
[----:B------:R-:W-:Y:S02]  /*8210*/  F2FP.F16.E4M3.UNPACK_B R59, R58.H1 ;  /* 0x0000003aff3b723e */ /* 0x000fe400030006ff */
[----:B------:R-:W-:Y:S02]  /*8220*/  F2FP.F16.E4M3.UNPACK_B R56, R55.H1 ;  /* 0x00000037ff38723e */ /* 0x000fe400030006ff */
[----:B------:R-:W-:Y:S01]  /*8230*/  LOP3.LUT R77, R77, 0xff00, R12, 0xf8, !PT ;  /* 0x0000ff004d4d7812 */ /* 0x000fe200078ef80c */
[----:B------:R-:W-:Y:S01]  /*8240*/  HADD2.F32 R54, -RZ, R59.H0_H0 ;  /* 0x2000003bff367230 */ /* 0x000fe20000004100 */
[----:B------:R-:W-:Y:S01]  /*8250*/  LOP3.LUT R109, R57, 0xff00, R14, 0xf8, !PT ;  /* 0x0000ff00396d7812 */ /* 0x000fe200078ef80e */
[----:B------:R-:W-:Y:S01]  /*8260*/  HADD2.F32 R14, -RZ, R79.H0_H0 ;  /* 0x2000004fff0e7230 */ /* 0x000fe20000004100 */
[----:B------:R-:W-:Y:S01]  /*8270*/  LOP3.LUT R44, R53, 0xff0000, R44, 0xf8, !PT ;  /* 0x00ff0000352c7812 */ /* 0x000fe200078ef82c */
[----:B------:R-:W-:Y:S01]  /*8280*/  HADD2.F32 R53, -RZ, R56.H0_H0 ;  /* 0x20000038ff357230 */ /* 0x000fe20000004100 */
[----:B------:R-:W-:-:S02]  /*8290*/  SHF.L.U32 R12, R112, 0x10, RZ ;  /* 0x00000010700c7819 */ /* 0x000fc400000006ff */
[----:B------:R-:W-:Y:S01]  /*82a0*/  F2FP.F16.E4M3.UNPACK_B R57, R124.H1 ;  /* 0x0000007cff39723e */ /* 0x000fe200030006ff */
[CC--:B------:R-:W-:Y:S01]  /*82b0*/  FMUL.FTZ R108, R54.reuse, R14.reuse ;  /* 0x0000000e366c7220 */ /* 0x0c0fe20000410000 */
[----:B------:R-:W-:Y:S01]  /*82c0*/  LOP3.LUT R12, R77, 0xff0000, R12, 0xf8, !PT ;  /* 0x00ff00004d0c7812 */ /* 0x000fe200078ef80c */
[----:B------:R-:W-:Y:S01]  /*82d0*/  FMUL.FTZ R131, R53, R14 ;  /* 0x0000000e35837220 */ /* 0x000fe20000410000 */
[----:B------:R-:W-:Y:S01]  /*82e0*/  LOP3.LUT R14, R129, 0xff0000, R78, 0xf8, !PT ;  /* 0x00ff0000810e7812 */ /* 0x000fe200078ef84e */
[--C-:B------:R-:W-:Y:S01]  /*82f0*/  HADD2.F32 R77, -RZ, R57.reuse.H0_H0 ;  /* 0x20000039ff4d7230 */ /* 0x100fe20000004100 */
[----:B------:R-:W-:Y:S01]  /*8300*/  F2FP.F16.E4M3.UNPACK_B R126, R126 ;  /* 0x0000007eff7e723e */ /* 0x000fe200020006ff */
[----:B------:R-:W-:Y:S01]  /*8310*/  HADD2.F32 R78, -RZ, R57.H1_H1 ;  /* 0x30000039ff4e7230 */ /* 0x000fe20000004100 */
[----:B------:R-:W-:Y:S01]  /*8320*/  F2FP.F16.E4M3.UNPACK_B R55, R55 ;  /* 0x00000037ff37723e */ /* 0x000fe200020006ff */
[----:B------:R-:W-:Y:S02]  /*8330*/  HADD2.F32 R57, -RZ, R56.H1_H1 ;  /* 0x30000038ff397230 */ /* 0x000fe40000004100 */
[-C--:B------:R-:W-:Y:S01]  /*8340*/  FFMA.FTZ R53, R53, R77.reuse, -R108 ;  /* 0x0000004d35357223 */ /* 0x080fe2000001086c */
[----:B------:R-:W-:Y:S01]  /*8350*/  FFMA.FTZ R54, R54, R77, R131 ;  /* 0x0000004d36367223 */ /* 0x000fe20000010083 */
[----:B------:R-:W-:Y:S01]  /*8360*/  HADD2.F32 R108, -RZ, R79.H1_H1 ;  /* 0x3000004fff6c7230 */ /* 0x000fe20000004100 */
[----:B------:R-:W-:Y:S01]  /*8370*/  F2FP.F16.E4M3.UNPACK_B R58, R58 ;  /* 0x0000003aff3a723e */ /* 0x000fe200020006ff */
[----:B------:R-:W-:Y:S01]  /*8380*/  HADD2.F32 R77, -RZ, R59.H1_H1 ;  /* 0x3000003bff4d7230 */ /* 0x000fe20000004100 */
[----:B------:R-:W-:Y:S01]  /*8390*/  F2FP.F16.E4M3.UNPACK_B R124, R124 ;  /* 0x0000007cff7c723e */ /* 0x000fe200020006ff */
[----:B------:R-:W-:Y:S01]  /*83a0*/  HADD2.F32 R79, -RZ, R126.H0_H0 ;  /* 0x2000007eff4f7230 */ /* 0x000fe20000004100 */
[----:B------:R-:W-:Y:S01]  /*83b0*/  LOP3.LUT R46, R109, 0xff0000, R46, 0xf8, !PT ;  /* 0x00ff00006d2e7812 */ /* 0x000fe200078ef82e */
[----:B------:R-:W-:-:S02]  /*83c0*/  HADD2.F32 R56, -RZ, R55.H0_H0 ;  /* 0x20000037ff387230 */ /* 0x000fc40000004100 */
[-C--:B------:R-:W-:Y:S01]  /*83d0*/  FMUL.FTZ R112, R77, R108.reuse ;  /* 0x0000006c4d707220 */ /* 0x080fe20000410000 */
[C---:B------:R-:W-:Y:S01]  /*83e0*/  FMUL.FTZ R108, R57.reuse, R108 ;  /* 0x0000006c396c7220 */ /* 0x040fe20000410000 */
[----:B------:R-:W-:Y:S02]  /*83f0*/  HADD2.F32 R59, -RZ, R58.H0_H0 ;  /* 0x2000003aff3b7230 */ /* 0x000fe40000004100 */
[-C--:B---3--:R-:W-:Y:S01]  /*8400*/  FFMA.FTZ R114, R57, R78.reuse, -R112 ;  /* 0x0000004e39727223 */ /* 0x088fe20000010870 */
[----:B------:R-:W-:Y:S01]  /*8410*/  FFMA.FTZ R131, R77, R78, R108 ;  /* 0x0000004e4d837223 */ /* 0x000fe2000001006c */
[----:B------:R-:W-:Y:S02]  /*8420*/  HADD2.F32 R57, -RZ, R124.H0_H0 ;  /* 0x2000007cff397230 */ /* 0x000fe40000004100 */
[-C--:B------:R-:W-:Y:S01]  /*8430*/  FMUL.FTZ R78, R56, R79.reuse ;  /* 0x0000004f384e7220 */ /* 0x080fe20000410000 */
[----:B------:R-:W-:Y:S02]  /*8440*/  HADD2.F32 R126, -RZ, R126.H1_H1 ;  /* 0x3000007eff7e7230 */ /* 0x000fe40000004100 */
[----:B------:R-:W-:Y:S01]  /*8450*/  FMUL.FTZ R77, R59, R79 ;  /* 0x0000004f3b4d7220 */ /* 0x000fe20000410000 */
[----:B------:R-:W-:-:S02]  /*8460*/  HADD2.F32 R58, -RZ, R58.H1_H1 ;  /* 0x3000003aff3a7230 */ /* 0x000fc40000004100 */
[-C--:B------:R-:W-:Y:S01]  /*8470*/  FFMA.FTZ R109, R59, R57.reuse, R78 ;  /* 0x000000393b6d7223 */ /* 0x080fe2000001004e */
[----:B------:R-:W-:Y:S02]  /*8480*/  HADD2.F32 R55, -RZ, R55.H1_H1 ;  /* 0x30000037ff377230 */ /* 0x000fe40000004100 */
[----:B------:R-:W-:Y:S01]  /*8490*/  FFMA.FTZ R79, R56, R57, -R77 ;  /* 0x00000039384f7223 */ /* 0x000fe2000001084d */
[----:B------:R-:W-:Y:S02]  /*84a0*/  HADD2.F32 R124, -RZ, R124.H1_H1 ;  /* 0x3000007cff7c7230 */ /* 0x000fe40000004100 */
[-C--:B------:R-:W-:Y:S01]  /*84b0*/  FMUL.FTZ R78, R58, R126.reuse ;  /* 0x0000007e3a4e7220 */ /* 0x080fe20000410000 */
[----:B------:R-:W-:Y:S01]  /*84c0*/  F2FP.F16.E4M3.UNPACK_B R56, R127.H1 ;  /* 0x0000007fff38723e */ /* 0x000fe200030006ff */
[C---:B------:R-:W-:Y:S01]  /*84d0*/  FMUL.FTZ R129, R55.reuse, R126 ;  /* 0x0000007e37817220 */ /* 0x040fe20000410000 */
[----:B------:R-:W-:Y:S01]  /*84e0*/  F2FP.F16.E4M3.UNPACK_B R57, R52.H1 ;  /* 0x00000034ff39723e */ /* 0x000fe200030006ff */
[----:B------:R-:W-:Y:S01]  /*84f0*/  FFMA.FTZ R112, R55, R124, -R78 ;  /* 0x0000007c37707223 */ /* 0x000fe2000001084e */
[----:B------:R-:W-:Y:S01]  /*8500*/  F2FP.F16.E4M3.UNPACK_B R77, R125.H1 ;  /* 0x0000007dff4d723e */ /* 0x000fe200030006ff */
[----:B------:R-:W-:Y:S01]  /*8510*/  HADD2.F32 R78, -RZ, R56.H0_H0 ;  /* 0x20000038ff4e7230 */ /* 0x000fe20000004100 */
[----:B------:R-:W-:Y:S01]  /*8520*/  F2FP.F16.E4M3.UNPACK_B R55, R51.H1 ;  /* 0x00000033ff37723e */ /* 0x000fe200030006ff */
[----:B------:R-:W-:-:S02]  /*8530*/  HADD2.F32 R59, -RZ, R57.H0_H0 ;  /* 0x20000039ff3b7230 */ /* 0x000fc40000004100 */
[----:B------:R-:W-:Y:S01]  /*8540*/  FFMA.FTZ R124, R58, R124, R129 ;  /* 0x0000007c3a7c7223 */ /* 0x000fe20000010081 */
[----:B------:R-:W-:Y:S01]  /*8550*/  HADD2.F32 R108, -RZ, R56.H1_H1 ;  /* 0x30000038ff6c7230 */ /* 0x000fe20000004100 */
[----:B------:R-:W-:Y:S01]  /*8560*/  F2FP.F16.E4M3.UNPACK_B R127, R127 ;  /* 0x0000007fff7f723e */ /* 0x000fe200020006ff */
[----:B------:R-:W-:Y:S02]  /*8570*/  HADD2.F32 R56, -RZ, R55.H0_H0 ;  /* 0x20000037ff387230 */ /* 0x000fe40000004100 */
[-C--:B------:R-:W-:Y:S01]  /*8580*/  FMUL.FTZ R129, R59, R78.reuse ;  /* 0x0000004e3b817220 */ /* 0x080fe20000410000 */
[----:B------:R-:W-:Y:S01]  /*8590*/  HADD2.F32 R58, -RZ, R77.H0_H0 ;  /* 0x2000004dff3a7230 */ /* 0x000fe20000004100 */
[----:B------:R-:W-:Y:S01]  /*85a0*/  F2FP.F16.E4M3.UNPACK_B R51, R51 ;  /* 0x00000033ff33723e */ /* 0x000fe200020006ff */
[----:B------:R-:W-:Y:S02]  /*85b0*/  HADD2.F32 R57, -RZ, R57.H1_H1 ;  /* 0x30000039ff397230 */ /* 0x000fe40000004100 */
[----:B------:R-:W-:Y:S01]  /*85c0*/  FMUL.FTZ R78, R56, R78 ;  /* 0x0000004e384e7220 */ /* 0x000fe20000410000 */
[----:B------:R-:W-:-:S02]  /*85d0*/  HADD2.F32 R55, -RZ, R55.H1_H1 ;  /* 0x30000037ff377230 */ /* 0x000fc40000004100 */
[----:B------:R-:W-:Y:S01]  /*85e0*/  FFMA.FTZ R129, R56, R58, -R129 ;  /* 0x0000003a38817223 */ /* 0x000fe20000010881 */
[----:B------:R-:W-:Y:S02]  /*85f0*/  HADD2.F32 R56, -RZ, R77.H1_H1 ;  /* 0x3000004dff387230 */ /* 0x000fe40000004100 */
[----:B------:R-:W-:Y:S01]  /*8600*/  FMUL.FTZ R128, R57, R108 ;  /* 0x0000006c39807220 */ /* 0x000fe20000410000 */
[----:B------:R-:W-:Y:S01]  /*8610*/  FFMA.FTZ R126, R59, R58, R78 ;  /* 0x0000003a3b7e7223 */ /* 0x000fe2000001004e */
[C---:B------:R-:W-:Y:S01]  /*8620*/  FMUL.FTZ R108, R55.reuse, R108 ;  /* 0x0000006c376c7220 */ /* 0x040fe20000410000 */
[----:B------:R-:W-:Y:S02]  /*8630*/  HADD2.F32 R59, -RZ, R127.H0_H0 ;  /* 0x2000007fff3b7230 */ /* 0x000fe40000004100 */
[----:B------:R-:W-:Y:S01]  /*8640*/  FFMA.FTZ R128, R55, R56, -R128 ;  /* 0x0000003837807223 */ /* 0x000fe20000010880 */
[----:B------:R-:W-:Y:S01]  /*8650*/  F2FP.F16.E4M3.UNPACK_B R55, R52 ;  /* 0x00000034ff37723e */ /* 0x000fe200020006ff */
[----:B------:R-:W-:Y:S01]  /*8660*/  FFMA.FTZ R133, R57, R56, R108 ;  /* 0x0000003839857223 */ /* 0x000fe2000001006c */
[----:B------:R-:W-:Y:S01]  /*8670*/  F2FP.F16.E4M3.UNPACK_B R125, R125 ;  /* 0x0000007dff7d723e */ /* 0x000fe200020006ff */
[----:B------:R-:W-:Y:S01]  /*8680*/  HADD2.F32 R52, -RZ, R51.H0_H0 ;  /* 0x20000033ff347230 */ /* 0x000fe20000004100 */
[----:B------:R-:W-:Y:S01]  /*8690*/  F2FP.SATFINITE.E4M3.F32.PACK_AB_MERGE_C R53, R114, R53, RZ ;  /* 0x000000357235723e */ /* 0x000fe200048070ff */
[----:B------:R-:W-:Y:S01]  /*86a0*/  HADD2.F32 R56, -RZ, R55.H0_H0 ;  /* 0x20000037ff387230 */ /* 0x000fe20000004100 */
[----:B------:R-:W-:Y:S01]  /*86b0*/  F2FP.SATFINITE.E4M3.F32.PACK_AB_MERGE_C R131, R131, R54, RZ ;  /* 0x000000368383723e */ /* 0x000fe200048070ff */
[----:B------:R-:W-:Y:S01]  /*86c0*/  HADD2.F32 R78, -RZ, R127.H1_H1 ;  /* 0x3000007fff4e7230 */ /* 0x000fe20000004100 */
[----:B------:R-:W-:Y:S01]  /*86d0*/  F2FP.SATFINITE.E4M3.F32.PACK_AB_MERGE_C R54, R112, R79, R53 ;  /* 0x0000004f7036723e */ /* 0x000fe20004807035 */
[----:B------:R-:W-:-:S02]  /*86e0*/  HADD2.F32 R55, -RZ, R55.H1_H1 ;  /* 0x30000037ff377230 */ /* 0x000fc40000004100 */
[-C--:B------:R-:W-:Y:S01]  /*86f0*/  FMUL.FTZ R77, R56, R59.reuse ;  /* 0x0000003b384d7220 */ /* 0x080fe20000410000 */
[----:B------:R-:W-:Y:S02]  /*8700*/  HADD2.F32 R51, -RZ, R51.H1_H1 ;  /* 0x30000033ff337230 */ /* 0x000fe40000004100 */
[C---:B------:R-:W-:Y:S01]  /*8710*/  FMUL.FTZ R59, R52.reuse, R59 ;  /* 0x0000003b343b7220 */ /* 0x040fe20000410000 */
[--C-:B------:R-:W-:Y:S02]  /*8720*/  HADD2.F32 R57, -RZ, R125.reuse.H0_H0 ;  /* 0x2000007dff397230 */ /* 0x100fe40000004100 */
[-C--:B------:R-:W-:Y:S01]  /*8730*/  FMUL.FTZ R108, R55, R78.reuse ;  /* 0x0000004e376c7220 */ /* 0x080fe20000410000 */
[----:B------:R-:W-:Y:S02]  /*8740*/  HADD2.F32 R58, -RZ, R125.H1_H1 ;  /* 0x3000007dff3a7230 */ /* 0x000fe40000004100 */
[C---:B------:R-:W-:Y:S01]  /*8750*/  FMUL.FTZ R78, R51.reuse, R78 ;  /* 0x0000004e334e7220 */ /* 0x040fe20000410000 */
[----:B------:R-:W-:Y:S01]  /*8760*/  F2FP.F16.E4M3.UNPACK_B R79, R46 ;  /* 0x0000002eff4f723e */ /* 0x000fe200020006ff */
[-C--:B------:R-:W-:Y:S01]  /*8770*/  FFMA.FTZ R52, R52, R57.reuse, -R77 ;  /* 0x0000003934347223 */ /* 0x080fe2000001084d */
[----:B------:R-:W-:Y:S01]  /*8780*/  FFMA.FTZ R59, R56, R57, R59 ;  /* 0x00000039383b7223 */ /* 0x000fe2000001003b */
[----:B------:R-:W-:Y:S01]  /*8790*/  F2FP.F16.E4M3.UNPACK_B R57, R45 ;  /* 0x0000002dff39723e */ /* 0x000fe200020006ff */
[-C--:B------:R-:W-:Y:S01]  /*87a0*/  FFMA.FTZ R51, R51, R58.reuse, -R108 ;  /* 0x0000003a33337223 */ /* 0x080fe2000001086c */
[----:B------:R-:W-:Y:S01]  /*87b0*/  F2FP.F16.E4M3.UNPACK_B R56, R13 ;  /* 0x0000000dff38723e */ /* 0x000fe200020006ff */
[----:B------:R-:W-:Y:S01]  /*87c0*/  FFMA.FTZ R78, R55, R58, R78 ;  /* 0x0000003a374e7223 */ /* 0x000fe2000001004e */
[----:B------:R-:W-:Y:S01]  /*87d0*/  F2FP.SATFINITE.E4M3.F32.PACK_AB_MERGE_C R128, R128, R129, RZ ;  /* 0x000000818080723e */ /* 0x000fe200048070ff */
[----:B------:R-:W-:Y:S01]  /*87e0*/  HADD2.F32 R58, -RZ, R57.H0_H0 ;  /* 0x20000039ff3a7230 */ /* 0x000fe20000004100 */
[----:B------:R-:W-:Y:S01]  /*87f0*/  F2FP.SATFINITE.E4M3.F32.PACK_AB_MERGE_C R126, R133, R126, RZ ;  /* 0x0000007e857e723e */ /* 0x000fe200048070ff */
[----:B------:R-:W-:Y:S01]  /*8800*/  HADD2.F32 R108, -RZ, R79.H0_H0 ;  /* 0x2000004fff6c7230 */ /* 0x000fe20000004100 */
[----:B------:R-:W-:Y:S01]  /*8810*/  F2FP.F16.E4M3.UNPACK_B R77, R44 ;  /* 0x0000002cff4d723e */ /* 0x000fe200020006ff */
[----:B------:R-:W-:Y:S01]  /*8820*/  HADD2.F32 R55, -RZ, R56.H0_H0 ;  /* 0x20000038ff377230 */ /* 0x000fe20000004100 */
[----:B------:R-:W-:-:S02]  /*8830*/  F2FP.SATFINITE.E4M3.F32.PACK_AB_MERGE_C R52, R51, R52, R128 ;  /* 0x000000343334723e */ /* 0x000fc40004807080 */
[----:B------:R-:W-:Y:S01]  /*8840*/  F2FP.SATFINITE.E4M3.F32.PACK_AB_MERGE_C R51, R78, R59, R126 ;  /* 0x0000003b4e33723e */ /* 0x000fe2000480707e */
[----:B------:R-:W-:Y:S01]  /*8850*/  HADD2.F32 R78, -RZ, R77.H0_H0 ;  /* 0x2000004dff4e7230 */ /* 0x000fe20000004100 */
[----:B------:R-:W-:Y:S01]  /*8860*/  F2FP.SATFINITE.E4M3.F32.PACK_AB_MERGE_C R53, R124, R109, R131 ;  /* 0x0000006d7c35723e */ /* 0x000fe20004807083 */
[-C--:B------:R-:W-:Y:S01]  /*8870*/  FMUL.FTZ R112, R58, R108.reuse ;  /* 0x0000006c3a707220 */ /* 0x080fe20000410000 */
[C---:B------:R-:W-:Y:S01]  /*8880*/  FMUL.FTZ R109, R55.reuse, R108 ;  /* 0x0000006c376d7220 */ /* 0x040fe20000410000 */
[----:B------:R-:W-:Y:S01]  /*8890*/  HADD2.F32 R59, -RZ, R57.H1_H1 ;  /* 0x30000039ff3b7230 */ /* 0x000fe20000004100 */
[----:B------:R-:W-:Y:S01]  /*88a0*/  F2FP.F16.E4M3.UNPACK_B R13, R13.H1 ;  /* 0x0000000dff0d723e */ /* 0x000fe200030006ff */
[----:B------:R-:W-:Y:S02]  /*88b0*/  HADD2.F32 R108, -RZ, R79.H1_H1 ;  /* 0x3000004fff6c7230 */ /* 0x000fe40000004100 */
[----:B------:R-:W-:Y:S01]  /*88c0*/  FFMA.FTZ R55, R55, R78, -R112 ;  /* 0x0000004e37377223 */ /* 0x000fe20000010870 */
[----:B------:R-:W-:-:S02]  /*88d0*/  HADD2.F32 R57, -RZ, R56.H1_H1 ;  /* 0x30000038ff397230 */ /* 0x000fc40000004100 */
[----:B------:R-:W-:Y:S01]  /*88e0*/  FFMA.FTZ R56, R58, R78, R109 ;  /* 0x0000004e3a387223 */ /* 0x000fe2000001006d */
[----:B------:R-:W-:Y:S02]  /*88f0*/  HADD2.F32 R78, -RZ, R77.H1_H1 ;  /* 0x3000004dff4e7230 */ /* 0x000fe40000004100 */
[-C--:B------:R-:W-:Y:S01]  /*8900*/  FMUL.FTZ R112, R59, R108.reuse ;  /* 0x0000006c3b707220 */ /* 0x080fe20000410000 */
[----:B------:R-:W-:Y:S01]  /*8910*/  F2FP.F16.E4M3.UNPACK_B R58, R45.H1 ;  /* 0x0000002dff3a723e */ /* 0x000fe200030006ff */
[C---:B------:R-:W-:Y:S01]  /*8920*/  FMUL.FTZ R108, R57.reuse, R108 ;  /* 0x0000006c396c7220 */ /* 0x040fe20000410000 */
[----:B------:R-:W-:Y:S01]  /*8930*/  F2FP.F16.E4M3.UNPACK_B R44, R44.H1 ;  /* 0x0000002cff2c723e */ /* 0x000fe200030006ff */
[----:B------:R-:W-:Y:S01]  /*8940*/  FFMA.FTZ R112, R57, R78, -R112 ;  /* 0x0000004e39707223 */ /* 0x000fe20000010870 */
[----:B------:R-:W-:Y:S01]  /*8950*/  F2FP.F16.E4M3.UNPACK_B R57, R46.H1 ;  /* 0x0000002eff39723e */ /* 0x000fe200030006ff */
[----:B------:R-:W-:Y:S01]  /*8960*/  FFMA.FTZ R125, R59, R78, R108 ;  /* 0x0000004e3b7d7223 */ /* 0x000fe2000001006c */
[----:B------:R-:W-:Y:S01]  /*8970*/  HADD2.F32 R46, -RZ, R58.H0_H0 ;  /* 0x2000003aff2e7230 */ /* 0x000fe20000004100 */
[----:B------:R-:W-:Y:S01]  /*8980*/  F2FP.F16.E4M3.UNPACK_B R79, R14.H1 ;  /* 0x0000000eff4f723e */ /* 0x000fe200030006ff */
[----:B------:R-:W-:-:S02]  /*8990*/  HADD2.F32 R45, -RZ, R13.H0_H0 ;  /* 0x2000000dff2d7230 */ /* 0x000fc40000004100 */
[--C-:B------:R-:W-:Y:S02]  /*89a0*/  HADD2.F32 R59, -RZ, R57.reuse.H0_H0 ;  /* 0x20000039ff3b7230 */ /* 0x100fe40000004100 */
[----:B------:R-:W-:Y:S02]  /*89b0*/  HADD2.F32 R58, -RZ, R58.H1_H1 ;  /* 0x3000003aff3a7230 */ /* 0x000fe40000004100 */
[----:B------:R-:W-:Y:S02]  /*89c0*/  HADD2.F32 R77, -RZ, R57.H1_H1 ;  /* 0x30000039ff4d7230 */ /* 0x000fe40000004100 */
[-C--:B------:R-:W-:Y:S01]  /*89d0*/  FMUL.FTZ R78, R46, R59.reuse ;  /* 0x0000003b2e4e7220 */ /* 0x080fe20000410000 */
[----:B------:R-:W-:Y:S02]  /*89e0*/  HADD2.F32 R57, -RZ, R44.H0_H0 ;  /* 0x2000002cff397230 */ /* 0x000fe40000004100 */
[----:B------:R-:W-:Y:S01]  /*89f0*/  FMUL.FTZ R59, R45, R59 ;  /* 0x0000003b2d3b7220 */ /* 0x000fe20000410000 */
[----:B------:R-:W-:-:S02]  /*8a00*/  HADD2.F32 R13, -RZ, R13.H1_H1 ;  /* 0x3000000dff0d7230 */ /* 0x000fc40000004100 */
[----:B------:R-:W-:Y:S01]  /*8a10*/  FMUL.FTZ R108, R58, R77 ;  /* 0x0000004d3a6c7220 */ /* 0x000fe20000410000 */
[----:B------:R-:W-:Y:S02]  /*8a20*/  HADD2.F32 R44, -RZ, R44.H1_H1 ;  /* 0x3000002cff2c7230 */ /* 0x000fe40000004100 */
[----:B------:R-:W-:Y:S01]  /*8a30*/  FFMA.FTZ R124, R46, R57, R59 ;  /* 0x000000392e7c7223 */ /* 0x000fe2000001003b */
[----:B------:R-:W-:Y:S01]  /*8a40*/  F2FP.F16.E4M3.UNPACK_B R46, R47 ;  /* 0x0000002fff2e723e */ /* 0x000fe200020006ff */
[C---:B------:R-:W-:Y:S01]  /*8a50*/  FMUL.FTZ R77, R13.reuse, R77 ;  /* 0x0000004d0d4d7220 */ /* 0x040fe20000410000 */
[----:B------:R-:W-:Y:S01]  /*8a60*/  F2FP.F16.E4M3.UNPACK_B R47, R47.H1 ;  /* 0x0000002fff2f723e */ /* 0x000fe200030006ff */
[-C--:B------:R-:W-:Y:S01]  /*8a70*/  FFMA.FTZ R127, R13, R44.reuse, -R108 ;  /* 0x0000002c0d7f7223 */ /* 0x080fe2000001086c */
[----:B------:R-:W-:Y:S01]  /*8a80*/  F2FP.F16.E4M3.UNPACK_B R13, R15 ;  /* 0x0000000fff0d723e */ /* 0x000fe200020006ff */
[----:B------:R-:W-:Y:S01]  /*8a90*/  FFMA.FTZ R114, R45, R57, -R78 ;  /* 0x000000392d727223 */ /* 0x000fe2000001084e */
[----:B------:R-:W-:Y:S01]  /*8aa0*/  F2FP.F16.E4M3.UNPACK_B R15, R15.H1 ;  /* 0x0000000fff0f723e */ /* 0x000fe200030006ff */
[----:B------:R-:W-:Y:S01]  /*8ab0*/  FFMA.FTZ R129, R58, R44, R77 ;  /* 0x0000002c3a817223 */ /* 0x000fe2000001004d */
[----:B------:R-:W-:Y:S01]  /*8ac0*/  F2FP.F16.E4M3.UNPACK_B R78, R14 ;  /* 0x0000000eff4e723e */ /* 0x000fe200020006ff */
[----:B------:R-:W-:Y:S01]  /*8ad0*/  HADD2.F32 R109, -RZ, R79.H0_H0 ;  /* 0x2000004fff6d7230 */ /* 0x000fe20000004100 */
[-C--:B------:R-:W-:Y:S01]  /*8ae0*/  F2FP.F16.E4M3.UNPACK_B R14, R12.reuse ;  /* 0x0000000cff0e723e */ /* 0x080fe200020006ff */
[----:B------:R-:W-:Y:S01]  /*8af0*/  HADD2.F32 R45, -RZ, R15.H0_H0 ;  /* 0x2000000fff2d7230 */ /* 0x000fe20000004100 */
[----:B------:R-:W-:Y:S01]  /*8b00*/  F2FP.F16.E4M3.UNPACK_B R58, R12.H1 ;  /* 0x0000000cff3a723e */ /* 0x000fe200030006ff */
[----:B------:R-:W-:Y:S01]  /*8b10*/  HADD2.F32 R12, -RZ, R47.H0_H0 ;  /* 0x2000002fff0c7230 */ /* 0x000fe20000004100 */
[----:B------:R-:W-:Y:S01]  /*8b20*/  F2FP.SATFINITE.E4M3.F32.PACK_AB_MERGE_C R124, R129, R124, RZ ;  /* 0x0000007c817c723e */ /* 0x000fe200048070ff */
[----:B------:R-:W-:Y:S01]  /*8b30*/  HADD2.F32 R57, -RZ, R46.H0_H0 ;  /* 0x2000002eff397230 */ /* 0x000fe20000004100 */
[----:B------:R-:W-:Y:S01]  /*8b40*/  F2FP.SATFINITE.E4M3.F32.PACK_AB_MERGE_C R114, R127, R114, RZ ;  /* 0x000000727f72723e */ /* 0x000fe200048070ff */
[----:B------:R-:W-:-:S02]  /*8b50*/  HADD2.F32 R77, -RZ, R58.H0_H0 ;  /* 0x2000003aff4d7230 */ /* 0x000fc40000004100 */
[CC--:B------:R-:W-:Y:S01]  /*8b60*/  FMUL.FTZ R126, R12.reuse, R109.reuse ;  /* 0x0000006d0c7e7220 */ /* 0x0c0fe20000410000 */
[----:B------:R-:W-:Y:S02]  /*8b70*/  HADD2.F32 R108, -RZ, R78.H0_H0 ;  /* 0x2000004eff6c7230 */ /* 0x000fe40000004100 */
[C---:B------:R-:W-:Y:S01]  /*8b80*/  FMUL.FTZ R109, R45.reuse, R109 ;  /* 0x0000006d2d6d7220 */ /* 0x040fe20000410000 */
[----:B------:R-:W-:Y:S02]  /*8b90*/  HADD2.F32 R44, -RZ, R13.H0_H0 ;  /* 0x2000000dff2c7230 */ /* 0x000fe40000004100 */
[-C--:B------:R-:W-:Y:S01]  /*8ba0*/  FFMA.FTZ R126, R45, R77.reuse, -R126 ;  /* 0x0000004d2d7e7223 */ /* 0x080fe2000001087e */
[----:B------:R-:W-:Y:S02]  /*8bb0*/  HADD2.F32 R59, -RZ, R14.H0_H0 ;  /* 0x2000000eff3b7230 */ /* 0x000fe40000004100 */
[----:B------:R-:W-:Y:S01]  /*8bc0*/  FFMA.FTZ R109, R12, R77, R109 ;  /* 0x0000004d0c6d7223 */ /* 0x000fe2000001006d */
[----:B------:R-:W-:Y:S01]  /*8bd0*/  FMUL.FTZ R131, R57, R108 ;  /* 0x0000006c39837220 */ /* 0x000fe20000410000 */
[----:B------:R-:W-:-:S02]  /*8be0*/  HADD2.F32 R47, -RZ, R47.H1_H1 ;  /* 0x3000002fff2f7230 */ /* 0x000fc40000004100 */
[C---:B------:R-:W-:Y:S01]  /*8bf0*/  FMUL.FTZ R108, R44.reuse, R108 ;  /* 0x0000006c2c6c7220 */ /* 0x040fe20000410000 */
[----:B------:R-:W-:Y:S02]  /*8c00*/  HADD2.F32 R12, -RZ, R79.H1_H1 ;  /* 0x3000004fff0c7230 */ /* 0x000fe40000004100 */
[-C--:B------:R-:W-:Y:S01]  /*8c10*/  FFMA.FTZ R131, R44, R59.reuse, -R131 ;  /* 0x0000003b2c837223 */ /* 0x080fe20000010883 */
[----:B------:R-:W-:Y:S02]  /*8c20*/  HADD2.F32 R15, -RZ, R15.H1_H1 ;  /* 0x3000000fff0f7230 */ /* 0x000fe40000004100 */
[----:B------:R-:W-:Y:S01]  /*8c30*/  FFMA.FTZ R108, R57, R59, R108 ;  /* 0x0000003b396c7223 */ /* 0x000fe2000001006c */
[----:B------:R-:W-:Y:S02]  /*8c40*/  HADD2.F32 R13, -RZ, R13.H1_H1 ;  /* 0x3000000dff0d7230 */ /* 0x000fe40000004100 */
[----:B------:R-:W-:Y:S01]  /*8c50*/  FMUL.FTZ R44, R47, R12 ;  /* 0x0000000c2f2c7220 */ /* 0x000fe20000410000 */
[----:B------:R-:W-:-:S02]  /*8c60*/  HADD2.F32 R46, -RZ, R46.H1_H1 ;  /* 0x3000002eff2e7230 */ /* 0x000fc40000004100 */
[----:B------:R-:W-:Y:S01]  /*8c70*/  FMUL.FTZ R128, R15, R12 ;  /* 0x0000000c0f807220 */ /* 0x000fe20000410000 */
[----:B------:R-:W-:Y:S01]  /*8c80*/  HADD2.F32 R78, -RZ, R78.H1_H1 ;  /* 0x3000004eff4e7230 */ /* 0x000fe20000004100 */
[----:B------:R-:W-:Y:S01]  /*8c90*/  F2FP.SATFINITE.E4M3.F32.PACK_AB_MERGE_C R56, R125, R56, R124 ;  /* 0x000000387d38723e */ /* 0x000fe2000480707c */
[----:B------:R-:W-:Y:S02]  /*8ca0*/  HADD2.F32 R58, -RZ, R58.H1_H1 ;  /* 0x3000003aff3a7230 */ /* 0x000fe40000004100 */
[----:B------:R-:W-:Y:S02]  /*8cb0*/  HADD2.F32 R14, -RZ, R14.H1_H1 ;  /* 0x3000000eff0e7230 */ /* 0x000fe40000004100 */
[CC--:B------:R-:W-:Y:S01]  /*8cc0*/  FMUL.FTZ R12, R46.reuse, R78.reuse ;  /* 0x0000004e2e0c7220 */ /* 0x0c0fe20000410000 */
[----:B------:R-:W-:Y:S01]  /*8cd0*/  FMUL.FTZ R45, R13, R78 ;  /* 0x0000004e0d2d7220 */ /* 0x000fe20000410000 */
[-C--:B------:R-:W-:Y:S01]  /*8ce0*/  FFMA.FTZ R15, R15, R58.reuse, -R44 ;  /* 0x0000003a0f0f7223 */ /* 0x080fe2000001082c */
[----:B------:R-:W-:Y:S01]  /*8cf0*/  FFMA.FTZ R128, R47, R58, R128 ;  /* 0x0000003a2f807223 */ /* 0x000fe20000010080 */
[-C--:B------:R-:W-:Y:S01]  /*8d00*/  FFMA.FTZ R12, R13, R14.reuse, -R12 ;  /* 0x0000000e0d0c7223 */ /* 0x080fe2000001080c */
[----:B------:R-:W-:Y:S01]  /*8d10*/  FFMA.FTZ R45, R46, R14, R45 ;  /* 0x0000000e2e2d7223 */ /* 0x000fe2000001002d */
[----:B------:R-:W-:Y:S01]  /*8d20*/  F2FP.SATFINITE.E4M3.F32.PACK_AB_MERGE_C R13, R112, R55, R114 ;  /* 0x00000037700d723e */ /* 0x000fe20004807072 */
[----:B------:R-:W-:Y:S01]  /*8d30*/  IMAD.MOV.U32 R14, RZ, RZ, R52 ;  /* 0x000000ffff0e7224 */ /* 0x000fe200078e0034 */
[----:B------:R-:W-:Y:S01]  /*8d40*/  F2FP.SATFINITE.E4M3.F32.PACK_AB_MERGE_C R15, R15, R126, RZ ;  /* 0x0000007e0f0f723e */ /* 0x000fe200048070ff */
[----:B------:R-:W-:Y:S01]  /*8d50*/  IMAD.MOV.U32 R46, RZ, RZ, R51 ;  /* 0x000000ffff2e7224 */ /* 0x000fe200078e0033 */
[----:B------:R-:W-:-:S02]  /*8d60*/  F2FP.SATFINITE.E4M3.F32.PACK_AB_MERGE_C R109, R128, R109, RZ ;  /* 0x0000006d806d723e */ /* 0x000fc400048070ff */
[----:B------:R-:W-:Y:S01]  /*8d70*/  F2FP.SATFINITE.E4M3.F32.PACK_AB_MERGE_C R15, R12, R131, R15 ;  /* 0x000000830c0f723e */ /* 0x000fe2000480700f */
[----:B------:R-:W-:Y:S01]  /*8d80*/  IMAD.MOV.U32 R12, RZ, RZ, R54 ;  /* 0x000000ffff0c7224 */ /* 0x000fe200078e0036 */
[----:B------:R-:W-:Y:S01]  /*8d90*/  F2FP.SATFINITE.E4M3.F32.PACK_AB_MERGE_C R47, R45, R108, R109 ;  /* 0x0000006c2d2f723e */ /* 0x000fe2000480706d */
[----:B------:R-:W-:Y:S01]  /*8da0*/  IMAD.MOV.U32 R45, RZ, RZ, R56 ;  /* 0x000000ffff2d7224 */ /* 0x000fe200078e0038 */
[----:B------:R-:W-:-:S07]  /*8db0*/  MOV R44, R53 ;  /* 0x00000035002c7202 */ /* 0x000fce0000000f00 */
.L_x_561:
[----:B------:R-:W-:Y:S05]  /*8dc0*/  BSYNC B2 ;  /* 0x0000000000027941 */ /* 0x000fea0003800000 */
.L_x_560:
[----:B------:R-:W-:Y:S01]  /*8dd0*/  ISETP.GE.AND P3, PT, R11, R118, PT ;  /* 0x000000760b00720c */ /* 0x000fe20003f66270 */
[----:B0-----:R0:W-:-:S12]  /*8de0*/  ST.E.128 desc[UR36][R48.64], R12 ;  /* 0x0000000c30007985 */ /* 0x0011d8000c101d24 */
[----:B------:R-:W-:-:S04]  /*8df0*/  @!P3 IADD3 R50, P4, R11, R50, RZ ;  /* 0x000000320b32b210 */ /* 0x000fc80007f9e0ff */
[----:B------:R-:W-:-:S05]  /*8e00*/  @!P3 LEA.HI.X.SX32 R51, R11, R76, 0x1, P4 ;  /* 0x0000004c0b33b211 */ /* 0x000fca00020f0eff */
[----:B------:R0:W-:Y:S04]  /*8e10*/  @!P3 ST.E.128 desc[UR36][R50.64], R44 ;  /* 0x0000002c3200b985 */ /* 0x0001e8000c101d24 */
.L_x_559:
[----:B------:R-:W-:Y:S05]  /*8e20*/  BSYNC B1 ;  /* 0x0000000000017941 */ /* 0x000fea0003800000 */
.L_x_558:
[----:B------:R-:W-:-:S03]  /*8e30*/  UMOV UR4, 0xffffffff ;  /* 0xffffffff00047882 */ /* 0x000fc60000000000 */
[----:B------:R-:W-:Y:S05]  /*8e40*/  BRA.DIV UR4, `(.L_x_562) ;  /* 0x000001ce04e47947 */ /* 0x000fea000b800000 */
[----:B0-----:R0:W0:Y:S04]  /*8e50*/  SHFL.IDX PT, R50, R111, 0x2, 0x181f ;  /* 0x00581f006f327f89 */ /* 0x00102800000e0000 */
[----:B------:R0:W0:Y:S02]  /*8e60*/  SHFL.IDX PT, R52, R110, 0x2, 0x181f ;  /* 0x00581f006e347f89 */ /* 0x00002400000e0000 */
.L_x_855:
[----:B------:R-:W-:Y:S01]  /*8e70*/  IADD3 R11, R219, 0x40, RZ ;  /* 0x00000040db0b7810 */ /* 0x000fe20007ffe0ff */
[----:B------:R-:W-:Y:S03]  /*8e80*/  BSSY B1, `(.L_x_563) ;  /* 0x00000f4000017945 */ /* 0x000fe60003800000 */
[----:B------:R-:W-:-:S13]  /*8e90*/  ISETP.GE.OR P3, PT, R11, R106, P1 ;  /* 0x0000006a0b00720c */ /* 0x000fda0000f66670 */
[----:B------:R-:W-:Y:S05]  /*8ea0*/  @P3 BRA `(.L_x_564) ;  /* 0x0000000c00c43947 */ /* 0x000fea0003800000 */
[----:B------:R-:W5:Y:S01]  /*8eb0*/  LDL R14, [R1+0x1c] ;  /* 0x00001c00010e7983 */ /* 0x000f620000100800 */
[----:B------:R-:W-:Y:S01]  /*8ec0*/  SEL R11, R85, R120, !P0 ;  /* 0x00000078550b7207 */ /* 0x000fe20004000000 */
[----:B------:R-:W-:Y:S01]  /*8ed0*/  BSSY B2, `(.L_x_565) ;  /* 0x00000e9000027945 */ /* 0x000fe20003800000 */
[----:B0-----:R-:W-:Y:S02]  /*8ee0*/  IADD3 R48, P3, R9, R52, RZ ;  /* 0x0000003409307210 */ /* 0x001fe40007f7e0ff */
[----:B------:R-:W-:-:S03]  /*8ef0*/  SHF.R.S32.HI R12, RZ, 0x1f, R11 ;  /* 0x0000001fff0c7819 */ /* 0x000fc6000001140b */
[----:B------:R-:W-:Y:S01]  /*8f00*/  IMAD.X R49, R50, 0x1, R5, P3 ;  /* 0x0000000132317824 */ /* 0x000fe200018e0605 */
        /* <DEDUP_REMOVED lines=9> */
[----:B-----5:R-:W-:Y:S02]  /*8fa0*/  IADD3 R13, R12, R13, R14 ;  /* 0x0000000d0c0d7210 */ /* 0x020fe40007ffe00e */
[----:B------:R-:W-:-:S03]  /*8fb0*/  LEA R12, R216, R42, 0xf ;  /* 0x0000002ad80c7211 */ /* 0x000fc600078e78ff */
[----:B------:R-:W-:Y:S02]  /*8fc0*/  IMAD R14, R216, 0x8000, R13 ;  /* 0x00008000d80e7824 */ /* 0x000fe400078e020d */
[C---:B------:R-:W-:Y:S02]  /*8fd0*/  IMAD.IADD R12, R23.reuse, 0x1, R12 ;  /* 0x00000001170c7824 */ /* 0x040fe400078e020c */
[----:B------:R-:W-:-:S04]  /*8fe0*/  IMAD.IADD R44, R23, 0x1, R14 ;  /* 0x00000001172c7824 */ /* 0x000fc800078e020e */
[----:B------:R-:W0:Y:S04]  /*8ff0*/  LDS.128 R12, [R12+0x28400] ;  /* 0x028400000c0c7984 */ /* 0x000e280000000c00 */
[----:B------:R-:W0:Y:S01]  /*9000*/  LDS.128 R44, [R44+0x28400] ;  /* 0x028400002c2c7984 */ /* 0x000e220000000c00 */
[----:B------:R-:W-:Y:S05]  /*9010*/  @P2 BRA `(.L_x_566) ;  /* 0x0000000c00502947 */ /* 0x000fea0003800000 */
[----:B------:R-:W-:Y:S01]  /*9020*/  SHF.R.U32.HI R51, RZ, 0x8, R61 ;  /* 0x00000008ff337819 */ /* 0x000fe2000001163d */
[----:B0-----:R-:W-:Y:S01]  /*9030*/  IMAD.MOV.U32 R57, RZ, RZ, R44 ;  /* 0x000000ffff397224 */ /* 0x001fe200078e002c */
[----:B------:R-:W-:Y:S02]  /*9040*/  SHF.R.U32.HI R59, RZ, 0x8, R63 ;  /* 0x00000008ff3b7819 */ /* 0x000fe4000001163f */
[----:B------:R-:W-:Y:S01]  /*9050*/  MOV R54, R12 ;  /* 0x0000000c00367202 */ /* 0x000fe20000000f00 */
[----:B------:R-:W-:Y:S01]  /*9060*/  IMAD.SHL.U32 R12, R51, 0x100, RZ ;  /* 0x00000100330c7824 */ /* 0x000fe200078e00ff */
[----:B------:R-:W-:Y:S01]  /*9070*/  LOP3.LUT R55, R61, 0xff0000ff, RZ, 0xc0, !PT ;  /* 0xff0000ff3d377812 */ /* 0x000fe200078ec0ff */
[----:B------:R-:W-:Y:S01]  /*9080*/  IMAD.SHL.U32 R59, R59, 0x100, RZ ;  /* 0x000001003b3b7824 */ /* 0x000fe200078e00ff */
[----:B------:R-:W-:Y:S01]  /*9090*/  SHF.R.U32.HI R64, RZ, 0x10, R61 ;  /* 0x00000010ff407819 */ /* 0x000fe2000001163d */
[----:B------:R-:W-:Y:S01]  /*90a0*/  IMAD.MOV.U32 R51, RZ, RZ, R14 ;  /* 0x000000ffff337224 */ /* 0x000fe200078e000e */
[----:B------:R-:W-:-:S02]  /*90b0*/  SHF.R.U32.HI R61, RZ, 0x8, R65 ;  /* 0x00000008ff3d7819 */ /* 0x000fc40000011641 */
[----:B------:R-:W-:Y:S02]  /*90c0*/  LOP3.LUT R56, R63, 0xff0000ff, RZ, 0xc0, !PT ;  /* 0xff0000ff3f387812 */ /* 0x000fe400078ec0ff */
[----:B------:R-:W-:Y:S01]  /*90d0*/  SHF.R.U32.HI R62, RZ, 0x10, R63 ;  /* 0x00000010ff3e7819 */ /* 0x000fe2000001163f */
[----:B------:R-:W-:Y:S01]  /*90e0*/  IMAD.SHL.U32 R61, R61, 0x100, RZ ;  /* 0x000001003d3d7824 */ /* 0x000fe200078e00ff */
[----:B------:R-:W-:Y:S02]  /*90f0*/  SHF.R.U32.HI R63, RZ, 0x8, R67 ;  /* 0x00000008ff3f7819 */ /* 0x000fe40000011643 */
[----:B------:R-:W-:Y:S02]  /*9100*/  LOP3.LUT R12, R55, 0xff00, R12, 0xf8, !PT ;  /* 0x0000ff00370c7812 */ /* 0x000fe400078ef80c */
[----:B------:R-:W-:Y:S01]  /*9110*/  SHF.L.U32 R55, R64, 0x10, RZ ;  /* 0x0000001040377819 */ /* 0x000fe200000006ff */
[----:B------:R-:W-:Y:S01]  /*9120*/  IMAD.SHL.U32 R63, R63, 0x100, RZ ;  /* 0x000001003f3f7824 */ /* 0x000fe200078e00ff */
[----:B------:R-:W-:-:S02]  /*9130*/  LOP3.LUT R58, R65, 0xff0000ff, RZ, 0xc0, !PT ;  /* 0xff0000ff413a7812 */ /* 0x000fc400078ec0ff */
[----:B------:R-:W-:Y:S01]  /*9140*/  LOP3.LUT R56, R56, 0xff00, R59, 0xf8, !PT ;  /* 0x0000ff0038387812 */ /* 0x000fe200078ef83b */
[----:B------:R-:W-:Y:S01]  /*9150*/  IMAD.U32 R59, R62, 0x10000, RZ ;  /* 0x000100003e3b7824 */ /* 0x000fe200078e00ff */
[----:B------:R-:W-:Y:S02]  /*9160*/  LOP3.LUT R60, R67, 0xff0000ff, RZ, 0xc0, !PT ;  /* 0xff0000ff433c7812 */ /* 0x000fe400078ec0ff */
[----:B------:R-:W-:Y:S02]  /*9170*/  MOV R53, R46 ;  /* 0x0000002e00357202 */ /* 0x000fe40000000f00 */
[----:B------:R-:W-:Y:S02]  /*9180*/  LOP3.LUT R44, R12, 0xff0000, R55, 0xf8, !PT ;  /* 0x00ff00000c2c7812 */ /* 0x000fe400078ef837 */
[----:B------:R-:W-:Y:S02]  /*9190*/  LOP3.LUT R46, R58, 0xff00, R61, 0xf8, !PT ;  /* 0x0000ff003a2e7812 */ /* 0x000fe400078ef83d */
[----:B------:R-:W-:-:S02]  /*91a0*/  F2FP.F16.E4M3.UNPACK_B R62, R122.H1 ;  /* 0x0000007aff3e723e */ /* 0x000fc400030006ff */
[----:B------:R-:W-:Y:S02]  /*91b0*/  F2FP.F16.E4M3.UNPACK_B R55, R54.H1 ;  /* 0x00000036ff37723e */ /* 0x000fe400030006ff */
[----:B------:R-:W-:Y:S01]  /*91c0*/  F2FP.F16.E4M3.UNPACK_B R58, R57.H1 ;  /* 0x00000039ff3a723e */ /* 0x000fe200030006ff */
[--C-:B------:R-:W-:Y:S01]  /*91d0*/  HADD2.F32 R14, -RZ, R62.reuse.H0_H0 ;  /* 0x2000003eff0e7230 */ /* 0x100fe20000004100 */
[----:B------:R-:W-:Y:S01]  /*91e0*/  LOP3.LUT R64, R60, 0xff00, R63, 0xf8, !PT ;  /* 0x0000ff003c407812 */ /* 0x000fe200078ef83f */
[----:B------:R-:W-:Y:S01]  /*91f0*/  HADD2.F32 R62, -RZ, R62.H1_H1 ;  /* 0x3000003eff3e7230 */ /* 0x000fe20000004100 */
[----:B------:R-:W-:Y:S02]  /*9200*/  SHF.R.U32.HI R66, RZ, 0x10, R65 ;  /* 0x00000010ff427819 */ /* 0x000fe40000011641 */
[----:B------:R-:W-:Y:S01]  /*9210*/  LOP3.LUT R12, R56, 0xff0000, R59, 0xf8, !PT ;  /* 0x00ff0000380c7812 */ /* 0x000fe200078ef83b */
[----:B------:R-:W-:Y:S01]  /*9220*/  HADD2.F32 R56, -RZ, R55.H0_H0 ;  /* 0x20000037ff387230 */ /* 0x000fe20000004100 */
[----:B------:R-:W-:Y:S01]  /*9230*/  F2FP.F16.E4M3.UNPACK_B R60, R119.H1 ;  /* 0x00000077ff3c723e */ /* 0x000fe200030006ff */
[----:B------:R-:W-:Y:S01]  /*9240*/  HADD2.F32 R59, -RZ, R58.H0_H0 ;  /* 0x2000003aff3b7230 */ /* 0x000fe20000004100 */
[----:B------:R-:W-:Y:S01]  /*9250*/  SHF.R.U32.HI R65, RZ, 0x10, R67 ;  /* 0x00000010ff417819 */ /* 0x000fe20000011643 */
[----:B------:R-:W-:-:S02]  /*9260*/  IMAD.U32 R63, R66, 0x10000, RZ ;  /* 0x00010000423f7824 */ /* 0x000fc400078e00ff */
[CC--:B------:R-:W-:Y:S01]  /*9270*/  FMUL.FTZ R66, R56.reuse, R14.reuse ;  /* 0x0000000e38427220 */ /* 0x0c0fe20000410000 */
[----:B------:R-:W-:Y:S02]  /*9280*/  HADD2.F32 R61, -RZ, R60.H0_H0 ;  /* 0x2000003cff3d7230 */ /* 0x000fe40000004100 */
[----:B------:R-:W-:Y:S01]  /*9290*/  FMUL.FTZ R67, R59, R14 ;  /* 0x0000000e3b437220 */ /* 0x000fe20000410000 */
[----:B------:R-:W-:Y:S01]  /*92a0*/  F2FP.F16.E4M3.UNPACK_B R122, R122 ;  /* 0x0000007aff7a723e */ /* 0x000fe200020006ff */
[----:B------:R-:W-:Y:S01]  /*92b0*/  IMAD.U32 R65, R65, 0x10000, RZ ;  /* 0x0001000041417824 */ /* 0x000fe200078e00ff */
[----:B------:R-:W-:Y:S01]  /*92c0*/  F2FP.F16.E4M3.UNPACK_B R57, R57 ;  /* 0x00000039ff39723e */ /* 0x000fe200020006ff */
[-C--:B------:R-:W-:Y:S01]  /*92d0*/  FFMA.FTZ R66, R59, R61.reuse, R66 ;  /* 0x0000003d3b427223 */ /* 0x080fe20000010042 */
[----:B------:R-:W-:Y:S01]  /*92e0*/  FFMA.FTZ R67, R56, R61, -R67 ;  /* 0x0000003d38437223 */ /* 0x000fe20000010843 */
[----:B------:R-:W-:Y:S01]  /*92f0*/  HADD2.F32 R59, -RZ, R58.H1_H1 ;  /* 0x3000003aff3b7230 */ /* 0x000fe20000004100 */
[----:B------:R-:W-:Y:S01]  /*9300*/  F2FP.F16.E4M3.UNPACK_B R54, R54 ;  /* 0x00000036ff36723e */ /* 0x000fe200020006ff */
[----:B------:R-:W-:Y:S01]  /*9310*/  HADD2.F32 R56, -RZ, R55.H1_H1 ;  /* 0x30000037ff387230 */ /* 0x000fe20000004100 */
[----:B------:R-:W-:Y:S01]  /*9320*/  LOP3.LUT R46, R46, 0xff0000, R63, 0xf8, !PT ;  /* 0x00ff00002e2e7812 */ /* 0x000fe200078ef83f */
[----:B------:R-:W-:-:S02]  /*9330*/  HADD2.F32 R60, -RZ, R60.H1_H1 ;  /* 0x3000003cff3c7230 */ /* 0x000fc40000004100 */
[CC--:B------:R-:W-:Y:S01]  /*9340*/  FMUL.FTZ R63, R59.reuse, R62.reuse ;  /* 0x0000003e3b3f7220 */ /* 0x0c0fe20000410000 */
[----:B------:R-:W-:Y:S01]  /*9350*/  F2FP.F16.E4M3.UNPACK_B R119, R119 ;  /* 0x00000077ff77723e */ /* 0x000fe200020006ff */
[----:B------:R-:W-:Y:S02]  /*9360*/  HADD2.F32 R61, -RZ, R122.H0_H0 ;  /* 0x2000007aff3d7230 */ /* 0x000fe40000004100 */
[----:B------:R-:W-:Y:S01]  /*9370*/  FMUL.FTZ R62, R56, R62 ;  /* 0x0000003e383e7220 */ /* 0x000fe20000410000 */
[----:B------:R-:W-:Y:S01]  /*9380*/  HADD2.F32 R58, -RZ, R57.H0_H0 ;  /* 0x20000039ff3a7230 */ /* 0x000fe20000004100 */
[----:B------:R-:W-:Y:S01]  /*9390*/  LOP3.LUT R14, R64, 0xff0000, R65, 0xf8, !PT ;  /* 0x00ff0000400e7812 */ /* 0x000fe200078ef841 */
[----:B------:R-:W-:Y:S02]  /*93a0*/  HADD2.F32 R55, -RZ, R54.H0_H0 ;  /* 0x20000036ff377230 */ /* 0x000fe40000004100 */
[-C--:B------:R-:W-:Y:S01]  /*93b0*/  FFMA.FTZ R64, R56, R60.reuse, -R63 ;  /* 0x0000003c38407223 */ /* 0x080fe2000001083f */
        /* <DEDUP_REMOVED lines=14> */
[----:B------:R-:W-:Y:S01]  /*94a0*/  FFMA.FTZ R65, R54, R119, -R59 ;  /* 0x0000007736417223 */ /* 0x000fe2000001083b */
        /* <DEDUP_REMOVED lines=17> */
[----:B------:R-:W-:Y:S01]  /*95c0*/  FFMA.FTZ R109, R58, R57, R109 ;  /* 0x000000393a6d7223 */ /* 0x000fe2000001006d */
[----:B------:R-:W-:Y:S01]  /*95d0*/  FMUL.FTZ R61, R54, R61 ;  /* 0x0000003d363d7220 */ /* 0x000fe20000410000 */
[----:B------:R-:W-:-:S02]  /*95e0*/  HADD2.F32 R58, -RZ, R123.H0_H0 ;  /* 0x2000007bff3a7230 */ /* 0x000fc40000004100 */
[----:B------:R-:W-:Y:S01]  /*95f0*/  FFMA.FTZ R108, R54, R59, -R55 ;  /* 0x0000003b366c7223 */ /* 0x000fe20000010837 */
[----:B------:R-:W-:Y:S01]  /*9600*/  F2FP.F16.E4M3.UNPACK_B R54, R53 ;  /* 0x00000035ff36723e */ /* 0x000fe200020006ff */
[----:B------:R-:W-:Y:S01]  /*9610*/  HADD2.F32 R53, -RZ, R51.H0_H0 ;  /* 0x20000033ff357230 */ /* 0x000fe20000004100 */
[----:B------:R-:W-:Y:S01]  /*9620*/  F2FP.F16.E4M3.UNPACK_B R121, R121 ;  /* 0x00000079ff79723e */ /* 0x000fe200020006ff */
[----:B------:R-:W-:Y:S02]  /*9630*/  HADD2.F32 R123, -RZ, R123.H1_H1 ;  /* 0x3000007bff7b7230 */ /* 0x000fe40000004100 */
[----:B--2---:R-:W-:Y:S01]  /*9640*/  FFMA.FTZ R112, R56, R59, R61 ;  /* 0x0000003b38707223 */ /* 0x004fe2000001003d */
[--C-:B------:R-:W-:Y:S01]  /*9650*/  HADD2.F32 R55, -RZ, R54.reuse.H0_H0 ;  /* 0x20000036ff377230 */ /* 0x100fe20000004100 */
[----:B------:R-:W-:Y:S01]  /*9660*/  F2FP.F16.E4M3.UNPACK_B R61, R46 ;  /* 0x0000002eff3d723e */ /* 0x000fe200020006ff */
[----:B------:R-:W-:Y:S02]  /*9670*/  HADD2.F32 R54, -RZ, R54.H1_H1 ;  /* 0x30000036ff367230 */ /* 0x000fe40000004100 */
[----:B------:R-:W-:-:S02]  /*9680*/  HADD2.F32 R56, -RZ, R121.H0_H0 ;  /* 0x20000079ff387230 */ /* 0x000fc40000004100 */
[-C--:B------:R-:W-:Y:S01]  /*9690*/  FMUL.FTZ R60, R55, R58.reuse ;  /* 0x0000003a373c7220 */ /* 0x080fe20000410000 */
[----:B------:R-:W-:Y:S02]  /*96a0*/  HADD2.F32 R51, -RZ, R51.H1_H1 ;  /* 0x30000033ff337230 */ /* 0x000fe40000004100 */
[C---:B------:R-:W-:Y:S01]  /*96b0*/  FMUL.FTZ R58, R53.reuse, R58 ;  /* 0x0000003a353a7220 */ /* 0x040fe20000410000 */
[----:B------:R-:W-:Y:S02]  /*96c0*/  HADD2.F32 R121, -RZ, R121.H1_H1 ;  /* 0x30000079ff797230 */ /* 0x000fe40000004100 */
[----:B------:R-:W-:Y:S01]  /*96d0*/  FMUL.FTZ R78, R54, R123 ;  /* 0x0000007b364e7220 */ /* 0x000fe20000410000 */
[-C--:B------:R-:W-:Y:S01]  /*96e0*/  FFMA.FTZ R57, R53, R56.reuse, -R60 ;  /* 0x0000003835397223 */ /* 0x080fe2000001083c */
[----:B------:R-:W-:Y:S01]  /*96f0*/  FFMA.FTZ R76, R55, R56, R58 ;  /* 0x00000038374c7223 */ /* 0x000fe2000001003a */
[----:B------:R-:W-:Y:S01]  /*9700*/  F2FP.F16.E4M3.UNPACK_B R58, R45 ;  /* 0x0000002dff3a723e */ /* 0x000fe200020006ff */
[C---:B------:R-:W-:Y:S01]  /*9710*/  FFMA.FTZ R78, R51.reuse, R121, -R78 ;  /* 0x00000079334e7223 */ /* 0x040fe2000001084e */
[----:B------:R-:W-:Y:S01]  /*9720*/  F2FP.SATFINITE.E4M3.F32.PACK_AB_MERGE_C R55, R108, R79, RZ ;  /* 0x0000004f6c37723e */ /* 0x000fe200048070ff */
[----:B------:R-:W-:Y:S01]  /*9730*/  FMUL.FTZ R123, R51, R123 ;  /* 0x0000007b337b7220 */ /* 0x000fe20000410000 */
[----:B------:R-:W-:Y:S01]  /*9740*/  F2FP.F16.E4M3.UNPACK_B R56, R13 ;  /* 0x0000000dff38723e */ /* 0x000fe200020006ff */
[--C-:B------:R-:W-:Y:S01]  /*9750*/  HADD2.F32 R59, -RZ, R58.reuse.H0_H0 ;  /* 0x2000003aff3b7230 */ /* 0x100fe20000004100 */
[----:B------:R-:W-:Y:S01]  /*9760*/  F2FP.SATFINITE.E4M3.F32.PACK_AB_MERGE_C R51, R64, R67, RZ ;  /* 0x000000434033723e */ /* 0x000fe200048070ff */
[----:B------:R-:W-:Y:S01]  /*9770*/  HADD2.F32 R64, -RZ, R61.H0_H0 ;  /* 0x2000003dff407230 */ /* 0x000fe20000004100 */
[----:B------:R-:W-:Y:S01]  /*9780*/  F2FP.F16.E4M3.UNPACK_B R60, R44 ;  /* 0x0000002cff3c723e */ /* 0x000fe200020006ff */
[----:B------:R-:W-:Y:S01]  /*9790*/  HADD2.F32 R58, -RZ, R58.H1_H1 ;  /* 0x3000003aff3a7230 */ /* 0x000fe20000004100 */
[----:B------:R-:W-:Y:S01]  /*97a0*/  F2FP.SATFINITE.E4M3.F32.PACK_AB_MERGE_C R55, R78, R57, R55 ;  /* 0x000000394e37723e */ /* 0x000fe20004807037 */
[----:B------:R-:W-:Y:S01]  /*97b0*/  HADD2.F32 R57, -RZ, R56.H0_H0 ;  /* 0x20000038ff397230 */ /* 0x000fe20000004100 */
[----:B------:R-:W-:Y:S01]  /*97c0*/  F2FP.SATFINITE.E4M3.F32.PACK_AB_MERGE_C R53, R77, R66, RZ ;  /* 0x000000424d35723e */ /* 0x000fe200048070ff */
[----:B------:R-:W-:Y:S01]  /*97d0*/  FMUL.FTZ R66, R59, R64 ;  /* 0x000000403b427220 */ /* 0x000fe20000410000 */
[----:B------:R-:W-:Y:S01]  /*97e0*/  F2FP.SATFINITE.E4M3.F32.PACK_AB_MERGE_C R51, R65, R62, R51 ;  /* 0x0000003e4133723e */ /* 0x000fe20004807033 */
[----:B------:R-:W-:-:S02]  /*97f0*/  HADD2.F32 R62, -RZ, R60.H0_H0 ;  /* 0x2000003cff3e7230 */ /* 0x000fc40000004100 */
[----:B------:R-:W-:Y:S01]  /*9800*/  FMUL.FTZ R64, R57, R64 ;  /* 0x0000004039407220 */ /* 0x000fe20000410000 */
[----:B------:R-:W-:Y:S01]  /*9810*/  HADD2.F32 R61, -RZ, R61.H1_H1 ;  /* 0x3000003dff3d7230 */ /* 0x000fe20000004100 */
[----:B------:R-:W-:Y:S01]  /*9820*/  F2FP.SATFINITE.E4M3.F32.PACK_AB_MERGE_C R53, R122, R63, R53 ;  /* 0x0000003f7a35723e */ /* 0x000fe20004807035 */
[----:B------:R-:W-:Y:S02]  /*9830*/  HADD2.F32 R56, -RZ, R56.H1_H1 ;  /* 0x30000038ff387230 */ /* 0x000fe40000004100 */
[-C--:B------:R-:W-:Y:S01]  /*9840*/  FFMA.FTZ R64, R59, R62.reuse, R64 ;  /* 0x0000003e3b407223 */ /* 0x080fe20000010040 */
[----:B------:R-:W-:Y:S02]  /*9850*/  HADD2.F32 R59, -RZ, R60.H1_H1 ;  /* 0x3000003cff3b7230 */ /* 0x000fe40000004100 */
[-C--:B------:R-:W-:Y:S01]  /*9860*/  FMUL.FTZ R63, R58, R61.reuse ;  /* 0x0000003d3a3f7220 */ /* 0x080fe20000410000 */
[----:B------:R-:W-:Y:S01]  /*9870*/  FFMA.FTZ R66, R57, R62, -R66 ;  /* 0x0000003e39427223 */ /* 0x000fe20000010842 */
[C---:B------:R-:W-:Y:S01]  /*9880*/  FMUL.FTZ R61, R56.reuse, R61 ;  /* 0x0000003d383d7220 */ /* 0x040fe20000410000 */
[----:B------:R-:W-:Y:S01]  /*9890*/  F2FP.F16.E4M3.UNPACK_B R13, R13.H1 ;  /* 0x0000000dff0d723e */ /* 0x000fe200030006ff */
[----:B------:R-:W-:Y:S01]  /*98a0*/  FFMA.FTZ R65, R56, R59, -R63 ;  /* 0x0000003b38417223 */ /* 0x000fe2000001083f */
[----:B------:R-:W-:Y:S01]  /*98b0*/  F2FP.F16.E4M3.UNPACK_B R57, R45.H1 ;  /* 0x0000002dff39723e */ /* 0x000fe200030006ff */
[----:B------:R-:W-:Y:S01]  /*98c0*/  FFMA.FTZ R67, R58, R59, R61 ;  /* 0x0000003b3a437223 */ /* 0x000fe2000001003d */
[----:B------:R-:W-:Y:S01]  /*98d0*/  F2FP.F16.E4M3.UNPACK_B R56, R46.H1 ;  /* 0x0000002eff38723e */ /* 0x000fe200030006ff */
[----:B------:R-:W-:Y:S01]  /*98e0*/  HADD2.F32 R45, -RZ, R13.H0_H0 ;  /* 0x2000000dff2d7230 */ /* 0x000fe20000004100 */
[----:B------:R-:W-:Y:S01]  /*98f0*/  F2FP.F16.E4M3.UNPACK_B R44, R44.H1 ;  /* 0x0000002cff2c723e */ /* 0x000fe200030006ff */
[----:B------:R-:W-:-:S02]  /*9900*/  HADD2.F32 R46, -RZ, R57.H0_H0 ;  /* 0x20000039ff2e7230 */ /* 0x000fc40000004100 */
[----:B------:R-:W-:Y:S01]  /*9910*/  FFMA.FTZ R123, R54, R121, R123 ;  /* 0x00000079367b7223 */ /* 0x000fe2000001007b */
[--C-:B------:R-:W-:Y:S01]  /*9920*/  HADD2.F32 R58, -RZ, R56.reuse.H0_H0 ;  /* 0x20000038ff3a7230 */ /* 0x100fe20000004100 */
[----:B------:R-:W-:Y:S01]  /*9930*/  F2FP.SATFINITE.E4M3.F32.PACK_AB_MERGE_C R54, R112, R109, RZ ;  /* 0x0000006d7036723e */ /* 0x000fe200048070ff */
[----:B------:R-:W-:Y:S01]  /*9940*/  HADD2.F32 R57, -RZ, R57.H1_H1 ;  /* 0x30000039ff397230 */ /* 0x000fe20000004100 */
[----:B------:R-:W-:Y:S01]  /*9950*/  F2FP.F16.E4M3.UNPACK_B R61, R14.H1 ;  /* 0x0000000eff3d723e */ /* 0x000fe200030006ff */
[----:B------:R-:W-:Y:S02]  /*9960*/  HADD2.F32 R60, -RZ, R56.H1_H1 ;  /* 0x30000038ff3c7230 */ /* 0x000fe40000004100 */
[-C--:B------:R-:W-:Y:S01]  /*9970*/  FMUL.FTZ R62, R46, R58.reuse ;  /* 0x0000003a2e3e7220 */ /* 0x080fe20000410000 */
[----:B------:R-:W-:Y:S02]  /*9980*/  HADD2.F32 R13, -RZ, R13.H1_H1 ;  /* 0x3000000dff0d7230 */ /* 0x000fe40000004100 */
[----:B------:R-:W-:Y:S01]  /*9990*/  FMUL.FTZ R59, R45, R58 ;  /* 0x0000003a2d3b7220 */ /* 0x000fe20000410000 */
[----:B------:R-:W-:-:S02]  /*99a0*/  HADD2.F32 R56, -RZ, R44.H0_H0 ;  /* 0x2000002cff387230 */ /* 0x000fc40000004100 */
[-C--:B------:R-:W-:Y:S01]  /*99b0*/  FMUL.FTZ R58, R57, R60.reuse ;  /* 0x0000003c393a7220 */ /* 0x080fe20000410000 */
[----:B------:R-:W-:Y:S02]  /*99c0*/  HADD2.F32 R44, -RZ, R44.H1_H1 ;  /* 0x3000002cff2c7230 */ /* 0x000fe40000004100 */
[----:B------:R-:W-:Y:S01]  /*99d0*/  FMUL.FTZ R60, R13, R60 ;  /* 0x0000003c0d3c7220 */ /* 0x000fe20000410000 */
[----:B------:R-:W-:Y:S01]  /*99e0*/  F2FP.SATFINITE.E4M3.F32.PACK_AB_MERGE_C R54, R123, R76, R54 ;  /* 0x0000004c7b36723e */ /* 0x000fe20004807036 */
[----:B------:R-:W-:Y:S01]  /*99f0*/  FFMA.FTZ R77, R46, R56, R59 ;  /* 0x000000382e4d7223 */ /* 0x000fe2000001003b */
[----:B------:R-:W-:Y:S01]  /*9a00*/  F2FP.F16.E4M3.UNPACK_B R46, R47 ;  /* 0x0000002fff2e723e */ /* 0x000fe200020006ff */
[----:B------:R-:W-:Y:S01]  /*9a10*/  FFMA.FTZ R78, R57, R44, R60 ;  /* 0x0000002c394e7223 */ /* 0x000fe2000001003c */
[----:B------:R-:W-:Y:S01]  /*9a20*/  F2FP.F16.E4M3.UNPACK_B R60, R14 ;  /* 0x0000000eff3c723e */ /* 0x000fe200020006ff */
[----:B------:R-:W-:Y:S01]  /*9a30*/  FFMA.FTZ R79, R13, R44, -R58 ;  /* 0x0000002c0d4f7223 */ /* 0x000fe2000001083a */
[-C--:B------:R-:W-:Y:S01]  /*9a40*/  F2FP.F16.E4M3.UNPACK_B R13, R15.reuse ;  /* 0x0000000fff0d723e */ /* 0x080fe200020006ff */
[----:B------:R-:W-:Y:S01]  /*9a50*/  FFMA.FTZ R76, R45, R56, -R62 ;  /* 0x000000382d4c7223 */ /* 0x000fe2000001083e */
[----:B------:R-:W-:Y:S01]  /*9a60*/  F2FP.F16.E4M3.UNPACK_B R15, R15.H1 ;  /* 0x0000000fff0f723e */ /* 0x000fe200030006ff */
[----:B------:R-:W-:Y:S01]  /*9a70*/  HADD2.F32 R56, -RZ, R46.H0_H0 ;  /* 0x2000002eff387230 */ /* 0x000fe20000004100 */
[-C--:B------:R-:W-:Y:S01]  /*9a80*/  F2FP.F16.E4M3.UNPACK_B R14, R12.reuse ;  /* 0x0000000cff0e723e */ /* 0x080fe200020006ff */
[----:B------:R-:W-:Y:S01]  /*9a90*/  HADD2.F32 R63, -RZ, R60.H0_H0 ;  /* 0x2000003cff3f7230 */ /* 0x000fe20000004100 */
[----:B------:R-:W-:Y:S01]  /*9aa0*/  F2FP.F16.E4M3.UNPACK_B R47, R47.H1 ;  /* 0x0000002fff2f723e */ /* 0x000fe200030006ff */
[----:B------:R-:W-:Y:S01]  /*9ab0*/  HADD2.F32 R44, -RZ, R13.H0_H0 ;  /* 0x2000000dff2c7230 */ /* 0x000fe20000004100 */
[----:B------:R-:W-:Y:S01]  /*9ac0*/  F2FP.F16.E4M3.UNPACK_B R57, R12.H1 ;  /* 0x0000000cff39723e */ /* 0x000fe200030006ff */
[----:B------:R-:W-:-:S02]  /*9ad0*/  HADD2.F32 R45, -RZ, R15.H0_H0 ;  /* 0x2000000fff2d7230 */ /* 0x000fc40000004100 */
[-C--:B------:R-:W-:Y:S01]  /*9ae0*/  FMUL.FTZ R109, R56, R63.reuse ;  /* 0x0000003f386d7220 */ /* 0x080fe20000410000 */
[----:B------:R-:W-:Y:S02]  /*9af0*/  HADD2.F32 R62, -RZ, R61.H0_H0 ;  /* 0x2000003dff3e7230 */ /* 0x000fe40000004100 */
[C---:B------:R-:W-:Y:S01]  /*9b00*/  FMUL.FTZ R63, R44.reuse, R63 ;  /* 0x0000003f2c3f7220 */ /* 0x040fe20000410000 */
[----:B------:R-:W-:Y:S01]  /*9b10*/  HADD2.F32 R59, -RZ, R14.H0_H0 ;  /* 0x2000000eff3b7230 */ /* 0x000fe20000004100 */
[----:B------:R-:W-:Y:S01]  /*9b20*/  F2FP.SATFINITE.E4M3.F32.PACK_AB_MERGE_C R76, R79, R76, RZ ;  /* 0x0000004c4f4c723e */ /* 0x000fe200048070ff */
[----:B------:R-:W-:Y:S02]  /*9b30*/  HADD2.F32 R12, -RZ, R47.H0_H0 ;  /* 0x2000002fff0c7230 */ /* 0x000fe40000004100 */
[----:B------:R-:W-:Y:S01]  /*9b40*/  FMUL.FTZ R119, R45, R62 ;  /* 0x0000003e2d777220 */ /* 0x000fe20000410000 */
[----:B------:R-:W-:Y:S02]  /*9b50*/  HADD2.F32 R58, -RZ, R57.H0_H0 ;  /* 0x20000039ff3a7230 */ /* 0x000fe40000004100 */
[----:B------:R-:W-:Y:S01]  /*9b60*/  FFMA.FTZ R109, R44, R59, -R109 ;  /* 0x0000003b2c6d7223 */ /* 0x000fe2000001086d */
[----:B------:R-:W-:-:S02]  /*9b70*/  HADD2.F32 R47, -RZ, R47.H1_H1 ;  /* 0x3000002fff2f7230 */ /* 0x000fc40000004100 */
[C---:B------:R-:W-:Y:S01]  /*9b80*/  FMUL.FTZ R108, R12.reuse, R62 ;  /* 0x0000003e0c6c7220 */ /* 0x040fe20000410000 */
[----:B------:R-:W-:Y:S02]  /*9b90*/  HADD2.F32 R44, -RZ, R61.H1_H1 ;  /* 0x3000003dff2c7230 */ /* 0x000fe40000004100 */
[-C--:B------:R-:W-:Y:S01]  /*9ba0*/  FFMA.FTZ R119, R12, R58.reuse, R119 ;  /* 0x0000003a0c777223 */ /* 0x080fe20000010077 */
[----:B------:R-:W-:Y:S02]  /*9bb0*/  HADD2.F32 R15, -RZ, R15.H1_H1 ;  /* 0x3000000fff0f7230 */ /* 0x000fe40000004100 */
[----:B------:R-:W-:Y:S01]  /*9bc0*/  FFMA.FTZ R63, R56, R59, R63 ;  /* 0x0000003b383f7223 */ /* 0x000fe2000001003f */
[----:B------:R-:W-:Y:S02]  /*9bd0*/  HADD2.F32 R46, -RZ, R46.H1_H1 ;  /* 0x3000002eff2e7230 */ /* 0x000fe40000004100 */
[----:B------:R-:W-:Y:S01]  /*9be0*/  FFMA.FTZ R108, R45, R58, -R108 ;  /* 0x0000003a2d6c7223 */ /* 0x000fe2000001086c */
[----:B------:R-:W-:-:S02]  /*9bf0*/  HADD2.F32 R60, -RZ, R60.H1_H1 ;  /* 0x3000003cff3c7230 */ /* 0x000fc40000004100 */
[-C--:B------:R-:W-:Y:S01]  /*9c00*/  FMUL.FTZ R56, R47, R44.reuse ;  /* 0x0000002c2f387220 */ /* 0x080fe20000410000 */
[----:B------:R-:W-:Y:S02]  /*9c10*/  HADD2.F32 R13, -RZ, R13.H1_H1 ;  /* 0x3000000dff0d7230 */ /* 0x000fe40000004100 */
[----:B------:R-:W-:Y:S01]  /*9c20*/  FMUL.FTZ R58, R15, R44 ;  /* 0x0000002c0f3a7220 */ /* 0x000fe20000410000 */
[----:B------:R-:W-:Y:S02]  /*9c30*/  HADD2.F32 R12, -RZ, R57.H1_H1 ;  /* 0x30000039ff0c7230 */ /* 0x000fe40000004100 */
[-C--:B------:R-:W-:Y:S01]  /*9c40*/  FMUL.FTZ R44, R46, R60.reuse ;  /* 0x0000003c2e2c7220 */ /* 0x080fe20000410000 */
[----:B------:R-:W-:Y:S02]  /*9c50*/  HADD2.F32 R14, -RZ, R14.H1_H1 ;  /* 0x3000000eff0e7230 */ /* 0x000fe40000004100 */
[----:B------:R-:W-:Y:S01]  /*9c60*/  FMUL.FTZ R45, R13, R60 ;  /* 0x0000003c0d2d7220 */ /* 0x000fe20000410000 */
[----:B------:R-:W-:Y:S01]  /*9c70*/  F2FP.SATFINITE.E4M3.F32.PACK_AB_MERGE_C R77, R78, R77, RZ ;  /* 0x0000004d4e4d723e */ /* 0x000fe200048070ff */
[-C--:B------:R-:W-:Y:S01]  /*9c80*/  FFMA.FTZ R15, R15, R12.reuse, -R56 ;  /* 0x0000000c0f0f7223 */ /* 0x080fe20000010838 */
[----:B------:R-:W-:Y:S01]  /*9c90*/  FFMA.FTZ R58, R47, R12, R58 ;  /* 0x0000000c2f3a7223 */ /* 0x000fe2000001003a */
[-C--:B------:R-:W-:Y:S01]  /*9ca0*/  FFMA.FTZ R44, R13, R14.reuse, -R44 ;  /* 0x0000000e0d2c7223 */ /* 0x080fe2000001082c */
[----:B------:R-:W-:Y:S01]  /*9cb0*/  FFMA.FTZ R14, R46, R14, R45 ;  /* 0x0000000e2e0e7223 */ /* 0x000fe2000001002d */
[----:B------:R-:W-:Y:S01]  /*9cc0*/  F2FP.SATFINITE.E4M3.F32.PACK_AB_MERGE_C R13, R65, R66, R76 ;  /* 0x00000042410d723e */ /* 0x000fe2000480704c */
[----:B------:R-:W-:Y:S01]  /*9cd0*/  IMAD.MOV.U32 R46, RZ, RZ, R54 ;  /* 0x000000ffff2e7224 */ /* 0x000fe200078e0036 */
[----:B------:R-:W-:-:S02]  /*9ce0*/  F2FP.SATFINITE.E4M3.F32.PACK_AB_MERGE_C R15, R15, R108, RZ ;  /* 0x0000006c0f0f723e */ /* 0x000fc400048070ff */
[----:B------:R-:W-:Y:S02]  /*9cf0*/  F2FP.SATFINITE.E4M3.F32.PACK_AB_MERGE_C R58, R58, R119, RZ ;  /* 0x000000773a3a723e */ /* 0x000fe400048070ff */
[----:B------:R-:W-:Y:S01]  /*9d00*/  F2FP.SATFINITE.E4M3.F32.PACK_AB_MERGE_C R15, R44, R109, R15 ;  /* 0x0000006d2c0f723e */ /* 0x000fe2000480700f */
[----:B------:R-:W-:Y:S01]  /*9d10*/  IMAD.MOV.U32 R44, RZ, RZ, R53 ;  /* 0x000000ffff2c7224 */ /* 0x000fe200078e0035 */
[----:B------:R-:W-:Y:S01]  /*9d20*/  F2FP.SATFINITE.E4M3.F32.PACK_AB_MERGE_C R47, R14, R63, R58 ;  /* 0x0000003f0e2f723e */ /* 0x000fe2000480703a */
[----:B------:R-:W-:Y:S01]  /*9d30*/  IMAD.MOV.U32 R14, RZ, RZ, R55 ;  /* 0x000000ffff0e7224 */ /* 0x000fe200078e0037 */
[----:B------:R-:W-:Y:S02]  /*9d40*/  F2FP.SATFINITE.E4M3.F32.PACK_AB_MERGE_C R45, R67, R64, R77 ;  /* 0x00000040432d723e */ /* 0x000fe4000480704d */
[----:B------:R-:W-:-:S07]  /*9d50*/  MOV R12, R51 ;  /* 0x00000033000c7202 */ /* 0x000fce0000000f00 */
.L_x_566:
[----:B------:R-:W-:Y:S05]  /*9d60*/  BSYNC B2 ;  /* 0x0000000000027941 */ /* 0x000fea0003800000 */
.L_x_565:
[----:B------:R-:W-:Y:S01]  /*9d70*/  ISETP.GE.AND P3, PT, R11, R118, PT ;  /* 0x000000760b00720c */ /* 0x000fe20003f66270 */
[----:B0-----:R0:W-:-:S12]  /*9d80*/  ST.E.128 desc[UR36][R48.64], R12 ;  /* 0x0000000c30007985 */ /* 0x0011d8000c101d24 */
[----:B------:R-:W-:-:S04]  /*9d90*/  @!P3 IADD3 R52, P4, R11, R52, RZ ;  /* 0x000000340b34b210 */ /* 0x000fc80007f9e0ff */
[----:B------:R-:W-:-:S05]  /*9da0*/  @!P3 LEA.HI.X.SX32 R53, R11, R50, 0x1, P4 ;  /* 0x000000320b35b211 */ /* 0x000fca00020f0eff */
[----:B------:R0:W-:Y:S04]  /*9db0*/  @!P3 ST.E.128 desc[UR36][R52.64], R44 ;  /* 0x0000002c3400b985 */ /* 0x0001e8000c101d24 */
.L_x_564:
[----:B------:R-:W-:Y:S05]  /*9dc0*/  BSYNC B1 ;  /* 0x0000000000017941 */ /* 0x000fea0003800000 */
.L_x_563:
[----:B------:R-:W-:-:S03]  /*9dd0*/  UMOV UR4, 0xffffffff ;  /* 0xffffffff00047882 */ /* 0x000fc60000000000 */
[----:B------:R-:W-:Y:S05]  /*9de0*/  BRA.DIV UR4, `(.L_x_567) ;  /* 0x000001c204487947 */ /* 0x000fea000b800000 */
[----:B0-----:R0:W0:Y:S04]  /*9df0*/  SHFL.IDX PT, R48, R111, 0x3, 0x181f ;  /* 0x00781f006f307f89 */ /* 0x00102800000e0000 */
[----:B----4-:R-:W4:Y:S02]  /*9e00*/  SHFL.IDX PT, R110, R110, 0x3, 0x181f ;  /* 0x00781f006e6e7f89 */ /* 0x010f2400000e0000 */
.L_x_859:
[----:B------:R-:W-:-:S04]  /*9e10*/  IADD3 R11, R219, 0x60, RZ ;  /* 0x00000060db0b7810 */ /* 0x000fc80007ffe0ff */
[----:B------:R-:W-:-:S13]  /*9e20*/  ISETP.GE.OR P3, PT, R11, R106, P1 ;  /* 0x0000006a0b00720c */ /* 0x000fda0000f66670 */
[----:B------:R-:W-:Y:S05]  /*9e30*/  @P3 BRA `(.L_x_542) ;  /* 0x0000001400803947 */ /* 0x000fea0003800000 */
[----:B------:R-:W5:Y:S01]  /*9e40*/  LDL R14, [R1+0x18] ;  /* 0x00001800010e7983 */ /* 0x000f620000100800 */
[----:B------:R-:W-:Y:S01]  /*9e50*/  SEL R120, R85, R120, !P0 ;  /* 0x0000007855787207 */ /* 0x000fe20004000000 */
[----:B------:R-:W-:Y:S01]  /*9e60*/  VIADD R12, R219, 0x60 ;  /* 0x00000060db0c7836 */ /* 0x000fe20000000000 */
[----:B----4-:R-:W-:Y:S01]  /*9e70*/  IADD3 R50, P3, R9, R110, RZ ;  /* 0x0000006e09327210 */ /* 0x010fe20007f7e0ff */
[----:B------:R-:W-:Y:S01]  /*9e80*/  BSSY B1, `(.L_x_568) ;  /* 0x00000ea000017945 */ /* 0x000fe20003800000 */
[----:B------:R-:W-:Y:S01]  /*9e90*/  SHF.R.S32.HI R11, RZ, 0x1f, R120 ;  /* 0x0000001fff0b7819 */ /* 0x000fe20000011478 */
[----:B------:R-:W-:Y:S02]  /*9ea0*/  IMAD.SHL.U32 R12, R12, 0x80, RZ ;  /* 0x000000800c0c7824 */ /* 0x000fe400078e00ff */
[----:B0-----:R-:W-:Y:S01]  /*9eb0*/  IMAD.X R51, R48, 0x1, R5, P3 ;  /* 0x0000000130337824 */ /* 0x001fe200018e0605 */
[----:B------:R-:W-:Y:S02]  /*9ec0*/  LEA.HI R120, R11, R120, RZ, 0x5 ;  /* 0x000000780b787211 */ /* 0x000fe400078f28ff */
[----:B------:R-:W-:-:S02]  /*9ed0*/  LOP3.LUT R12, R12, 0x380, RZ, 0xc0, !PT ;  /* 0x000003800c0c7812 */ /* 0x000fc400078ec0ff */
        /* <DEDUP_REMOVED lines=8> */
[----:B-----5:R-:W-:Y:S01]  /*9f60*/  IADD3 R13, R12, R13, R14 ;  /* 0x0000000d0c0d7210 */ /* 0x020fe20007ffe00e */
[----:B------:R-:W-:-:S04]  /*9f70*/  IMAD R12, R216, 0x8000, R41 ;  /* 0x00008000d80c7824 */ /* 0x000fc800078e0229 */
[----:B------:R-:W-:Y:S01]  /*9f80*/  IMAD R14, R216, 0x8000, R13 ;  /* 0x00008000d80e7824 */ /* 0x000fe200078e020d */
[----:B------:R-:W-:-:S03]  /*9f90*/  IADD3 R12, R23, R12, RZ ;  /* 0x0000000c170c7210 */ /* 0x000fc60007ffe0ff */
[----:B------:R-:W-:-:S03]  /*9fa0*/  IMAD.IADD R44, R23, 0x1, R14 ;  /* 0x00000001172c7824 */ /* 0x000fc600078e020e */
[----:B------:R-:W0:Y:S04]  /*9fb0*/  LDS.128 R12, [R12+0x28400] ;  /* 0x028400000c0c7984 */ /* 0x000e280000000c00 */
[----:B------:R-:W4:Y:S01]  /*9fc0*/  LDS.128 R44, [R44+0x28400] ;  /* 0x028400002c2c7984 */ /* 0x000f220000000c00 */
[----:B------:R-:W-:Y:S05]  /*9fd0*/  @P2 BRA `(.L_x_569) ;  /* 0x0000000c00502947 */ /* 0x000fea0003800000 */
[----:B------:R-:W-:Y:S01]  /*9fe0*/  SHF.R.U32.HI R54, RZ, 0x8, R69 ;  /* 0x00000008ff367819 */ /* 0x000fe20000011645 */
[----:B0-----:R-:W-:Y:S01]  /*9ff0*/  IMAD.MOV.U32 R49, RZ, RZ, R12 ;  /* 0x000000ffff317224 */ /* 0x001fe200078e000c */
[----:B------:R-:W-:Y:S01]  /*a000*/  LOP3.LUT R53, R69, 0xff0000ff, RZ, 0xc0, !PT ;  /* 0xff0000ff45357812 */ /* 0x000fe200078ec0ff */
[----:B----4-:R-:W-:Y:S01]  /*a010*/  IMAD.MOV.U32 R58, RZ, RZ, R46 ;  /* 0x000000ffff3a7224 */ /* 0x010fe200078e002e */
[----:B------:R-:W-:Y:S01]  /*a020*/  SHF.R.U32.HI R63, RZ, 0x8, R71 ;  /* 0x00000008ff3f7819 */ /* 0x000fe20000011647 */
[----:B------:R-:W-:Y:S01]  /*a030*/  IMAD.MOV.U32 R55, RZ, RZ, R44 ;  /* 0x000000ffff377224 */ /* 0x000fe200078e002c */
[----:B------:R-:W-:Y:S02]  /*a040*/  SHF.R.U32.HI R52, RZ, 0x8, R75 ;  /* 0x00000008ff347819 */ /* 0x000fe4000001164b */
[----:B------:R-:W-:Y:S01]  /*a050*/  SHF.L.U32 R12, R54, 0x8, RZ ;  /* 0x00000008360c7819 */ /* 0x000fe200000006ff */
[----:B------:R-:W-:Y:S01]  /*a060*/  IMAD.MOV.U32 R54, RZ, RZ, R14 ;  /* 0x000000ffff367224 */ /* 0x000fe200078e000e */
[----:B------:R-:W-:Y:S01]  /*a070*/  SHF.R.U32.HI R65, RZ, 0x10, R69 ;  /* 0x00000010ff417819 */ /* 0x000fe20000011645 */
[----:B------:R-:W-:Y:S01]  /*a080*/  IMAD.SHL.U32 R46, R52, 0x100, RZ ;  /* 0x00000100342e7824 */ /* 0x000fe200078e00ff */
[----:B------:R-:W-:Y:S01]  /*a090*/  LOP3.LUT R53, R53, 0xff00, R12, 0xf8, !PT ;  /* 0x0000ff0035357812 */ /* 0x000fe200078ef80c */
[----:B------:R-:W-:Y:S01]  /*a0a0*/  IMAD.SHL.U32 R12, R63, 0x100, RZ ;  /* 0x000001003f0c7824 */ /* 0x000fe200078e00ff */
[----:B------:R-:W-:Y:S01]  /*a0b0*/  SHF.R.U32.HI R64, RZ, 0x10, R71 ;  /* 0x00000010ff407819 */ /* 0x000fe20000011647 */
[----:B------:R-:W-:Y:S01]  /*a0c0*/  IMAD.U32 R44, R65, 0x10000, RZ ;  /* 0x00010000412c7824 */ /* 0x000fe200078e00ff */
[----:B------:R-:W-:-:S02]  /*a0d0*/  LOP3.LUT R57, R71, 0xff0000ff, RZ, 0xc0, !PT ;  /* 0xff0000ff47397812 */ /* 0x000fc400078ec0ff */
[----:B------:R-:W-:Y:S02]  /*a0e0*/  SHF.R.U32.HI R56, RZ, 0x8, R73 ;  /* 0x00000008ff387819 */ /* 0x000fe40000011649 */
[----:B------:R-:W-:Y:S02]  /*a0f0*/  LOP3.LUT R61, R75, 0xff0000ff, RZ, 0xc0, !PT ;  /* 0xff0000ff4b3d7812 */ /* 0x000fe400078ec0ff */
[----:B------:R-:W-:Y:S02]  /*a100*/  LOP3.LUT R59, R73, 0xff0000ff, RZ, 0xc0, !PT ;  /* 0xff0000ff493b7812 */ /* 0x000fe400078ec0ff */
[----:B------:R-:W-:Y:S02]  /*a110*/  SHF.L.U32 R14, R56, 0x8, RZ ;  /* 0x00000008380e7819 */ /* 0x000fe400000006ff */
[----:B------:R-:W-:Y:S01]  /*a120*/  LOP3.LUT R57, R57, 0xff00, R12, 0xf8, !PT ;  /* 0x0000ff0039397812 */ /* 0x000fe200078ef80c */
[----:B------:R-:W-:Y:S01]  /*a130*/  IMAD.U32 R12, R64, 0x10000, RZ ;  /* 0x00010000400c7824 */ /* 0x000fe200078e00ff */
[----:B------:R-:W-:-:S02]  /*a140*/  LOP3.LUT R65, R61, 0xff00, R46, 0xf8, !PT ;  /* 0x0000ff003d417812 */ /* 0x000fc400078ef82e */
[----:B------:R-:W-:Y:S02]  /*a150*/  F2FP.F16.E4M3.UNPACK_B R61, R116.H1 ;  /* 0x00000074ff3d723e */ /* 0x000fe400030006ff */
[----:B------:R-:W-:Y:S02]  /*a160*/  F2FP.F16.E4M3.UNPACK_B R52, R49.H1 ;  /* 0x00000031ff34723e */ /* 0x000fe400030006ff */
[----:B------:R-:W-:Y:S02]  /*a170*/  F2FP.F16.E4M3.UNPACK_B R56, R55.H1 ;  /* 0x00000037ff38723e */ /* 0x000fe400030006ff */
[----:B------:R-:W-:Y:S01]  /*a180*/  LOP3.LUT R63, R59, 0xff00, R14, 0xf8, !PT ;  /* 0x0000ff003b3f7812 */ /* 0x000fe200078ef80e */
[----:B------:R-:W-:Y:S01]  /*a190*/  HADD2.F32 R14, -RZ, R61.H0_H0 ;  /* 0x2000003dff0e7230 */ /* 0x000fe20000004100 */
[----:B------:R-:W-:Y:S02]  /*a1a0*/  SHF.R.U32.HI R60, RZ, 0x10, R73 ;  /* 0x00000010ff3c7819 */ /* 0x000fe40000011649 */
[----:B------:R-:W-:-:S02]  /*a1b0*/  SHF.R.U32.HI R62, RZ, 0x10, R75 ;  /* 0x00000010ff3e7819 */ /* 0x000fc4000001164b */
[----:B------:R-:W-:Y:S01]  /*a1c0*/  LOP3.LUT R44, R53, 0xff0000, R44, 0xf8, !PT ;  /* 0x00ff0000352c7812 */ /* 0x000fe200078ef82c */
[----:B------:R-:W-:Y:S01]  /*a1d0*/  HADD2.F32 R53, -RZ, R52.H0_H0 ;  /* 0x20000034ff357230 */ /* 0x000fe20000004100 */
[----:B------:R-:W-:Y:S01]  /*a1e0*/  F2FP.F16.E4M3.UNPACK_B R59, R113.H1 ;  /* 0x00000071ff3b723e */ /* 0x000fe200030006ff */
[----:B------:R-:W-:Y:S01]  /*a1f0*/  IMAD.U32 R62, R62, 0x10000, RZ ;  /* 0x000100003e3e7824 */ /* 0x000fe200078e00ff */
[----:B------:R-:W-:Y:S01]  /*a200*/  LOP3.LUT R12, R57, 0xff0000, R12, 0xf8, !PT ;  /* 0x00ff0000390c7812 */ /* 0x000fe200078ef80c */
[----:B------:R-:W-:Y:S01]  /*a210*/  HADD2.F32 R57, -RZ, R56.H0_H0 ;  /* 0x20000038ff397230 */ /* 0x000fe20000004100 */
[----:B------:R-:W-:Y:S01]  /*a220*/  SHF.L.U32 R46, R60, 0x10, RZ ;  /* 0x000000103c2e7819 */ /* 0x000fe200000006ff */
[----:B------:R-:W-:Y:S02]  /*a230*/  HADD2.F32 R60, -RZ, R59.H0_H0 ;  /* 0x2000003bff3c7230 */ /* 0x000fe40000004100 */
[----:B------:R-:W-:Y:S01]  /*a240*/  FMUL.FTZ R66, R53, R14 ;  /* 0x0000000e35427220 */ /* 0x000fe20000410000 */
[----:B------:R-:W-:Y:S01]  /*a250*/  F2FP.F16.E4M3.UNPACK_B R116, R116 ;  /* 0x00000074ff74723e */ /* 0x000fe200020006ff */
[----:B------:R-:W-:Y:S01]  /*a260*/  FMUL.FTZ R64, R57, R14 ;  /* 0x0000000e39407220 */ /* 0x000fe20000410000 */
[----:B------:R-:W-:Y:S01]  /*a270*/  LOP3.LUT R14, R65, 0xff0000, R62, 0xf8, !PT ;  /* 0x00ff0000410e7812 */ /* 0x000fe200078ef83e */
[----:B------:R-:W-:Y:S01]  /*a280*/  FFMA.FTZ R66, R57, R60, R66 ;  /* 0x0000003c39427223 */ /* 0x000fe20000010042 */
[----:B------:R-:W-:-:S02]  /*a290*/  HADD2.F32 R62, -RZ, R61.H1_H1 ;  /* 0x3000003dff3e7230 */ /* 0x000fc40000004100 */
[----:B------:R-:W-:Y:S01]  /*a2a0*/  FFMA.FTZ R64, R53, R60, -R64 ;  /* 0x0000003c35407223 */ /* 0x000fe20000010840 */
[----:B------:R-:W-:Y:S01]  /*a2b0*/  HADD2.F32 R57, -RZ, R56.H1_H1 ;  /* 0x30000038ff397230 */ /* 0x000fe20000004100 */
[----:B------:R-:W-:Y:S01]  /*a2c0*/  F2FP.F16.E4M3.UNPACK_B R55, R55 ;  /* 0x00000037ff37723e */ /* 0x000fe200020006ff */
[----:B------:R-:W-:Y:S01]  /*a2d0*/  HADD2.F32 R53, -RZ, R52.H1_H1 ;  /* 0x30000034ff357230 */ /* 0x000fe20000004100 */
[----:B------:R-:W-:Y:S01]  /*a2e0*/  F2FP.F16.E4M3.UNPACK_B R49, R49 ;  /* 0x00000031ff31723e */ /* 0x000fe200020006ff */
[----:B------:R-:W-:Y:S01]  /*a2f0*/  HADD2.F32 R60, -RZ, R59.H1_H1 ;  /* 0x3000003bff3c7230 */ /* 0x000fe20000004100 */
[----:B------:R-:W-:Y:S01]  /*a300*/  F2FP.F16.E4M3.UNPACK_B R113, R113 ;  /* 0x00000071ff71723e */ /* 0x000fe200020006ff */
[-C--:B------:R-:W-:Y:S01]  /*a310*/  FMUL.FTZ R68, R57, R62.reuse ;  /* 0x0000003e39447220 */ /* 0x080fe20000410000 */
[----:B------:R-:W-:Y:S02]  /*a320*/  HADD2.F32 R59, -RZ, R116.H0_H0 ;  /* 0x20000074ff3b7230 */ /* 0x000fe40000004100 */
[----:B------:R-:W-:Y:S01]  /*a330*/  FMUL.FTZ R62, R53, R62 ;  /* 0x0000003e353e7220 */ /* 0x000fe20000410000 */
[----:B------:R-:W-:-:S02]  /*a340*/  HADD2.F32 R56, -RZ, R55.H0_H0 ;  /* 0x20000037ff387230 */ /* 0x000fc40000004100 */
[-C--:B------:R-:W-:Y:S01]  /*a350*/  FFMA.FTZ R67, R53, R60.reuse, -R68 ;  /* 0x0000003c35437223 */ /* 0x080fe20000010844 */
[----:B------:R-:W-:Y:S02]  /*a360*/  HADD2.F32 R52, -RZ, R49.H0_H0 ;  /* 0x20000031ff347230 */ /* 0x000fe40000004100 */
[----:B------:R-:W-:Y:S01]  /*a370*/  FFMA.FTZ R69, R57, R60, R62 ;  /* 0x0000003c39457223 */ /* 0x000fe2000001003e */
[----:B------:R-:W-:Y:S02]  /*a380*/  HADD2.F32 R53, -RZ, R113.H0_H0 ;  /* 0x20000071ff357230 */ /* 0x000fe40000004100 */
[-C--:B------:R-:W-:Y:S01]  /*a390*/  FMUL.FTZ R57, R56, R59.reuse ;  /* 0x0000003b38397220 */ /* 0x080fe20000410000 */
[----:B------:R-:W-:Y:S02]  /*a3a0*/  HADD2.F32 R116, -RZ, R116.H1_H1 ;  /* 0x30000074ff747230 */ /* 0x000fe40000004100 */
[C---:B------:R-:W-:Y:S01]  /*a3b0*/  FMUL.FTZ R59, R52.reuse, R59 ;  /* 0x0000003b343b7220 */ /* 0x040fe20000410000 */
[----:B------:R-:W-:Y:S01]  /*a3c0*/  HADD2.F32 R55, -RZ, R55.H1_H1 ;  /* 0x30000037ff377230 */ /* 0x000fe20000004100 */
[----:B------:R-:W-:Y:S01]  /*a3d0*/  LOP3.LUT R46, R63, 0xff0000, R46, 0xf8, !PT ;  /* 0x00ff00003f2e7812 */ /* 0x000fe200078ef82e */
[-C--:B------:R-:W-:Y:S01]  /*a3e0*/  FFMA.FTZ R62, R52, R53.reuse, -R57 ;  /* 0x00000035343e7223 */ /* 0x080fe20000010839 */
[----:B------:R-:W-:Y:S01]  /*a3f0*/  FFMA.FTZ R63, R56, R53, R59 ;  /* 0x00000035383f7223 */ /* 0x000fe2000001003b */
[----:B------:R-:W-:-:S02]  /*a400*/  HADD2.F32 R49, -RZ, R49.H1_H1 ;  /* 0x30000031ff317230 */ /* 0x000fc40000004100 */
[----:B------:R-:W-:Y:S01]  /*a410*/  FMUL.FTZ R56, R55, R116 ;  /* 0x0000007437387220 */ /* 0x000fe20000410000 */
[----:B------:R-:W-:Y:S01]  /*a420*/  HADD2.F32 R52, -RZ, R113.H1_H1 ;  /* 0x30000071ff347230 */ /* 0x000fe20000004100 */
[----:B------:R-:W-:Y:S02]  /*a430*/  F2FP.F16.E4M3.UNPACK_B R59, R117.H1 ;  /* 0x00000075ff3b723e */ /* 0x000fe400030006ff */
[----:B------:R-:W-:Y:S01]  /*a440*/  F2FP.F16.E4M3.UNPACK_B R53, R58.H1 ;  /* 0x0000003aff35723e */ /* 0x000fe200030006ff */
[C---:B------:R-:W-:Y:S01]  /*a450*/  FMUL.FTZ R116, R49.reuse, R116 ;  /* 0x0000007431747220 */ /* 0x040fe20000410000 */
[----:B------:R-:W-:Y:S01]  /*a460*/  FFMA.FTZ R65, R49, R52, -R56 ;  /* 0x0000003431417223 */ /* 0x000fe20000010838 */
[----:B------:R-:W-:Y:S01]  /*a470*/  F2FP.F16.E4M3.UNPACK_B R49, R54.H1 ;  /* 0x00000036ff31723e */ /* 0x000fe200030006ff */
[----:B------:R-:W-:Y:S01]  /*a480*/  HADD2.F32 R61, -RZ, R59.H0_H0 ;  /* 0x2000003bff3d7230 */ /* 0x000fe20000004100 */
[----:B------:R-:W-:Y:S01]  /*a490*/  F2FP.F16.E4M3.UNPACK_B R57, R115.H1 ;  /* 0x00000073ff39723e */ /* 0x000fe200030006ff */
[----:B------:R-:W-:-:S02]  /*a4a0*/  HADD2.F32 R56, -RZ, R53.H0_H0 ;  /* 0x20000035ff387230 */ /* 0x000fc40000004100 */
[----:B------:R-:W-:Y:S01]  /*a4b0*/  FFMA.FTZ R116, R55, R52, R116 ;  /* 0x0000003437747223 */ /* 0x000fe20000010074 */
[----:B------:R-:W-:Y:S01]  /*a4c0*/  HADD2.F32 R52, -RZ, R49.H0_H0 ;  /* 0x20000031ff347230 */ /* 0x000fe20000004100 */
[----:B------:R-:W-:Y:S01]  /*a4d0*/  F2FP.F16.E4M3.UNPACK_B R117, R117 ;  /* 0x00000075ff75723e */ /* 0x000fe200020006ff */
[----:B------:R-:W-:Y:S02]  /*a4e0*/  HADD2.F32 R60, -RZ, R59.H1_H1 ;  /* 0x3000003bff3c7230 */ /* 0x000fe40000004100 */
[-C--:B------:R-:W-:Y:S01]  /*a4f0*/  FMUL.FTZ R59, R56, R61.reuse ;  /* 0x0000003d383b7220 */ /* 0x080fe20000410000 */
[----:B------:R-:W-:Y:S02]  /*a500*/  HADD2.F32 R55, -RZ, R57.H0_H0 ;  /* 0x20000039ff377230 */ /* 0x000fe40000004100 */
[----:B------:R-:W-:Y:S01]  /*a510*/  FMUL.FTZ R71, R52, R61 ;  /* 0x0000003d34477220 */ /* 0x000fe20000410000 */
[----:B------:R-:W-:Y:S01]  /*a520*/  HADD2.F32 R53, -RZ, R53.H1_H1 ;  /* 0x30000035ff357230 */ /* 0x000fe20000004100 */
[----:B------:R-:W-:Y:S01]  /*a530*/  F2FP.F16.E4M3.UNPACK_B R58, R58 ;  /* 0x0000003aff3a723e */ /* 0x000fe200020006ff */
[----:B------:R-:W-:-:S02]  /*a540*/  HADD2.F32 R49, -RZ, R49.H1_H1 ;  /* 0x30000031ff317230 */ /* 0x000fc40000004100 */
[-C--:B------:R-:W-:Y:S01]  /*a550*/  FFMA.FTZ R61, R52, R55.reuse, -R59 ;  /* 0x00000037343d7223 */ /* 0x080fe2000001083b */
[----:B------:R-:W-:Y:S02]  /*a560*/  HADD2.F32 R52, -RZ, R57.H1_H1 ;  /* 0x30000039ff347230 */ /* 0x000fe40000004100 */
[----:B------:R-:W-:Y:S01]  /*a570*/  FMUL.FTZ R68, R53, R60 ;  /* 0x0000003c35447220 */ /* 0x000fe20000410000 */
[----:B------:R-:W-:Y:S01]  /*a580*/  F2FP.F16.E4M3.UNPACK_B R54, R54 ;  /* 0x00000036ff36723e */ /* 0x000fe200020006ff */
[C---:B------:R-:W-:Y:S01]  /*a590*/  FMUL.FTZ R60, R49.reuse, R60 ;  /* 0x0000003c313c7220 */ /* 0x040fe20000410000 */
[----:B------:R-:W-:Y:S01]  /*a5a0*/  FFMA.FTZ R71, R56, R55, R71 ;  /* 0x0000003738477223 */ /* 0x000fe20000010047 */
[-C--:B------:R-:W-:Y:S01]  /*a5b0*/  FFMA.FTZ R68, R49, R52.reuse, -R68 ;  /* 0x0000003431447223 */ /* 0x080fe20000010844 */
[--C-:B------:R-:W-:Y:S02]  /*a5c0*/  HADD2.F32 R55, -RZ, R117.reuse.H0_H0 ;  /* 0x20000075ff377230 */ /* 0x100fe40000004100 */
[----:B------:R-:W-:Y:S01]  /*a5d0*/  FFMA.FTZ R70, R53, R52, R60 ;  /* 0x0000003435467223 */ /* 0x000fe2000001003c */
[----:B------:R-:W-:Y:S01]  /*a5e0*/  F2FP.F16.E4M3.UNPACK_B R115, R115 ;  /* 0x00000073ff73723e */ /* 0x000fe200020006ff */
[----:B------:R-:W-:Y:S01]  /*a5f0*/  HADD2.F32 R52, -RZ, R58.H0_H0 ;  /* 0x2000003aff347230 */ /* 0x000fe20000004100 */
[----:B------:R-:W-:Y:S01]  /*a600*/  F2FP.SATFINITE.E4M3.F32.PACK_AB_MERGE_C R61, R68, R61, RZ ;  /* 0x0000003d443d723e */ /* 0x000fe200048070ff */
[----:B------:R-:W-:Y:S01]  /*a610*/  HADD2.F32 R49, -RZ, R54.H0_H0 ;  /* 0x20000036ff317230 */ /* 0x000fe20000004100 */
[----:B------:R-:W-:Y:S01]  /*a620*/  F2FP.SATFINITE.E4M3.F32.PACK_AB_MERGE_C R70, R70, R71, RZ ;  /* 0x000000474646723e */ /* 0x000fe200048070ff */
[----:B------:R-:W-:-:S02]  /*a630*/  HADD2.F32 R117, -RZ, R117.H1_H1 ;  /* 0x30000075ff757230 */ /* 0x000fc40000004100 */
[-C--:B------:R-:W-:Y:S01]  /*a640*/  FMUL.FTZ R56, R52, R55.reuse ;  /* 0x0000003734387220 */ /* 0x080fe20000410000 */
[----:B------:R-:W-:Y:S02]  /*a650*/  HADD2.F32 R58, -RZ, R58.H1_H1 ;  /* 0x3000003aff3a7230 */ /* 0x000fe40000004100 */
[----:B------:R-:W-:Y:S01]  /*a660*/  FMUL.FTZ R55, R49, R55 ;  /* 0x0000003731377220 */ /* 0x000fe20000410000 */
[--C-:B------:R-:W-:Y:S01]  /*a670*/  HADD2.F32 R53, -RZ, R115.reuse.H0_H0 ;  /* 0x20000073ff357230 */ /* 0x100fe20000004100 */
[----:B------:R-:W-:Y:S01]  /*a680*/  F2FP.SATFINITE.E4M3.F32.PACK_AB_MERGE_C R64, R67, R64, RZ ;  /* 0x000000404340723e */ /* 0x000fe200048070ff */
[----:B------:R-:W-:Y:S02]  /*a690*/  HADD2.F32 R54, -RZ, R54.H1_H1 ;  /* 0x30000036ff367230 */ /* 0x000fe40000004100 */
[----:B------:R-:W-:Y:S01]  /*a6a0*/  FMUL.FTZ R59, R58, R117 ;  /* 0x000000753a3b7220 */ /* 0x000fe20000410000 */
[----:B------:R-:W-:Y:S02]  /*a6b0*/  HADD2.F32 R115, -RZ, R115.H1_H1 ;  /* 0x30000073ff737230 */ /* 0x000fe40000004100 */
[-C--:B------:R-:W-:Y:S01]  /*a6c0*/  FFMA.FTZ R57, R49, R53.reuse, -R56 ;  /* 0x0000003531397223 */ /* 0x080fe20000010838 */
[----:B------:R-:W-:Y:S01]  /*a6d0*/  FFMA.FTZ R60, R52, R53, R55 ;  /* 0x00000035343c7223 */ /* 0x000fe20000010037 */
[----:B------:R-:W-:Y:S01]  /*a6e0*/  F2FP.F16.E4M3.UNPACK_B R53, R45 ;  /* 0x0000002dff35723e */ /* 0x000fe200020006ff */
[C---:B------:R-:W-:Y:S01]  /*a6f0*/  FMUL.FTZ R117, R54.reuse, R117 ;  /* 0x0000007536757220 */ /* 0x040fe20000410000 */
[----:B------:R-:W-:Y:S01]  /*a700*/  FFMA.FTZ R52, R54, R115, -R59 ;  /* 0x0000007336347223 */ /* 0x000fe2000001083b */
[----:B------:R-:W-:-:S02]  /*a710*/  F2FP.F16.E4M3.UNPACK_B R56, R46 ;  /* 0x0000002eff38723e */ /* 0x000fc400020006ff */
[----:B------:R-:W-:Y:S01]  /*a720*/  F2FP.F16.E4M3.UNPACK_B R49, R13 ;  /* 0x0000000dff31723e */ /* 0x000fe200020006ff */
[----:B------:R-:W-:Y:S01]  /*a730*/  HADD2.F32 R54, -RZ, R53.H0_H0 ;  /* 0x20000035ff367230 */ /* 0x000fe20000004100 */
[----:B------:R-:W-:Y:S01]  /*a740*/  F2FP.F16.E4M3.UNPACK_B R55, R44 ;  /* 0x0000002cff37723e */ /* 0x000fe200020006ff */
[----:B------:R-:W-:Y:S01]  /*a750*/  HADD2.F32 R59, -RZ, R56.H0_H0 ;  /* 0x20000038ff3b7230 */ /* 0x000fe20000004100 */
[----:B------:R-:W-:Y:S01]  /*a760*/  F2FP.SATFINITE.E4M3.F32.PACK_AB_MERGE_C R71, R52, R57, R61 ;  /* 0x000000393447723e */ /* 0x000fe2000480703d */
[----:B------:R-:W-:Y:S02]  /*a770*/  HADD2.F32 R52, -RZ, R49.H0_H0 ;  /* 0x20000031ff347230 */ /* 0x000fe40000004100 */
[----:B------:R-:W-:Y:S01]  /*a780*/  FFMA.FTZ R117, R58, R115, R117 ;  /* 0x000000733a757223 */ /* 0x000fe20000010075 */
[----:B------:R-:W-:Y:S02]  /*a790*/  HADD2.F32 R57, -RZ, R55.H0_H0 ;  /* 0x20000037ff397230 */ /* 0x000fe40000004100 */
[----:B------:R-:W-:Y:S01]  /*a7a0*/  FMUL.FTZ R61, R54, R59 ;  /* 0x0000003b363d7220 */ /* 0x000fe20000410000 */
[----:B------:R-:W-:-:S02]  /*a7b0*/  HADD2.F32 R53, -RZ, R53.H1_H1 ;  /* 0x30000035ff357230 */ /* 0x000fc40000004100 */
        /* <DEDUP_REMOVED lines=11> */
[----:B------:R-:W-:-:S02]  /*a870*/  F2FP.F16.E4M3.UNPACK_B R49, R46.H1 ;  /* 0x0000002eff31723e */ /* 0x000fc400030006ff */
[----:B------:R-:W-:Y:S01]  /*a880*/  F2FP.F16.E4M3.UNPACK_B R13, R13.H1 ;  /* 0x0000000dff0d723e */ /* 0x000fe200030006ff */
[--C-:B------:R-:W-:Y:S01]  /*a890*/  HADD2.F32 R46, -RZ, R52.reuse.H0_H0 ;  /* 0x20000034ff2e7230 */ /* 0x100fe20000004100 */
[----:B------:R-:W-:Y:S01]  /*a8a0*/  F2FP.SATFINITE.E4M3.F32.PACK_AB_MERGE_C R66, R69, R66, RZ ;  /* 0x000000424542723e */ /* 0x000fe200048070ff */
[----:B------:R-:W-:Y:S01]  /*a8b0*/  HADD2.F32 R52, -RZ, R52.H1_H1 ;  /* 0x30000034ff347230 */ /* 0x000fe20000004100 */
[----:B------:R-:W-:Y:S01]  /*a8c0*/  F2FP.SATFINITE.E4M3.F32.PACK_AB_MERGE_C R69, R65, R62, R64 ;  /* 0x0000003e4145723e */ /* 0x000fe20004807040 */
[----:B------:R-:W-:Y:S01]  /*a8d0*/  FFMA.FTZ R62, R53, R54, R56 ;  /* 0x00000036353e7223 */ /* 0x000fe20000010038 */
[----:B------:R-:W-:Y:S01]  /*a8e0*/  F2FP.F16.E4M3.UNPACK_B R44, R44.H1 ;  /* 0x0000002cff2c723e */ /* 0x000fe200030006ff */
[----:B------:R-:W-:Y:S01]  /*a8f0*/  HADD2.F32 R53, -RZ, R49.H0_H0 ;  /* 0x20000031ff357230 */ /* 0x000fe20000004100 */
[----:B------:R-:W-:Y:S01]  /*a900*/  F2FP.SATFINITE.E4M3.F32.PACK_AB_MERGE_C R116, R116, R63, R66 ;  /* 0x0000003f7474723e */ /* 0x000fe20004807042 */
[----:B------:R-:W-:Y:S01]  /*a910*/  HADD2.F32 R45, -RZ, R13.H0_H0 ;  /* 0x2000000dff2d7230 */ /* 0x000fe20000004100 */
[----:B------:R-:W-:Y:S01]  /*a920*/  F2FP.F16.E4M3.UNPACK_B R55, R14 ;  /* 0x0000000eff37723e */ /* 0x000fe200020006ff */
[----:B------:R-:W-:-:S02]  /*a930*/  HADD2.F32 R54, -RZ, R49.H1_H1 ;  /* 0x30000031ff367230 */ /* 0x000fc40000004100 */
[-C--:B------:R-:W-:Y:S01]  /*a940*/  FMUL.FTZ R56, R46, R53.reuse ;  /* 0x000000352e387220 */ /* 0x080fe20000410000 */
[--C-:B------:R-:W-:Y:S02]  /*a950*/  HADD2.F32 R49, -RZ, R44.reuse.H0_H0 ;  /* 0x2000002cff317230 */ /* 0x100fe40000004100 */
[C---:B------:R-:W-:Y:S01]  /*a960*/  FMUL.FTZ R53, R45.reuse, R53 ;  /* 0x000000352d357220 */ /* 0x040fe20000410000 */
[----:B------:R-:W-:Y:S02]  /*a970*/  HADD2.F32 R13, -RZ, R13.H1_H1 ;  /* 0x3000000dff0d7230 */ /* 0x000fe40000004100 */
[-C--:B------:R-:W-:Y:S01]  /*a980*/  FMUL.FTZ R58, R52, R54.reuse ;  /* 0x00000036343a7220 */ /* 0x080fe20000410000 */
[----:B------:R-:W-:Y:S02]  /*a990*/  HADD2.F32 R44, -RZ, R44.H1_H1 ;  /* 0x3000002cff2c7230 */ /* 0x000fe40000004100 */
[----:B------:R-:W-:Y:S01]  /*a9a0*/  FFMA.FTZ R64, R46, R49, R53 ;  /* 0x000000312e407223 */ /* 0x000fe20000010035 */
[----:B------:R-:W-:Y:S01]  /*a9b0*/  F2FP.F16.E4M3.UNPACK_B R46, R47 ;  /* 0x0000002fff2e723e */ /* 0x000fe200020006ff */
[----:B------:R-:W-:Y:S01]  /*a9c0*/  FFMA.FTZ R63, R45, R49, -R56 ;  /* 0x000000312d3f7223 */ /* 0x000fe20000010838 */
[C---:B------:R-:W-:Y:S01]  /*a9d0*/  FMUL.FTZ R45, R13.reuse, R54 ;  /* 0x000000360d2d7220 */ /* 0x040fe20000410000 */
[----:B------:R-:W-:Y:S01]  /*a9e0*/  FFMA.FTZ R66, R13, R44, -R58 ;  /* 0x0000002c0d427223 */ /* 0x000fe2000001083a */
[-C--:B------:R-:W-:Y:S01]  /*a9f0*/  F2FP.F16.E4M3.UNPACK_B R13, R15.reuse ;  /* 0x0000000fff0d723e */ /* 0x080fe200020006ff */
[----:B------:R-:W-:Y:S01]  /*aa00*/  HADD2.F32 R49, -RZ, R46.H0_H0 ;  /* 0x2000002eff317230 */ /* 0x000fe20000004100 */
[----:B------:R-:W-:Y:S01]  /*aa10*/  F2FP.F16.E4M3.UNPACK_B R56, R14.H1 ;  /* 0x0000000eff38723e */ /* 0x000fe200030006ff */
[----:B------:R-:W-:Y:S01]  /*aa20*/  HADD2.F32 R57, -RZ, R55.H0_H0 ;  /* 0x20000037ff397230 */ /* 0x000fe20000004100 */
[----:B------:R-:W-:Y:S01]  /*aa30*/  F2FP.F16.E4M3.UNPACK_B R15, R15.H1 ;  /* 0x0000000fff0f723e */ /* 0x000fe200030006ff */
[----:B------:R-:W-:Y:S01]  /*aa40*/  FFMA.FTZ R65, R52, R44, R45 ;  /* 0x0000002c34417223 */ /* 0x000fe2000001002d */
[----:B------:R-:W-:Y:S01]  /*aa50*/  F2FP.F16.E4M3.UNPACK_B R47, R47.H1 ;  /* 0x0000002fff2f723e */ /* 0x000fe200030006ff */
[----:B------:R-:W-:Y:S01]  /*aa60*/  HADD2.F32 R44, -RZ, R13.H0_H0 ;  /* 0x2000000dff2c7230 */ /* 0x000fe20000004100 */
[-C--:B------:R-:W-:Y:S01]  /*aa70*/  F2FP.F16.E4M3.UNPACK_B R14, R12.reuse ;  /* 0x0000000cff0e723e */ /* 0x080fe200020006ff */
[----:B------:R-:W-:Y:S01]  /*aa80*/  HADD2.F32 R45, -RZ, R15.H0_H0 ;  /* 0x2000000fff2d7230 */ /* 0x000fe20000004100 */
[----:B------:R-:W-:Y:S01]  /*aa90*/  F2FP.F16.E4M3.UNPACK_B R52, R12.H1 ;  /* 0x0000000cff34723e */ /* 0x000fe200030006ff */
[----:B------:R-:W-:-:S02]  /*aaa0*/  HADD2.F32 R12, -RZ, R47.H0_H0 ;  /* 0x2000002fff0c7230 */ /* 0x000fc40000004100 */
[-C--:B------:R-:W-:Y:S01]  /*aab0*/  FMUL.FTZ R67, R49, R57.reuse ;  /* 0x0000003931437220 */ /* 0x080fe20000410000 */
[----:B------:R-:W-:Y:S02]  /*aac0*/  HADD2.F32 R58, -RZ, R56.H0_H0 ;  /* 0x20000038ff3a7230 */ /* 0x000fe40000004100 */
[----:B------:R-:W-:Y:S01]  /*aad0*/  FMUL.FTZ R68, R44, R57 ;  /* 0x000000392c447220 */ /* 0x000fe20000410000 */
[----:B------:R-:W-:Y:S01]  /*aae0*/  HADD2.F32 R53, -RZ, R14.H0_H0 ;  /* 0x2000000eff357230 */ /* 0x000fe20000004100 */
[----:B------:R-:W-:Y:S01]  /*aaf0*/  F2FP.SATFINITE.E4M3.F32.PACK_AB_MERGE_C R63, R66, R63, RZ ;  /* 0x0000003f423f723e */ /* 0x000fe200048070ff */
[----:B------:R-:W-:Y:S02]  /*ab00*/  HADD2.F32 R47, -RZ, R47.H1_H1 ;  /* 0x3000002fff2f7230 */ /* 0x000fe40000004100 */
[----:B------:R-:W-:Y:S01]  /*ab10*/  FMUL.FTZ R57, R45, R58 ;  /* 0x0000003a2d397220 */ /* 0x000fe20000410000 */
[----:B------:R-:W-:Y:S02]  /*ab20*/  HADD2.F32 R56, -RZ, R56.H1_H1 ;  /* 0x30000038ff387230 */ /* 0x000fe40000004100 */
[----:B------:R-:W-:Y:S01]  /*ab30*/  FFMA.FTZ R67, R44, R53, -R67 ;  /* 0x000000352c437223 */ /* 0x000fe20000010843 */
[----:B------:R-:W-:-:S02]  /*ab40*/  HADD2.F32 R15, -RZ, R15.H1_H1 ;  /* 0x3000000fff0f7230 */ /* 0x000fc40000004100 */
[C---:B------:R-:W-:Y:S01]  /*ab50*/  FMUL.FTZ R70, R12.reuse, R58 ;  /* 0x0000003a0c467220 */ /* 0x040fe20000410000 */
[----:B------:R-:W-:Y:S02]  /*ab60*/  HADD2.F32 R54, -RZ, R52.H0_H0 ;  /* 0x20000034ff367230 */ /* 0x000fe40000004100 */
[-C--:B------:R-:W-:Y:S01]  /*ab70*/  FMUL.FTZ R44, R47, R56.reuse ;  /* 0x000000382f2c7220 */ /* 0x080fe20000410000 */
[----:B------:R-:W-:Y:S02]  /*ab80*/  HADD2.F32 R46, -RZ, R46.H1_H1 ;  /* 0x3000002eff2e7230 */ /* 0x000fe40000004100 */
[----:B------:R-:W-:Y:S01]  /*ab90*/  FMUL.FTZ R56, R15, R56 ;  /* 0x000000380f387220 */ /* 0x000fe20000410000 */
[----:B------:R-:W-:Y:S02]  /*aba0*/  HADD2.F32 R55, -RZ, R55.H1_H1 ;  /* 0x30000037ff377230 */ /* 0x000fe40000004100 */
[----:B------:R-:W-:Y:S01]  /*abb0*/  FFMA.FTZ R57, R12, R54, R57 ;  /* 0x000000360c397223 */ /* 0x000fe20000010039 */
[----:B------:R-:W-:-:S02]  /*abc0*/  HADD2.F32 R52, -RZ, R52.H1_H1 ;  /* 0x30000034ff347230 */ /* 0x000fc40000004100 */
[----:B------:R-:W-:Y:S01]  /*abd0*/  FFMA.FTZ R70, R45, R54, -R70 ;  /* 0x000000362d467223 */ /* 0x000fe20000010846 */
[----:B------:R-:W-:Y:S02]  /*abe0*/  HADD2.F32 R13, -RZ, R13.H1_H1 ;  /* 0x3000000dff0d7230 */ /* 0x000fe40000004100 */
[CC--:B------:R-:W-:Y:S01]  /*abf0*/  FMUL.FTZ R12, R46.reuse, R55.reuse ;  /* 0x000000372e0c7220 */ /* 0x0c0fe20000410000 */
[----:B------:R-:W-:Y:S02]  /*ac00*/  HADD2.F32 R14, -RZ, R14.H1_H1 ;  /* 0x3000000eff0e7230 */ /* 0x000fe40000004100 */
[-C--:B------:R-:W-:Y:S01]  /*ac10*/  FFMA.FTZ R15, R15, R52.reuse, -R44 ;  /* 0x000000340f0f7223 */ /* 0x080fe2000001082c */
[----:B------:R-:W-:Y:S01]  /*ac20*/  FFMA.FTZ R56, R47, R52, R56 ;  /* 0x000000342f387223 */ /* 0x000fe20000010038 */
[----:B------:R-:W-:Y:S01]  /*ac30*/  FMUL.FTZ R55, R13, R55 ;  /* 0x000000370d377220 */ /* 0x000fe20000410000 */
[----:B------:R-:W-:Y:S01]  /*ac40*/  FFMA.FTZ R68, R49, R53, R68 ;  /* 0x0000003531447223 */ /* 0x000fe20000010044 */
[----:B------:R-:W-:Y:S01]  /*ac50*/  FFMA.FTZ R12, R13, R14, -R12 ;  /* 0x0000000e0d0c7223 */ /* 0x000fe2000001080c */
[----:B------:R-:W-:Y:S01]  /*ac60*/  F2FP.SATFINITE.E4M3.F32.PACK_AB_MERGE_C R15, R15, R70, RZ ;  /* 0x000000460f0f723e */ /* 0x000fe200048070ff */
[----:B------:R-:W-:Y:S01]  /*ac70*/  FFMA.FTZ R55, R46, R14, R55 ;  /* 0x0000000e2e377223 */ /* 0x000fe20000010037 */
[----:B------:R-:W-:Y:S01]  /*ac80*/  F2FP.SATFINITE.E4M3.F32.PACK_AB_MERGE_C R64, R65, R64, RZ ;  /* 0x000000404140723e */ /* 0x000fe200048070ff */
[----:B------:R-:W-:Y:S01]  /*ac90*/  IMAD.MOV.U32 R44, RZ, RZ, R116 ;  /* 0x000000ffff2c7224 */ /* 0x000fe200078e0074 */
[----:B------:R-:W-:Y:S01]  /*aca0*/  F2FP.SATFINITE.E4M3.F32.PACK_AB_MERGE_C R56, R56, R57, RZ ;  /* 0x000000393838723e */ /* 0x000fe200048070ff */
[----:B------:R-:W-:Y:S01]  /*acb0*/  IMAD.MOV.U32 R46, RZ, RZ, R117 ;  /* 0x000000ffff2e7224 */ /* 0x000fe200078e0075 */
[----:B------:R-:W-:Y:S01]  /*acc0*/  F2FP.SATFINITE.E4M3.F32.PACK_AB_MERGE_C R15, R12, R67, R15 ;  /* 0x000000430c0f723e */ /* 0x000fe2000480700f */
[----:B------:R-:W-:Y:S01]  /*acd0*/  IMAD.MOV.U32 R12, RZ, RZ, R69 ;  /* 0x000000ffff0c7224 */ /* 0x000fe200078e0045 */
[----:B------:R-:W-:-:S02]  /*ace0*/  F2FP.SATFINITE.E4M3.F32.PACK_AB_MERGE_C R13, R60, R61, R63 ;  /* 0x0000003d3c0d723e */ /* 0x000fc4000480703f */
[----:B------:R-:W-:Y:S02]  /*acf0*/  F2FP.SATFINITE.E4M3.F32.PACK_AB_MERGE_C R45, R62, R59, R64 ;  /* 0x0000003b3e2d723e */ /* 0x000fe40004807040 */
[----:B------:R-:W-:Y:S02]  /*ad00*/  F2FP.SATFINITE.E4M3.F32.PACK_AB_MERGE_C R47, R55, R68, R56 ;  /* 0x00000044372f723e */ /* 0x000fe40004807038 */
[----:B------:R-:W-:-:S07]  /*ad10*/  MOV R14, R71 ;  /* 0x00000047000e7202 */ /* 0x000fce0000000f00 */
.L_x_569:
[----:B------:R-:W-:Y:S05]  /*ad20*/  BSYNC B1 ;  /* 0x0000000000017941 */ /* 0x000fea0003800000 */
.L_x_568:
[----:B0-----:R0:W-:Y:S01]  /*ad30*/  ST.E.128 desc[UR36][R50.64], R12 ;  /* 0x0000000c32007985 */ /* 0x0011e2000c101d24 */
[----:B------:R-:W-:-:S13]  /*ad40*/  ISETP.GE.AND P2, PT, R11, R118, PT ;  /* 0x000000760b00720c */ /* 0x000fda0003f46270 */
[----:B------:R-:W-:Y:S05]  /*ad50*/  @P2 BRA `(.L_x_542) ;  /* 0x0000000400b82947 */ /* 0x000fea0003800000 */
[----:B------:R-:W-:-:S04]  /*ad60*/  IADD3 R110, P2, R11, R110, RZ ;  /* 0x0000006e0b6e7210 */ /* 0x000fc80007f5e0ff */
[----:B------:R-:W-:-:S05]  /*ad70*/  LEA.HI.X.SX32 R111, R11, R48, 0x1, P2 ;  /* 0x000000300b6f7211 */ /* 0x000fca00010f0eff */
[----:B----4-:R4:W-:Y:S01]  /*ad80*/  ST.E.128 desc[UR36][R110.64], R44 ;  /* 0x0000002c6e007985 */ /* 0x0109e2000c101d24 */
[----:B------:R-:W-:Y:S05]  /*ad90*/  BRA `(.L_x_542) ;  /* 0x0000000400a87947 */ /* 0x000fea0003800000 */
.L_x_501:
[----:B------:R-:W-:-:S06]  /*ada0*/  UISETP.NE.AND UP0, UPT, UR60, 0x3, UPT ;  /* 0x000000033c00788c */ /* 0x000fcc000bf05270 */
[----:B------:R-:W-:-:S13]  /*adb0*/  PLOP3.LUT P5, PT, PT, PT, UP0, 0x80, 0x0 ;  /* 0x000000000000781c */ /* 0x000fda0003faf008 */
[----:B------:R-:W-:Y:S05]  /*adc0*/  @!P5 BRA `(.L_x_570) ;  /* 0x000000000004d947 */ /* 0x000fea0003800000 */
[----:B------:R-:W-:Y:S01]  /*add0*/  BPT.TRAP 0x1 ;  /* 0x000000040000795c */ /* 0x000fe20000300000 */
.L_x_570:
[----:B------:R-:W-:Y:S01]  /*ade0*/  IMAD R4, R216, 0x8, R23 ;  /* 0x00000008d8047824 */ /* 0x000fe200078e0217 */
[----:B------:R-:W-:Y:S01]  /*adf0*/  SHF.L.U32 R107, R224, 0x1f, RZ ;  /* 0x0000001fe06b7819 */ /* 0x000fe200000006ff */
[----:B------:R-:W-:Y:S01]  /*ae00*/  BSSY B1, `(.L_x_571) ;  /* 0x0000004000017945 */ /* 0x000fe20003800000 */
[----:B------:R-:W-:Y:S02]  /*ae10*/  SHF.R.S32.HI R104, RZ, 0x1f, R103 ;  /* 0x0000001fff687819 */ /* 0x000fe40000011467 */
[----:B------:R-:W0:Y:S02]  /*ae20*/  SYNCS.PHASECHK.TRANS64.TRYWAIT P2, [R4+URZ+0x38890], R107 ;  /* 0x0388906b040075a7 */ /* 0x000e24000804017f */
[----:B0-----:R-:W-:Y:S05]  /*ae30*/  @!P2 BRA `(.L_x_572) ;  /* 0x000001b00080a947 */ /* 0x001fea0003800000 */
.L_x_860:
[----:B------:R-:W-:Y:S05]  /*ae40*/  BSYNC B1 ;  /* 0x0000000000017941 */ /* 0x000fea0003800000 */
.L_x_571:
[----:B------:R-:W-:Y:S01]  /*ae50*/  ULDC.64 UR4, c[0x0][0x300] ;  /* 0x0000c00000047ab9 */ /* 0x000fe20000000a00 */
[----:B-----5:R-:W-:Y:S01]  /*ae60*/  SHF.R.S32.HI R105, RZ, 0x1f, R102 ;  /* 0x0000001fff697819 */ /* 0x020fe20000011466 */
[----:B------:R-:W-:Y:S01]  /*ae70*/  IMAD R14, R104, UR4, RZ ;  /* 0x00000004680e7c24 */ /* 0x000fe2000f8e02ff */
[----:B------:R-:W-:Y:S01]  /*ae80*/  ULDC.64 UR6, c[0x0][0x2e8] ;  /* 0x0000ba0000067ab9 */ /* 0x000fe20000000a00 */
[----:B------:R-:W-:-:S04]  /*ae90*/  IMAD.WIDE.U32 R12, R103, UR4, RZ ;  /* 0x00000004670c7c25 */ /* 0x000fc8000f8e00ff */
[----:B------:R-:W-:Y:S01]  /*aea0*/  IMAD R11, R103, UR5, R14 ;  /* 0x00000005670b7c24 */ /* 0x000fe2000f8e020e */
[----:B------:R-:W-:Y:S01]  /*aeb0*/  ULDC.64 UR4, c[0x0][0x310] ;  /* 0x0000c40000047ab9 */ /* 0x000fe20000000a00 */
[----:B------:R-:W-:Y:S02]  /*aec0*/  IMAD R106, R26, -0x80, R2 ;  /* 0xffffff801a6a7824 */ /* 0x000fe400078e0202 */
[----:B------:R-:W-:Y:S02]  /*aed0*/  IMAD R15, R105, UR4, RZ ;  /* 0x00000004690f7c24 */ /* 0x000fe4000f8e02ff */
[----:B------:R-:W-:Y:S01]  /*aee0*/  IMAD.IADD R13, R13, 0x1, R11 ;  /* 0x000000010d0d7824 */ /* 0x000fe200078e020b */
[----:B------:R-:W-:Y:S01]  /*aef0*/  VIMNMX R106, R106, 0x80, PT ;  /* 0x000000806a6a7848 */ /* 0x000fe20003fe0100 */
[C---:B------:R-:W-:Y:S02]  /*af00*/  IMAD R15, R102.reuse, UR5, R15 ;  /* 0x00000005660f7c24 */ /* 0x040fe4000f8e020f */
[----:B------:R-:W-:Y:S01]  /*af10*/  IMAD.WIDE.U32 R12, R102, UR4, R12 ;  /* 0x00000004660c7c25 */ /* 0x000fe2000f8e000c */
[----:B------:R-:W-:-:S03]  /*af20*/  ULDC.64 UR4, c[0x0][0x308] ;  /* 0x0000c20000047ab9 */ /* 0x000fc60000000a00 */
[----:B------:R-:W-:Y:S01]  /*af30*/  IMAD R11, R28, UR4, RZ ;  /* 0x000000041c0b7c24 */ /* 0x000fe2000f8e02ff */
[----:B------:R-:W-:Y:S01]  /*af40*/  IADD3 R13, R13, R15, RZ ;  /* 0x0000000f0d0d7210 */ /* 0x000fe20007ffe0ff */
[----:B------:R-:W-:Y:S02]  /*af50*/  IMAD.IADD R47, R106, 0x1, -R219 ;  /* 0x000000016a2f7824 */ /* 0x000fe400078e0adb */
[C---:B------:R-:W-:Y:S02]  /*af60*/  IMAD R11, R222.reuse, UR5, R11 ;  /* 0x00000005de0b7c24 */ /* 0x040fe4000f8e020b */
[----:B------:R-:W-:Y:S01]  /*af70*/  IMAD.WIDE.U32 R12, R222, UR4, R12 ;  /* 0x00000004de0c7c25 */ /* 0x000fe2000f8e000c */
[----:B------:R-:W-:Y:S02]  /*af80*/  UMOV UR4, 0xffffffff ;  /* 0xffffffff00047882 */ /* 0x000fe40000000000 */
[----:B------:R-:W-:-:S04]  /*af90*/  IADD3 R45, P2, R12, UR6, RZ ;  /* 0x000000060c2d7c10 */ /* 0x000fc8000ff5e0ff */
[----:B------:R-:W-:Y:S02]  /*afa0*/  IADD3.X R46, R13, UR7, R11, P2, !PT ;  /* 0x000000070d2e7c10 */ /* 0x000fe400097fe40b */
[----:B------:R-:W-:Y:S01]  /*afb0*/  ISETP.GE.AND P2, PT, R47, 0x1, PT ;  /* 0x000000012f00780c */ /* 0x000fe20003f46270 */
[----:B------:R-:W-:-:S12]  /*afc0*/  BRA.DIV UR4, `(.L_x_573) ;  /* 0x000001b204307947 */ /* 0x000fd8000b800000 */
[----:B------:R1:W2:Y:S04]  /*afd0*/  SHFL.IDX PT, R44, R46, RZ, 0x181f ;  /* 0x00181fff2e2c7589 */ /* 0x0002a800000e0000 */
[----:B------:R1:W3:Y:S02]  /*afe0*/  SHFL.IDX PT, R14, R45, RZ, 0x181f ;  /* 0x00181fff2d0e7589 */ /* 0x0002e400000e0000 */
.L_x_864:
[----:B------:R-:W-:Y:S04]  /*aff0*/  BSSY B1, `(.L_x_574) ;  /* 0x000000d000017945 */ /* 0x000fe80003800000 */
[----:B------:R-:W-:Y:S05]  /*b000*/  @!P2 BRA `(.L_x_575) ;  /* 0x00000000002ca947 */ /* 0x000fea0003800000 */
[----:B------:R-:W-:Y:S02]  /*b010*/  ULDC UR4, c[0x0][0x2f4] ;  /* 0x0000bd0000047ab9 */ /* 0x000fe40000000800 */
[----:B------:R-:W-:-:S13]  /*b020*/  ISETP.GE.AND P2, PT, R16, UR4, PT ;  /* 0x0000000410007c0c */ /* 0x000fda000bf46270 */
[----:B---3--:R-:W-:-:S05]  /*b030*/  @!P2 IADD3 R48, P3, R16, R14, RZ ;  /* 0x0000000e1030a210 */ /* 0x008fca0007f7e0ff */
[----:B--2---:R-:W-:Y:S01]  /*b040*/  @!P2 IMAD.X R49, R44, 0x1, R17, P3 ;  /* 0x000000012c31a824 */ /* 0x004fe200018e0611 */
[----:B------:R-:W-:-:S13]  /*b050*/  ISETP.GE.AND P3, PT, R22, UR4, PT ;  /* 0x0000000416007c0c */ /* 0x000fda000bf66270 */
[----:B------:R-:W-:Y:S02]  /*b060*/  @!P3 IADD3 R50, P4, R22, R14, RZ ;  /* 0x0000000e1632b210 */ /* 0x000fe40007f9e0ff */
[----:B------:R-:W2:Y:S03]  /*b070*/  @!P2 LDS.128 R12, [R95+0x28400] ;  /* 0x028400005f0ca984 */ /* 0x000ea60000000c00 */
[----:B------:R-:W-:Y:S01]  /*b080*/  @!P3 IMAD.X R51, R44, 0x1, R217, P4 ;  /* 0x000000012c33b824 */ /* 0x000fe200020e06d9 */
[----:B--2---:R-:W-:Y:S04]  /*b090*/  @!P2 ST.E.128 desc[UR36][R48.64], R12 ;  /* 0x0000000c3000a985 */ /* 0x004fe8000c101d24 */
[----:B------:R-:W2:Y:S04]  /*b0a0*/  @!P3 LDS.128 R12, [R95+0x2c400] ;  /* 0x02c400005f0cb984 */ /* 0x000ea80000000c00 */
[----:B--2---:R4:W-:Y:S02]  /*b0b0*/  @!P3 ST.E.128 desc[UR36][R50.64], R12 ;  /* 0x0000000c3200b985 */ /* 0x0049e4000c101d24 */
.L_x_575:
[----:B------:R-:W-:Y:S05]  /*b0c0*/  BSYNC B1 ;  /* 0x0000000000017941 */ /* 0x000fea0003800000 */
.L_x_574:
[----:B------:R-:W-:-:S03]  /*b0d0*/  UMOV UR4, 0xffffffff ;  /* 0xffffffff00047882 */ /* 0x000fc60000000000 */
[----:B------:R-:W-:Y:S05]  /*b0e0*/  BRA.DIV UR4, `(.L_x_576) ;  /* 0x000001b204307947 */ /* 0x000fea000b800000 */
[----:B--2---:R2:W0:Y:S04]  /*b0f0*/  SHFL.IDX PT, R44, R46, 0x1, 0x181f ;  /* 0x00381f002e2c7f89 */ /* 0x00442800000e0000 */
[----:B---34-:R2:W3:Y:S02]  /*b100*/  SHFL.IDX PT, R14, R45, 0x1, 0x181f ;  /* 0x00381f002d0e7f89 */ /* 0x0184e400000e0000 */
.L_x_868:
[----:B------:R-:W-:Y:S01]  /*b110*/  ISETP.GE.AND P2, PT, R47, 0x21, PT ;  /* 0x000000212f00780c */ /* 0x000fe20003f46270 */
[----:B------:R-:W-:-:S12]  /*b120*/  BSSY B1, `(.L_x_577) ;  /* 0x000000d000017945 */ /* 0x000fd80003800000 */
[----:B------:R-:W-:Y:S05]  /*b130*/  @!P2 BRA `(.L_x_578) ;  /* 0x00000000002ca947 */ /* 0x000fea0003800000 */
[----:B------:R-:W-:Y:S02]  /*b140*/  ULDC UR4, c[0x0][0x2f4] ;  /* 0x0000bd0000047ab9 */ /* 0x000fe40000000800 */
[----:B------:R-:W-:-:S13]  /*b150*/  ISETP.GE.AND P2, PT, R16, UR4, PT ;  /* 0x0000000410007c0c */ /* 0x000fda000bf46270 */
[----:B---3--:R-:W-:-:S04]  /*b160*/  @!P2 IADD3 R48, P3, R16, R14, RZ ;  /* 0x0000000e1030a210 */ /* 0x008fc80007f7e0ff */
[----:B0-----:R-:W-:Y:S02]  /*b170*/  @!P2 IADD3.X R49, R44, R17, RZ, P3, !PT ;  /* 0x000000112c31a210 */ /* 0x001fe40001ffe4ff */
[----:B------:R-:W-:-:S13]  /*b180*/  ISETP.GE.AND P3, PT, R22, UR4, PT ;  /* 0x0000000416007c0c */ /* 0x000fda000bf66270 */
[----:B------:R-:W-:Y:S02]  /*b190*/  @!P3 IADD3 R50, P4, R22, R14, RZ ;  /* 0x0000000e1632b210 */ /* 0x000fe40007f9e0ff */
[----:B------:R-:W0:Y:S03]  /*b1a0*/  @!P2 LDS.128 R12, [R95+0x29400] ;  /* 0x029400005f0ca984 */ /* 0x000e260000000c00 */
[----:B------:R-:W-:Y:S01]  /*b1b0*/  @!P3 IMAD.X R51, R44, 0x1, R217, P4 ;  /* 0x000000012c33b824 */ /* 0x000fe200020e06d9 */
[----:B0-----:R-:W-:Y:S04]  /*b1c0*/  @!P2 ST.E.128 desc[UR36][R48.64], R12 ;  /* 0x0000000c3000a985 */ /* 0x001fe8000c101d24 */
[----:B------:R-:W0:Y:S04]  /*b1d0*/  @!P3 LDS.128 R12, [R95+0x2d400] ;  /* 0x02d400005f0cb984 */ /* 0x000e280000000c00 */
[----:B0-----:R4:W-:Y:S02]  /*b1e0*/  @!P3 ST.E.128 desc[UR36][R50.64], R12 ;  /* 0x0000000c3200b985 */ /* 0x0019e4000c101d24 */
.L_x_578:
[----:B------:R-:W-:Y:S05]  /*b1f0*/  BSYNC B1 ;  /* 0x0000000000017941 */ /* 0x000fea0003800000 */
.L_x_577:
[----:B------:R-:W-:-:S03]  /*b200*/  UMOV UR4, 0xffffffff ;  /* 0xffffffff00047882 */ /* 0x000fc60000000000 */
[----:B------:R-:W-:Y:S05]  /*b210*/  BRA.DIV UR4, `(.L_x_579) ;  /* 0x000001b2042c7947 */ /* 0x000fea000b800000 */
[----:B0-----:R0:W0:Y:S04]  /*b220*/  SHFL.IDX PT, R44, R46, 0x2, 0x181f ;  /* 0x00581f002e2c7f89 */ /* 0x00102800000e0000 */
[----:B---34-:R3:W4:Y:S02]  /*b230*/  SHFL.IDX PT, R14, R45, 0x2, 0x181f ;  /* 0x00581f002d0e7f89 */ /* 0x01872400000e0000 */
.L_x_872:
[----:B------:R-:W-:Y:S01]  /*b240*/  ISETP.GE.AND P2, PT, R47, 0x41, PT ;  /* 0x000000412f00780c */ /* 0x000fe20003f46270 */
[----:B------:R-:W-:-:S12]  /*b250*/  BSSY B1, `(.L_x_580) ;  /* 0x000000d000017945 */ /* 0x000fd80003800000 */
[----:B------:R-:W-:Y:S05]  /*b260*/  @!P2 BRA `(.L_x_581) ;  /* 0x00000000002ca947 */ /* 0x000fea0003800000 */
[----:B------:R-:W-:Y:S02]  /*b270*/  ULDC UR4, c[0x0][0x2f4] ;  /* 0x0000bd0000047ab9 */ /* 0x000fe40000000800 */
[----:B------:R-:W-:-:S13]  /*b280*/  ISETP.GE.AND P2, PT, R16, UR4, PT ;  /* 0x0000000410007c0c */ /* 0x000fda000bf46270 */
[----:B----4-:R-:W-:-:S05]  /*b290*/  @!P2 IADD3 R48, P3, R16, R14, RZ ;  /* 0x0000000e1030a210 */ /* 0x010fca0007f7e0ff */
[----:B0-----:R-:W-:Y:S01]  /*b2a0*/  @!P2 IMAD.X R49, R44, 0x1, R17, P3 ;  /* 0x000000012c31a824 */ /* 0x001fe200018e0611 */
[----:B------:R-:W-:-:S13]  /*b2b0*/  ISETP.GE.AND P3, PT, R22, UR4, PT ;  /* 0x0000000416007c0c */ /* 0x000fda000bf66270 */
[----:B------:R-:W-:Y:S02]  /*b2c0*/  @!P3 IADD3 R50, P4, R22, R14, RZ ;  /* 0x0000000e1632b210 */ /* 0x000fe40007f9e0ff */
[----:B------:R-:W0:Y:S03]  /*b2d0*/  @!P2 LDS.128 R12, [R95+0x2a400] ;  /* 0x02a400005f0ca984 */ /* 0x000e260000000c00 */
[----:B------:R-:W-:Y:S01]  /*b2e0*/  @!P3 IMAD.X R51, R44, 0x1, R217, P4 ;  /* 0x000000012c33b824 */ /* 0x000fe200020e06d9 */
[----:B0-----:R-:W-:Y:S04]  /*b2f0*/  @!P2 ST.E.128 desc[UR36][R48.64], R12 ;  /* 0x0000000c3000a985 */ /* 0x001fe8000c101d24 */
[----:B------:R-:W0:Y:S04]  /*b300*/  @!P3 LDS.128 R12, [R95+0x2e400] ;  /* 0x02e400005f0cb984 */ /* 0x000e280000000c00 */
[----:B0-----:R0:W-:Y:S02]  /*b310*/  @!P3 ST.E.128 desc[UR36][R50.64], R12 ;  /* 0x0000000c3200b985 */ /* 0x0011e4000c101d24 */
.L_x_581:
[----:B------:R-:W-:Y:S05]  /*b320*/  BSYNC B1 ;  /* 0x0000000000017941 */ /* 0x000fea0003800000 */
.L_x_580:
[----:B------:R-:W-:-:S03]  /*b330*/  UMOV UR4, 0xffffffff ;  /* 0xffffffff00047882 */ /* 0x000fc60000000000 */
[----:B------:R-:W-:Y:S05]  /*b340*/  BRA.DIV UR4, `(.L_x_582) ;  /* 0x000001b204287947 */ /* 0x000fea000b800000 */
[----:B0-----:R0:W0:Y:S04]  /*b350*/  SHFL.IDX PT, R44, R46, 0x3, 0x181f ;  /* 0x00781f002e2c7f89 */ /* 0x00102800000e0000 */
[----:B----4-:R4:W0:Y:S02]  /*b360*/  SHFL.IDX PT, R14, R45, 0x3, 0x181f ;  /* 0x00781f002d0e7f89 */ /* 0x01082400000e0000 */
.L_x_876:
[----:B------:R-:W-:-:S13]  /*b370*/  ISETP.GE.AND P2, PT, R47, 0x61, PT ;  /* 0x000000612f00780c */ /* 0x000fda0003f46270 */
[----:B------:R-:W-:Y:S05]  /*b380*/  @!P2 BRA `(.L_x_542) ;  /* 0x00000000002ca947 */ /* 0x000fea0003800000 */
[----:B------:R-:W-:Y:S02]  /*b390*/  ULDC UR4, c[0x0][0x2f4] ;  /* 0x0000bd0000047ab9 */ /* 0x000fe40000000800 */
[----:B------:R-:W-:-:S13]  /*b3a0*/  ISETP.GE.AND P2, PT, R16, UR4, PT ;  /* 0x0000000410007c0c */ /* 0x000fda000bf46270 */
[----:B012---:R-:W-:-:S04]  /*b3b0*/  @!P2 IADD3 R46, P3, R16, R14, RZ ;  /* 0x0000000e102ea210 */ /* 0x007fc80007f7e0ff */
[----:B------:R-:W-:Y:S02]  /*b3c0*/  @!P2 IADD3.X R47, R44, R17, RZ, P3, !PT ;  /* 0x000000112c2fa210 */ /* 0x000fe40001ffe4ff */
[----:B------:R-:W-:-:S13]  /*b3d0*/  ISETP.GE.AND P3, PT, R22, UR4, PT ;  /* 0x0000000416007c0c */ /* 0x000fda000bf66270 */
[----:B------:R-:W-:Y:S02]  /*b3e0*/  @!P3 IADD3 R48, P4, R22, R14, RZ ;  /* 0x0000000e1630b210 */ /* 0x000fe40007f9e0ff */
[----:B------:R-:W0:Y:S03]  /*b3f0*/  @!P2 LDS.128 R12, [R95+0x2b400] ;  /* 0x02b400005f0ca984 */ /* 0x000e260000000c00 */
[----:B------:R-:W-:Y:S01]  /*b400*/  @!P3 IMAD.X R49, R44, 0x1, R217, P4 ;  /* 0x000000012c31b824 */ /* 0x000fe200020e06d9 */
[----:B0-----:R-:W-:Y:S04]  /*b410*/  @!P2 ST.E.128 desc[UR36][R46.64], R12 ;  /* 0x0000000c2e00a985 */ /* 0x001fe8000c101d24 */
[----:B------:R-:W0:Y:S04]  /*b420*/  @!P3 LDS.128 R12, [R95+0x2f400] ;  /* 0x02f400005f0cb984 */ /* 0x000e280000000c00 */
[----:B0-----:R0:W-:Y:S02]  /*b430*/  @!P3 ST.E.128 desc[UR36][R48.64], R12 ;  /* 0x0000000c3000b985 */ /* 0x0011e4000c101d24 */
.L_x_542:
[----:B------:R-:W-:Y:S05]  /*b440*/  BSYNC B0 ;  /* 0x0000000000007941 */ /* 0x000fea0003800000 */
.L_x_500:
[----:B------:R-:W5:Y:S01]  /*b450*/  S2R R11, SR_TID.X ;  /* 0x00000000000b7919 */ /* 0x000f620000002100 */
[----:B------:R-:W-:Y:S01]  /*b460*/  @!PT LDS RZ, [RZ] ;  /* 0x00000000fffff984 */ /* 0x000fe20000000800 */
[----:B------:R-:W-:Y:S01]  /*b470*/  @!PT LDS RZ, [RZ] ;  /* 0x00000000fffff984 */ /* 0x000fe20000000800 */
[----:B------:R-:W-:Y:S01]  /*b480*/  @!PT LDS RZ, [RZ] ;  /* 0x00000000fffff984 */ /* 0x000fe20000000800 */
[----:B------:R-:W-:Y:S01]  /*b490*/  @!PT LDS RZ, [RZ] ;  /* 0x00000000fffff984 */ /* 0x000fe20000000800 */
[----:B------:R1:W-:Y:S06]  /*b4a0*/  MEMBAR.ALL.CTA ;  /* 0x0000000000007992 */ /* 0x0003ec0000008000 */
[----:B-1----:R-:W1:Y:S01]  /*b4b0*/  FENCE.VIEW.ASYNC.S ;  /* 0x00000000000073c6 */ /* 0x002e620000000000 */
[----:B------:R-:W-:Y:S05]  /*b4c0*/  WARPSYNC.ALL ;  /* 0x0000000000007948 */ /* 0x000fea0003800000 */
[----:B------:R-:W-:Y:S01]  /*b4d0*/  BSSY B0, `(.L_x_583) ;  /* 0x0000008000007945 */ /* 0x000fe20003800000 */
[----:B-1----:R1:W-:Y:S01]  /*b4e0*/  BAR.SYNC.DEFER_BLOCKING R97, 0x80 ;  /* 0x000200610000751d */ /* 0x0023e20000010000 */
[----:B-----5:R-:W-:-:S13]  /*b4f0*/  LOP3.LUT P2, RZ, R11, 0x7f, RZ, 0xc0, !PT ;  /* 0x0000007f0bff7812 */ /* 0x020fda000784c0ff */
[----:B------:R-:W-:-:S05]  /*b500*/  @!P2 VIADD R11, R4, 0x388a0 ;  /* 0x000388a0040ba836 */ /* 0x000fca0000000000 */
[----:B------:R-:W-:-:S04]  /*b510*/  @!P2 PRMT R11, RZ, 0x654, R11 ;  /* 0x00000654ff0ba816 */ /* 0x000fc8000000000b */
[----:B------:R1:W-:Y:S01]  /*b520*/  @!P2 SYNCS.ARRIVE.TRANS64.RED.A1T0 RZ, [R11+URZ], RZ ;  /* 0x000000ff0bffa9a7 */ /* 0x0003e2000810043f */
[----:B------:R-:W-:Y:S05]  /*b530*/  @!P5 BRA `(.L_x_584) ;  /* 0x000000000004d947 */ /* 0x000fea0003800000 */
[----:B------:R-:W-:Y:S01]  /*b540*/  BPT.TRAP 0x1 ;  /* 0x000000040000795c */ /* 0x000fe20000300000 */
.L_x_584:
[----:B------:R-:W-:Y:S05]  /*b550*/  BSYNC B0 ;  /* 0x0000000000007941 */ /* 0x000fea0003800000 */
.L_x_583:
[----:B------:R-:W5:Y:S01]  /*b560*/  SYNCS.PHASECHK.TRANS64.TRYWAIT P3, [R4+URZ+0x388b0], R107 ;  /* 0x0388b06b040075a7 */ /* 0x000f62000806017f */
[----:B------:R-:W-:Y:S01]  /*b570*/  ULDC UR39, c[0x0][0x2f4] ;  /* 0x0000bd0000277ab9 */ /* 0x000fe20000000800 */
[----:B------:R-:W-:Y:S04]  /*b580*/  BSSY B0, `(.L_x_585) ;  /* 0x0000002000007945 */ /* 0x000fe80003800000 */
[----:B-----5:R-:W-:Y:S05]  /*b590*/  @!P3 BRA `(.L_x_586) ;  /* 0x000001ac00dcb947 */ /* 0x020fea0003800000 */
.L_x_877:
[----:B------:R-:W-:Y:S05]  /*b5a0*/  BSYNC B0 ;  /* 0x0000000000007941 */ /* 0x000fea0003800000 */
.L_x_585:
[----:B------:R-:W-:Y:S01]  /*b5b0*/  ULDC.64 UR4, c[0x0][0x328] ;  /* 0x0000ca0000047ab9 */ /* 0x000fe20000000a00 */
[----:B------:R-:W-:Y:S01]  /*b5c0*/  ULDC.64 UR6, c[0x0][0x318] ;  /* 0x0000c60000067ab9 */ /* 0x000fe20000000a00 */
[----:B------:R-:W-:Y:S01]  /*b5d0*/  IMAD R104, R104, UR4, RZ ;  /* 0x0000000468687c24 */ /* 0x000fe2000f8e02ff */
[----:B------:R-:W-:Y:S01]  /*b5e0*/  BSSY B0, `(.L_x_587) ;  /* 0x000001e000007945 */ /* 0x000fe20003800000 */
[----:B0-2---:R-:W-:-:S04]  /*b5f0*/  IMAD.WIDE.U32 R12, R103, UR4, RZ ;  /* 0x00000004670c7c25 */ /* 0x005fc8000f8e00ff */
[----:B------:R-:W-:Y:S01]  /*b600*/  IMAD R103, R103, UR5, R104 ;  /* 0x0000000567677c24 */ /* 0x000fe2000f8e0268 */
[----:B------:R-:W-:Y:S01]  /*b610*/  ULDC.64 UR4, c[0x0][0x338] ;  /* 0x0000ce0000047ab9 */ /* 0x000fe20000000a00 */
[----:B------:R-:W-:Y:S02]  /*b620*/  IMAD.IADD R106, R106, 0x1, -R219 ;  /* 0x000000016a6a7824 */ /* 0x000fe400078e0adb */
[----:B------:R-:W-:Y:S02]  /*b630*/  IMAD R105, R105, UR4, RZ ;  /* 0x0000000469697c24 */ /* 0x000fe4000f8e02ff */
[----:B------:R-:W-:Y:S02]  /*b640*/  IMAD.IADD R13, R13, 0x1, R103 ;  /* 0x000000010d0d7824 */ /* 0x000fe400078e0267 */
[C---:B------:R-:W-:Y:S02]  /*b650*/  IMAD R105, R102.reuse, UR5, R105 ;  /* 0x0000000566697c24 */ /* 0x040fe4000f8e0269 */
[----:B------:R-:W-:Y:S01]  /*b660*/  IMAD.WIDE.U32 R102, R102, UR4, R12 ;  /* 0x0000000466667c25 */ /* 0x000fe2000f8e000c */
[----:B------:R-:W-:-:S03]  /*b670*/  ULDC.64 UR4, c[0x0][0x330] ;  /* 0x0000cc0000047ab9 */ /* 0x000fc60000000a00 */
[----:B-1----:R-:W-:Y:S01]  /*b680*/  IMAD R11, R28, UR4, RZ ;  /* 0x000000041c0b7c24 */ /* 0x002fe2000f8e02ff */
[----:B------:R-:W-:-:S03]  /*b690*/  IADD3 R103, R103, R105, RZ ;  /* 0x0000006967677210 */ /* 0x000fc60007ffe0ff */
[C---:B------:R-:W-:Y:S02]  /*b6a0*/  IMAD R11, R222.reuse, UR5, R11 ;  /* 0x00000005de0b7c24 */ /* 0x040fe4000f8e020b */
[----:B------:R-:W-:-:S03]  /*b6b0*/  IMAD.WIDE.U32 R12, R222, UR4, R102 ;  /* 0x00000004de0c7c25 */ /* 0x000fc6000f8e0066 */
[----:B------:R-:W-:-:S04]  /*b6c0*/  IADD3 R48, P3, R12, UR6, RZ ;  /* 0x000000060c307c10 */ /* 0x000fc8000ff7e0ff */
[----:B------:R-:W-:Y:S01]  /*b6d0*/  IADD3.X R11, R13, UR7, R11, P3, !PT ;  /* 0x000000070d0b7c10 */ /* 0x000fe20009ffe40b */
[----:B----4-:R0:W1:Y:S01]  /*b6e0*/  SHFL.IDX PT, R47, R48, RZ, 0x181f ;  /* 0x00181fff302f7589 */ /* 0x01006200000e0000 */
[----:B------:R-:W-:-:S03]  /*b6f0*/  ISETP.GE.AND P3, PT, R106, 0x1, PT ;  /* 0x000000016a00780c */ /* 0x000fc60003f66270 */
[----:B------:R0:W2:Y:S10]  /*b700*/  SHFL.IDX PT, R12, R11, RZ, 0x181f ;  /* 0x00181fff0b0c7589 */ /* 0x0000b400000e0000 */
[----:B0-----:R-:W-:Y:S05]  /*b710*/  @!P3 BRA `(.L_x_588) ;  /* 0x000000000028b947 */ /* 0x001fea0003800000 */
[----:B------:R-:W-:-:S13]  /*b720*/  ISETP.GE.AND P3, PT, R16, UR39, PT ;  /* 0x0000002710007c0c */ /* 0x000fda000bf66270 */
[----:B-1----:R-:W-:-:S05]  /*b730*/  @!P3 IADD3 R44, P4, R16, R47, RZ ;  /* 0x0000002f102cb210 */ /* 0x002fca0007f9e0ff */
[----:B--23--:R-:W-:Y:S01]  /*b740*/  @!P3 IMAD.X R45, R12, 0x1, R17, P4 ;  /* 0x000000010c2db824 */ /* 0x00cfe200020e0611 */
[----:B------:R-:W-:-:S13]  /*b750*/  ISETP.GE.AND P4, PT, R22, UR39, PT ;  /* 0x0000002716007c0c */ /* 0x000fda000bf86270 */
[----:B------:R-:W-:-:S05]  /*b760*/  @!P4 IADD3 R46, P5, R22, R47, RZ ;  /* 0x0000002f162ec210 */ /* 0x000fca0007fbe0ff */
[----:B------:R-:W-:Y:S02]  /*b770*/  @!P4 IMAD.X R47, R12, 0x1, R217, P5 ;  /* 0x000000010c2fc824 */ /* 0x000fe400028e06d9 */
[----:B------:R-:W0:Y:S04]  /*b780*/  @!P3 LDS.128 R12, [R95+0x10400] ;  /* 0x010400005f0cb984 */ /* 0x000e280000000c00 */
[----:B0-----:R-:W-:Y:S04]  /*b790*/  @!P3 ST.E.128 desc[UR36][R44.64], R12 ;  /* 0x0000000c2c00b985 */ /* 0x001fe8000c101d24 */
[----:B------:R-:W0:Y:S04]  /*b7a0*/  @!P4 LDS.128 R12, [R95+0x14400] ;  /* 0x014400005f0cc984 */ /* 0x000e280000000c00 */
[----:B0-----:R0:W-:Y:S02]  /*b7b0*/  @!P4 ST.E.128 desc[UR36][R46.64], R12 ;  /* 0x0000000c2e00c985 */ /* 0x0011e4000c101d24 */
.L_x_588:
[----:B------:R-:W-:Y:S05]  /*b7c0*/  BSYNC B0 ;  /* 0x0000000000007941 */ /* 0x000fea0003800000 */
.L_x_587:
[----:B------:R-:W-:Y:S01]  /*b7d0*/  ISETP.GE.AND P3, PT, R106, 0x21, PT ;  /* 0x000000216a00780c */ /* 0x000fe20003f66270 */
[----:B0-2---:R0:W2:Y:S01]  /*b7e0*/  SHFL.IDX PT, R12, R11, 0x1, 0x181f ;  /* 0x00381f000b0c7f89 */ /* 0x0050a200000e0000 */
[----:B------:R-:W-:Y:S03]  /*b7f0*/  BSSY B0, `(.L_x_589) ;  /* 0x000000d000007945 */ /* 0x000fe60003800000 */
[----:B-1----:R0:W1:Y:S08]  /*b800*/  SHFL.IDX PT, R47, R48, 0x1, 0x181f ;  /* 0x00381f00302f7f89 */ /* 0x00207000000e0000 */
[----:B0-----:R-:W-:Y:S05]  /*b810*/  @!P3 BRA `(.L_x_590) ;  /* 0x000000000028b947 */ /* 0x001fea0003800000 */
[----:B------:R-:W-:-:S13]  /*b820*/  ISETP.GE.AND P3, PT, R16, UR39, PT ;  /* 0x0000002710007c0c */ /* 0x000fda000bf66270 */
[----:B-1----:R-:W-:-:S04]  /*b830*/  @!P3 IADD3 R44, P4, R16, R47, RZ ;  /* 0x0000002f102cb210 */ /* 0x002fc80007f9e0ff */
[----:B--23--:R-:W-:Y:S02]  /*b840*/  @!P3 IADD3.X R45, R12, R17, RZ, P4, !PT ;  /* 0x000000110c2db210 */ /* 0x00cfe400027fe4ff */
[----:B------:R-:W-:-:S13]  /*b850*/  ISETP.GE.AND P4, PT, R22, UR39, PT ;  /* 0x0000002716007c0c */ /* 0x000fda000bf86270 */
[----:B------:R-:W-:-:S05]  /*b860*/  @!P4 IADD3 R46, P5, R22, R47, RZ ;  /* 0x0000002f162ec210 */ /* 0x000fca0007fbe0ff */
[----:B------:R-:W-:Y:S02]  /*b870*/  @!P4 IMAD.X R47, R12, 0x1, R217, P5 ;  /* 0x000000010c2fc824 */ /* 0x000fe400028e06d9 */
[----:B------:R-:W0:Y:S04]  /*b880*/  @!P3 LDS.128 R12, [R95+0x11400] ;  /* 0x011400005f0cb984 */ /* 0x000e280000000c00 */
[----:B0-----:R-:W-:Y:S04]  /*b890*/  @!P3 ST.E.128 desc[UR36][R44.64], R12 ;  /* 0x0000000c2c00b985 */ /* 0x001fe8000c101d24 */
[----:B------:R-:W0:Y:S04]  /*b8a0*/  @!P4 LDS.128 R12, [R95+0x15400] ;  /* 0x015400005f0cc984 */ /* 0x000e280000000c00 */
[----:B0-----:R0:W-:Y:S02]  /*b8b0*/  @!P4 ST.E.128 desc[UR36][R46.64], R12 ;  /* 0x0000000c2e00c985 */ /* 0x0011e4000c101d24 */
.L_x_590:
[----:B------:R-:W-:Y:S05]  /*b8c0*/  BSYNC B0 ;  /* 0x0000000000007941 */ /* 0x000fea0003800000 */
.L_x_589:
[----:B------:R-:W-:Y:S01]  /*b8d0*/  ISETP.GE.AND P3, PT, R106, 0x41, PT ;  /* 0x000000416a00780c */ /* 0x000fe20003f66270 */
[----:B0-2---:R0:W2:Y:S01]  /*b8e0*/  SHFL.IDX PT, R12, R11, 0x2, 0x181f ;  /* 0x00581f000b0c7f89 */ /* 0x0050a200000e0000 */
[----:B------:R-:W-:Y:S03]  /*b8f0*/  BSSY B0, `(.L_x_591) ;  /* 0x000000d000007945 */ /* 0x000fe60003800000 */
[----:B-1----:R0:W1:Y:S08]  /*b900*/  SHFL.IDX PT, R47, R48, 0x2, 0x181f ;  /* 0x00581f00302f7f89 */ /* 0x00207000000e0000 */
        /* <DEDUP_REMOVED lines=11> */
.L_x_592:
[----:B------:R-:W-:Y:S05]  /*b9c0*/  BSYNC B0 ;  /* 0x0000000000007941 */ /* 0x000fea0003800000 */
.L_x_591:
[----:B------:R-:W-:Y:S01]  /*b9d0*/  ISETP.GE.AND P3, PT, R106, 0x61, PT ;  /* 0x000000616a00780c */ /* 0x000fe20003f66270 */
[----:B------:R-:W4:Y:S01]  /*b9e0*/  SHFL.IDX PT, R11, R11, 0x3, 0x181f ;  /* 0x00781f000b0b7f89 */ /* 0x000f2200000e0000 */
[----:B------:R-:W-:Y:S03]  /*b9f0*/  BSSY B0, `(.L_x_593) ;  /* 0x000000d000007945 */ /* 0x000fe60003800000 */
[----:B01----:R0:W1:Y:S08]  /*ba00*/  SHFL.IDX PT, R47, R48, 0x3, 0x181f ;  /* 0x00781f00302f7f89 */ /* 0x00307000000e0000 */
[----:B0-----:R-:W-:Y:S05]  /*ba10*/  @!P3 BRA `(.L_x_594) ;  /* 0x000000000028b947 */ /* 0x001fea0003800000 */
[----:B------:R-:W-:-:S13]  /*ba20*/  ISETP.GE.AND P3, PT, R16, UR39, PT ;  /* 0x0000002710007c0c */ /* 0x000fda000bf66270 */
[----:B--2---:R-:W0:Y:S01]  /*ba30*/  @!P3 LDS.128 R12, [R95+0x13400] ;  /* 0x013400005f0cb984 */ /* 0x004e220000000c00 */
[----:B-1----:R-:W-:-:S04]  /*ba40*/  @!P3 IADD3 R44, P4, R16, R47, RZ ;  /* 0x0000002f102cb210 */ /* 0x002fc80007f9e0ff */
[----:B---34-:R-:W-:Y:S02]  /*ba50*/  @!P3 IADD3.X R45, R11, R17, RZ, P4, !PT ;  /* 0x000000110b2db210 */ /* 0x018fe400027fe4ff */
[----:B------:R-:W-:-:S13]  /*ba60*/  ISETP.GE.AND P4, PT, R22, UR39, PT ;  /* 0x0000002716007c0c */ /* 0x000fda000bf86270 */
[----:B------:R-:W-:-:S05]  /*ba70*/  @!P4 IADD3 R46, P5, R22, R47, RZ ;  /* 0x0000002f162ec210 */ /* 0x000fca0007fbe0ff */
[----:B------:R-:W-:Y:S01]  /*ba80*/  @!P4 IMAD.X R47, R11, 0x1, R217, P5 ;  /* 0x000000010b2fc824 */ /* 0x000fe200028e06d9 */
[----:B0-----:R-:W-:Y:S04]  /*ba90*/  @!P3 ST.E.128 desc[UR36][R44.64], R12 ;  /* 0x0000000c2c00b985 */ /* 0x001fe8000c101d24 */
[----:B------:R-:W0:Y:S04]  /*baa0*/  @!P4 LDS.128 R12, [R95+0x17400] ;  /* 0x017400005f0cc984 */ /* 0x000e280000000c00 */
[----:B0-----:R0:W-:Y:S02]  /*bab0*/  @!P4 ST.E.128 desc[UR36][R46.64], R12 ;  /* 0x0000000c2e00c985 */ /* 0x0011e4000c101d24 */
.L_x_594:
[----:B------:R-:W-:Y:S05]  /*bac0*/  BSYNC B0 ;  /* 0x0000000000007941 */ /* 0x000fea0003800000 */
.L_x_593:
[----:B------:R-:W-:Y:S01]  /*bad0*/  @!PT LDS RZ, [RZ] ;  /* 0x00000000fffff984 */ /* 0x000fe20000000800 */
[----:B------:R-:W-:Y:S01]  /*bae0*/  @!PT LDS RZ, [RZ] ;  /* 0x00000000fffff984 */ /* 0x000fe20000000800 */
[----:B------:R-:W-:Y:S01]  /*baf0*/  @!PT LDS RZ, [RZ] ;  /* 0x00000000fffff984 */ /* 0x000fe20000000800 */
[----:B------:R-:W-:Y:S01]  /*bb00*/  @!PT LDS RZ, [RZ] ;  /* 0x00000000fffff984 */ /* 0x000fe20000000800 */
[----:B------:R5:W-:Y:S06]  /*bb10*/  MEMBAR.ALL.CTA ;  /* 0x0000000000007992 */ /* 0x000bec0000008000 */
[----:B-----5:R-:W5:Y:S01]  /*bb20*/  FENCE.VIEW.ASYNC.S ;  /* 0x00000000000073c6 */ /* 0x020f620000000000 */
[----:B---3--:R-:W-:Y:S01]  /*bb30*/  @!P2 VIADD R4, R4, 0x388c0 ;  /* 0x000388c00404a836 */ /* 0x008fe20000000000 */
[----:B-----5:R3:W-:Y:S01]  /*bb40*/  BAR.SYNC.DEFER_BLOCKING R97, 0x80 ;  /* 0x000200610000751d */ /* 0x0207e20000010000 */
[----:B------:R-:W-:Y:S01]  /*bb50*/  ISETP.NE.AND P3, PT, R0, RZ, PT ;  /* 0x000000ff0000720c */ /* 0x000fe20003f65270 */
[----:B------:R-:W-:-:S02]  /*bb60*/  VIADD R216, R216, 0x1 ;  /* 0x00000001d8d87836 */ /* 0x000fc40000000000 */
[----:B------:R-:W-:-:S04]  /*bb70*/  @!P2 PRMT R4, RZ, 0x654, R4 ;  /* 0x00000654ff04a816 */ /* 0x000fc80000000004 */
[----:B------:R3:W-:Y:S01]  /*bb80*/  @!P2 SYNCS.ARRIVE.TRANS64.RED.A1T0 RZ, [R4+URZ], RZ ;  /* 0x000000ff04ffa9a7 */ /* 0x0007e2000810043f */
[----:B------:R-:W-:-:S04]  /*bb90*/  ISETP.NE.AND P2, PT, R216, 0x2, PT ;  /* 0x00000002d800780c */ /* 0x000fc80003f45270 */
[----:B----4-:R-:W-:Y:S02]  /*bba0*/  SEL R11, RZ, 0x1, P2 ;  /* 0x00000001ff0b7807 */ /* 0x010fe40001000000 */
[----:B------:R-:W-:Y:S02]  /*bbb0*/  SEL R216, R216, RZ, P2 ;  /* 0x000000ffd8d87207 */ /* 0x000fe40001000000 */
[----:B------:R-:W-:Y:S01]  /*bbc0*/  LOP3.LUT R224, R224, R11, RZ, 0x3c, !PT ;  /* 0x0000000be0e07212 */ /* 0x000fe200078e3cff */
[----:B---3--:R-:W-:Y:S06]  /*bbd0*/  @P3 BRA `(.L_x_595) ;  /* 0xffffff6400083947 */ /* 0x008fec000383ffff */
[----:B0-2---:R-:W0:Y:S01]  /*bbe0*/  S2R R12, SR_TID.X ;  /* 0x00000000000c7919 */ /* 0x005e220000002100 */
[----:B------:R-:W-:Y:S02]  /*bbf0*/  PLOP3.LUT P0, PT, PT, PT, PT, 0x8, 0x0 ;  /* 0x000000000000781c */ /* 0x000fe40003f0e170 */
[----:B0-----:R-:W-:-:S04]  /*bc00*/  SHF.R.U32.HI R12, RZ, 0x7, R12 ;  /* 0x00000007ff0c7819 */ /* 0x001fc8000001160c */
[----:B------:R-:W-:-:S13]  /*bc10*/  ISETP.NE.AND P3, PT, R12, 0x1, PT ;  /* 0x000000010c00780c */ /* 0x000fda0003f65270 */
[----:B------:R-:W-:Y:S06]  /*bc20*/  @!P3 BAR.ARV 0x9, 0x100 ;  /* 0x024400000000bb1d */ /* 0x000fec0000002000 */
.L_x_495:
[----:B------:R-:W-:Y:S01]  /*bc30*/  ISETP.GE.AND P2, PT, R170, 0x1, PT ;  /* 0x00000001aa00780c */ /* 0x000fe20003f46270 */
[----:B------:R-:W-:Y:S01]  /*bc40*/  IMAD.MOV.U32 R0, RZ, RZ, RZ ;  /* 0x000000ffff007224 */ /* 0x000fe200078e00ff */
[----:B------:R-:W-:Y:S01]  /*bc50*/  PLOP3.LUT P1, PT, PT, PT, PT, 0x80, 0x0 ;  /* 0x000000000000781c */ /* 0x000fe20003f2f070 */
[----:B------:R-:W-:Y:S01]  /*bc60*/  IMAD.MOV.U32 R152, RZ, RZ, RZ ;  /* 0x000000ffff987224 */ /* 0x000fe200078e00ff */
[----:B------:R-:W-:Y:S02]  /*bc70*/  MOV R2, RZ ;  /* 0x000000ff00027202 */ /* 0x000fe40000000f00 */
[----:B------:R-:W-:Y:S02]  /*bc80*/  CS2R R146, SRZ ;  /* 0x0000000000927805 */ /* 0x000fe4000001ff00 */
[----:B------:R-:W-:Y:S02]  /*bc90*/  CS2R R108, SRZ ;  /* 0x00000000006c7805 */ /* 0x000fe4000001ff00 */
[----:B------:R-:W-:-:S02]  /*bca0*/  CS2R R144, SRZ ;  /* 0x0000000000907805 */ /* 0x000fc4000001ff00 */
[----:B------:R-:W-:Y:S02]  /*bcb0*/  CS2R R126, SRZ ;  /* 0x00000000007e7805 */ /* 0x000fe4000001ff00 */
[----:B------:R-:W-:Y:S01]  /*bcc0*/  CS2R R92, SRZ ;  /* 0x00000000005c7805 */ /* 0x000fe2000001ff00 */
[----:B------:R-:W-:Y:S01]  /*bcd0*/  IMAD.MOV.U32 R142, RZ, RZ, RZ ;  /* 0x000000ffff8e7224 */ /* 0x000fe200078e00ff */
[----:B------:R-:W-:Y:S02]  /*bce0*/  CS2R R138, SRZ ;  /* 0x00000000008a7805 */ /* 0x000fe4000001ff00 */
[----:B------:R-:W-:Y:S02]  /*bcf0*/  CS2R R136, SRZ ;  /* 0x0000000000887805 */ /* 0x000fe4000001ff00 */
[----:B------:R-:W-:Y:S02]  /*bd00*/  CS2R R124, SRZ ;  /* 0x00000000007c7805 */ /* 0x000fe4000001ff00 */
[----:B------:R-:W-:-:S02]  /*bd10*/  CS2R R84, SRZ ;  /* 0x0000000000547805 */ /* 0x000fc4000001ff00 */
[----:B------:R-:W-:Y:S02]  /*bd20*/  MOV R148, RZ ;  /* 0x000000ff00947202 */ /* 0x000fe40000000f00 */
        /* <DEDUP_REMOVED lines=13> */
[----:B------:R-:W-:Y:S01]  /*be00*/  CS2R R104, SRZ ;  /* 0x0000000000687805 */ /* 0x000fe2000001ff00 */
[----:B------:R-:W-:Y:S01]  /*be10*/  IMAD.MOV.U32 R95, RZ, RZ, RZ ;  /* 0x000000ffff5f7224 */ /* 0x000fe200078e00ff */
[----:B------:R-:W-:Y:S02]  /*be20*/  CS2R R52, SRZ ;  /* 0x0000000000347805 */ /* 0x000fe4000001ff00 */
[----:B------:R-:W-:Y:S01]  /*be30*/  CS2R R98, SRZ ;  /* 0x0000000000627805 */ /* 0x000fe2000001ff00 */
[----:B------:R-:W-:Y:S01]  /*be40*/  IMAD.MOV.U32 R97, RZ, RZ, RZ ;  /* 0x000000ffff617224 */ /* 0x000fe200078e00ff */
[----:B------:R-:W-:Y:S01]  /*be50*/  CS2R R100, SRZ ;  /* 0x0000000000647805 */ /* 0x000fe2000001ff00 */
[----:B------:R-:W-:Y:S01]  /*be60*/  IMAD.MOV.U32 R87, RZ, RZ, RZ ;  /* 0x000000ffff577224 */ /* 0x000fe200078e00ff */
[----:B------:R-:W-:-:S02]  /*be70*/  CS2R R44, SRZ ;  /* 0x00000000002c7805 */ /* 0x000fc4000001ff00 */
[----:B------:R-:W-:Y:S01]  /*be80*/  MOV R140, RZ ;  /* 0x000000ff008c7202 */ /* 0x000fe20000000f00 */
[----:B------:R-:W-:Y:S01]  /*be90*/  IMAD.MOV.U32 R91, RZ, RZ, RZ ;  /* 0x000000ffff5b7224 */ /* 0x000fe200078e00ff */
[----:B------:R-:W-:Y:S01]  /*bea0*/  CS2R R88, SRZ ;  /* 0x0000000000587805 */ /* 0x000fe2000001ff00 */
[----:B------:R-:W-:Y:S01]  /*beb0*/  IMAD.MOV.U32 R132, RZ, RZ, RZ ;  /* 0x000000ffff847224 */ /* 0x000fe200078e00ff */
        /* <DEDUP_REMOVED lines=20> */
[----:B-1----:R-:W-:Y:S01]  /*c000*/  CS2R R46, SRZ ;  /* 0x00000000002e7805 */ /* 0x002fe2000001ff00 */
        /* <DEDUP_REMOVED lines=9> */
[----:B------:R-:W-:Y:S01]  /*c0a0*/  MOV R4, RZ ;  /* 0x000000ff00047202 */ /* 0x000fe20000000f00 */
[----:B------:R-:W-:Y:S01]  /*c0b0*/  IMAD.MOV.U32 R25, RZ, RZ, RZ ;  /* 0x000000ffff197224 */ /* 0x000fe200078e00ff */
[----:B------:R-:W-:Y:S06]  /*c0c0*/  @P0 BRA `(.L_x_596) ;  /* 0x00000000000c0947 */ /* 0x000fec0003800000 */
[----:B------:R-:W0:Y:S01]  /*c0d0*/  FENCE.VIEW.ASYNC.G ;  /* 0x00000000000073c6 */ /* 0x000e220000000100 */
[----:B------:R-:W-:Y:S05]  /*c0e0*/  WARPSYNC.ALL ;  /* 0x0000000000007948 */ /* 0x000fea0003800000 */
[----:B0-----:R-:W-:Y:S06]  /*c0f0*/  BAR.ARV 0xc, 0x180 ;  /* 0x0306000000007b1d */ /* 0x001fec0000002000 */
.L_x_596:
[----:B------:R-:W-:Y:S02]  /*c100*/  IMAD.MOV.U32 R5, RZ, RZ, RZ ;  /* 0x000000ffff057224 */ /* 0x000fe400078e00ff */
[----:B------:R-:W-:Y:S01]  /*c110*/  IMAD.MOV.U32 R24, RZ, RZ, RZ ;  /* 0x000000ffff187224 */ /* 0x000fe200078e00ff */
[----:B------:R-:W-:Y:S06]  /*c120*/  @!P2 BRA `(.L_x_597) ;  /* 0x000000dc0050a947 */ /* 0x000fec0003800000 */
[----:B------:R-:W0:Y:S01]  /*c130*/  S2R R3, SR_TID.X ;  /* 0x0000000000037919 */ /* 0x000e220000002100 */
[----:B------:R-:W-:Y:S01]  /*c140*/  UMOV UR4, 0xffffffff ;  /* 0xffffffff00047882 */ /* 0x000fe20000000000 */
[----:B0-----:R-:W-:-:S04]  /*c150*/  IADD3 R3, R3, -0x80, RZ ;  /* 0xffffff8003037810 */ /* 0x001fc80007ffe0ff */
[----:B------:R-:W-:-:S04]  /*c160*/  SHF.R.S32.HI R88, RZ, 0x1f, R3 ;  /* 0x0000001fff587819 */ /* 0x000fc80000011403 */
[----:B------:R-:W-:-:S04]  /*c170*/  LEA.HI R88, R88, R3, RZ, 0x7 ;  /* 0x0000000358587211 */ /* 0x000fc800078f38ff */
[----:B------:R-:W-:Y:S01]  /*c180*/  SHF.R.S32.HI R13, RZ, 0x7, R88 ;  /* 0x00000007ff0d7819 */ /* 0x000fe20000011458 */
[----:B------:R-:W-:Y:S06]  /*c190*/  BRA.DIV UR4, `(.L_x_598) ;  /* 0x000001a204f07947 */ /* 0x000fec000b800000 */
[----:B------:R0:W1:Y:S02]  /*c1a0*/  SHFL.IDX PT, R14, R13, RZ, 0x1f ;  /* 0x00001fff0d0e7589 */ /* 0x00006400000e0000 */
.L_x_880:
[----:B------:R-:W2:Y:S02]  /*c1b0*/  LDL R0, [R1+0x50] ;  /* 0x0000500001007983 */ /* 0x000ea40000100800 */
[----:B--2---:R-:W-:Y:S02]  /*c1c0*/  R2UR UR4, R0 ;  /* 0x00000000000472ca */ /* 0x004fe400000e0000 */
[----:B-1----:R-:W-:-:S04]  /*c1d0*/  LEA.HI R0, R14, R14, RZ, 0x1 ;  /* 0x0000000e0e007211 */ /* 0x002fc800078f08ff */
[----:B------:R-:W-:-:S05]  /*c1e0*/  LOP3.LUT R3, R0, 0x1e, RZ, 0xc0, !PT ;  /* 0x0000001e00037812 */ /* 0x000fca00078ec0ff */
[----:B------:R-:W-:Y:S02]  /*c1f0*/  IMAD.IADD R3, R14, 0x1, -R3 ;  /* 0x000000010e037824 */ /* 0x000fe400078e0a03 */
[----:B------:R-:W-:-:S03]  /*c200*/  IMAD.U32 R0, RZ, RZ, UR4 ;  /* 0x00000004ff007e24 */ /* 0x000fc6000f8e00ff */
[----:B------:R-:W-:Y:S02]  /*c210*/  LEA R3, R3, UR4, 0xd ;  /* 0x0000000403037c11 */ /* 0x000fe4000f8e68ff */
[----:B------:R-:W-:Y:S02]  /*c220*/  LOP3.LUT P0, RZ, R0, 0x3ff, RZ, 0xc0, !PT ;  /* 0x000003ff00ff7812 */ /* 0x000fe4000780c0ff */
[----:B------:R-:W-:Y:S02]  /*c230*/  SHF.R.U32.HI R3, RZ, 0x4, R3 ;  /* 0x00000004ff037819 */ /* 0x000fe40000011603 */
[----:B------:R-:W-:Y:S02]  /*c240*/  P2R R24, PR, RZ, 0x1 ;  /* 0x00000001ff187803 */ /* 0x000fe40000000000 */
[----:B------:R-:W-:-:S07]  /*c250*/  LOP3.LUT R28, R3, 0x3fff, RZ, 0xc0, !PT ;  /* 0x00003fff031c7812 */ /* 0x000fce00078ec0ff */
[----:B------:R-:W-:Y:S05]  /*c260*/  @!P0 BRA `(.L_x_599) ;  /* 0x0000000000408947 */ /* 0x000fea0003800000 */
[----:B------:R-:W-:Y:S01]  /*c270*/  MOV R0, 0x0 ;  /* 0x0000000000007802 */ /* 0x000fe20000000f00 */
[----:B------:R-:W-:Y:S01]  /*c280*/  ULDC.64 UR4, c[0x4][0xc0] ;  /* 0x0100300000047ab9 */ /* 0x000fe20000000a00 */
[----:B------:R-:W-:Y:S01]  /*c290*/  ULDC.64 UR6, c[0x4][0xc8] ;  /* 0x0100320000067ab9 */ /* 0x000fe20000000a00 */
[----:B------:R-:W-:Y:S01]  /*c2a0*/  IMAD.U32 R4, RZ, RZ, UR4 ;  /* 0x00000004ff047e24 */ /* 0x000fe2000f8e00ff */
[----:B------:R1:W2:Y:S01]  /*c2b0*/  LDC.64 R2, c[0x4][R0] ;  /* 0x0100000000027b82 */ /* 0x0002a20000000a00 */
        /* <DEDUP_REMOVED lines=8> */
[----:B01----:R-:W-:-:S07]  /*c340*/  IMAD.MOV.U32 R13, RZ, RZ, RZ ;  /* 0x000000ffff0d7224 */ /* 0x003fce00078e00ff */
[----:B------:R-:W-:-:S07]  /*c350*/  LEPC R20, `(.L_x_599) ;  /* 0x000000001014794e */ /* 0x000fce0000000000 */
[----:B--2--5:R-:W-:Y:S05]  /*c360*/  CALL.ABS.NOINC R2 ;  /* 0x0000000002007343 */ /* 0x024fea0003c00000 */
.L_x_599:
[----:B------:R-:W2:Y:S01]  /*c370*/  LDL R2, [R1+0x34] ;  /* 0x0000340001027983 */ /* 0x000ea20000100800 */
[----:B------:R-:W-:Y:S01]  /*c380*/  ULDC.64 UR4, c[0x0][0x990] ;  /* 0x0002640000047ab9 */ /* 0x000fe20000000a00 */
[----:B------:R-:W-:Y:S02]  /*c390*/  ULDC.64 UR6, c[0x0][0x998] ;  /* 0x0002660000067ab9 */ /* 0x000fe40000000a00 */
[----:B------:R-:W3:Y:S01]  /*c3a0*/  LDL R20, [R1+0x14] ;  /* 0x0000140001147983 */ /* 0x000ee20000100800 */
[----:B------:R-:W-:Y:S02]  /*c3b0*/  ISETP.NE.U32.AND P0, PT, RZ, UR4, PT ;  /* 0x00000004ff007c0c */ /* 0x000fe4000bf05070 */
[----:B------:R-:W-:Y:S02]  /*c3c0*/  ISETP.NE.U32.AND P1, PT, RZ, UR6, PT ;  /* 0x00000006ff007c0c */ /* 0x000fe4000bf25070 */
[----:B------:R-:W-:Y:S02]  /*c3d0*/  ISETP.NE.AND.EX P0, PT, RZ, UR5, PT, P0 ;  /* 0x00000005ff007c0c */ /* 0x000fe4000bf05300 */
[----:B------:R-:W-:-:S11]  /*c3e0*/  ISETP.NE.AND.EX P1, PT, RZ, UR7, PT, P1 ;  /* 0x00000007ff007c0c */ /* 0x000fd6000bf25310 */
[----:B------:R-:W2:Y:S01]  /*c3f0*/  @P0 LDC.64 R6, c[0x0][0x9a8] ;  /* 0x00026a00ff060b82 */ /* 0x000ea20000000a00 */
[----:B------:R-:W-:-:S07]  /*c400*/  @P0 SHF.R.S32.HI R15, RZ, 0x1f, R222 ;  /* 0x0000001fff0f0819 */ /* 0x000fce00000114de */
[----:B------:R-:W1:Y:S08]  /*c410*/  @P1 LDC.64 R8, c[0x0][0x9b8] ;  /* 0x00026e00ff081b82 */ /* 0x000e700000000a00 */
[----:B------:R-:W4:Y:S08]  /*c420*/  @P0 LDC.64 R10, c[0x0][0x9b0] ;  /* 0x00026c00ff0a0b82 */ /* 0x000f300000000a00 */
[----:B0-----:R-:W0:Y:S01]  /*c430*/  @P1 LDC.64 R12, c[0x0][0x9c0] ;  /* 0x00027000ff0c1b82 */ /* 0x001e220000000a00 */
[----:B--2---:R-:W-:-:S02]  /*c440*/  @P0 IMAD R0, R2, R6, RZ ;  /* 0x0000000602000224 */ /* 0x004fc400078e02ff */
[----:B-1----:R-:W-:Y:S02]  /*c450*/  @P1 IMAD R4, R2, R8, RZ ;  /* 0x0000000802041224 */ /* 0x002fe400078e02ff */
[C---:B---3--:R-:W-:Y:S02]  /*c460*/  @P0 IMAD R7, R20.reuse, R7, R0 ;  /* 0x0000000714070224 */ /* 0x048fe400078e0200 */
[----:B------:R-:W-:-:S04]  /*c470*/  @P0 IMAD.WIDE.U32 R2, R20, R6, RZ ;  /* 0x0000000614020225 */ /* 0x000fc800078e00ff */
[C---:B------:R-:W-:Y:S01]  /*c480*/  @P1 IMAD R9, R20.reuse, R9, R4 ;  /* 0x0000000914091224 */ /* 0x040fe200078e0204 */
[----:B------:R-:W-:Y:S01]  /*c490*/  @P0 IADD3 R3, R3, R7, RZ ;  /* 0x0000000703030210 */ /* 0x000fe20007ffe0ff */
[----:B------:R-:W-:Y:S01]  /*c4a0*/  @P1 IMAD.WIDE.U32 R4, R20, R8, RZ ;  /* 0x0000000814041225 */ /* 0x000fe200078e00ff */
[----:B------:R-:W-:-:S03]  /*c4b0*/  @P1 SHF.R.S32.HI R7, RZ, 0x1f, R222 ;  /* 0x0000001fff071819 */ /* 0x000fc600000114de */
[----:B----4-:R-:W-:Y:S02]  /*c4c0*/  @P0 IMAD R0, R15, R10, RZ ;  /* 0x0000000a0f000224 */ /* 0x010fe400078e02ff */
[----:B0-----:R-:W-:Y:S02]  /*c4d0*/  @P1 IMAD R6, R7, R12, RZ ;  /* 0x0000000c07061224 */ /* 0x001fe400078e02ff */
[----:B------:R-:W-:Y:S02]  /*c4e0*/  @P1 IMAD.IADD R5, R5, 0x1, R9 ;  /* 0x0000000105051824 */ /* 0x000fe400078e0209 */
[C---:B------:R-:W-:Y:S02]  /*c4f0*/  @P0 IMAD R9, R222.reuse, R11, R0 ;  /* 0x0000000bde090224 */ /* 0x040fe400078e0200 */
[----:B------:R-:W-:-:S04]  /*c500*/  @P0 IMAD.WIDE.U32 R2, R222, R10, R2 ;  /* 0x0000000ade020225 */ /* 0x000fc800078e0002 */
[C---:B------:R-:W-:Y:S02]  /*c510*/  @P1 IMAD R11, R222.reuse, R13, R6 ;  /* 0x0000000dde0b1224 */ /* 0x040fe400078e0206 */
[----:B------:R-:W-:Y:S01]  /*c520*/  @P1 IMAD.WIDE.U32 R6, R222, R12, R4 ;  /* 0x0000000cde061225 */ /* 0x000fe200078e0004 */
[----:B------:R-:W-:Y:S01]  /*c530*/  @P0 LEA R4, P2, R2, UR4, 0x2 ;  /* 0x0000000402040c11 */ /* 0x000fe2000f8410ff */
[----:B------:R-:W-:Y:S02]  /*c540*/  ULDC UR4, c[0x0][0x3f4] ;  /* 0x0000fd0000047ab9 */ /* 0x000fe40000000800 */
[----:B------:R-:W-:Y:S01]  /*c550*/  @P0 IMAD.IADD R5, R3, 0x1, R9 ;  /* 0x0000000103050824 */ /* 0x000fe200078e0209 */
[----:B------:R-:W-:Y:S01]  /*c560*/  @P1 LEA R8, P3, R6, UR6, 0x2 ;  /* 0x0000000606081c11 */ /* 0x000fe2000f8610ff */
[----:B------:R-:W-:Y:S02]  /*c570*/  @P1 IMAD.IADD R3, R7, 0x1, R11 ;  /* 0x0000000107031824 */ /* 0x000fe400078e020b */
[----:B------:R-:W-:Y:S01]  /*c580*/  IMAD.MOV.U32 R0, RZ, RZ, 0x3f800000 ;  /* 0x3f800000ff007424 */ /* 0x000fe200078e00ff */
[----:B------:R-:W-:-:S02]  /*c590*/  @P0 LEA.HI.X R5, R2, UR5, R5, 0x2, P2 ;  /* 0x0000000502050c11 */ /* 0x000fc400090f1405 */
[----:B------:R-:W-:Y:S02]  /*c5a0*/  @P1 LEA.HI.X R9, R6, UR7, R3, 0x2, P3 ;  /* 0x0000000706091c11 */ /* 0x000fe400098f1403 */
[----:B------:R-:W-:-:S03]  /*c5b0*/  MOV R3, 0x3f800000 ;  /* 0x3f80000000037802 */ /* 0x000fc60000000f00 */
[----:B------:R-:W2:Y:S04]  /*c5c0*/  @P1 LDG.E R0, desc[UR36][R8.64] ;  /* 0x0000002408001981 */ /* 0x000ea8000c1e1900 */
[----:B------:R-:W2:Y:S01]  /*c5d0*/  @P0 LDG.E R3, desc[UR36][R4.64] ;  /* 0x0000002404030981 */ /* 0x000ea2000c1e1900 */
[----:B------:R-:W-:Y:S01]  /*c5e0*/  ISETP.LT.AND P0, PT, RZ, UR4, PT ;  /* 0x00000004ff007c0c */ /* 0x000fe2000bf01270 */
[----:B------:R-:W-:Y:S01]  /*c5f0*/  ULDC UR4, c[0x0][0x9d8] ;  /* 0x0002760000047ab9 */ /* 0x000fe20000000800 */
[----:B--2---:R-:W-:-:S04]  /*c600*/  FMUL.FTZ R0, R3, R0 ;  /* 0x0000000003007220 */ /* 0x004fc80000410000 */
[----:B------:R-:W-:-:S07]  /*c610*/  FMUL.FTZ R2, R0, UR4 ;  /* 0x0000000400027c20 */ /* 0x000fce0008410000 */
[----:B------:R-:W-:Y:S05]  /*c620*/  @P0 BRA `(.L_x_600) ;  /* 0x0000000000400947 */ /* 0x000fea0003800000 */
[----:B------:R-:W2:Y:S02]  /*c630*/  LDL R14, [R1+0x38] ;  /* 0x00003800010e7983 */ /* 0x000ea40000100800 */
[----:B--2---:R-:W-:-:S04]  /*c640*/  LEA.HI R0, R14, R14, RZ, 0x1 ;  /* 0x0000000e0e007211 */ /* 0x004fc800078f08ff */
[----:B------:R-:W-:-:S05]  /*c650*/  LOP3.LUT R0, R0, 0xfffffffe, RZ, 0xc0, !PT ;  /* 0xfffffffe00007812 */ /* 0x000fca00078ec0ff */
[----:B------:R-:W-:-:S05]  /*c660*/  IMAD.IADD R0, R14, 0x1, -R0 ;  /* 0x000000010e007824 */ /* 0x000fca00078e0a00 */
[----:B------:R-:W-:-:S04]  /*c670*/  SHF.L.U32 R0, R0, 0x1f, RZ ;  /* 0x0000001f00007819 */ /* 0x000fc800000006ff */
[----:B------:R0:W1:Y:S03]  /*c680*/  SYNCS.PHASECHK.TRANS64.TRYWAIT P0, [R23+URZ+0x38800], R0 ;  /* 0x03880000170075a7 */ /* 0x000066000800017f */
[----:B-1----:R-:W-:Y:S05]  /*c690*/  @!P0 NANOSLEEP.SYNCS 0x989680 ;  /* 0x009896800000895d */ /* 0x002fea0003900000 */
[----:B------:R-:W1:Y:S01]  /*c6a0*/  @!P0 SYNCS.PHASECHK.TRANS64 P0, [R23+URZ+0x38800], R0 ;  /* 0x03880000170085a7 */ /* 0x000e62000800007f */
[----:B------:R-:W-:Y:S04]  /*c6b0*/  BSSY B0, `(.L_x_601) ;  /* 0x0000006000007945 */ /* 0x000fe80003800000 */
[----:B-1----:R-:W-:Y:S05]  /*c6c0*/  @P0 BRA `(.L_x_602) ;  /* 0x0000000000100947 */ /* 0x002fea0003800000 */
.L_x_603:
[----:B-1----:R1:W2:Y:S02]  /*c6d0*/  SYNCS.PHASECHK.TRANS64.TRYWAIT P0, [R23+URZ+0x38800], R0 ;  /* 0x03880000170075a7 */ /* 0x0022a4000800017f */
[----:B--2---:R-:W-:Y:S05]  /*c6e0*/  @!P0 NANOSLEEP.SYNCS 0x989680 ;  /* 0x009896800000895d */ /* 0x004fea0003900000 */
[----:B------:R-:W2:Y:S02]  /*c6f0*/  @!P0 SYNCS.PHASECHK.TRANS64 P0, [R23+URZ+0x38800], R0 ;  /* 0x03880000170085a7 */ /* 0x000ea4000800007f */
[----:B--2---:R-:W-:Y:S05]  /*c700*/  @!P0 BRA `(.L_x_603) ;  /* 0xfffffffc00f08947 */ /* 0x004fea000383ffff */
.L_x_602:
[----:B------:R-:W-:Y:S05]  /*c710*/  BSYNC B0 ;  /* 0x0000000000007941 */ /* 0x000fea0003800000 */
.L_x_601:
[----:B------:R-:W-:Y:S05]  /*c720*/  BRA `(.L_x_604) ;  /* 0x00000070005c7947 */ /* 0x000fea0003800000 */
.L_x_600:
[----:B------:R-:W-:Y:S01]  /*c730*/  ISETP.NE.AND P0, PT, R24, RZ, PT ;  /* 0x000000ff1800720c */ /* 0x000fe20003f05270 */
[----:B------:R-:W0:Y:S01]  /*c740*/  LDC.64 R4, c[0x0][0x400] ;  /* 0x00010000ff047b82 */ /* 0x000e220000000a00 */
[----:B-----5:R-:W-:Y:S01]  /*c750*/  SHF.R.S32.HI R0, RZ, 0x1f, R94 ;  /* 0x0000001fff007819 */ /* 0x020fe2000001145e */
[----:B------:R-:W-:Y:S01]  /*c760*/  ULDC.64 UR4, c[0x0][0x3f8] ;  /* 0x0000fe0000047ab9 */ /* 0x000fe20000000a00 */
[----:B------:R-:W-:-:S03]  /*c770*/  ULDC.64 UR6, c[0x0][0x408] ;  /* 0x0001020000067ab9 */ /* 0x000fc60000000a00 */
[C---:B------:R-:W-:Y:S02]  /*c780*/  IMAD R3, R0.reuse, UR4, RZ ;  /* 0x0000000400037c24 */ /* 0x040fe4000f8e02ff */
[----:B------:R-:W1:Y:S01]  /*c790*/  LDC.64 R24, c[0x0][0x3e8] ;  /* 0x0000fa00ff187b82 */ /* 0x000e620000000a00 */
[----:B------:R-:W-:Y:S02]  /*c7a0*/  IMAD R7, R0, UR6, RZ ;  /* 0x0000000600077c24 */ /* 0x000fe4000f8e02ff */
[C---:B------:R-:W-:Y:S02]  /*c7b0*/  IMAD R3, R94.reuse, UR5, R3 ;  /* 0x000000055e037c24 */ /* 0x040fe4000f8e0203 */
[C---:B------:R-:W-:Y:S02]  /*c7c0*/  IMAD R7, R94.reuse, UR7, R7 ;  /* 0x000000075e077c24 */ /* 0x040fe4000f8e0207 */
[----:B-1----:R-:W-:-:S04]  /*c7d0*/  IMAD.WIDE.U32 R24, R94, UR4, R24 ;  /* 0x000000045e187c25 */ /* 0x002fc8000f8e0018 */
[----:B0-----:R-:W-:-:S04]  /*c7e0*/  IMAD.WIDE.U32 R94, R94, UR6, R4 ;  /* 0x000000065e5e7c25 */ /* 0x001fc8000f8e0004 */
[----:B------:R-:W-:Y:S01]  /*c7f0*/  IMAD.IADD R26, R3, 0x1, R25 ;  /* 0x00000001031a7824 */ /* 0x000fe200078e0219 */
[----:B------:R-:W-:Y:S01]  /*c800*/  IADD3 R27, R7, R95, RZ ;  /* 0x0000005f071b7210 */ /* 0x000fe20007ffe0ff */
[----:B------:R-:W-:Y:S06]  /*c810*/  @!P0 BRA `(.L_x_605) ;  /* 0x0000000000408947 */ /* 0x000fec0003800000 */
        /* <DEDUP_REMOVED lines=15> */
[----:B-1----:R-:W-:Y:S05]  /*c910*/  CALL.ABS.NOINC R14 ;  /* 0x000000000e007343 */ /* 0x002fea0003c00000 */
.L_x_605:
[----:B------:R-:W-:Y:S01]  /*c920*/  ULDC.U8 UR4, c[0x0][0x410] ;  /* 0x0001040000047ab9 */ /* 0x000fe20000000000 */
[----:B------:R-:W-:Y:S01]  /*c930*/  BSSY B0, `(.L_x_606) ;  /* 0x00006ee000007945 */ /* 0x000fe20003800000 */
[----:B------:R-:W-:Y:S01]  /*c940*/  ISETP.NE.AND P0, PT, RZ, UR4, PT ;  /* 0x00000004ff007c0c */ /* 0x000fe2000bf05270 */
[----:B------:R-:W-:-:S12]  /*c950*/  IMAD R6, R221, 0x80, R219 ;  /* 0x00000080dd067824 */ /* 0x000fd800078e02db */
[----:B------:R-:W-:Y:S05]  /*c960*/  @!P0 BRA `(.L_x_607) ;  /* 0x0000003400a08947 */ /* 0x000fea0003800000 */
[----:B------:R-:W-:-:S03]  /*c970*/  UMOV UR4, 0xffffffff ;  /* 0xffffffff00047882 */ /* 0x000fc60000000000 */
[----:B------:R-:W-:Y:S05]  /*c980*/  BRA.DIV UR4, `(.L_x_608) ;  /* 0x0000019e04187947 */ /* 0x000fea000b800000 */
[----:B------:R0:W1:Y:S04]  /*c990*/  SHFL.IDX PT, R3, R24, RZ, 0x181f ;  /* 0x00181fff18037589 */ /* 0x00006800000e0000 */
[----:B------:R0:W2:Y:S04]  /*c9a0*/  SHFL.IDX PT, R14, R94, RZ, 0x181f ;  /* 0x00181fff5e0e7589 */ /* 0x0000a800000e0000 */
[----:B------:R0:W3:Y:S04]  /*c9b0*/  SHFL.IDX PT, R0, R26, RZ, 0x181f ;  /* 0x00181fff1a007589 */ /* 0x0000e800000e0000 */
[----:B------:R0:W4:Y:S02]  /*c9c0*/  SHFL.IDX PT, R4, R27, RZ, 0x181f ;  /* 0x00181fff1b047589 */ /* 0x00012400000e0000 */
.L_x_886:
[----:B------:R-:W5:Y:S01]  /*c9d0*/  LDL R7, [R1+0x38] ;  /* 0x0000380001077983 */ /* 0x000f620000100800 */
[----:B------:R-:W-:Y:S01]  /*c9e0*/  ULDC UR4, c[0x0][0x448] ;  /* 0x0001120000047ab9 */ /* 0x000fe20000000800 */
[----:B------:R-:W-:Y:S01]  /*c9f0*/  BSSY B1, `(.L_x_609) ;  /* 0x0000020000017945 */ /* 0x000fe20003800000 */
[----:B------:R-:W-:Y:S01]  /*ca00*/  IMAD R30, R96, UR4, RZ ;  /* 0x00000004601e7c24 */ /* 0x000fe2000f8e02ff */
[----:B------:R-:W-:Y:S02]  /*ca10*/  CS2R R10, SRZ ;  /* 0x00000000000a7805 */ /* 0x000fe4000001ff00 */
[----:B------:R-:W-:Y:S02]  /*ca20*/  CS2R R20, SRZ ;  /* 0x0000000000147805 */ /* 0x000fe4000001ff00 */
[----:B------:R-:W-:Y:S02]  /*ca30*/  CS2R R12, SRZ ;  /* 0x00000000000c7805 */ /* 0x000fe4000001ff00 */
[----:B------:R-:W-:Y:S01]  /*ca40*/  ISETP.GE.AND P0, PT, R6, R30, PT ;  /* 0x0000001e0600720c */ /* 0x000fe20003f06270 */
[----:B------:R-:W-:Y:S01]  /*ca50*/  IMAD R30, R221, -0x80, R30 ;  /* 0xffffff80dd1e7824 */ /* 0x000fe200078e021e */
[----:B-----5:R-:W-:-:S04]  /*ca60*/  LEA.HI R5, R7, R7, RZ, 0x1 ;  /* 0x0000000707057211 */ /* 0x020fc800078f08ff */
[----:B------:R-:W-:-:S05]  /*ca70*/  LOP3.LUT R5, R5, 0xfffffffe, RZ, 0xc0, !PT ;  /* 0xfffffffe05057812 */ /* 0x000fca00078ec0ff */
[----:B------:R-:W-:Y:S01]  /*ca80*/  IMAD.IADD R5, R7, 0x1, -R5 ;  /* 0x0000000107057824 */ /* 0x000fe200078e0a05 */
[----:B------:R-:W-:-:S04]  /*ca90*/  CS2R R6, SRZ ;  /* 0x0000000000067805 */ /* 0x000fc8000001ff00 */
[----:B------:R-:W-:Y:S01]  /*caa0*/  SHF.L.U32 R32, R5, 0x1f, RZ ;  /* 0x0000001f05207819 */ /* 0x000fe200000006ff */
[----:B------:R-:W-:Y:S06]  /*cab0*/  @P0 BRA `(.L_x_610) ;  /* 0x00000000004c0947 */ /* 0x000fec0003800000 */
[----:B------:R-:W-:Y:S01]  /*cac0*/  ULDC UR4, c[0x0][0x3f4] ;  /* 0x0000fd0000047ab9 */ /* 0x000fe20000000800 */
[----:B------:R-:W-:Y:S02]  /*cad0*/  SHF.R.S32.HI R11, RZ, 0x1f, R218 ;  /* 0x0000001fff0b7819 */ /* 0x000fe400000114da */
[----:B------:R-:W-:Y:S02]  /*cae0*/  ISETP.GE.AND P4, PT, R18, UR4, PT ;  /* 0x0000000412007c0c */ /* 0x000fe4000bf86270 */
[----:B------:R-:W-:Y:S02]  /*caf0*/  ISETP.GE.AND P5, PT, R218, UR4, PT ;  /* 0x00000004da007c0c */ /* 0x000fe4000bfa6270 */
[----:B------:R-:W-:Y:S02]  /*cb00*/  SHF.R.S32.HI R5, RZ, 0x1f, R18 ;  /* 0x0000001fff057819 */ /* 0x000fe40000011412 */
[----:B------:R-:W-:-:S07]  /*cb10*/  CS2R R20, SRZ ;  /* 0x0000000000147805 */ /* 0x000fce000001ff00 */
[-C--:B0-2---:R-:W-:Y:S02]  /*cb20*/  @!P4 IADD3 R24, P1, R18, R14.reuse, RZ ;  /* 0x0000000e1218c210 */ /* 0x085fe40007f3e0ff */
[CC--:B-1----:R-:W-:Y:S02]  /*cb30*/  @!P5 IADD3 R26, P2, R218.reuse, R3.reuse, RZ ;  /* 0x00000003da1ad210 */ /* 0x0c2fe40007f5e0ff */
[----:B------:R-:W-:Y:S01]  /*cb40*/  @!P5 IADD3 R14, P3, R218, R14, RZ ;  /* 0x0000000eda0ed210 */ /* 0x000fe20007f7e0ff */
[----:B----4-:R-:W-:Y:S01]  /*cb50*/  @!P4 IMAD.X R25, R4, 0x1, R5, P1 ;  /* 0x000000010419c824 */ /* 0x010fe200008e0605 */
[----:B------:R-:W-:Y:S01]  /*cb60*/  @!P4 IADD3 R8, P0, R18, R3, RZ ;  /* 0x000000031208c210 */ /* 0x000fe20007f1e0ff */
[----:B---3--:R-:W-:Y:S01]  /*cb70*/  @!P5 IMAD.X R27, R0, 0x1, R11, P2 ;  /* 0x00000001001bd824 */ /* 0x008fe200010e060b */
[----:B------:R-:W-:Y:S02]  /*cb80*/  @!P5 IADD3.X R15, R4, R11, RZ, P3, !PT ;  /* 0x0000000b040fd210 */ /* 0x000fe40001ffe4ff */
[----:B------:R-:W-:-:S02]  /*cb90*/  CS2R R10, SRZ ;  /* 0x00000000000a7805 */ /* 0x000fc4000001ff00 */
[----:B------:R-:W-:Y:S01]  /*cba0*/  @!P4 IADD3.X R9, R0, R5, RZ, P0, !PT ;  /* 0x000000050009c210 */ /* 0x000fe200007fe4ff */
[----:B------:R0:W5:Y:S04]  /*cbb0*/  @!P4 LD.E.64 R12, desc[UR36][R24.64] ;  /* 0x00000024180cc980 */ /* 0x000168000c101b00 */
[----:B------:R0:W5:Y:S04]  /*cbc0*/  @!P4 LD.E.64 R6, desc[UR36][R8.64] ;  /* 0x000000240806c980 */ /* 0x000168000c101b00 */
[----:B------:R0:W5:Y:S04]  /*cbd0*/  @!P5 LD.E.64 R10, desc[UR36][R26.64] ;  /* 0x000000241a0ad980 */ /* 0x000168000c101b00 */
[----:B------:R0:W5:Y:S02]  /*cbe0*/  @!P5 LD.E.64 R20, desc[UR36][R14.64] ;  /* 0x000000240e14d980 */ /* 0x000164000c101b00 */
.L_x_610:
[----:B------:R-:W-:Y:S05]  /*cbf0*/  BSYNC B1 ;  /* 0x0000000000017941 */ /* 0x000fea0003800000 */
.L_x_609:
[----:B------:R-:W4:Y:S01]  /*cc00*/  SYNCS.PHASECHK.TRANS64.TRYWAIT P0, [R23+URZ+0x38800], R32 ;  /* 0x03880020170075a7 */ /* 0x000f22000800017f */
[----:B0----5:R-:W-:Y:S01]  /*cc10*/  SHF.R.U32.HI R9, RZ, 0x8, R7 ;  /* 0x00000008ff097819 */ /* 0x021fe20000011607 */
[----:B------:R-:W-:Y:S01]  /*cc20*/  BSSY B1, `(.L_x_611) ;  /* 0x000002e000017945 */ /* 0x000fe20003800000 */
[----:B-1----:R-:W-:Y:S02]  /*cc30*/  SHF.R.U32.HI R3, RZ, 0x8, R10 ;  /* 0x00000008ff037819 */ /* 0x002fe4000001160a */
[----:B---3--:R-:W-:Y:S02]  /*cc40*/  SHF.R.U32.HI R0, RZ, 0x8, R6 ;  /* 0x00000008ff007819 */ /* 0x008fe40000011606 */
[----:B------:R-:W-:Y:S02]  /*cc50*/  LOP3.LUT R8, R7, 0xff, RZ, 0xc0, !PT ;  /* 0x000000ff07087812 */ /* 0x000fe400078ec0ff */
[----:B------:R-:W-:Y:S02]  /*cc60*/  LOP3.LUT R9, R9, 0xff, RZ, 0xc0, !PT ;  /* 0x000000ff09097812 */ /* 0x000fe400078ec0ff */
[----:B--2---:R-:W-:-:S02]  /*cc70*/  LOP3.LUT R14, R10, 0xff, RZ, 0xc0, !PT ;  /* 0x000000ff0a0e7812 */ /* 0x004fc400078ec0ff */
[----:B------:R-:W-:Y:S02]  /*cc80*/  SHF.R.U32.HI R24, RZ, 0x8, R11 ;  /* 0x00000008ff187819 */ /* 0x000fe4000001160b */
[----:B------:R-:W-:Y:S02]  /*cc90*/  LOP3.LUT R3, R3, 0xff, RZ, 0xc0, !PT ;  /* 0x000000ff03037812 */ /* 0x000fe400078ec0ff */
[----:B------:R-:W-:Y:S02]  /*cca0*/  LOP3.LUT R5, R0, 0xff, RZ, 0xc0, !PT ;  /* 0x000000ff00057812 */ /* 0x000fe400078ec0ff */
[----:B------:R-:W-:Y:S02]  /*ccb0*/  PRMT R8, R9, 0x7604, R8 ;  /* 0x0000760409087816 */ /* 0x000fe40000000008 */
[----:B------:R-:W-:Y:S02]  /*ccc0*/  LOP3.LUT R15, R11, 0xff, RZ, 0xc0, !PT ;  /* 0x000000ff0b0f7812 */ /* 0x000fe400078ec0ff */
[----:B------:R-:W-:-:S02]  /*ccd0*/  LOP3.LUT R0, R24, 0xff, RZ, 0xc0, !PT ;  /* 0x000000ff18007812 */ /* 0x000fc400078ec0ff */
[----:B------:R-:W-:Y:S02]  /*cce0*/  PRMT R9, R3, 0x7604, R14 ;  /* 0x0000760403097816 */ /* 0x000fe4000000000e */
[----:B------:R-:W-:Y:S02]  /*ccf0*/  SHF.R.U32.HI R3, RZ, 0x8, R20 ;  /* 0x00000008ff037819 */ /* 0x000fe40000011614 */
[----:B------:R-:W-:Y:S02]  /*cd00*/  SHF.R.U32.HI R31, RZ, 0x8, R21 ;  /* 0x00000008ff1f7819 */ /* 0x000fe40000011615 */
[----:B------:R-:W-:Y:S02]  /*cd10*/  SHF.R.U32.HI R27, RZ, 0x8, R13 ;  /* 0x00000008ff1b7819 */ /* 0x000fe4000001160d */
[----:B------:R-:W-:Y:S02]  /*cd20*/  PRMT R15, R0, 0x7604, R15 ;  /* 0x00007604000f7816 */ /* 0x000fe4000000000f */
[----:B------:R-:W-:-:S02]  /*cd30*/  SHF.R.U32.HI R0, RZ, 0x8, R12 ;  /* 0x00000008ff007819 */ /* 0x000fc4000001160c */
[----:B------:R-:W-:Y:S02]  /*cd40*/  LOP3.LUT R24, R20, 0xff, RZ, 0xc0, !PT ;  /* 0x000000ff14187812 */ /* 0x000fe400078ec0ff */
[----:B------:R-:W-:Y:S02]  /*cd50*/  LOP3.LUT R26, R21, 0xff, RZ, 0xc0, !PT ;  /* 0x000000ff151a7812 */ /* 0x000fe400078ec0ff */
[----:B------:R-:W-:Y:S02]  /*cd60*/  LOP3.LUT R3, R3, 0xff, RZ, 0xc0, !PT ;  /* 0x000000ff03037812 */ /* 0x000fe400078ec0ff */
[----:B------:R-:W-:Y:S02]  /*cd70*/  LOP3.LUT R31, R31, 0xff, RZ, 0xc0, !PT ;  /* 0x000000ff1f1f7812 */ /* 0x000fe400078ec0ff */
[----:B------:R-:W-:Y:S02]  /*cd80*/  LOP3.LUT R14, R13, 0xff, RZ, 0xc0, !PT ;  /* 0x000000ff0d0e7812 */ /* 0x000fe400078ec0ff */
[----:B------:R-:W-:-:S02]  /*cd90*/  LOP3.LUT R27, R27, 0xff, RZ, 0xc0, !PT ;  /* 0x000000ff1b1b7812 */ /* 0x000fc400078ec0ff */
[----:B------:R-:W-:Y:S02]  /*cda0*/  LOP3.LUT R25, R0, 0xff, RZ, 0xc0, !PT ;  /* 0x000000ff00197812 */ /* 0x000fe400078ec0ff */
[----:B------:R-:W-:Y:S02]  /*cdb0*/  PRMT R29, R3, 0x7604, R24 ;  /* 0x00007604031d7816 */ /* 0x000fe40000000018 */
[----:B------:R-:W-:Y:S02]  /*cdc0*/  PRMT R26, R31, 0x7604, R26 ;  /* 0x000076041f1a7816 */ /* 0x000fe4000000001a */
[----:B------:R-:W-:Y:S02]  /*cdd0*/  SHF.R.U32.HI R3, RZ, 0x10, R7 ;  /* 0x00000010ff037819 */ /* 0x000fe40000011607 */
[----:B------:R-:W-:Y:S02]  /*cde0*/  SHF.R.U32.HI R0, RZ, 0x10, R11 ;  /* 0x00000010ff007819 */ /* 0x000fe4000001160b */
[----:B------:R-:W-:Y:S01]  /*cdf0*/  SHF.R.U32.HI R31, RZ, 0x10, R21 ;  /* 0x00000010ff1f7819 */ /* 0x000fe20000011615 */
[----:B------:R-:W-:Y:S01]  /*ce00*/  IMAD.U32 R3, R3, 0x10000, RZ ;  /* 0x0001000003037824 */ /* 0x000fe200078e00ff */
[----:B----4-:R-:W-:Y:S01]  /*ce10*/  LOP3.LUT R4, R6, 0xff, RZ, 0xc0, !PT ;  /* 0x000000ff06047812 */ /* 0x010fe200078ec0ff */
[----:B------:R-:W-:Y:S01]  /*ce20*/  IMAD.U32 R0, R0, 0x10000, RZ ;  /* 0x0001000000007824 */ /* 0x000fe200078e00ff */
[----:B------:R-:W-:Y:S01]  /*ce30*/  PRMT R14, R27, 0x7604, R14 ;  /* 0x000076041b0e7816 */ /* 0x000fe2000000000e */
[----:B------:R-:W-:Y:S01]  /*ce40*/  IMAD.U32 R31, R31, 0x10000, RZ ;  /* 0x000100001f1f7824 */ /* 0x000fe200078e00ff */
[----:B------:R-:W-:-:S02]  /*ce50*/  SHF.R.U32.HI R27, RZ, 0x10, R13 ;  /* 0x00000010ff1b7819 */ /* 0x000fc4000001160d */
[----:B------:R-:W-:Y:S02]  /*ce60*/  PRMT R5, R5, 0x7604, R4 ;  /* 0x0000760405057816 */ /* 0x000fe40000000004 */
[----:B------:R-:W-:Y:S02]  /*ce70*/  LOP3.LUT R4, R12, 0xff, RZ, 0xc0, !PT ;  /* 0x000000ff0c047812 */ /* 0x000fe400078ec0ff */
[----:B------:R-:W-:Y:S02]  /*ce80*/  SHF.L.U32 R27, R27, 0x10, RZ ;  /* 0x000000101b1b7819 */ /* 0x000fe400000006ff */
[----:B------:R-:W-:Y:S02]  /*ce90*/  PRMT R25, R25, 0x7604, R4 ;  /* 0x0000760419197816 */ /* 0x000fe40000000004 */
[----:B------:R-:W-:Y:S02]  /*cea0*/  LOP3.LUT R3, R8, 0xff0000, R3, 0xf8, !PT ;  /* 0x00ff000008037812 */ /* 0x000fe400078ef803 */
[----:B------:R-:W-:-:S02]  /*ceb0*/  LOP3.LUT R15, R15, 0xff0000, R0, 0xf8, !PT ;  /* 0x00ff00000f0f7812 */ /* 0x000fc400078ef800 */
[----:B------:R-:W-:Y:S02]  /*cec0*/  LOP3.LUT R27, R14, 0xff0000, R27, 0xf8, !PT ;  /* 0x00ff00000e1b7812 */ /* 0x000fe400078ef81b */
[----:B------:R-:W-:Y:S02]  /*ced0*/  LOP3.LUT R31, R26, 0xff0000, R31, 0xf8, !PT ;  /* 0x00ff00001a1f7812 */ /* 0x000fe400078ef81f */
[----:B------:R-:W-:Y:S01]  /*cee0*/  LOP3.LUT R5, R5, 0xff0000, R6, 0xf8, !PT ;  /* 0x00ff000005057812 */ /* 0x000fe200078ef806 */
[----:B------:R-:W-:Y:S06]  /*cef0*/  @!P0 BRA `(.L_x_612) ;  /* 0x00000198002c8947 */ /* 0x000fec0003800000 */
.L_x_887:
[----:B------:R-:W-:Y:S05]  /*cf00*/  BSYNC B1 ;  /* 0x0000000000017941 */ /* 0x000fea0003800000 */
.L_x_611:
[----:B------:R-:W-:Y:S01]  /*cf10*/  VIMNMX R8, R30, 0x80, PT ;  /* 0x000000801e087848 */ /* 0x000fe20003fe0100 */
[----:B------:R-:W-:Y:S01]  /*cf20*/  BSSY B1, `(.L_x_613) ;  /* 0x00000ca000017945 */ /* 0x000fe20003800000 */
[----:B------:R-:W-:Y:S02]  /*cf30*/  LOP3.LUT R9, R9, 0xff0000, R10, 0xf8, !PT ;  /* 0x00ff000009097812 */ /* 0x000fe400078ef80a */
[----:B------:R-:W-:Y:S02]  /*cf40*/  ISETP.GE.AND P0, PT, R219, R8, PT ;  /* 0x00000008db00720c */ /* 0x000fe40003f06270 */
[----:B------:R-:W-:Y:S02]  /*cf50*/  LOP3.LUT R25, R25, 0xff0000, R12, 0xf8, !PT ;  /* 0x00ff000019197812 */ /* 0x000fe400078ef80c */
[----:B------:R-:W-:Y:S02]  /*cf60*/  LOP3.LUT R29, R29, 0xff0000, R20, 0xf8, !PT ;  /* 0x00ff00001d1d7812 */ /* 0x000fe400078ef814 */
[----:B------:R-:W-:-:S02]  /*cf70*/  LOP3.LUT R9, R9, 0xff000000, R10, 0xf8, !PT ;  /* 0xff00000009097812 */ /* 0x000fc400078ef80a */
[----:B------:R-:W-:Y:S02]  /*cf80*/  LOP3.LUT R10, R15, 0xff000000, R11, 0xf8, !PT ;  /* 0xff0000000f0a7812 */ /* 0x000fe400078ef80b */
[----:B------:R-:W-:Y:S02]  /*cf90*/  LOP3.LUT R11, R25, 0xff000000, R12, 0xf8, !PT ;  /* 0xff000000190b7812 */ /* 0x000fe400078ef80c */
[----:B------:R-:W-:Y:S02]  /*cfa0*/  LOP3.LUT R0, R5, 0xff000000, R6, 0xf8, !PT ;  /* 0xff00000005007812 */ /* 0x000fe400078ef806 */
[----:B------:R-:W-:Y:S02]  /*cfb0*/  LOP3.LUT R3, R3, 0xff000000, R7, 0xf8, !PT ;  /* 0xff00000003037812 */ /* 0x000fe400078ef807 */
[----:B------:R-:W-:Y:S02]  /*cfc0*/  LOP3.LUT R13, R27, 0xff000000, R13, 0xf8, !PT ;  /* 0xff0000001b0d7812 */ /* 0x000fe400078ef80d */
[----:B------:R-:W-:-:S02]  /*cfd0*/  LOP3.LUT R12, R29, 0xff000000, R20, 0xf8, !PT ;  /* 0xff0000001d0c7812 */ /* 0x000fc400078ef814 */
[----:B------:R-:W-:Y:S01]  /*cfe0*/  LOP3.LUT R14, R31, 0xff000000, R21, 0xf8, !PT ;  /* 0xff0000001f0e7812 */ /* 0x000fe200078ef815 */
[----:B------:R-:W-:Y:S06]  /*cff0*/  @P0 BRA `(.L_x_614) ;  /* 0x0000000800f00947 */ /* 0x000fec0003800000 */
[----:B------:R1:W5:Y:S01]  /*d000*/  LDL R41, [R1+0x24] ;  /* 0x0000240001297983 */ /* 0x0003620000100800 */
[----:B------:R-:W2:Y:S01]  /*d010*/  LDC R5, c[0x0][0x3f4] ;  /* 0x0000fd00ff057b82 */ /* 0x000ea20000000800 */
[----:B------:R-:W-:Y:S01]  /*d020*/  BSSY B2, `(.L_x_615) ;  /* 0x000005e000027945 */ /* 0x000fe20003800000 */
[-C--:B--2---:R-:W-:Y:S02]  /*d030*/  ISETP.GE.AND P0, PT, R18, R5.reuse, PT ;  /* 0x000000051200720c */ /* 0x084fe40003f06270 */
[----:B------:R-:W-:-:S11]  /*d040*/  ISETP.GE.AND P1, PT, R218, R5, PT ;  /* 0x00000005da00720c */ /* 0x000fd60003f26270 */
[----:B-1----:R-:W-:Y:S05]  /*d050*/  @P0 BRA `(.L_x_616) ;  /* 0x0000000400680947 */ /* 0x002fea0003800000 */
[----:B-----5:R-:W1:Y:S01]  /*d060*/  LDS.128 R4, [R41+0x20400] ;  /* 0x0204000029047984 */ /* 0x020e620000000c00 */
[----:B------:R-:W-:Y:S02]  /*d070*/  F2FP.F16.E4M3.UNPACK_B R29, R11 ;  /* 0x0000000bff1d723e */ /* 0x000fe400020006ff */
[----:B------:R-:W-:-:S03]  /*d080*/  F2FP.F16.E4M3.UNPACK_B R26, R0 ;  /* 0x00000000ff1a723e */ /* 0x000fc600020006ff */
[--C-:B------:R-:W-:Y:S02]  /*d090*/  HADD2.F32 R30, -RZ, R29.reuse.H1_H1 ;  /* 0x3000001dff1e7230 */ /* 0x100fe40000004100 */
[--C-:B------:R-:W-:Y:S02]  /*d0a0*/  HADD2.F32 R27, -RZ, R26.reuse.H1_H1 ;  /* 0x3000001aff1b7230 */ /* 0x100fe40000004100 */
[----:B------:R-:W-:Y:S02]  /*d0b0*/  HADD2.F32 R29, -RZ, R29.H0_H0 ;  /* 0x2000001dff1d7230 */ /* 0x000fe40000004100 */
[----:B------:R-:W-:Y:S01]  /*d0c0*/  HADD2.F32 R26, -RZ, R26.H0_H0 ;  /* 0x2000001aff1a7230 */ /* 0x000fe20000004100 */
[-C--:B-1----:R-:W-:Y:S02]  /*d0d0*/  F2FP.F16.E4M3.UNPACK_B R15, R4.reuse.H1 ;  /* 0x00000004ff0f723e */ /* 0x082fe400030006ff */
[-C--:B------:R-:W-:Y:S02]  /*d0e0*/  F2FP.F16.E4M3.UNPACK_B R21, R5.reuse ;  /* 0x00000005ff15723e */ /* 0x080fe400020006ff */
[----:B------:R-:W-:Y:S01]  /*d0f0*/  F2FP.F16.E4M3.UNPACK_B R24, R5.H1 ;  /* 0x00000005ff18723e */ /* 0x000fe200030006ff */
[--C-:B------:R-:W-:Y:S01]  /*d100*/  HADD2.F32 R20, -RZ, R15.reuse.H0_H0 ;  /* 0x2000000fff147230 */ /* 0x100fe20000004100 */
[----:B------:R-:W-:Y:S01]  /*d110*/  F2FP.F16.E4M3.UNPACK_B R4, R4 ;  /* 0x00000004ff04723e */ /* 0x000fe200020006ff */
[----:B------:R-:W-:Y:S01]  /*d120*/  HADD2.F32 R15, -RZ, R15.H1_H1 ;  /* 0x3000000fff0f7230 */ /* 0x000fe20000004100 */
[----:B------:R-:W-:-:S02]  /*d130*/  F2FP.F16.E4M3.UNPACK_B R25, R6 ;  /* 0x00000006ff19723e */ /* 0x000fc400020006ff */
[----:B------:R-:W-:Y:S02]  /*d140*/  F2FP.F16.E4M3.UNPACK_B R6, R6.H1 ;  /* 0x00000006ff06723e */ /* 0x000fe400030006ff */
[CC--:B------:R-:W-:Y:S01]  /*d150*/  FMUL.FTZ R5, R15.reuse, R30.reuse ;  /* 0x0000001e0f057220 */ /* 0x0c0fe20000410000 */
[----:B------:R-:W-:Y:S01]  /*d160*/  FMUL.FTZ R31, R15, R27 ;  /* 0x0000001b0f1f7220 */ /* 0x000fe20000410000 */
[----:B------:R-:W-:Y:S02]  /*d170*/  F2FP.F16.E4M3.UNPACK_B R15, R7 ;  /* 0x00000007ff0f723e */ /* 0x000fe400020006ff */
[C---:B------:R-:W-:Y:S01]  /*d180*/  FFMA.FTZ R33, R20.reuse, R27, -R5 ;  /* 0x0000001b14217223 */ /* 0x040fe20000010805 */
[--C-:B------:R-:W-:Y:S01]  /*d190*/  HADD2.F32 R5, -RZ, R4.reuse.H1_H1 ;  /* 0x30000004ff057230 */ /* 0x100fe20000004100 */
[----:B------:R-:W-:Y:S01]  /*d1a0*/  F2FP.F16.E4M3.UNPACK_B R27, R11.H1 ;  /* 0x0000000bff1b723e */ /* 0x000fe200030006ff */
[----:B------:R-:W-:Y:S01]  /*d1b0*/  FFMA.FTZ R34, R20, R30, R31 ;  /* 0x0000001e14227223 */ /* 0x000fe2000001001f */
[----:B------:R-:W-:Y:S01]  /*d1c0*/  HADD2.F32 R4, -RZ, R4.H0_H0 ;  /* 0x20000004ff047230 */ /* 0x000fe20000004100 */
[----:B------:R-:W-:Y:S01]  /*d1d0*/  F2FP.F16.E4M3.UNPACK_B R20, R0.H1 ;  /* 0x00000000ff14723e */ /* 0x000fe200030006ff */
[C---:B------:R-:W-:Y:S01]  /*d1e0*/  FMUL.FTZ R31, R5.reuse, R29 ;  /* 0x0000001d051f7220 */ /* 0x040fe20000410000 */
[----:B0-----:R-:W-:Y:S01]  /*d1f0*/  FMUL.FTZ R32, R5, R26 ;  /* 0x0000001a05207220 */ /* 0x001fe20000410000 */
[----:B------:R-:W-:Y:S01]  /*d200*/  HADD2.F32 R30, -RZ, R27.H1_H1 ;  /* 0x3000001bff1e7230 */ /* 0x000fe20000004100 */
[----:B------:R-:W-:Y:S01]  /*d210*/  F2FP.F16.E4M3.UNPACK_B R7, R7.H1 ;  /* 0x00000007ff07723e */ /* 0x000fe200030006ff */
[----:B------:R-:W-:-:S02]  /*d220*/  HADD2.F32 R5, -RZ, R24.H1_H1 ;  /* 0x30000018ff057230 */ /* 0x000fc40000004100 */
[C---:B------:R-:W-:Y:S01]  /*d230*/  FFMA.FTZ R31, R4.reuse, R26, -R31 ;  /* 0x0000001a041f7223 */ /* 0x040fe2000001081f */
[----:B------:R-:W-:Y:S01]  /*d240*/  FFMA.FTZ R32, R4, R29, R32 ;  /* 0x0000001d04207223 */ /* 0x000fe20000010020 */
[----:B------:R-:W-:Y:S02]  /*d250*/  HADD2.F32 R26, -RZ, R20.H1_H1 ;  /* 0x30000014ff1a7230 */ /* 0x000fe40000004100 */
[----:B------:R-:W-:Y:S02]  /*d260*/  HADD2.F32 R24, -RZ, R24.H0_H0 ;  /* 0x20000018ff187230 */ /* 0x000fe40000004100 */
[C---:B------:R-:W-:Y:S01]  /*d270*/  FMUL.FTZ R29, R5.reuse, R30 ;  /* 0x0000001e051d7220 */ /* 0x040fe20000410000 */
[----:B------:R-:W-:Y:S02]  /*d280*/  HADD2.F32 R27, -RZ, R27.H0_H0 ;  /* 0x2000001bff1b7230 */ /* 0x000fe40000004100 */
[----:B------:R-:W-:Y:S01]  /*d290*/  FMUL.FTZ R5, R5, R26 ;  /* 0x0000001a05057220 */ /* 0x000fe20000410000 */
[----:B------:R-:W-:-:S02]  /*d2a0*/  HADD2.F32 R4, -RZ, R21.H1_H1 ;  /* 0x30000015ff047230 */ /* 0x000fc40000004100 */
[C---:B------:R-:W-:Y:S01]  /*d2b0*/  FFMA.FTZ R35, R24.reuse, R26, -R29 ;  /* 0x0000001a18237223 */ /* 0x040fe2000001081d */
[----:B------:R-:W-:Y:S01]  /*d2c0*/  HADD2.F32 R20, -RZ, R20.H0_H0 ;  /* 0x20000014ff147230 */ /* 0x000fe20000004100 */
[----:B------:R-:W-:Y:S01]  /*d2d0*/  F2FP.F16.E4M3.UNPACK_B R26, R13 ;  /* 0x0000000dff1a723e */ /* 0x000fe200020006ff */
[----:B------:R-:W-:Y:S02]  /*d2e0*/  HADD2.F32 R21, -RZ, R21.H0_H0 ;  /* 0x20000015ff157230 */ /* 0x000fe40000004100 */
[----:B------:R-:W-:Y:S01]  /*d2f0*/  FFMA.FTZ R30, R24, R30, R5 ;  /* 0x0000001e181e7223 */ /* 0x000fe20000010005 */
[C---:B------:R-:W-:Y:S01]  /*d300*/  FMUL.FTZ R36, R4.reuse, R27 ;  /* 0x0000001b04247220 */ /* 0x040fe20000410000 */
[----:B------:R-:W-:Y:S01]  /*d310*/  F2FP.F16.E4M3.UNPACK_B R24, R3 ;  /* 0x00000003ff18723e */ /* 0x000fe200020006ff */
[-C--:B------:R-:W-:Y:S01]  /*d320*/  FMUL.FTZ R4, R4, R20.reuse ;  /* 0x0000001404047220 */ /* 0x080fe20000410000 */
[----:B------:R-:W-:Y:S02]  /*d330*/  HADD2.F32 R29, -RZ, R26.H1_H1 ;  /* 0x3000001aff1d7230 */ /* 0x000fe40000004100 */
[----:B------:R-:W-:Y:S01]  /*d340*/  FFMA.FTZ R36, R21, R20, -R36 ;  /* 0x0000001415247223 */ /* 0x000fe20000010824 */
[----:B------:R-:W-:-:S02]  /*d350*/  HADD2.F32 R5, -RZ, R6.H1_H1 ;  /* 0x30000006ff057230 */ /* 0x000fc40000004100 */
[----:B------:R-:W-:Y:S01]  /*d360*/  FFMA.FTZ R27, R21, R27, R4 ;  /* 0x0000001b151b7223 */ /* 0x000fe20000010004 */
[----:B------:R-:W-:Y:S01]  /*d370*/  HADD2.F32 R20, -RZ, R24.H1_H1 ;  /* 0x30000018ff147230 */ /* 0x000fe20000004100 */
[----:B------:R-:W-:Y:S01]  /*d380*/  F2FP.SATFINITE.E4M3.F32.PACK_AB_MERGE_C R30, R30, R35, RZ ;  /* 0x000000231e1e723e */ /* 0x000fe200048070ff */
[----:B------:R-:W-:Y:S02]  /*d390*/  HADD2.F32 R6, -RZ, R6.H0_H0 ;  /* 0x20000006ff067230 */ /* 0x000fe40000004100 */
[C---:B------:R-:W-:Y:S01]  /*d3a0*/  FMUL.FTZ R21, R5.reuse, R29 ;  /* 0x0000001d05157220 */ /* 0x040fe20000410000 */
[----:B------:R-:W-:Y:S02]  /*d3b0*/  HADD2.F32 R24, -RZ, R24.H0_H0 ;  /* 0x20000018ff187230 */ /* 0x000fe40000004100 */
[-C--:B------:R-:W-:Y:S01]  /*d3c0*/  FMUL.FTZ R39, R5, R20.reuse ;  /* 0x0000001405277220 */ /* 0x080fe20000410000 */
[----:B------:R-:W-:Y:S02]  /*d3d0*/  HADD2.F32 R26, -RZ, R26.H0_H0 ;  /* 0x2000001aff1a7230 */ /* 0x000fe40000004100 */
[----:B------:R-:W-:Y:S01]  /*d3e0*/  FFMA.FTZ R37, R6, R20, -R21 ;  /* 0x0000001406257223 */ /* 0x000fe20000010815 */
[--C-:B------:R-:W-:Y:S01]  /*d3f0*/  HADD2.F32 R4, -RZ, R25.reuse.H1_H1 ;  /* 0x30000019ff047230 */ /* 0x100fe20000004100 */
[----:B------:R-:W-:Y:S01]  /*d400*/  F2FP.F16.E4M3.UNPACK_B R5, R3.H1 ;  /* 0x00000003ff05723e */ /* 0x000fe200030006ff */
[----:B------:R-:W-:-:S02]  /*d410*/  HADD2.F32 R25, -RZ, R25.H0_H0 ;  /* 0x20000019ff197230 */ /* 0x000fc40000004100 */
[----:B------:R-:W-:Y:S01]  /*d420*/  FFMA.FTZ R38, R6, R29, R39 ;  /* 0x0000001d06267223 */ /* 0x000fe20000010027 */
[C---:B------:R-:W-:Y:S01]  /*d430*/  FMUL.FTZ R20, R4.reuse, R26 ;  /* 0x0000001a04147220 */ /* 0x040fe20000410000 */
[-C--:B------:R-:W-:Y:S01]  /*d440*/  FMUL.FTZ R21, R4, R24.reuse ;  /* 0x0000001804157220 */ /* 0x080fe20000410000 */
[----:B------:R-:W-:Y:S01]  /*d450*/  F2FP.F16.E4M3.UNPACK_B R4, R13.H1 ;  /* 0x0000000dff04723e */ /* 0x000fe200030006ff */
[--C-:B------:R-:W-:Y:S02]  /*d460*/  HADD2.F32 R6, -RZ, R5.reuse.H0_H0 ;  /* 0x20000005ff067230 */ /* 0x100fe40000004100 */
[C---:B------:R-:W-:Y:S01]  /*d470*/  FFMA.FTZ R29, R25.reuse, R24, -R20 ;  /* 0x00000018191d7223 */ /* 0x040fe20000010814 */
[----:B------:R-:W-:Y:S02]  /*d480*/  HADD2.F32 R20, -RZ, R5.H1_H1 ;  /* 0x30000005ff147230 */ /* 0x000fe40000004100 */
[----:B------:R-:W-:Y:S01]  /*d490*/  FFMA.FTZ R26, R25, R26, R21 ;  /* 0x0000001a191a7223 */ /* 0x000fe20000010015 */
[----:B------:R-:W-:-:S02]  /*d4a0*/  HADD2.F32 R24, -RZ, R4.H1_H1 ;  /* 0x30000004ff187230 */ /* 0x000fc40000004100 */
[----:B------:R-:W-:Y:S02]  /*d4b0*/  HADD2.F32 R5, -RZ, R7.H1_H1 ;  /* 0x30000007ff057230 */ /* 0x000fe40000004100 */
[----:B------:R-:W-:Y:S02]  /*d4c0*/  HADD2.F32 R21, -RZ, R4.H0_H0 ;  /* 0x20000004ff157230 */ /* 0x000fe40000004100 */
[----:B------:R-:W-:Y:S02]  /*d4d0*/  HADD2.F32 R4, -RZ, R15.H1_H1 ;  /* 0x3000000fff047230 */ /* 0x000fe40000004100 */
[C---:B------:R-:W-:Y:S01]  /*d4e0*/  FMUL.FTZ R42, R5.reuse, R24 ;  /* 0x00000018052a7220 */ /* 0x040fe20000410000 */
[----:B------:R-:W-:Y:S02]  /*d4f0*/  HADD2.F32 R7, -RZ, R7.H0_H0 ;  /* 0x20000007ff077230 */ /* 0x000fe40000004100 */
[----:B------:R-:W-:Y:S01]  /*d500*/  FMUL.FTZ R5, R5, R20 ;  /* 0x0000001405057220 */ /* 0x000fe20000410000 */
[----:B------:R-:W-:-:S02]  /*d510*/  HADD2.F32 R15, -RZ, R15.H0_H0 ;  /* 0x2000000fff0f7230 */ /* 0x000fc40000004100 */
[CC--:B------:R-:W-:Y:S01]  /*d520*/  FMUL.FTZ R40, R4.reuse, R21.reuse ;  /* 0x0000001504287220 */ /* 0x0c0fe20000410000 */
[----:B------:R-:W-:Y:S01]  /*d530*/  FMUL.FTZ R4, R4, R6 ;  /* 0x0000000604047220 */ /* 0x000fe20000410000 */
[C---:B------:R-:W-:Y:S01]  /*d540*/  FFMA.FTZ R42, R7.reuse, R20, -R42 ;  /* 0x00000014072a7223 */ /* 0x040fe2000001082a */
[----:B------:R-:W-:Y:S01]  /*d550*/  FFMA.FTZ R5, R7, R24, R5 ;  /* 0x0000001807057223 */ /* 0x000fe20000010005 */
[C---:B------:R-:W-:Y:S01]  /*d560*/  FFMA.FTZ R7, R15.reuse, R6, -R40 ;  /* 0x000000060f077223 */ /* 0x040fe20000010828 */
[----:B------:R-:W-:Y:S01]  /*d570*/  FFMA.FTZ R20, R15, R21, R4 ;  /* 0x000000150f147223 */ /* 0x000fe20000010004 */
[----:B------:R-:W-:Y:S02]  /*d580*/  F2FP.SATFINITE.E4M3.F32.PACK_AB_MERGE_C R4, R34, R33, RZ ;  /* 0x000000212204723e */ /* 0x000fe400048070ff */
[----:B------:R-:W-:Y:S02]  /*d590*/  F2FP.SATFINITE.E4M3.F32.PACK_AB_MERGE_C R6, R38, R37, RZ ;  /* 0x000000252606723e */ /* 0x000fe400048070ff */
[----:B------:R-:W-:-:S02]  /*d5a0*/  F2FP.SATFINITE.E4M3.F32.PACK_AB_MERGE_C R42, R5, R42, RZ ;  /* 0x0000002a052a723e */ /* 0x000fc400048070ff */
[----:B------:R-:W-:Y:S02]  /*d5b0*/  F2FP.SATFINITE.E4M3.F32.PACK_AB_MERGE_C R4, R32, R31, R4 ;  /* 0x0000001f2004723e */ /* 0x000fe40004807004 */
[----:B------:R-:W-:Y:S02]  /*d5c0*/  F2FP.SATFINITE.E4M3.F32.PACK_AB_MERGE_C R5, R27, R36, R30 ;  /* 0x000000241b05723e */ /* 0x000fe4000480701e */
[----:B------:R-:W-:Y:S02]  /*d5d0*/  F2FP.SATFINITE.E4M3.F32.PACK_AB_MERGE_C R6, R26, R29, R6 ;  /* 0x0000001d1a06723e */ /* 0x000fe40004807006 */
[----:B------:R-:W-:-:S05]  /*d5e0*/  F2FP.SATFINITE.E4M3.F32.PACK_AB_MERGE_C R7, R20, R7, R42 ;  /* 0x000000071407723e */ /* 0x000fca000480702a */
[----:B------:R1:W-:Y:S02]  /*d5f0*/  STS.128 [R41+0x20400], R4 ;  /* 0x0204000429007388 */ /* 0x0003e40000000c00 */
.L_x_616:
[----:B------:R-:W-:Y:S05]  /*d600*/  BSYNC B2 ;  /* 0x0000000000027941 */ /* 0x000fea0003800000 */
.L_x_615:
[----:B------:R-:W-:Y:S05]  /*d610*/  @P1 BRA `(.L_x_614) ;  /* 0x0000000400681947 */ /* 0x000fea0003800000 */
[----:B-1---5:R-:W1:Y:S01]  /*d620*/  LDS.128 R4, [R41+0x24400] ;  /* 0x0244000029047984 */ /* 0x022e620000000c00 */
        /* <DEDUP_REMOVED lines=14> */
[C---:B------:R-:W-:Y:S01]  /*d710*/  FMUL.FTZ R5, R15.reuse, R30 ;  /* 0x0000001e0f057220 */ /* 0x040fe20000410000 */
        /* <DEDUP_REMOVED lines=46> */
[----:B------:R-:W-:Y:S01]  /*da00*/  FMUL.FTZ R21, R4, R24 ;  /* 0x0000001804157220 */ /* 0x000fe20000410000 */
        /* <DEDUP_REMOVED lines=27> */
.L_x_614:
[----:B------:R-:W-:Y:S05]  /*dbc0*/  BSYNC B1 ;  /* 0x0000000000017941 */ /* 0x000fea0003800000 */
.L_x_613:
[----:B-12---:R-:W-:Y:S01]  /*dbd0*/  VIADD R4, R219, 0x20 ;  /* 0x00000020db047836 */ /* 0x006fe20000000000 */
[----:B------:R-:W-:Y:S04]  /*dbe0*/  BSSY B1, `(.L_x_617) ;  /* 0x00000bf000017945 */ /* 0x000fe80003800000 */
[----:B------:R-:W-:-:S13]  /*dbf0*/  ISETP.GE.AND P0, PT, R4, R8, PT ;  /* 0x000000080400720c */ /* 0x000fda0003f06270 */
[----:B------:R-:W-:Y:S05]  /*dc00*/  @P0 BRA `(.L_x_618) ;  /* 0x0000000800f00947 */ /* 0x000fea0003800000 */
        /* <DEDUP_REMOVED lines=8> */
[-C--:B------:R-:W-:Y:S02]  /*dc90*/  F2FP.F16.E4M3.UNPACK_B R30, R11.reuse ;  /* 0x0000000bff1e723e */ /* 0x080fe400020006ff */
[----:B------:R-:W-:Y:S01]  /*dca0*/  F2FP.F16.E4M3.UNPACK_B R33, R11.H1 ;  /* 0x0000000bff21723e */ /* 0x000fe200030006ff */
[----:B------:R-:W-:Y:S01]  /*dcb0*/  HADD2.F32 R26, -RZ, R29.H1_H1 ;  /* 0x3000001dff1a7230 */ /* 0x000fe20000004100 */
[----:B------:R-:W-:Y:S01]  /*dcc0*/  F2FP.F16.E4M3.UNPACK_B R36, R13 ;  /* 0x0000000dff24723e */ /* 0x000fe200020006ff */
[----:B0-----:R-:W-:Y:S02]  /*dcd0*/  HADD2.F32 R32, -RZ, R30.H1_H1 ;  /* 0x3000001eff207230 */ /* 0x001fe40000004100 */
[----:B------:R-:W-:-:S02]  /*dce0*/  HADD2.F32 R34, -RZ, R33.H1_H1 ;  /* 0x30000021ff227230 */ /* 0x000fc40000004100 */
[----:B------:R-:W-:Y:S02]  /*dcf0*/  HADD2.F32 R35, -RZ, R33.H0_H0 ;  /* 0x20000021ff237230 */ /* 0x000fe40000004100 */
[--C-:B------:R-:W-:Y:S02]  /*dd00*/  HADD2.F32 R38, -RZ, R36.reuse.H1_H1 ;  /* 0x30000024ff267230 */ /* 0x100fe40000004100 */
[----:B------:R-:W-:Y:S01]  /*dd10*/  HADD2.F32 R39, -RZ, R36.H0_H0 ;  /* 0x20000024ff277230 */ /* 0x000fe20000004100 */
[----:B------:R-:W-:-:S05]  /*dd20*/  F2FP.F16.E4M3.UNPACK_B R36, R13.H1 ;  /* 0x0000000dff24723e */ /* 0x000fca00030006ff */
[----:B------:R-:W-:Y:S01]  /*dd30*/  HADD2.F32 R41, -RZ, R36.H1_H1 ;  /* 0x30000024ff297230 */ /* 0x000fe20000004100 */
[-C--:B-1----:R-:W-:Y:S02]  /*dd40*/  F2FP.F16.E4M3.UNPACK_B R15, R4.reuse.H1 ;  /* 0x00000004ff0f723e */ /* 0x082fe400030006ff */
[-C--:B------:R-:W-:Y:S02]  /*dd50*/  F2FP.F16.E4M3.UNPACK_B R21, R5.reuse ;  /* 0x00000005ff15723e */ /* 0x080fe400020006ff */
[----:B------:R-:W-:Y:S01]  /*dd60*/  F2FP.F16.E4M3.UNPACK_B R24, R5.H1 ;  /* 0x00000005ff18723e */ /* 0x000fe200030006ff */
[--C-:B------:R-:W-:Y:S01]  /*dd70*/  HADD2.F32 R20, -RZ, R15.reuse.H0_H0 ;  /* 0x2000000fff147230 */ /* 0x100fe20000004100 */
[----:B------:R-:W-:Y:S01]  /*dd80*/  F2FP.F16.E4M3.UNPACK_B R4, R4 ;  /* 0x00000004ff04723e */ /* 0x000fe200020006ff */
[----:B------:R-:W-:Y:S01]  /*dd90*/  HADD2.F32 R15, -RZ, R15.H1_H1 ;  /* 0x3000000fff0f7230 */ /* 0x000fe20000004100 */
[-C--:B------:R-:W-:Y:S02]  /*dda0*/  F2FP.F16.E4M3.UNPACK_B R25, R6.reuse ;  /* 0x00000006ff19723e */ /* 0x080fe400020006ff */
[----:B------:R-:W-:-:S02]  /*ddb0*/  F2FP.F16.E4M3.UNPACK_B R6, R6.H1 ;  /* 0x00000006ff06723e */ /* 0x000fc400030006ff */
[-C--:B------:R-:W-:Y:S01]  /*ddc0*/  FMUL.FTZ R5, R32, R15.reuse ;  /* 0x0000000f20057220 */ /* 0x080fe20000410000 */
[C---:B------:R-:W-:Y:S01]  /*ddd0*/  FMUL.FTZ R27, R26.reuse, R15 ;  /* 0x0000000f1a1b7220 */ /* 0x040fe20000410000 */
[-C--:B------:R-:W-:Y:S02]  /*dde0*/  F2FP.F16.E4M3.UNPACK_B R15, R7.reuse ;  /* 0x00000007ff0f723e */ /* 0x080fe400020006ff */
[-C--:B------:R-:W-:Y:S01]  /*ddf0*/  FFMA.FTZ R26, R26, R20.reuse, -R5 ;  /* 0x000000141a1a7223 */ /* 0x080fe20000010805 */
[----:B------:R-:W-:Y:S01]  /*de00*/  FFMA.FTZ R31, R32, R20, R27 ;  /* 0x00000014201f7223 */ /* 0x000fe2000001001b */
[----:B------:R-:W-:Y:S01]  /*de10*/  HADD2.F32 R32, -RZ, R30.H0_H0 ;  /* 0x2000001eff207230 */ /* 0x000fe20000004100 */
[----:B------:R-:W-:Y:S01]  /*de20*/  F2FP.F16.E4M3.UNPACK_B R30, R0.H1 ;  /* 0x00000000ff1e723e */ /* 0x000fe200030006ff */
[----:B------:R-:W-:Y:S01]  /*de30*/  HADD2.F32 R5, -RZ, R4.H1_H1 ;  /* 0x30000004ff057230 */ /* 0x000fe20000004100 */
[----:B------:R-:W-:Y:S01]  /*de40*/  F2FP.F16.E4M3.UNPACK_B R7, R7.H1 ;  /* 0x00000007ff07723e */ /* 0x000fe200030006ff */
[----:B------:R-:W-:-:S02]  /*de50*/  HADD2.F32 R20, -RZ, R29.H0_H0 ;  /* 0x2000001dff147230 */ /* 0x000fc40000004100 */
[----:B------:R-:W-:Y:S02]  /*de60*/  HADD2.F32 R4, -RZ, R4.H0_H0 ;  /* 0x20000004ff047230 */ /* 0x000fe40000004100 */
[-C--:B------:R-:W-:Y:S01]  /*de70*/  FMUL.FTZ R27, R32, R5.reuse ;  /* 0x00000005201b7220 */ /* 0x080fe20000410000 */
[----:B------:R-:W-:Y:S02]  /*de80*/  HADD2.F32 R33, -RZ, R30.H0_H0 ;  /* 0x2000001eff217230 */ /* 0x000fe40000004100 */
[C---:B------:R-:W-:Y:S01]  /*de90*/  FMUL.FTZ R29, R20.reuse, R5 ;  /* 0x00000005141d7220 */ /* 0x040fe20000410000 */
[--C-:B------:R-:W-:Y:S02]  /*dea0*/  HADD2.F32 R5, -RZ, R24.reuse.H1_H1 ;  /* 0x30000018ff057230 */ /* 0x100fe40000004100 */
[-C--:B------:R-:W-:Y:S01]  /*deb0*/  FFMA.FTZ R27, R20, R4.reuse, -R27 ;  /* 0x00000004141b7223 */ /* 0x080fe2000001081b */
[----:B------:R-:W-:Y:S02]  /*dec0*/  HADD2.F32 R24, -RZ, R24.H0_H0 ;  /* 0x20000018ff187230 */ /* 0x000fe40000004100 */
[----:B------:R-:W-:Y:S01]  /*ded0*/  FFMA.FTZ R20, R32, R4, R29 ;  /* 0x0000000420147223 */ /* 0x000fe2000001001d */
[----:B------:R-:W-:-:S02]  /*dee0*/  HADD2.F32 R32, -RZ, R30.H1_H1 ;  /* 0x3000001eff207230 */ /* 0x000fc40000004100 */
[-C--:B------:R-:W-:Y:S01]  /*def0*/  FMUL.FTZ R29, R34, R5.reuse ;  /* 0x00000005221d7220 */ /* 0x080fe20000410000 */
[--C-:B------:R-:W-:Y:S02]  /*df00*/  HADD2.F32 R4, -RZ, R21.reuse.H1_H1 ;  /* 0x30000015ff047230 */ /* 0x100fe40000004100 */
[----:B------:R-:W-:Y:S02]  /*df10*/  HADD2.F32 R21, -RZ, R21.H0_H0 ;  /* 0x20000015ff157230 */ /* 0x000fe40000004100 */
[C---:B------:R-:W-:Y:S01]  /*df20*/  FMUL.FTZ R5, R32.reuse, R5 ;  /* 0x0000000520057220 */ /* 0x040fe20000410000 */
[----:B------:R-:W-:Y:S01]  /*df30*/  FFMA.FTZ R29, R32, R24, -R29 ;  /* 0x00000018201d7223 */ /* 0x000fe2000001081d */
[-C--:B------:R-:W-:Y:S01]  /*df40*/  FMUL.FTZ R30, R35, R4.reuse ;  /* 0x00000004231e7220 */ /* 0x080fe20000410000 */
[----:B------:R-:W-:Y:S01]  /*df50*/  F2FP.F16.E4M3.UNPACK_B R32, R3 ;  /* 0x00000003ff20723e */ /* 0x000fe200020006ff */
[C---:B------:R-:W-:Y:S01]  /*df60*/  FMUL.FTZ R4, R33.reuse, R4 ;  /* 0x0000000421047220 */ /* 0x040fe20000410000 */
[----:B------:R-:W-:Y:S01]  /*df70*/  FFMA.FTZ R24, R34, R24, R5 ;  /* 0x0000001822187223 */ /* 0x000fe20000010005 */
[----:B------:R-:W-:Y:S01]  /*df80*/  FFMA.FTZ R30, R33, R21, -R30 ;  /* 0x00000015211e7223 */ /* 0x000fe2000001081e */
[----:B------:R-:W-:-:S02]  /*df90*/  HADD2.F32 R5, -RZ, R6.H1_H1 ;  /* 0x30000006ff057230 */ /* 0x000fc40000004100 */
[----:B------:R-:W-:Y:S01]  /*dfa0*/  FFMA.FTZ R21, R35, R21, R4 ;  /* 0x0000001523157223 */ /* 0x000fe20000010004 */
[----:B------:R-:W-:Y:S01]  /*dfb0*/  HADD2.F32 R34, -RZ, R32.H1_H1 ;  /* 0x30000020ff227230 */ /* 0x000fe20000004100 */
[----:B------:R-:W-:Y:S01]  /*dfc0*/  F2FP.F16.E4M3.UNPACK_B R35, R3.H1 ;  /* 0x00000003ff23723e */ /* 0x000fe200030006ff */
[--C-:B------:R-:W-:Y:S02]  /*dfd0*/  HADD2.F32 R4, -RZ, R25.reuse.H1_H1 ;  /* 0x30000019ff047230 */ /* 0x100fe40000004100 */
[-C--:B------:R-:W-:Y:S01]  /*dfe0*/  FMUL.FTZ R33, R38, R5.reuse ;  /* 0x0000000526217220 */ /* 0x080fe20000410000 */
[----:B------:R-:W-:Y:S02]  /*dff0*/  HADD2.F32 R6, -RZ, R6.H0_H0 ;  /* 0x20000006ff067230 */ /* 0x000fe40000004100 */
[----:B------:R-:W-:Y:S01]  /*e000*/  FMUL.FTZ R5, R34, R5 ;  /* 0x0000000522057220 */ /* 0x000fe20000410000 */
[----:B------:R-:W-:Y:S02]  /*e010*/  HADD2.F32 R37, -RZ, R32.H0_H0 ;  /* 0x20000020ff257230 */ /* 0x000fe40000004100 */
[----:B------:R-:W-:Y:S01]  /*e020*/  FMUL.FTZ R32, R39, R4 ;  /* 0x0000000427207220 */ /* 0x000fe20000410000 */
[----:B------:R-:W-:-:S02]  /*e030*/  HADD2.F32 R25, -RZ, R25.H0_H0 ;  /* 0x20000019ff197230 */ /* 0x000fc40000004100 */
[-C--:B------:R-:W-:Y:S01]  /*e040*/  FFMA.FTZ R33, R34, R6.reuse, -R33 ;  /* 0x0000000622217223 */ /* 0x080fe20000010821 */
[----:B------:R-:W-:Y:S01]  /*e050*/  FFMA.FTZ R34, R38, R6, R5 ;  /* 0x0000000626227223 */ /* 0x000fe20000010005 */
[C---:B------:R-:W-:Y:S01]  /*e060*/  FMUL.FTZ R4, R37.reuse, R4 ;  /* 0x0000000425047220 */ /* 0x040fe20000410000 */
[----:B------:R-:W-:Y:S02]  /*e070*/  HADD2.F32 R5, -RZ, R7.H1_H1 ;  /* 0x30000007ff057230 */ /* 0x000fe40000004100 */
[-C--:B------:R-:W-:Y:S01]  /*e080*/  FFMA.FTZ R6, R37, R25.reuse, -R32 ;  /* 0x0000001925067223 */ /* 0x080fe20000010820 */
[----:B------:R-:W-:Y:S02]  /*e090*/  HADD2.F32 R37, -RZ, R35.H1_H1 ;  /* 0x30000023ff257230 */ /* 0x000fe40000004100 */
[----:B------:R-:W-:Y:S01]  /*e0a0*/  FFMA.FTZ R25, R39, R25, R4 ;  /* 0x0000001927197223 */ /* 0x000fe20000010004 */
[----:B------:R-:W-:Y:S02]  /*e0b0*/  HADD2.F32 R39, -RZ, R36.H0_H0 ;  /* 0x20000024ff277230 */ /* 0x000fe40000004100 */
[----:B------:R-:W-:Y:S01]  /*e0c0*/  FMUL.FTZ R36, R41, R5 ;  /* 0x0000000529247220 */ /* 0x000fe20000410000 */
[----:B------:R-:W-:-:S02]  /*e0d0*/  HADD2.F32 R4, -RZ, R15.H1_H1 ;  /* 0x3000000fff047230 */ /* 0x000fc40000004100 */
[----:B------:R-:W-:Y:S01]  /*e0e0*/  FMUL.FTZ R38, R37, R5 ;  /* 0x0000000525267220 */ /* 0x000fe20000410000 */
[----:B------:R-:W-:Y:S01]  /*e0f0*/  HADD2.F32 R35, -RZ, R35.H0_H0 ;  /* 0x20000023ff237230 */ /* 0x000fe20000004100 */
[----:B------:R-:W-:Y:S01]  /*e100*/  F2FP.SATFINITE.E4M3.F32.PACK_AB_MERGE_C R24, R24, R29, RZ ;  /* 0x0000001d1818723e */ /* 0x000fe200048070ff */
[----:B------:R-:W-:Y:S02]  /*e110*/  HADD2.F32 R7, -RZ, R7.H0_H0 ;  /* 0x20000007ff077230 */ /* 0x000fe40000004100 */
[-C--:B------:R-:W-:Y:S01]  /*e120*/  FMUL.FTZ R32, R39, R4.reuse ;  /* 0x0000000427207220 */ /* 0x080fe20000410000 */
[----:B------:R-:W-:Y:S02]  /*e130*/  HADD2.F32 R15, -RZ, R15.H0_H0 ;  /* 0x2000000fff0f7230 */ /* 0x000fe40000004100 */
[----:B------:R-:W-:Y:S01]  /*e140*/  FMUL.FTZ R4, R35, R4 ;  /* 0x0000000423047220 */ /* 0x000fe20000410000 */
[----:B------:R-:W-:Y:S01]  /*e150*/  F2FP.SATFINITE.E4M3.F32.PACK_AB_MERGE_C R33, R34, R33, RZ ;  /* 0x000000212221723e */ /* 0x000fe200048070ff */
[-C--:B------:R-:W-:Y:S01]  /*e160*/  FFMA.FTZ R36, R37, R7.reuse, -R36 ;  /* 0x0000000725247223 */ /* 0x080fe20000010824 */
[----:B------:R-:W-:Y:S01]  /*e170*/  FFMA.FTZ R5, R41, R7, R38 ;  /* 0x0000000729057223 */ /* 0x000fe20000010026 */
[-C--:B------:R-:W-:Y:S01]  /*e180*/  FFMA.FTZ R7, R35, R15.reuse, -R32 ;  /* 0x0000000f23077223 */ /* 0x080fe20000010820 */
[----:B------:R-:W-:Y:S01]  /*e190*/  FFMA.FTZ R32, R39, R15, R4 ;  /* 0x0000000f27207223 */ /* 0x000fe20000010004 */
[----:B------:R-:W-:-:S02]  /*e1a0*/  F2FP.SATFINITE.E4M3.F32.PACK_AB_MERGE_C R4, R31, R26, RZ ;  /* 0x0000001a1f04723e */ /* 0x000fc400048070ff */
[----:B------:R-:W-:Y:S02]  /*e1b0*/  F2FP.SATFINITE.E4M3.F32.PACK_AB_MERGE_C R36, R5, R36, RZ ;  /* 0x000000240524723e */ /* 0x000fe400048070ff */
[----:B------:R-:W-:Y:S02]  /*e1c0*/  F2FP.SATFINITE.E4M3.F32.PACK_AB_MERGE_C R4, R20, R27, R4 ;  /* 0x0000001b1404723e */ /* 0x000fe40004807004 */
[----:B------:R-:W-:Y:S02]  /*e1d0*/  F2FP.SATFINITE.E4M3.F32.PACK_AB_MERGE_C R5, R21, R30, R24 ;  /* 0x0000001e1505723e */ /* 0x000fe40004807018 */
[----:B------:R-:W-:Y:S02]  /*e1e0*/  F2FP.SATFINITE.E4M3.F32.PACK_AB_MERGE_C R6, R25, R6, R33 ;  /* 0x000000061906723e */ /* 0x000fe40004807021 */
[----:B------:R-:W-:-:S05]  /*e1f0*/  F2FP.SATFINITE.E4M3.F32.PACK_AB_MERGE_C R7, R32, R7, R36 ;  /* 0x000000072007723e */ /* 0x000fca0004807024 */
[----:B------:R1:W-:Y:S02]  /*e200*/  STS.128 [R40+0x21400], R4 ;  /* 0x0214000428007388 */ /* 0x0003e40000000c00 */
.L_x_620:
[----:B------:R-:W-:Y:S05]  /*e210*/  BSYNC B2 ;  /* 0x0000000000027941 */ /* 0x000fea0003800000 */
.L_x_619:
[----:B------:R-:W-:Y:S05]  /*e220*/  @P1 BRA `(.L_x_618) ;  /* 0x0000000400681947 */ /* 0x000fea0003800000 */
[----:B-1---5:R-:W1:Y:S01]  /*e230*/  LDS.128 R4, [R40+0x25400] ;  /* 0x0254000028047984 */ /* 0x022e620000000c00 */
        /* <DEDUP_REMOVED lines=22> */
[----:B------:R-:W-:Y:S02]  /*e3a0*/  F2FP.F16.E4M3.UNPACK_B R15, R7 ;  /* 0x00000007ff0f723e */ /* 0x000fe400020006ff */
        /* <DEDUP_REMOVED lines=21> */
[----:B------:R-:W-:Y:S01]  /*e500*/  FMUL.FTZ R30, R35, R4 ;  /* 0x00000004231e7220 */ /* 0x000fe20000410000 */
        /* <DEDUP_REMOVED lines=44> */
.L_x_618:
[----:B------:R-:W-:Y:S05]  /*e7d0*/  BSYNC B1 ;  /* 0x0000000000017941 */ /* 0x000fea0003800000 */
.L_x_617:
[----:B-12---:R-:W-:Y:S01]  /*e7e0*/  IADD3 R4, R219, 0x40, RZ ;  /* 0x00000040db047810 */ /* 0x006fe20007ffe0ff */
[----:B------:R-:W-:Y:S03]  /*e7f0*/  BSSY B1, `(.L_x_621) ;  /* 0x00000bf000017945 */ /* 0x000fe60003800000 */
[----:B------:R-:W-:-:S13]  /*e800*/  ISETP.GE.AND P0, PT, R4, R8, PT ;  /* 0x000000080400720c */ /* 0x000fda0003f06270 */
[----:B------:R-:W-:Y:S05]  /*e810*/  @P0 BRA `(.L_x_622) ;  /* 0x0000000800f00947 */ /* 0x000fea0003800000 */
[----:B-----5:R1:W5:Y:S01]  /*e820*/  LDL R40, [R1+0x24] ;  /* 0x0000240001287983 */ /* 0x0203620000100800 */
        /* <DEDUP_REMOVED lines=95> */
.L_x_624:
[----:B------:R-:W-:Y:S05]  /*ee20*/  BSYNC B2 ;  /* 0x0000000000027941 */ /* 0x000fea0003800000 */
.L_x_623:
        /* <DEDUP_REMOVED lines=91> */
.L_x_622:
[----:B------:R-:W-:Y:S05]  /*f3e0*/  BSYNC B1 ;  /* 0x0000000000017941 */ /* 0x000fea0003800000 */
.L_x_621:
[----:B-12---:R-:W-:-:S05]  /*f3f0*/  VIADD R4, R219, 0x60 ;  /* 0x00000060db047836 */ /* 0x006fca0000000000 */
        /* <DEDUP_REMOVED lines=11> */
[----:B------:R-:W-:Y:S02]  /*f4b0*/  HADD2.F32 R31, -RZ, R29.H1_H1 ;  /* 0x3000001dff1f7230 */ /* 0x000fe40000004100 */
[----:B------:R-:W-:Y:S02]  /*f4c0*/  HADD2.F32 R25, -RZ, R27.H1_H1 ;  /* 0x3000001bff197230 */ /* 0x000fe40000004100 */
[----:B0-----:R-:W-:Y:S01]  /*f4d0*/  HADD2.F32 R32, -RZ, R29.H0_H0 ;  /* 0x2000001dff207230 */ /* 0x001fe20000004100 */
[----:B------:R-:W-:Y:S02]  /*f4e0*/  F2FP.F16.E4M3.UNPACK_B R29, R0.H1 ;  /* 0x00000000ff1d723e */ /* 0x000fe400030006ff */
[-C--:B-1----:R-:W-:Y:S02]  /*f4f0*/  F2FP.F16.E4M3.UNPACK_B R8, R4.reuse.H1 ;  /* 0x00000004ff08723e */ /* 0x082fe400030006ff */
[----:B------:R-:W-:Y:S02]  /*f500*/  F2FP.F16.E4M3.UNPACK_B R4, R4 ;  /* 0x00000004ff04723e */ /* 0x000fe400020006ff */
[-C--:B------:R-:W-:Y:S01]  /*f510*/  F2FP.F16.E4M3.UNPACK_B R20, R5.reuse ;  /* 0x00000005ff14723e */ /* 0x080fe200020006ff */
[--C-:B------:R-:W-:Y:S01]  /*f520*/  HADD2.F32 R15, -RZ, R8.reuse.H0_H0 ;  /* 0x20000008ff0f7230 */ /* 0x100fe20000004100 */
[----:B------:R-:W-:Y:S01]  /*f530*/  F2FP.F16.E4M3.UNPACK_B R21, R5.H1 ;  /* 0x00000005ff15723e */ /* 0x000fe200030006ff */
[----:B------:R-:W-:Y:S01]  /*f540*/  HADD2.F32 R8, -RZ, R8.H1_H1 ;  /* 0x30000008ff087230 */ /* 0x000fe20000004100 */
[-C--:B------:R-:W-:Y:S01]  /*f550*/  F2FP.F16.E4M3.UNPACK_B R24, R6.reuse ;  /* 0x00000006ff18723e */ /* 0x080fe200020006ff */
[--C-:B------:R-:W-:Y:S01]  /*f560*/  HADD2.F32 R5, -RZ, R4.reuse.H1_H1 ;  /* 0x30000004ff057230 */ /* 0x100fe20000004100 */
[----:B------:R-:W-:Y:S01]  /*f570*/  F2FP.F16.E4M3.UNPACK_B R6, R6.H1 ;  /* 0x00000006ff06723e */ /* 0x000fe200030006ff */
[----:B------:R-:W-:-:S02]  /*f580*/  HADD2.F32 R4, -RZ, R4.H0_H0 ;  /* 0x20000004ff047230 */ /* 0x000fc40000004100 */
[-C--:B------:R-:W-:Y:S01]  /*f590*/  FMUL.FTZ R26, R31, R8.reuse ;  /* 0x000000081f1a7220 */ /* 0x080fe20000410000 */
[C---:B------:R-:W-:Y:S01]  /*f5a0*/  FMUL.FTZ R30, R25.reuse, R8 ;  /* 0x00000008191e7220 */ /* 0x040fe20000410000 */
[----:B------:R-:W-:Y:S01]  /*f5b0*/  HADD2.F32 R0, -RZ, R20.H1_H1 ;  /* 0x30000014ff007230 */ /* 0x000fe20000004100 */
[----:B------:R-:W-:Y:S01]  /*f5c0*/  F2FP.F16.E4M3.UNPACK_B R8, R7 ;  /* 0x00000007ff08723e */ /* 0x000fe200020006ff */
[-C--:B------:R-:W-:Y:S01]  /*f5d0*/  FFMA.FTZ R25, R25, R15.reuse, -R26 ;  /* 0x0000000f19197223 */ /* 0x080fe2000001081a */
[----:B------:R-:W-:Y:S01]  /*f5e0*/  FFMA.FTZ R30, R31, R15, R30 ;  /* 0x0000000f1f1e7223 */ /* 0x000fe2000001001e */
[----:B------:R-:W-:Y:S01]  /*f5f0*/  HADD2.F32 R26, -RZ, R27.H0_H0 ;  /* 0x2000001bff1a7230 */ /* 0x000fe20000004100 */
[----:B------:R-:W-:Y:S01]  /*f600*/  F2FP.F16.E4M3.UNPACK_B R31, R11.H1 ;  /* 0x0000000bff1f723e */ /* 0x000fe200030006ff */
[----:B------:R-:W-:Y:S01]  /*f610*/  FMUL.FTZ R11, R32, R5 ;  /* 0x00000005200b7220 */ /* 0x000fe20000410000 */
[----:B------:R-:W-:Y:S01]  /*f620*/  HADD2.F32 R27, -RZ, R29.H1_H1 ;  /* 0x3000001dff1b7230 */ /* 0x000fe20000004100 */
[----:B------:R-:W-:Y:S01]  /*f630*/  F2FP.F16.E4M3.UNPACK_B R7, R7.H1 ;  /* 0x00000007ff07723e */ /* 0x000fe200030006ff */
[----:B------:R-:W-:Y:S01]  /*f640*/  FMUL.FTZ R15, R26, R5 ;  /* 0x000000051a0f7220 */ /* 0x000fe20000410000 */
[----:B------:R-:W-:-:S02]  /*f650*/  HADD2.F32 R33, -RZ, R31.H1_H1 ;  /* 0x3000001fff217230 */ /* 0x000fc40000004100 */
[-C--:B------:R-:W-:Y:S01]  /*f660*/  FFMA.FTZ R11, R26, R4.reuse, -R11 ;  /* 0x000000041a0b7223 */ /* 0x080fe2000001080b */
[--C-:B------:R-:W-:Y:S02]  /*f670*/  HADD2.F32 R5, -RZ, R21.reuse.H1_H1 ;  /* 0x30000015ff057230 */ /* 0x100fe40000004100 */
[----:B------:R-:W-:Y:S01]  /*f680*/  FFMA.FTZ R26, R32, R4, R15 ;  /* 0x00000004201a7223 */ /* 0x000fe2000001000f */
[----:B------:R-:W-:Y:S01]  /*f690*/  HADD2.F32 R21, -RZ, R21.H0_H0 ;  /* 0x20000015ff157230 */ /* 0x000fe20000004100 */
[----:B------:R-:W-:Y:S01]  /*f6a0*/  F2FP.SATFINITE.E4M3.F32.PACK_AB_MERGE_C R25, R30, R25, RZ ;  /* 0x000000191e19723e */ /* 0x000fe200048070ff */
[----:B------:R-:W-:Y:S02]  /*f6b0*/  HADD2.F32 R34, -RZ, R31.H0_H0 ;  /* 0x2000001fff227230 */ /* 0x000fe40000004100 */
[-C--:B------:R-:W-:Y:S01]  /*f6c0*/  FMUL.FTZ R4, R33, R5.reuse ;  /* 0x0000000521047220 */ /* 0x080fe20000410000 */
[C---:B------:R-:W-:Y:S01]  /*f6d0*/  FMUL.FTZ R32, R27.reuse, R5 ;  /* 0x000000051b207220 */ /* 0x040fe20000410000 */
[----:B------:R-:W-:Y:S01]  /*f6e0*/  HADD2.F32 R20, -RZ, R20.H0_H0 ;  /* 0x20000014ff147230 */ /* 0x000fe20000004100 */
[----:B------:R-:W-:Y:S01]  /*f6f0*/  F2FP.F16.E4M3.UNPACK_B R31, R3.H1 ;  /* 0x00000003ff1f723e */ /* 0x000fe200030006ff */
[----:B------:R-:W-:Y:S01]  /*f700*/  FFMA.FTZ R27, R27, R21, -R4 ;  /* 0x000000151b1b7223 */ /* 0x000fe20000010804 */
[----:B------:R-:W-:Y:S01]  /*f710*/  HADD2.F32 R4, -RZ, R29.H0_H0 ;  /* 0x2000001dff047230 */ /* 0x000fe20000004100 */
[----:B------:R-:W-:Y:S01]  /*f720*/  F2FP.F16.E4M3.UNPACK_B R29, R13 ;  /* 0x0000000dff1d723e */ /* 0x000fe200020006ff */
[-C--:B------:R-:W-:Y:S01]  /*f730*/  FMUL.FTZ R5, R34, R0.reuse ;  /* 0x0000000022057220 */ /* 0x080fe20000410000 */
[----:B------:R-:W-:Y:S01]  /*f740*/  FFMA.FTZ R32, R33, R21, R32 ;  /* 0x0000001521207223 */ /* 0x000fe20000010020 */
[----:B------:R-:W-:Y:S01]  /*f750*/  F2FP.F16.E4M3.UNPACK_B R21, R3 ;  /* 0x00000003ff15723e */ /* 0x000fe200020006ff */
[C---:B------:R-:W-:Y:S01]  /*f760*/  FMUL.FTZ R15, R4.reuse, R0 ;  /* 0x00000000040f7220 */ /* 0x040fe20000410000 */
[----:B------:R-:W-:Y:S01]  /*f770*/  FFMA.FTZ R5, R4, R20, -R5 ;  /* 0x0000001404057223 */ /* 0x000fe20000010805 */
[----:B------:R-:W-:Y:S01]  /*f780*/  HADD2.F32 R40, -RZ, R29.H1_H1 ;  /* 0x3000001dff287230 */ /* 0x000fe20000004100 */
[----:B------:R-:W-:Y:S01]  /*f790*/  F2FP.F16.E4M3.UNPACK_B R13, R13.H1 ;  /* 0x0000000dff0d723e */ /* 0x000fe200030006ff */
[----:B------:R-:W-:-:S02]  /*f7a0*/  HADD2.F32 R4, -RZ, R6.H1_H1 ;  /* 0x30000006ff047230 */ /* 0x000fc40000004100 */
[----:B------:R-:W-:Y:S01]  /*f7b0*/  FFMA.FTZ R20, R34, R20, R15 ;  /* 0x0000001422147223 */ /* 0x000fe2000001000f */
[----:B------:R-:W-:Y:S01]  /*f7c0*/  HADD2.F32 R36, -RZ, R21.H1_H1 ;  /* 0x30000015ff247230 */ /* 0x000fe20000004100 */
[----:B------:R-:W-:Y:S01]  /*f7d0*/  F2FP.SATFINITE.E4M3.F32.PACK_AB_MERGE_C R27, R32, R27, RZ ;  /* 0x0000001b201b723e */ /* 0x000fe200048070ff */
[----:B------:R-:W-:Y:S02]  /*f7e0*/  HADD2.F32 R38, -RZ, R29.H0_H0 ;  /* 0x2000001dff267230 */ /* 0x000fe40000004100 */
[-C--:B------:R-:W-:Y:S01]  /*f7f0*/  FMUL.FTZ R15, R40, R4.reuse ;  /* 0x00000004280f7220 */ /* 0x080fe20000410000 */
[----:B------:R-:W-:Y:S02]  /*f800*/  HADD2.F32 R0, -RZ, R24.H1_H1 ;  /* 0x30000018ff007230 */ /* 0x000fe40000004100 */
[----:B------:R-:W-:Y:S01]  /*f810*/  FMUL.FTZ R29, R36, R4 ;  /* 0x00000004241d7220 */ /* 0x000fe20000410000 */
[----:B------:R-:W-:Y:S02]  /*f820*/  HADD2.F32 R6, -RZ, R6.H0_H0 ;  /* 0x20000006ff067230 */ /* 0x000fe40000004100 */
[----:B------:R-:W-:-:S02]  /*f830*/  HADD2.F32 R34, -RZ, R21.H0_H0 ;  /* 0x20000015ff227230 */ /* 0x000fc40000004100 */
[----:B------:R-:W-:Y:S01]  /*f840*/  FMUL.FTZ R3, R38, R0 ;  /* 0x0000000026037220 */ /* 0x000fe20000410000 */
[----:B------:R-:W-:Y:S02]  /*f850*/  HADD2.F32 R24, -RZ, R24.H0_H0 ;  /* 0x20000018ff187230 */ /* 0x000fe40000004100 */
[-C--:B------:R-:W-:Y:S01]  /*f860*/  FFMA.FTZ R21, R36, R6.reuse, -R15 ;  /* 0x0000000624157223 */ /* 0x080fe2000001080f */
[----:B------:R-:W-:Y:S01]  /*f870*/  FFMA.FTZ R6, R40, R6, R29 ;  /* 0x0000000628067223 */ /* 0x000fe2000001001d */
[C---:B------:R-:W-:Y:S01]  /*f880*/  FMUL.FTZ R15, R34.reuse, R0 ;  /* 0x00000000220f7220 */ /* 0x040fe20000410000 */
[--C-:B------:R-:W-:Y:S02]  /*f890*/  HADD2.F32 R29, -RZ, R31.reuse.H1_H1 ;  /* 0x3000001fff1d7230 */ /* 0x100fe40000004100 */
[-C--:B------:R-:W-:Y:S01]  /*f8a0*/  FFMA.FTZ R4, R34, R24.reuse, -R3 ;  /* 0x0000001822047223 */ /* 0x080fe20000010803 */
[----:B------:R-:W-:Y:S02]  /*f8b0*/  HADD2.F32 R36, -RZ, R31.H0_H0 ;  /* 0x2000001fff247230 */ /* 0x000fe40000004100 */
[----:B------:R-:W-:Y:S01]  /*f8c0*/  FFMA.FTZ R15, R38, R24, R15 ;  /* 0x00000018260f7223 */ /* 0x000fe2000001000f */
[----:B------:R-:W-:Y:S01]  /*f8d0*/  HADD2.F32 R31, -RZ, R13.H1_H1 ;  /* 0x3000000dff1f7230 */ /* 0x000fe20000004100 */
[----:B------:R-:W-:Y:S01]  /*f8e0*/  F2FP.SATFINITE.E4M3.F32.PACK_AB_MERGE_C R6, R6, R21, RZ ;  /* 0x000000150606723e */ /* 0x000fe200048070ff */
[----:B------:R-:W-:-:S02]  /*f8f0*/  HADD2.F32 R3, -RZ, R7.H1_H1 ;  /* 0x30000007ff037230 */ /* 0x000fc40000004100 */
[----:B------:R-:W-:Y:S02]  /*f900*/  HADD2.F32 R38, -RZ, R13.H0_H0 ;  /* 0x2000000dff267230 */ /* 0x000fe40000004100 */
[--C-:B------:R-:W-:Y:S02]  /*f910*/  HADD2.F32 R0, -RZ, R8.reuse.H1_H1 ;  /* 0x30000008ff007230 */ /* 0x100fe40000004100 */
[-C--:B------:R-:W-:Y:S01]  /*f920*/  FMUL.FTZ R24, R31, R3.reuse ;  /* 0x000000031f187220 */ /* 0x080fe20000410000 */
[----:B------:R-:W-:Y:S02]  /*f930*/  HADD2.F32 R7, -RZ, R7.H0_H0 ;  /* 0x20000007ff077230 */ /* 0x000fe40000004100 */
[C---:B------:R-:W-:Y:S01]  /*f940*/  FMUL.FTZ R34, R29.reuse, R3 ;  /* 0x000000031d227220 */ /* 0x040fe20000410000 */
[----:B------:R-:W-:Y:S02]  /*f950*/  HADD2.F32 R8, -RZ, R8.H0_H0 ;  /* 0x20000008ff087230 */ /* 0x000fe40000004100 */
[-C--:B------:R-:W-:Y:S01]  /*f960*/  FMUL.FTZ R3, R38, R0.reuse ;  /* 0x0000000026037220 */ /* 0x080fe20000410000 */
[C---:B------:R-:W-:Y:S01]  /*f970*/  FMUL.FTZ R13, R36.reuse, R0 ;  /* 0x00000000240d7220 */ /* 0x040fe20000410000 */
[-C--:B------:R-:W-:Y:S01]  /*f980*/  FFMA.FTZ R24, R29, R7.reuse, -R24 ;  /* 0x000000071d187223 */ /* 0x080fe20000010818 */
[----:B------:R-:W-:Y:S01]  /*f990*/  FFMA.FTZ R7, R31, R7, R34 ;  /* 0x000000071f077223 */ /* 0x000fe20000010022 */
[-C--:B------:R-:W-:Y:S01]  /*f9a0*/  FFMA.FTZ R3, R36, R8.reuse, -R3 ;  /* 0x0000000824037223 */ /* 0x080fe20000010803 */
[----:B------:R-:W-:-:S03]  /*f9b0*/  FFMA.FTZ R8, R38, R8, R13 ;  /* 0x0000000826087223 */ /* 0x000fc6000001000d */
[----:B------:R-:W-:Y:S02]  /*f9c0*/  F2FP.SATFINITE.E4M3.F32.PACK_AB_MERGE_C R7, R7, R24, RZ ;  /* 0x000000180707723e */ /* 0x000fe400048070ff */
[----:B------:R-:W-:Y:S02]  /*f9d0*/  F2FP.SATFINITE.E4M3.F32.PACK_AB_MERGE_C R24, R26, R11, R25 ;  /* 0x0000000b1a18723e */ /* 0x000fe40004807019 */
[----:B------:R-:W-:Y:S02]  /*f9e0*/  F2FP.SATFINITE.E4M3.F32.PACK_AB_MERGE_C R25, R20, R5, R27 ;  /* 0x000000051419723e */ /* 0x000fe4000480701b */
[----:B------:R-:W-:Y:S02]  /*f9f0*/  F2FP.SATFINITE.E4M3.F32.PACK_AB_MERGE_C R26, R15, R4, R6 ;  /* 0x000000040f1a723e */ /* 0x000fe40004807006 */
[----:B------:R-:W-:-:S05]  /*fa00*/  F2FP.SATFINITE.E4M3.F32.PACK_AB_MERGE_C R27, R8, R3, R7 ;  /* 0x00000003081b723e */ /* 0x000fca0004807007 */
[----:B------:R1:W-:Y:S02]  /*fa10*/  STS.128 [R35+0x23400], R24 ;  /* 0x0234001823007388 */ /* 0x0003e40000000c00 */
.L_x_627:
[----:B------:R-:W-:Y:S05]  /*fa20*/  BSYNC B1 ;  /* 0x0000000000017941 */ /* 0x000fea0003800000 */
.L_x_626:
[----:B------:R-:W-:Y:S05]  /*fa30*/  @P1 BRA `(.L_x_625) ;  /* 0x0000003c00741947 */ /* 0x000fea0003800000 */
[----:B-----5:R-:W2:Y:S01]  /*fa40*/  LDS.128 R4, [R35+0x27400] ;  /* 0x0274000023047984 */ /* 0x020ea20000000c00 */
[-C--:B-1----:R-:W-:Y:S02]  /*fa50*/  F2FP.F16.E4M3.UNPACK_B R24, R12.reuse ;  /* 0x0000000cff18723e */ /* 0x082fe400020006ff */
[----:B------:R-:W-:Y:S02]  /*fa60*/  F2FP.F16.E4M3.UNPACK_B R15, R9 ;  /* 0x00000009ff0f723e */ /* 0x000fe400020006ff */
[----:B------:R-:W-:Y:S01]  /*fa70*/  F2FP.F16.E4M3.UNPACK_B R26, R12.H1 ;  /* 0x0000000cff1a723e */ /* 0x000fe200030006ff */
[--C-:B------:R-:W-:Y:S01]  /*fa80*/  HADD2.F32 R25, -RZ, R24.reuse.H1_H1 ;  /* 0x30000018ff197230 */ /* 0x100fe20000004100 */
[-C--:B------:R-:W-:Y:S01]  /*fa90*/  F2FP.F16.E4M3.UNPACK_B R29, R14.reuse ;  /* 0x0000000eff1d723e */ /* 0x080fe200020006ff */
[----:B------:R-:W-:Y:S01]  /*faa0*/  HADD2.F32 R21, -RZ, R15.H1_H1 ;  /* 0x3000000fff157230 */ /* 0x000fe20000004100 */
[----:B------:R-:W-:Y:S01]  /*fab0*/  F2FP.F16.E4M3.UNPACK_B R14, R14.H1 ;  /* 0x0000000eff0e723e */ /* 0x000fe200030006ff */
[----:B------:R-:W-:-:S02]  /*fac0*/  HADD2.F32 R30, -RZ, R24.H0_H0 ;  /* 0x20000018ff1e7230 */ /* 0x000fc40000004100 */
[----:B------:R-:W-:Y:S02]  /*fad0*/  HADD2.F32 R24, -RZ, R15.H0_H0 ;  /* 0x2000000fff187230 */ /* 0x000fe40000004100 */
[----:B------:R-:W-:Y:S02]  /*fae0*/  HADD2.F32 R27, -RZ, R26.H1_H1 ;  /* 0x3000001aff1b7230 */ /* 0x000fe40000004100 */
[--C-:B0-----:R-:W-:Y:S02]  /*faf0*/  HADD2.F32 R32, -RZ, R29.reuse.H1_H1 ;  /* 0x3000001dff207230 */ /* 0x101fe40000004100 */
[----:B------:R-:W-:Y:S02]  /*fb00*/  HADD2.F32 R29, -RZ, R29.H0_H0 ;  /* 0x2000001dff1d7230 */ /* 0x000fe40000004100 */
[--C-:B------:R-:W-:Y:S02]  /*fb10*/  HADD2.F32 R33, -RZ, R14.reuse.H1_H1 ;  /* 0x3000000eff217230 */ /* 0x100fe40000004100 */
[----:B------:R-:W-:Y:S01]  /*fb20*/  HADD2.F32 R31, -RZ, R14.H0_H0 ;  /* 0x2000000eff1f7230 */ /* 0x000fe20000004100 */
[----:B--2---:R-:W-:-:S02]  /*fb30*/  F2FP.F16.E4M3.UNPACK_B R0, R4.H1 ;  /* 0x00000004ff00723e */ /* 0x004fc400030006ff */
[----:B------:R-:W-:Y:S02]  /*fb40*/  F2FP.F16.E4M3.UNPACK_B R4, R4 ;  /* 0x00000004ff04723e */ /* 0x000fe400020006ff */
[-C--:B------:R-:W-:Y:S01]  /*fb50*/  F2FP.F16.E4M3.UNPACK_B R8, R5.reuse ;  /* 0x00000005ff08723e */ /* 0x080fe200020006ff */
[--C-:B------:R-:W-:Y:S01]  /*fb60*/  HADD2.F32 R3, -RZ, R0.reuse.H0_H0 ;  /* 0x20000000ff037230 */ /* 0x100fe20000004100 */
[----:B------:R-:W-:Y:S01]  /*fb70*/  F2FP.F16.E4M3.UNPACK_B R5, R5.H1 ;  /* 0x00000005ff05723e */ /* 0x000fe200030006ff */
[----:B------:R-:W-:Y:S01]  /*fb80*/  HADD2.F32 R0, -RZ, R0.H1_H1 ;  /* 0x30000000ff007230 */ /* 0x000fe20000004100 */
[-C--:B------:R-:W-:Y:S02]  /*fb90*/  F2FP.F16.E4M3.UNPACK_B R11, R6.reuse ;  /* 0x00000006ff0b723e */ /* 0x080fe400020006ff */
[----:B------:R-:W-:Y:S02]  /*fba0*/  F2FP.F16.E4M3.UNPACK_B R6, R6.H1 ;  /* 0x00000006ff06723e */ /* 0x000fe400030006ff */
[-C--:B------:R-:W-:Y:S01]  /*fbb0*/  FMUL.FTZ R20, R25, R0.reuse ;  /* 0x0000000019147220 */ /* 0x080fe20000410000 */
[----:B------:R-:W-:Y:S01]  /*fbc0*/  FMUL.FTZ R0, R21, R0 ;  /* 0x0000000015007220 */ /* 0x000fe20000410000 */
[----:B------:R-:W-:-:S02]  /*fbd0*/  F2FP.F16.E4M3.UNPACK_B R13, R7 ;  /* 0x00000007ff0d723e */ /* 0x000fc400020006ff */
[-C--:B------:R-:W-:Y:S01]  /*fbe0*/  FFMA.FTZ R20, R21, R3.reuse, -R20 ;  /* 0x0000000315147223 */ /* 0x080fe20000010814 */
[----:B------:R-:W-:Y:S01]  /*fbf0*/  FFMA.FTZ R21, R25, R3, R0 ;  /* 0x0000000319157223 */ /* 0x000fe20000010000 */
[--C-:B------:R-:W-:Y:S01]  /*fc00*/  HADD2.F32 R0, -RZ, R4.reuse.H1_H1 ;  /* 0x30000004ff007230 */ /* 0x100fe20000004100 */
[----:B------:R-:W-:Y:S01]  /*fc10*/  F2FP.F16.E4M3.UNPACK_B R25, R9.H1 ;  /* 0x00000009ff19723e */ /* 0x000fe200030006ff */
[----:B------:R-:W-:Y:S01]  /*fc20*/  HADD2.F32 R4, -RZ, R4.H0_H0 ;  /* 0x20000004ff047230 */ /* 0x000fe20000004100 */
[----:B------:R-:W-:Y:S01]  /*fc30*/  F2FP.F16.E4M3.UNPACK_B R7, R7.H1 ;  /* 0x00000007ff07723e */ /* 0x000fe200030006ff */
[--C-:B------:R-:W-:Y:S02]  /*fc40*/  HADD2.F32 R3, -RZ, R5.reuse.H1_H1 ;  /* 0x30000005ff037230 */ /* 0x100fe40000004100 */
[-C--:B------:R-:W-:Y:S01]  /*fc50*/  FMUL.FTZ R9, R30, R0.reuse ;  /* 0x000000001e097220 */ /* 0x080fe20000410000 */
[C---:B------:R-:W-:Y:S01]  /*fc60*/  FMUL.FTZ R15, R24.reuse, R0 ;  /* 0x00000000180f7220 */ /* 0x040fe20000410000 */
[----:B------:R-:W-:Y:S01]  /*fc70*/  HADD2.F32 R5, -RZ, R5.H0_H0 ;  /* 0x20000005ff057230 */ /* 0x000fe20000004100 */
[----:B------:R-:W-:Y:S01]  /*fc80*/  F2FP.SATFINITE.E4M3.F32.PACK_AB_MERGE_C R20, R21, R20, RZ ;  /* 0x000000141514723e */ /* 0x000fe200048070ff */
[-C--:B------:R-:W-:Y:S01]  /*fc90*/  FFMA.FTZ R9, R24, R4.reuse, -R9 ;  /* 0x0000000418097223 */ /* 0x080fe20000010809 */
[----:B------:R-:W-:Y:S01]  /*fca0*/  FFMA.FTZ R4, R30, R4, R15 ;  /* 0x000000041e047223 */ /* 0x000fe2000001000f */
[----:B------:R-:W-:-:S02]  /*fcb0*/  HADD2.F32 R15, -RZ, R25.H1_H1 ;  /* 0x30000019ff0f7230 */ /* 0x000fc40000004100 */
[-C--:B------:R-:W-:Y:S01]  /*fcc0*/  FMUL.FTZ R12, R27, R3.reuse ;  /* 0x000000031b0c7220 */ /* 0x080fe20000410000 */
[----:B------:R-:W-:Y:S02]  /*fcd0*/  HADD2.F32 R30, -RZ, R26.H0_H0 ;  /* 0x2000001aff1e7230 */ /* 0x000fe40000004100 */
[--C-:B------:R-:W-:Y:S02]  /*fce0*/  HADD2.F32 R0, -RZ, R8.reuse.H1_H1 ;  /* 0x30000008ff007230 */ /* 0x100fe40000004100 */
[C---:B------:R-:W-:Y:S01]  /*fcf0*/  FMUL.FTZ R24, R15.reuse, R3 ;  /* 0x000000030f187220 */ /* 0x040fe20000410000 */
[----:B------:R-:W-:Y:S02]  /*fd00*/  HADD2.F32 R26, -RZ, R25.H0_H0 ;  /* 0x20000019ff1a7230 */ /* 0x000fe40000004100 */
[-C--:B------:R-:W-:Y:S01]  /*fd10*/  FFMA.FTZ R12, R15, R5.reuse, -R12 ;  /* 0x000000050f0c7223 */ /* 0x080fe2000001080c */
[----:B------:R-:W-:Y:S02]  /*fd20*/  HADD2.F32 R8, -RZ, R8.H0_H0 ;  /* 0x20000008ff087230 */ /* 0x000fe40000004100 */
[----:B------:R-:W-:Y:S01]  /*fd30*/  FMUL.FTZ R3, R30, R0 ;  /* 0x000000001e037220 */ /* 0x000fe20000410000 */
[----:B------:R-:W-:Y:S01]  /*fd40*/  FFMA.FTZ R25, R27, R5, R24 ;  /* 0x000000051b197223 */ /* 0x000fe20000010018 */
[----:B------:R-:W-:Y:S01]  /*fd50*/  F2FP.F16.E4M3.UNPACK_B R24, R10 ;  /* 0x0000000aff18723e */ /* 0x000fe200020006ff */
[C---:B------:R-:W-:Y:S01]  /*fd60*/  FMUL.FTZ R15, R26.reuse, R0 ;  /* 0x000000001a0f7220 */ /* 0x040fe20000410000 */
[----:B------:R-:W-:Y:S01]  /*fd70*/  FFMA.FTZ R5, R26, R8, -R3 ;  /* 0x000000081a057223 */ /* 0x000fe20000010803 */
[----:B------:R-:W-:Y:S01]  /*fd80*/  HADD2.F32 R3, -RZ, R6.H1_H1 ;  /* 0x30000006ff037230 */ /* 0x000fe20000004100 */
[----:B------:R-:W-:Y:S01]  /*fd90*/  F2FP.SATFINITE.E4M3.F32.PACK_AB_MERGE_C R12, R25, R12, RZ ;  /* 0x0000000c190c723e */ /* 0x000fe200048070ff */
[----:B------:R-:W-:-:S02]  /*fda0*/  HADD2.F32 R26, -RZ, R24.H1_H1 ;  /* 0x30000018ff1a7230 */ /* 0x000fc40000004100 */
[----:B------:R-:W-:Y:S01]  /*fdb0*/  FFMA.FTZ R8, R30, R8, R15 ;  /* 0x000000081e087223 */ /* 0x000fe2000001000f */
[--C-:B------:R-:W-:Y:S02]  /*fdc0*/  HADD2.F32 R0, -RZ, R11.reuse.H1_H1 ;  /* 0x3000000bff007230 */ /* 0x100fe40000004100 */
[-C--:B------:R-:W-:Y:S01]  /*fdd0*/  FMUL.FTZ R15, R32, R3.reuse ;  /* 0x00000003200f7220 */ /* 0x080fe20000410000 */
[----:B------:R-:W-:Y:S01]  /*fde0*/  HADD2.F32 R27, -RZ, R24.H0_H0 ;  /* 0x20000018ff1b7230 */ /* 0x000fe20000004100 */
[----:B------:R-:W-:Y:S01]  /*fdf0*/  F2FP.F16.E4M3.UNPACK_B R24, R10.H1 ;  /* 0x0000000aff18723e */ /* 0x000fe200030006ff */
        /* <DEDUP_REMOVED lines=9> */
[----:B------:R-:W-:Y:S01]  /*fe90*/  HADD2.F32 R3, -RZ, R7.H1_H1 ;  /* 0x30000007ff037230 */ /* 0x000fe20000004100 */
[----:B------:R-:W-:Y:S01]  /*fea0*/  F2FP.SATFINITE.E4M3.F32.PACK_AB_MERGE_C R4, R4, R9, R20 ;  /* 0x000000090404723e */ /* 0x000fe20004807014 */
[--C-:B------:R-:W-:Y:S01]  /*feb0*/  HADD2.F32 R29, -RZ, R24.reuse.H1_H1 ;  /* 0x30000018ff1d7230 */ /* 0x100fe20000004100 */
[----:B------:R-:W-:Y:S01]  /*fec0*/  F2FP.SATFINITE.E4M3.F32.PACK_AB_MERGE_C R6, R6, R15, RZ ;  /* 0x0000000f0606723e */ /* 0x000fe200048070ff */
[----:B------:R-:W-:-:S02]  /*fed0*/  HADD2.F32 R27, -RZ, R24.H0_H0 ;  /* 0x20000018ff1b7230 */ /* 0x000fc40000004100 */
[-C--:B------:R-:W-:Y:S01]  /*fee0*/  FMUL.FTZ R24, R33, R3.reuse ;  /* 0x0000000321187220 */ /* 0x080fe20000410000 */
[----:B------:R-:W-:Y:S02]  /*fef0*/  HADD2.F32 R0, -RZ, R13.H1_H1 ;  /* 0x3000000dff007230 */ /* 0x000fe40000004100 */
[----:B------:R-:W-:Y:S01]  /*ff00*/  FMUL.FTZ R26, R29, R3 ;  /* 0x000000031d1a7220 */ /* 0x000fe20000410000 */
[----:B------:R-:W-:Y:S01]  /*ff10*/  HADD2.F32 R7, -RZ, R7.H0_H0 ;  /* 0x20000007ff077230 */ /* 0x000fe20000004100 */
[----:B------:R-:W-:Y:S01]  /*ff20*/  F2FP.SATFINITE.E4M3.F32.PACK_AB_MERGE_C R5, R8, R5, R12 ;  /* 0x000000050805723e */ /* 0x000fe2000480700c */
        /* <DEDUP_REMOVED lines=8> */
[----:B------:R-:W-:-:S04]  /*ffb0*/  F2FP.SATFINITE.E4M3.F32.PACK_AB_MERGE_C R7, R7, R24, RZ ;  /* 0x000000180707723e */ /* 0x000fc800048070ff */
[----:B------:R-:W-:-:S05]  /*ffc0*/  F2FP.SATFINITE.E4M3.F32.PACK_AB_MERGE_C R7, R13, R14, R7 ;  /* 0x0000000e0d07723e */ /* 0x000fca0004807007 */
[----:B------:R0:W-:Y:S01]  /*ffd0*/  STS.128 [R35+0x27400], R4 ;  /* 0x0274000423007388 */ /* 0x0001e20000000c00 */
[----:B------:R-:W-:Y:S05]  /*ffe0*/  BRA `(.L_x_625) ;  /* 0x0000003800087947 */ /* 0x000fea0003800000 */
.L_x_607:
[----:B------:R-:W-:-:S03]  /*fff0*/  UMOV UR4, 0xffffffff ;  /* 0xffffffff00047882 */ /* 0x000fc60000000000 */
[----:B------:R-:W-:Y:S05]  /*10000*/  BRA.DIV UR4, `(.L_x_628) ;  /* 0x0000016604fc7947 */ /* 0x000fea000b800000 */
[----:B------:R0:W1:Y:S04]  /*10010*/  SHFL.IDX PT, R5, R24, RZ, 0x181f ;  /* 0x00181fff18057589 */ /* 0x00006800000e0000 */
[----:B------:R0:W2:Y:S04]  /*10020*/  SHFL.IDX PT, R14, R94, RZ, 0x181f ;  /* 0x00181fff5e0e7589 */ /* 0x0000a800000e0000 */
[----:B------:R0:W3:Y:S04]  /*10030*/  SHFL.IDX PT, R3, R26, RZ, 0x181f ;  /* 0x00181fff1a037589 */ /* 0x0000e800000e0000 */
[----:B------:R0:W4:Y:S02]  /*10040*/  SHFL.IDX PT, R7, R27, RZ, 0x181f ;  /* 0x00181fff1b077589 */ /* 0x00012400000e0000 */
.L_x_893:
[----:B------:R-:W5:Y:S01]  /*10050*/  LDL R12, [R1+0x38] ;  /* 0x00003800010c7983 */ /* 0x000f620000100800 */
[----:B------:R-:W-:Y:S01]  /*10060*/  ULDC UR4, c[0x0][0x448] ;  /* 0x0001120000047ab9 */ /* 0x000fe20000000800 */
[----:B------:R-:W-:Y:S01]  /*10070*/  BSSY B1, `(.L_x_629) ;  /* 0x0000013000017945 */ /* 0x000fe20003800000 */
[----:B------:R-:W-:Y:S01]  /*10080*/  IMAD R32, R96, UR4, RZ ;  /* 0x0000000460207c24 */ /* 0x000fe2000f8e02ff */
[----:B------:R-:W-:Y:S02]  /*10090*/  CS2R R10, SRZ ;  /* 0x00000000000a7805 */ /* 0x000fe4000001ff00 */
[----:B------:R-:W-:Y:S02]  /*100a0*/  CS2R R8, SRZ ;  /* 0x0000000000087805 */ /* 0x000fe4000001ff00 */
[----:B0-----:R-:W-:Y:S02]  /*100b0*/  CS2R R26, SRZ ;  /* 0x00000000001a7805 */ /* 0x001fe4000001ff00 */
[----:B------:R-:W-:-:S02]  /*100c0*/  CS2R R24, SRZ ;  /* 0x0000000000187805 */ /* 0x000fc4000001ff00 */
[----:B------:R-:W-:Y:S02]  /*100d0*/  ISETP.GE.AND P0, PT, R6, R32, PT ;  /* 0x000000200600720c */ /* 0x000fe40003f06270 */
[----:B-----5:R-:W-:-:S11]  /*100e0*/  LEA.HI R6, R12, R12, RZ, 0x1 ;  /* 0x0000000c0c067211 */ /* 0x020fd600078f08ff */
[----:B------:R-:W-:Y:S05]  /*100f0*/  @P0 BRA `(.L_x_630) ;  /* 0x0000000000280947 */ /* 0x000fea0003800000 */
[----:B------:R-:W-:Y:S01]  /*10100*/  ULDC UR4, c[0x0][0x3f4] ;  /* 0x0000fd0000047ab9 */ /* 0x000fe20000000800 */
[C---:B-1----:R-:W-:Y:S02]  /*10110*/  IADD3 R4, P0, R16.reuse, R5, RZ ;  /* 0x0000000510047210 */ /* 0x042fe40007f1e0ff */
[----:B------:R-:W-:Y:S02]  /*10120*/  CS2R R10, SRZ ;  /* 0x00000000000a7805 */ /* 0x000fe4000001ff00 */
[C---:B------:R-:W-:Y:S02]  /*10130*/  ISETP.GE.AND P2, PT, R16.reuse, UR4, PT ;  /* 0x0000000410007c0c */ /* 0x040fe4000bf46270 */
[----:B--2---:R-:W-:Y:S01]  /*10140*/  IADD3 R14, P1, R16, R14, RZ ;  /* 0x0000000e100e7210 */ /* 0x004fe20007f3e0ff */
[----:B---3--:R-:W-:-:S03]  /*10150*/  IMAD.X R5, R3, 0x1, R17, P0 ;  /* 0x0000000103057824 */ /* 0x008fc600000e0611 */
[----:B----4-:R-:W-:-:S07]  /*10160*/  IADD3.X R15, R7, R17, RZ, P1, !PT ;  /* 0x00000011070f7210 */ /* 0x010fce0000ffe4ff */
[----:B------:R-:W-:Y:S05]  /*10170*/  @P2 BRA `(.L_x_630) ;  /* 0x0000000000082947 */ /* 0x000fea0003800000 */
[----:B------:R0:W5:Y:S04]  /*10180*/  LD.E.128 R24, desc[UR36][R4.64] ;  /* 0x0000002404187980 */ /* 0x000168000c101d00 */
[----:B------:R0:W5:Y:S02]  /*10190*/  LD.E.128 R8, desc[UR36][R14.64] ;  /* 0x000000240e087980 */ /* 0x000164000c101d00 */
.L_x_630:
[----:B------:R-:W-:Y:S05]  /*101a0*/  BSYNC B1 ;  /* 0x0000000000017941 */ /* 0x000fea0003800000 */
.L_x_629:
[----:B------:R-:W-:Y:S01]  /*101b0*/  LOP3.LUT R6, R6, 0xfffffffe, RZ, 0xc0, !PT ;  /* 0xfffffffe06067812 */ /* 0x000fe200078ec0ff */
[----:B------:R-:W-:Y:S01]  /*101c0*/  IMAD R32, R221, -0x80, R32 ;  /* 0xffffff80dd207824 */ /* 0x000fe200078e0220 */
[----:B-----5:R-:W-:Y:S01]  /*101d0*/  SHF.R.U32.HI R0, RZ, 0x8, R24 ;  /* 0x00000008ff007819 */ /* 0x020fe20000011618 */
[----:B------:R-:W-:Y:S01]  /*101e0*/  BSSY B1, `(.L_x_631) ;  /* 0x0000034000017945 */ /* 0x000fe20003800000 */
[----:B---3--:R-:W-:Y:S01]  /*101f0*/  LOP3.LUT R3, R24, 0xff, RZ, 0xc0, !PT ;  /* 0x000000ff18037812 */ /* 0x008fe200078ec0ff */
[----:B------:R-:W-:Y:S01]  /*10200*/  IMAD.IADD R6, R12, 0x1, -R6 ;  /* 0x000000010c067824 */ /* 0x000fe200078e0a06 */
[----:B------:R-:W-:Y:S02]  /*10210*/  LOP3.LUT R0, R0, 0xff, RZ, 0xc0, !PT ;  /* 0x000000ff00007812 */ /* 0x000fe400078ec0ff */
[----:B0-----:R-:W-:Y:S02]  /*10220*/  SHF.R.U32.HI R15, RZ, 0x8, R27 ;  /* 0x00000008ff0f7819 */ /* 0x001fe4000001161b */
[----:B------:R-:W-:-:S02]  /*10230*/  SHF.L.U32 R34, R6, 0x1f, RZ ;  /* 0x0000001f06227819 */ /* 0x000fc400000006ff */
[----:B-1----:R-:W-:Y:S02]  /*10240*/  PRMT R5, R0, 0x7604, R3 ;  /* 0x0000760400057816 */ /* 0x002fe40000000003 */
[----:B------:R-:W0:Y:S01]  /*10250*/  SYNCS.PHASECHK.TRANS64.TRYWAIT P1, [R23+URZ+0x38800], R34 ;  /* 0x03880022170075a7 */ /* 0x000e22000802017f */
[----:B------:R-:W-:Y:S02]  /*10260*/  SHF.R.U32.HI R0, RZ, 0x8, R26 ;  /* 0x00000008ff007819 */ /* 0x000fe4000001161a */
[----:B------:R-:W-:Y:S02]  /*10270*/  SHF.R.U32.HI R29, RZ, 0x8, R9 ;  /* 0x00000008ff1d7819 */ /* 0x000fe40000011609 */
[----:B------:R-:W-:Y:S02]  /*10280*/  SHF.R.U32.HI R33, RZ, 0x8, R11 ;  /* 0x00000008ff217819 */ /* 0x000fe4000001160b */
[----:B------:R-:W-:Y:S02]  /*10290*/  LOP3.LUT R6, R26, 0xff, RZ, 0xc0, !PT ;  /* 0x000000ff1a067812 */ /* 0x000fe400078ec0ff */
[----:B------:R-:W-:-:S02]  /*102a0*/  LOP3.LUT R12, R27, 0xff, RZ, 0xc0, !PT ;  /* 0x000000ff1b0c7812 */ /* 0x000fc400078ec0ff */
[----:B------:R-:W-:Y:S02]  /*102b0*/  LOP3.LUT R13, R0, 0xff, RZ, 0xc0, !PT ;  /* 0x000000ff000d7812 */ /* 0x000fe400078ec0ff */
[----:B------:R-:W-:Y:S02]  /*102c0*/  LOP3.LUT R15, R15, 0xff, RZ, 0xc0, !PT ;  /* 0x000000ff0f0f7812 */ /* 0x000fe400078ec0ff */
[----:B----4-:R-:W-:Y:S01]  /*102d0*/  SHF.R.U32.HI R7, RZ, 0x8, R25 ;  /* 0x00000008ff077819 */ /* 0x010fe20000011619 */
[----:B------:R-:W1:Y:S01]  /*102e0*/  LDC R3, c[0x0][0x3f4] ;  /* 0x0000fd00ff037b82 */ /* 0x000e620000000800 */
[----:B------:R-:W-:Y:S02]  /*102f0*/  SHF.R.U32.HI R0, RZ, 0x8, R8 ;  /* 0x00000008ff007819 */ /* 0x000fe40000011608 */
[----:B--2---:R-:W-:Y:S02]  /*10300*/  LOP3.LUT R14, R9, 0xff, RZ, 0xc0, !PT ;  /* 0x000000ff090e7812 */ /* 0x004fe400078ec0ff */
[----:B------:R-:W-:-:S02]  /*10310*/  LOP3.LUT R30, R11, 0xff, RZ, 0xc0, !PT ;  /* 0x000000ff0b1e7812 */ /* 0x000fc400078ec0ff */
[----:B------:R-:W-:Y:S02]  /*10320*/  LOP3.LUT R29, R29, 0xff, RZ, 0xc0, !PT ;  /* 0x000000ff1d1d7812 */ /* 0x000fe400078ec0ff */
[----:B------:R-:W-:Y:S02]  /*10330*/  LOP3.LUT R33, R33, 0xff, RZ, 0xc0, !PT ;  /* 0x000000ff21217812 */ /* 0x000fe400078ec0ff */
[----:B------:R-:W-:Y:S02]  /*10340*/  PRMT R13, R13, 0x7604, R6 ;  /* 0x000076040d0d7816 */ /* 0x000fe40000000006 */
[----:B------:R-:W-:Y:S02]  /*10350*/  PRMT R12, R15, 0x7604, R12 ;  /* 0x000076040f0c7816 */ /* 0x000fe4000000000c */
[----:B------:R-:W-:Y:S02]  /*10360*/  LOP3.LUT R4, R25, 0xff, RZ, 0xc0, !PT ;  /* 0x000000ff19047812 */ /* 0x000fe400078ec0ff */
[----:B------:R-:W-:-:S02]  /*10370*/  LOP3.LUT R7, R7, 0xff, RZ, 0xc0, !PT ;  /* 0x000000ff07077812 */ /* 0x000fc400078ec0ff */
[----:B------:R-:W-:Y:S02]  /*10380*/  LOP3.LUT R6, R8, 0xff, RZ, 0xc0, !PT ;  /* 0x000000ff08067812 */ /* 0x000fe400078ec0ff */
[----:B------:R-:W-:Y:S02]  /*10390*/  LOP3.LUT R15, R0, 0xff, RZ, 0xc0, !PT ;  /* 0x000000ff000f7812 */ /* 0x000fe400078ec0ff */
[----:B------:R-:W-:Y:S02]  /*103a0*/  PRMT R14, R29, 0x7604, R14 ;  /* 0x000076041d0e7816 */ /* 0x000fe4000000000e */
[----:B------:R-:W-:Y:S02]  /*103b0*/  PRMT R30, R33, 0x7604, R30 ;  /* 0x00007604211e7816 */ /* 0x000fe4000000001e */
[----:B------:R-:W-:Y:S02]  /*103c0*/  SHF.R.U32.HI R0, RZ, 0x10, R25 ;  /* 0x00000010ff007819 */ /* 0x000fe40000011619 */
[----:B------:R-:W-:-:S02]  /*103d0*/  SHF.R.U32.HI R29, RZ, 0x10, R9 ;  /* 0x00000010ff1d7819 */ /* 0x000fc40000011609 */
[----:B------:R-:W-:Y:S01]  /*103e0*/  SHF.R.U32.HI R33, RZ, 0x10, R11 ;  /* 0x00000010ff217819 */ /* 0x000fe2000001160b */
[----:B------:R-:W-:Y:S01]  /*103f0*/  IMAD.U32 R0, R0, 0x10000, RZ ;  /* 0x0001000000007824 */ /* 0x000fe200078e00ff */
[----:B------:R-:W-:Y:S01]  /*10400*/  PRMT R7, R7, 0x7604, R4 ;  /* 0x0000760407077816 */ /* 0x000fe20000000004 */
[----:B------:R-:W-:Y:S01]  /*10410*/  IMAD.U32 R29, R29, 0x10000, RZ ;  /* 0x000100001d1d7824 */ /* 0x000fe200078e00ff */
[----:B------:R-:W-:Y:S01]  /*10420*/  PRMT R21, R15, 0x7604, R6 ;  /* 0x000076040f157816 */ /* 0x000fe20000000006 */
[----:B------:R-:W-:Y:S01]  /*10430*/  IMAD.U32 R33, R33, 0x10000, RZ ;  /* 0x0001000021217824 */ /* 0x000fe200078e00ff */
[----:B------:R-:W-:Y:S02]  /*10440*/  SHF.R.U32.HI R4, RZ, 0x8, R10 ;  /* 0x00000008ff047819 */ /* 0x000fe4000001160a */
[----:B------:R-:W-:Y:S02]  /*10450*/  SHF.R.U32.HI R15, RZ, 0x10, R27 ;  /* 0x00000010ff0f7819 */ /* 0x000fe4000001161b */
[----:B------:R-:W-:-:S02]  /*10460*/  LOP3.LUT R20, R10, 0xff, RZ, 0xc0, !PT ;  /* 0x000000ff0a147812 */ /* 0x000fc400078ec0ff */
[----:B------:R-:W-:Y:S02]  /*10470*/  LOP3.LUT R31, R4, 0xff, RZ, 0xc0, !PT ;  /* 0x000000ff041f7812 */ /* 0x000fe400078ec0ff */
[----:B------:R-:W-:Y:S02]  /*10480*/  SHF.L.U32 R15, R15, 0x10, RZ ;  /* 0x000000100f0f7819 */ /* 0x000fe400000006ff */
[----:B------:R-:W-:Y:S02]  /*10490*/  PRMT R31, R31, 0x7604, R20 ;  /* 0x000076041f1f7816 */ /* 0x000fe40000000014 */
[----:B-1----:R-:W-:Y:S02]  /*104a0*/  ISETP.GE.AND P0, PT, R16, R3, PT ;  /* 0x000000031000720c */ /* 0x002fe40003f06270 */
[----:B------:R-:W-:Y:S02]  /*104b0*/  LOP3.LUT R7, R7, 0xff0000, R0, 0xf8, !PT ;  /* 0x00ff000007077812 */ /* 0x000fe400078ef800 */
[----:B------:R-:W-:-:S02]  /*104c0*/  LOP3.LUT R15, R12, 0xff0000, R15, 0xf8, !PT ;  /* 0x00ff00000c0f7812 */ /* 0x000fc400078ef80f */
[----:B------:R-:W-:Y:S02]  /*104d0*/  LOP3.LUT R29, R14, 0xff0000, R29, 0xf8, !PT ;  /* 0x00ff00000e1d7812 */ /* 0x000fe400078ef81d */
[----:B------:R-:W-:Y:S02]  /*104e0*/  LOP3.LUT R33, R30, 0xff0000, R33, 0xf8, !PT ;  /* 0x00ff00001e217812 */ /* 0x000fe400078ef821 */
[----:B------:R-:W-:Y:S02]  /*104f0*/  VIMNMX R32, R32, 0x80, PT ;  /* 0x0000008020207848 */ /* 0x000fe40003fe0100 */
[----:B------:R-:W-:Y:S01]  /*10500*/  LOP3.LUT R5, R5, 0xff0000, R24, 0xf8, !PT ;  /* 0x00ff000005057812 */ /* 0x000fe200078ef818 */
[----:B0-----:R-:W-:Y:S06]  /*10510*/  @!P1 BRA `(.L_x_632) ;  /* 0x0000016400289947 */ /* 0x001fec0003800000 */
.L_x_894:
[----:B------:R-:W-:Y:S05]  /*10520*/  BSYNC B1 ;  /* 0x0000000000017941 */ /* 0x000fea0003800000 */
.L_x_631:
[C---:B------:R-:W-:Y:S01]  /*10530*/  VIADD R61, R219.reuse, 0x40 ;  /* 0x00000040db3d7836 */ /* 0x040fe20000000000 */
[C---:B------:R-:W-:Y:S01]  /*10540*/  IADD3 R57, R219.reuse, 0x20, RZ ;  /* 0x00000020db397810 */ /* 0x040fe20007ffe0ff */
[C---:B------:R-:W-:Y:S01]  /*10550*/  VIADD R4, R219.reuse, 0x60 ;  /* 0x00000060db047836 */ /* 0x040fe20000000000 */
[-C--:B------:R-:W-:Y:S01]  /*10560*/  ISETP.GE.OR P1, PT, R219, R32.reuse, P0 ;  /* 0x00000020db00720c */ /* 0x080fe20000726670 */
[----:B------:R-:W-:Y:S01]  /*10570*/  BSSY B1, `(.L_x_633) ;  /* 0x00000d8000017945 */ /* 0x000fe20003800000 */
[-C--:B------:R-:W-:Y:S02]  /*10580*/  ISETP.GE.OR P2, PT, R57, R32.reuse, P0 ;  /* 0x000000203900720c */ /* 0x080fe40000746670 */
[-C--:B------:R-:W-:Y:S02]  /*10590*/  ISETP.GE.OR P3, PT, R61, R32.reuse, P0 ;  /* 0x000000203d00720c */ /* 0x080fe40000766670 */
[----:B------:R-:W-:Y:S02]  /*105a0*/  ISETP.GE.OR P0, PT, R4, R32, P0 ;  /* 0x000000200400720c */ /* 0x000fe40000706670 */
[----:B------:R-:W1:Y:S01]  /*105b0*/  S2R R4, SR_TID.X ;  /* 0x0000000000047919 */ /* 0x000e620000002100 */
[----:B------:R-:W-:-:S02]  /*105c0*/  LOP3.LUT R13, R13, 0xff0000, R26, 0xf8, !PT ;  /* 0x00ff00000d0d7812 */ /* 0x000fc400078ef81a */
[----:B------:R-:W-:Y:S02]  /*105d0*/  LOP3.LUT R21, R21, 0xff0000, R8, 0xf8, !PT ;  /* 0x00ff000015157812 */ /* 0x000fe400078ef808 */
[----:B------:R-:W-:Y:S02]  /*105e0*/  LOP3.LUT R31, R31, 0xff0000, R10, 0xf8, !PT ;  /* 0x00ff00001f1f7812 */ /* 0x000fe400078ef80a */
[----:B------:R-:W-:Y:S02]  /*105f0*/  LOP3.LUT R12, R13, 0xff000000, R26, 0xf8, !PT ;  /* 0xff0000000d0c7812 */ /* 0x000fe400078ef81a */
[----:B------:R-:W-:Y:S02]  /*10600*/  LOP3.LUT R0, R5, 0xff000000, R24, 0xf8, !PT ;  /* 0xff00000005007812 */ /* 0x000fe400078ef818 */
[----:B------:R-:W-:Y:S02]  /*10610*/  LOP3.LUT R26, R15, 0xff000000, R27, 0xf8, !PT ;  /* 0xff0000000f1a7812 */ /* 0x000fe400078ef81b */
[----:B------:R-:W-:-:S02]  /*10620*/  LOP3.LUT R24, R7, 0xff000000, R25, 0xf8, !PT ;  /* 0xff00000007187812 */ /* 0x000fc400078ef819 */
[----:B------:R-:W-:Y:S02]  /*10630*/  LOP3.LUT R13, R21, 0xff000000, R8, 0xf8, !PT ;  /* 0xff000000150d7812 */ /* 0x000fe400078ef808 */
[----:B------:R-:W-:Y:S02]  /*10640*/  LOP3.LUT R14, R29, 0xff000000, R9, 0xf8, !PT ;  /* 0xff0000001d0e7812 */ /* 0x000fe400078ef809 */
[----:B------:R-:W-:Y:S02]  /*10650*/  LOP3.LUT R15, R31, 0xff000000, R10, 0xf8, !PT ;  /* 0xff0000001f0f7812 */ /* 0x000fe400078ef80a */
[----:B------:R-:W-:Y:S02]  /*10660*/  LOP3.LUT R20, R33, 0xff000000, R11, 0xf8, !PT ;  /* 0xff00000021147812 */ /* 0x000fe400078ef80b */
[----:B-1----:R-:W-:-:S04]  /*10670*/  IADD3 R4, R4, -0x80, RZ ;  /* 0xffffff8004047810 */ /* 0x002fc80007ffe0ff */
[----:B------:R-:W-:-:S04]  /*10680*/  SHF.R.S32.HI R59, RZ, 0x1f, R4 ;  /* 0x0000001fff3b7819 */ /* 0x000fc80000011404 */
[----:B------:R-:W-:-:S04]  /*10690*/  LEA.HI R59, R59, R4, RZ, 0x3 ;  /* 0x000000043b3b7211 */ /* 0x000fc800078f18ff */
[----:B------:R-:W-:-:S05]  /*106a0*/  LOP3.LUT R59, R59, 0xfffffff8, RZ, 0xc0, !PT ;  /* 0xfffffff83b3b7812 */ /* 0x000fca00078ec0ff */
[----:B------:R-:W-:Y:S01]  /*106b0*/  IMAD.IADD R59, R4, 0x1, -R59 ;  /* 0x00000001043b7824 */ /* 0x000fe200078e0a3b */
[----:B------:R-:W-:Y:S06]  /*106c0*/  @P1 BRA `(.L_x_634) ;  /* 0x0000000c00081947 */ /* 0x000fec0003800000 */
[----:B------:R-:W2:Y:S01]  /*106d0*/  LDL R62, [R1+0x24] ;  /* 0x00002400013e7983 */ /* 0x000ea20000100800 */
[----:B------:R-:W-:Y:S01]  /*106e0*/  LEA.HI R4, R3, R59, RZ, 0x1c ;  /* 0x0000003b03047211 */ /* 0x000fe200078fe0ff */
[----:B------:R-:W-:Y:S01]  /*106f0*/  IMAD.SHL.U32 R5, R219, 0x80, RZ ;  /* 0x00000080db057824 */ /* 0x000fe200078e00ff */
[----:B------:R-:W-:Y:S02]  /*10700*/  F2FP.F16.E4M3.UNPACK_B R37, R0.H1 ;  /* 0x00000000ff25723e */ /* 0x000fe400030006ff */
[----:B------:R-:W-:Y:S02]  /*10710*/  SHF.R.S32.HI R7, RZ, 0x1f, R4 ;  /* 0x0000001fff077819 */ /* 0x000fe40000011404 */
[----:B------:R-:W-:Y:S01]  /*10720*/  LOP3.LUT R6, R5, 0x380, RZ, 0xc0, !PT ;  /* 0x0000038005067812 */ /* 0x000fe200078ec0ff */
[--C-:B------:R-:W-:Y:S01]  /*10730*/  HADD2.F32 R38, -RZ, R37.reuse.H0_H0 ;  /* 0x20000025ff267230 */ /* 0x100fe20000004100 */
[----:B------:R-:W-:Y:S01]  /*10740*/  LEA.HI R7, R7, R4, RZ, 0x3 ;  /* 0x0000000407077211 */ /* 0x000fe200078f18ff */
[----:B------:R-:W-:Y:S01]  /*10750*/  HADD2.F32 R39, -RZ, R37.H1_H1 ;  /* 0x30000025ff277230 */ /* 0x000fe20000004100 */
[----:B------:R-:W-:-:S02]  /*10760*/  SHF.L.U32 R5, R4, 0x4, RZ ;  /* 0x0000000404057819 */ /* 0x000fc400000006ff */
[----:B------:R-:W-:Y:S01]  /*10770*/  F2FP.F16.E4M3.UNPACK_B R41, R13.H1 ;  /* 0x0000000dff29723e */ /* 0x000fe200030006ff */
[----:B------:R-:W-:Y:S01]  /*10780*/  IMAD.SHL.U32 R7, R7, 0x800, RZ ;  /* 0x0000080007077824 */ /* 0x000fe200078e00ff */
[----:B------:R-:W-:Y:S02]  /*10790*/  LOP3.LUT R5, R6, 0x70, R5, 0xf8, !PT ;  /* 0x0000007006057812 */ /* 0x000fe400078ef805 */
[----:B------:R-:W-:Y:S01]  /*107a0*/  SHF.R.U32.HI R6, RZ, 0x3, R6 ;  /* 0x00000003ff067819 */ /* 0x000fe20000011606 */
[----:B------:R-:W-:Y:S01]  /*107b0*/  HADD2.F32 R40, -RZ, R41.H0_H0 ;  /* 0x20000029ff287230 */ /* 0x000fe20000004100 */
[----:B------:R-:W-:Y:S02]  /*107c0*/  LOP3.LUT R4, R7, 0xffffc000, RZ, 0xc0, !PT ;  /* 0xffffc00007047812 */ /* 0x000fe400078ec0ff */
[----:B------:R-:W-:Y:S02]  /*107d0*/  LOP3.LUT R5, R5, R6, RZ, 0x3c, !PT ;  /* 0x0000000605057212 */ /* 0x000fe400078e3cff */
[----:B------:R-:W-:-:S02]  /*107e0*/  F2FP.F16.E4M3.UNPACK_B R37, R0 ;  /* 0x00000000ff25723e */ /* 0x000fc400020006ff */
[----:B------:R-:W-:-:S05]  /*107f0*/  IADD3 R8, R5, R4, R227 ;  /* 0x0000000405087210 */ /* 0x000fca0007ffe0e3 */
[----:B------:R-:W-:-:S05]  /*10800*/  IMAD.IADD R21, R23, 0x1, R8 ;  /* 0x0000000117157824 */ /* 0x000fca00078e0208 */
[----:B------:R-:W1:Y:S02]  /*10810*/  LDS.128 R8, [R21+0x20400] ;  /* 0x0204000015087984 */ /* 0x000e640000000c00 */
[-C--:B-1----:R-:W-:Y:S02]  /*10820*/  F2FP.F16.E4M3.UNPACK_B R32, R8.reuse.H1 ;  /* 0x00000008ff20723e */ /* 0x082fe400030006ff */
[-C--:B0-----:R-:W-:Y:S02]  /*10830*/  F2FP.F16.E4M3.UNPACK_B R34, R9.reuse ;  /* 0x00000009ff22723e */ /* 0x081fe400020006ff */
[----:B------:R-:W-:Y:S01]  /*10840*/  F2FP.F16.E4M3.UNPACK_B R35, R9.H1 ;  /* 0x00000009ff23723e */ /* 0x000fe200030006ff */
[--C-:B------:R-:W-:Y:S01]  /*10850*/  HADD2.F32 R33, -RZ, R32.reuse.H0_H0 ;  /* 0x20000020ff217230 */ /* 0x100fe20000004100 */
[----:B------:R-:W-:Y:S01]  /*10860*/  F2FP.F16.E4M3.UNPACK_B R8, R8 ;  /* 0x00000008ff08723e */ /* 0x000fe200020006ff */
[----:B------:R-:W-:Y:S01]  /*10870*/  HADD2.F32 R32, -RZ, R32.H1_H1 ;  /* 0x30000020ff207230 */ /* 0x000fe20000004100 */
[----:B------:R-:W-:-:S02]  /*10880*/  F2FP.F16.E4M3.UNPACK_B R36, R10 ;  /* 0x0000000aff24723e */ /* 0x000fc400020006ff */
[C---:B------:R-:W-:Y:S01]  /*10890*/  FMUL.FTZ R9, R33.reuse, R38 ;  /* 0x0000002621097220 */ /* 0x040fe20000410000 */
[----:B------:R-:W-:Y:S01]  /*108a0*/  FMUL.FTZ R42, R33, R40 ;  /* 0x00000028212a7220 */ /* 0x000fe20000410000 */
[----:B------:R-:W-:Y:S01]  /*108b0*/  FMUL.FTZ R45, R32, R39 ;  /* 0x00000027202d7220 */ /* 0x000fe20000410000 */
[----:B------:R-:W-:Y:S02]  /*108c0*/  F2FP.F16.E4M3.UNPACK_B R10, R10.H1 ;  /* 0x0000000aff0a723e */ /* 0x000fe400030006ff */
[-C--:B------:R-:W-:Y:S02]  /*108d0*/  F2FP.F16.E4M3.UNPACK_B R33, R11.reuse ;  /* 0x0000000bff21723e */ /* 0x080fe400020006ff */
[----:B------:R-:W-:Y:S01]  /*108e0*/  F2FP.F16.E4M3.UNPACK_B R11, R11.H1 ;  /* 0x0000000bff0b723e */ /* 0x000fe200030006ff */
[----:B--2---:R-:W0:Y:S02]  /*108f0*/  LDS.128 R4, [R62+0x20400] ;  /* 0x020400003e047984 */ /* 0x004e240000000c00 */
[----:B0-----:R-:W-:-:S02]  /*10900*/  F2FP.F16.E4M3.UNPACK_B R25, R4 ;  /* 0x00000004ff19723e */ /* 0x001fc400020006ff */
[----:B------:R-:W-:Y:S02]  /*10910*/  F2FP.F16.E4M3.UNPACK_B R4, R4.H1 ;  /* 0x00000004ff04723e */ /* 0x000fe400030006ff */
[-C--:B------:R-:W-:Y:S02]  /*10920*/  F2FP.F16.E4M3.UNPACK_B R27, R5.reuse ;  /* 0x00000005ff1b723e */ /* 0x080fe400020006ff */
[----:B------:R-:W-:Y:S01]  /*10930*/  F2FP.F16.E4M3.UNPACK_B R29, R5.H1 ;  /* 0x00000005ff1d723e */ /* 0x000fe200030006ff */
[----:B------:R-:W-:Y:S01]  /*10940*/  HADD2.F32 R5, -RZ, R4.H0_H0 ;  /* 0x20000004ff057230 */ /* 0x000fe20000004100 */
[-C--:B------:R-:W-:Y:S02]  /*10950*/  F2FP.F16.E4M3.UNPACK_B R30, R6.reuse ;  /* 0x00000006ff1e723e */ /* 0x080fe400020006ff */
[----:B------:R-:W-:Y:S02]  /*10960*/  F2FP.F16.E4M3.UNPACK_B R6, R6.H1 ;  /* 0x00000006ff06723e */ /* 0x000fe400030006ff */
[C---:B------:R-:W-:Y:S01]  /*10970*/  FFMA.FTZ R46, R5.reuse, R40, R9 ;  /* 0x00000028052e7223 */ /* 0x040fe20000010009 */
[----:B------:R-:W-:Y:S01]  /*10980*/  F2FP.F16.E4M3.UNPACK_B R40, R13 ;  /* 0x0000000dff28723e */ /* 0x000fe200020006ff */
[----:B------:R-:W-:Y:S01]  /*10990*/  FFMA.FTZ R44, R5, R38, -R42 ;  /* 0x00000026052c7223 */ /* 0x000fe2000001082a */
[----:B------:R-:W-:Y:S01]  /*109a0*/  HADD2.F32 R42, -RZ, R41.H1_H1 ;  /* 0x30000029ff2a7230 */ /* 0x000fe20000004100 */
[-C--:B------:R-:W-:Y:S01]  /*109b0*/  F2FP.F16.E4M3.UNPACK_B R31, R7.reuse ;  /* 0x00000007ff1f723e */ /* 0x080fe200020006ff */
[----:B------:R-:W-:Y:S01]  /*109c0*/  HADD2.F32 R9, -RZ, R8.H0_H0 ;  /* 0x20000008ff097230 */ /* 0x000fe20000004100 */
[----:B------:R-:W-:Y:S01]  /*109d0*/  F2FP.F16.E4M3.UNPACK_B R7, R7.H1 ;  /* 0x00000007ff07723e */ /* 0x000fe200030006ff */
[----:B------:R-:W-:-:S02]  /*109e0*/  HADD2.F32 R41, -RZ, R40.H0_H0 ;  /* 0x20000028ff297230 */ /* 0x000fc40000004100 */
[----:B------:R-:W-:Y:S01]  /*109f0*/  FMUL.FTZ R48, R32, R42 ;  /* 0x0000002a20307220 */ /* 0x000fe20000410000 */
[----:B------:R-:W-:Y:S02]  /*10a00*/  HADD2.F32 R5, -RZ, R4.H1_H1 ;  /* 0x30000004ff057230 */ /* 0x000fe40000004100 */
[----:B------:R-:W-:Y:S02]  /*10a10*/  HADD2.F32 R38, -RZ, R37.H0_H0 ;  /* 0x20000025ff267230 */ /* 0x000fe40000004100 */
[----:B------:R-:W-:Y:S01]  /*10a20*/  FMUL.FTZ R43, R9, R41 ;  /* 0x00000029092b7220 */ /* 0x000fe20000410000 */
[----:B------:R-:W-:Y:S02]  /*10a30*/  HADD2.F32 R4, -RZ, R25.H0_H0 ;  /* 0x20000019ff047230 */ /* 0x000fe40000004100 */
[----:B------:R-:W-:Y:S01]  /*10a40*/  FFMA.FTZ R47, R5, R39, -R48 ;  /* 0x00000027052f7223 */ /* 0x000fe20000010830 */
[----:B------:R-:W-:Y:S02]  /*10a50*/  HADD2.F32 R37, -RZ, R37.H1_H1 ;  /* 0x30000025ff257230 */ /* 0x000fe40000004100 */
[----:B------:R-:W-:Y:S01]  /*10a60*/  FMUL.FTZ R32, R9, R38 ;  /* 0x0000002609207220 */ /* 0x000fe20000410000 */
[----:B------:R-:W-:Y:S01]  /*10a70*/  F2FP.F16.E4M3.UNPACK_B R9, R24.H1 ;  /* 0x00000018ff09723e */ /* 0x000fe200030006ff */
[----:B------:R-:W-:Y:S01]  /*10a80*/  FFMA.FTZ R43, R4, R38, -R43 ;  /* 0x00000026042b7223 */ /* 0x000fe2000001082b */
[----:B------:R-:W-:Y:S01]  /*10a90*/  F2FP.F16.E4M3.UNPACK_B R38, R14.H1 ;  /* 0x0000000eff26723e */ /* 0x000fe200030006ff */
[----:B------:R-:W-:-:S02]  /*10aa0*/  HADD2.F32 R40, -RZ, R40.H1_H1 ;  /* 0x30000028ff287230 */ /* 0x000fc40000004100 */
[----:B------:R-:W-:Y:S01]  /*10ab0*/  FFMA.FTZ R49, R5, R42, R45 ;  /* 0x0000002a05317223 */ /* 0x000fe2000001002d */
[----:B------:R-:W-:Y:S02]  /*10ac0*/  HADD2.F32 R8, -RZ, R8.H1_H1 ;  /* 0x30000008ff087230 */ /* 0x000fe40000004100 */
[----:B------:R-:W-:Y:S01]  /*10ad0*/  FFMA.FTZ R41, R4, R41, R32 ;  /* 0x0000002904297223 */ /* 0x000fe20000010020 */
[----:B------:R-:W-:Y:S02]  /*10ae0*/  HADD2.F32 R25, -RZ, R25.H1_H1 ;  /* 0x30000019ff197230 */ /* 0x000fe40000004100 */
[----:B------:R-:W-:Y:S02]  /*10af0*/  HADD2.F32 R39, -RZ, R38.H0_H0 ;  /* 0x20000026ff277230 */ /* 0x000fe40000004100 */
[C---:B------:R-:W-:Y:S01]  /*10b00*/  FMUL.FTZ R42, R8.reuse, R40 ;  /* 0x00000028082a7220 */ /* 0x040fe20000410000 */
[----:B------:R-:W-:Y:S02]  /*10b10*/  HADD2.F32 R5, -RZ, R35.H0_H0 ;  /* 0x20000023ff057230 */ /* 0x000fe40000004100 */
[----:B------:R-:W-:Y:S01]  /*10b20*/  FMUL.FTZ R45, R8, R37 ;  /* 0x00000025082d7220 */ /* 0x000fe20000410000 */
[----:B------:R-:W-:-:S02]  /*10b30*/  HADD2.F32 R32, -RZ, R9.H0_H0 ;  /* 0x20000009ff207230 */ /* 0x000fc40000004100 */
[----:B------:R-:W-:Y:S01]  /*10b40*/  FFMA.FTZ R42, R25, R37, -R42 ;  /* 0x00000025192a7223 */ /* 0x000fe2000001082a */
[----:B------:R-:W-:Y:S02]  /*10b50*/  HADD2.F32 R4, -RZ, R29.H0_H0 ;  /* 0x2000001dff047230 */ /* 0x000fe40000004100 */
[-C--:B------:R-:W-:Y:S01]  /*10b60*/  FMUL.FTZ R51, R5, R39.reuse ;  /* 0x0000002705337220 */ /* 0x080fe20000410000 */
[----:B------:R-:W-:Y:S01]  /*10b70*/  FFMA.FTZ R40, R25, R40, R45 ;  /* 0x0000002819287223 */ /* 0x000fe2000001002d */
[----:B------:R-:W-:Y:S01]  /*10b80*/  FMUL.FTZ R8, R5, R32 ;  /* 0x0000002005087220 */ /* 0x000fe20000410000 */
[----:B------:R-:W-:Y:S01]  /*10b90*/  F2FP.F16.E4M3.UNPACK_B R25, R14 ;  /* 0x0000000eff19723e */ /* 0x000fe200020006ff */
[C---:B------:R-:W-:Y:S01]  /*10ba0*/  FFMA.FTZ R51, R4.reuse, R32, -R51 ;  /* 0x0000002004337223 */ /* 0x040fe20000010833 */
[----:B------:R-:W-:Y:S02]  /*10bb0*/  HADD2.F32 R38, -RZ, R38.H1_H1 ;  /* 0x30000026ff267230 */ /* 0x000fe40000004100 */
[----:B------:R-:W-:Y:S01]  /*10bc0*/  FFMA.FTZ R39, R4, R39, R8 ;  /* 0x0000002704277223 */ /* 0x000fe20000010008 */
[----:B------:R-:W-:Y:S01]  /*10bd0*/  HADD2.F32 R35, -RZ, R35.H1_H1 ;  /* 0x30000023ff237230 */ /* 0x000fe20000004100 */
[----:B------:R-:W-:Y:S01]  /*10be0*/  F2FP.F16.E4M3.UNPACK_B R8, R24 ;  /* 0x00000018ff08723e */ /* 0x000fe200020006ff */
[----:B------:R-:W-:-:S02]  /*10bf0*/  HADD2.F32 R32, -RZ, R9.H1_H1 ;  /* 0x30000009ff207230 */ /* 0x000fc40000004100 */
[----:B------:R-:W-:Y:S02]  /*10c00*/  HADD2.F32 R37, -RZ, R25.H0_H0 ;  /* 0x20000019ff257230 */ /* 0x000fe40000004100 */
[C---:B------:R-:W-:Y:S01]  /*10c10*/  FMUL.FTZ R50, R35.reuse, R38 ;  /* 0x0000002623327220 */ /* 0x040fe20000410000 */
[----:B------:R-:W-:Y:S02]  /*10c20*/  HADD2.F32 R5, -RZ, R34.H0_H0 ;  /* 0x20000022ff057230 */ /* 0x000fe40000004100 */
[----:B------:R-:W-:Y:S01]  /*10c30*/  FMUL.FTZ R45, R35, R32 ;  /* 0x00000020232d7220 */ /* 0x000fe20000410000 */
[----:B------:R-:W-:Y:S02]  /*10c40*/  HADD2.F32 R29, -RZ, R29.H1_H1 ;  /* 0x3000001dff1d7230 */ /* 0x000fe40000004100 */
[----:B------:R-:W-:Y:S02]  /*10c50*/  HADD2.F32 R9, -RZ, R8.H0_H0 ;  /* 0x20000008ff097230 */ /* 0x000fe40000004100 */
[----:B------:R-:W-:Y:S01]  /*10c60*/  FMUL.FTZ R35, R5, R37 ;  /* 0x0000002505237220 */ /* 0x000fe20000410000 */
[----:B------:R-:W-:-:S02]  /*10c70*/  HADD2.F32 R4, -RZ, R27.H0_H0 ;  /* 0x2000001bff047230 */ /* 0x000fc40000004100 */
[C---:B------:R-:W-:Y:S01]  /*10c80*/  FFMA.FTZ R52, R29.reuse, R32, -R50 ;  /* 0x000000201d347223 */ /* 0x040fe20000010832 */
[----:B------:R-:W-:Y:S01]  /*10c90*/  FFMA.FTZ R54, R29, R38, R45 ;  /* 0x000000261d367223 */ /* 0x000fe2000001002d */
[----:B------:R-:W-:Y:S01]  /*10ca0*/  F2FP.F16.E4M3.UNPACK_B R32, R15.H1 ;  /* 0x0000000fff20723e */ /* 0x000fe200030006ff */
[-C--:B------:R-:W-:Y:S01]  /*10cb0*/  FMUL.FTZ R48, R5, R9.reuse ;  /* 0x0000000905307220 */ /* 0x080fe20000410000 */
[C---:B------:R-:W-:Y:S01]  /*10cc0*/  FFMA.FTZ R38, R4.reuse, R9, -R35 ;  /* 0x0000000904267223 */ /* 0x040fe20000010823 */
[----:B------:R-:W-:Y:S01]  /*10cd0*/  HADD2.F32 R29, -RZ, R25.H1_H1 ;  /* 0x30000019ff1d7230 */ /* 0x000fe20000004100 */
[----:B------:R-:W-:Y:S01]  /*10ce0*/  F2FP.F16.E4M3.UNPACK_B R9, R12.H1 ;  /* 0x0000000cff09723e */ /* 0x000fe200030006ff */
[----:B------:R-:W-:Y:S02]  /*10cf0*/  HADD2.F32 R34, -RZ, R34.H1_H1 ;  /* 0x30000022ff227230 */ /* 0x000fe40000004100 */
[----:B------:R-:W-:Y:S01]  /*10d00*/  FFMA.FTZ R48, R4, R37, R48 ;  /* 0x0000002504307223 */ /* 0x000fe20000010030 */
        /* <DEDUP_REMOVED lines=11> */
[-C--:B------:R-:W-:Y:S01]  /*10dc0*/  FMUL.FTZ R56, R5, R25.reuse ;  /* 0x0000001905387220 */ /* 0x080fe20000410000 */
[----:B------:R-:W-:Y:S02]  /*10dd0*/  HADD2.F32 R27, -RZ, R32.H1_H1 ;  /* 0x30000020ff1b7230 */ /* 0x000fe40000004100 */
[C---:B------:R-:W-:Y:S01]  /*10de0*/  FFMA.FTZ R34, R4.reuse, R25, -R45 ;  /* 0x0000001904227223 */ /* 0x040fe2000001082d */
[----:B------:R-:W-:Y:S01]  /*10df0*/  HADD2.F32 R10, -RZ, R10.H1_H1 ;  /* 0x3000000aff0a7230 */ /* 0x000fe20000004100 */
[----:B------:R-:W-:Y:S01]  /*10e00*/  F2FP.F16.E4M3.UNPACK_B R25, R15 ;  /* 0x0000000fff19723e */ /* 0x000fe200020006ff */
[----:B------:R-:W-:Y:S02]  /*10e10*/  HADD2.F32 R9, -RZ, R9.H1_H1 ;  /* 0x30000009ff097230 */ /* 0x000fe40000004100 */
[----:B------:R-:W-:Y:S01]  /*10e20*/  FFMA.FTZ R56, R4, R35, R56 ;  /* 0x0000002304387223 */ /* 0x000fe20000010038 */
[----:B------:R-:W-:Y:S01]  /*10e30*/  HADD2.F32 R6, -RZ, R6.H1_H1 ;  /* 0x30000006ff067230 */ /* 0x000fe20000004100 */
[----:B------:R-:W-:Y:S01]  /*10e40*/  F2FP.F16.E4M3.UNPACK_B R8, R12 ;  /* 0x0000000cff08723e */ /* 0x000fe200020006ff */
[C---:B------:R-:W-:Y:S01]  /*10e50*/  FMUL.FTZ R35, R10.reuse, R27 ;  /* 0x0000001b0a237220 */ /* 0x040fe20000410000 */
[----:B------:R-:W-:Y:S01]  /*10e60*/  FMUL.FTZ R4, R10, R9 ;  /* 0x000000090a047220 */ /* 0x000fe20000410000 */
[----:B------:R-:W-:-:S02]  /*10e70*/  HADD2.F32 R10, -RZ, R25.H0_H0 ;  /* 0x20000019ff0a7230 */ /* 0x000fc40000004100 */
[----:B------:R-:W-:Y:S02]  /*10e80*/  HADD2.F32 R5, -RZ, R36.H0_H0 ;  /* 0x20000024ff057230 */ /* 0x000fe40000004100 */
[C---:B------:R-:W-:Y:S01]  /*10e90*/  FFMA.FTZ R53, R6.reuse, R9, -R35 ;  /* 0x0000000906357223 */ /* 0x040fe20000010823 */
[----:B------:R-:W-:Y:S01]  /*10ea0*/  FFMA.FTZ R55, R6, R27, R4 ;  /* 0x0000001b06377223 */ /* 0x000fe20000010004 */
[----:B------:R-:W-:Y:S02]  /*10eb0*/  HADD2.F32 R6, -RZ, R8.H0_H0 ;  /* 0x20000008ff067230 */ /* 0x000fe40000004100 */
[----:B------:R-:W-:Y:S02]  /*10ec0*/  HADD2.F32 R4, -RZ, R30.H0_H0 ;  /* 0x2000001eff047230 */ /* 0x000fe40000004100 */
[C---:B------:R-:W-:Y:S01]  /*10ed0*/  FMUL.FTZ R9, R5.reuse, R10 ;  /* 0x0000000a05097220 */ /* 0x040fe20000410000 */
[----:B------:R-:W-:Y:S02]  /*10ee0*/  HADD2.F32 R25, -RZ, R25.H1_H1 ;  /* 0x30000019ff197230 */ /* 0x000fe40000004100 */
[----:B------:R-:W-:Y:S01]  /*10ef0*/  FMUL.FTZ R35, R5, R6 ;  /* 0x0000000605237220 */ /* 0x000fe20000410000 */
[----:B------:R-:W-:-:S02]  /*10f00*/  HADD2.F32 R36, -RZ, R36.H1_H1 ;  /* 0x30000024ff247230 */ /* 0x000fc40000004100 */
[----:B------:R-:W-:Y:S01]  /*10f10*/  FFMA.FTZ R27, R4, R6, -R9 ;  /* 0x00000006041b7223 */ /* 0x000fe20000010809 */
[----:B------:R-:W-:Y:S01]  /*10f20*/  HADD2.F32 R5, -RZ, R8.H1_H1 ;  /* 0x30000008ff057230 */ /* 0x000fe20000004100 */
[----:B------:R-:W-:Y:S01]  /*10f30*/  F2FP.F16.E4M3.UNPACK_B R9, R20.H1 ;  /* 0x00000014ff09723e */ /* 0x000fe200030006ff */
[----:B------:R-:W-:Y:S02]  /*10f40*/  HADD2.F32 R30, -RZ, R30.H1_H1 ;  /* 0x3000001eff1e7230 */ /* 0x000fe40000004100 */
[----:B------:R-:W-:Y:S01]  /*10f50*/  FMUL.FTZ R45, R36, R25 ;  /* 0x00000019242d7220 */ /* 0x000fe20000410000 */
[----:B------:R-:W-:Y:S01]  /*10f60*/  FFMA.FTZ R35, R4, R10, R35 ;  /* 0x0000000a04237223 */ /* 0x000fe20000010023 */
[----:B------:R-:W-:Y:S01]  /*10f70*/  F2FP.F16.E4M3.UNPACK_B R4, R26.H1 ;  /* 0x0000001aff04723e */ /* 0x000fe200030006ff */
[-C--:B------:R-:W-:Y:S01]  /*10f80*/  FMUL.FTZ R36, R36, R5.reuse ;  /* 0x0000000524247220 */ /* 0x080fe20000410000 */
[----:B------:R-:W-:Y:S01]  /*10f90*/  FFMA.FTZ R32, R30, R5, -R45 ;  /* 0x000000051e207223 */ /* 0x000fe2000001082d */
[----:B------:R-:W-:-:S02]  /*10fa0*/  HADD2.F32 R10, -RZ, R9.H0_H0 ;  /* 0x20000009ff0a7230 */ /* 0x000fc40000004100 */
[----:B------:R-:W-:Y:S02]  /*10fb0*/  HADD2.F32 R5, -RZ, R11.H0_H0 ;  /* 0x2000000bff057230 */ /* 0x000fe40000004100 */
[----:B------:R-:W-:Y:S01]  /*10fc0*/  FFMA.FTZ R36, R30, R25, R36 ;  /* 0x000000191e247223 */ /* 0x000fe20000010024 */
[--C-:B------:R-:W-:Y:S02]  /*10fd0*/  HADD2.F32 R6, -RZ, R4.reuse.H0_H0 ;  /* 0x20000004ff067230 */ /* 0x100fe40000004100 */
[----:B------:R-:W-:Y:S02]  /*10fe0*/  HADD2.F32 R8, -RZ, R4.H1_H1 ;  /* 0x30000004ff087230 */ /* 0x000fe40000004100 */
[----:B------:R-:W-:Y:S01]  /*10ff0*/  FMUL.FTZ R25, R5, R10 ;  /* 0x0000000a05197220 */ /* 0x000fe20000410000 */
[----:B------:R-:W-:Y:S02]  /*11000*/  HADD2.F32 R4, -RZ, R7.H0_H0 ;  /* 0x20000007ff047230 */ /* 0x000fe40000004100 */
[----:B------:R-:W-:-:S02]  /*11010*/  HADD2.F32 R30, -RZ, R9.H1_H1 ;  /* 0x30000009ff1e7230 */ /* 0x000fc40000004100 */
[-C--:B------:R-:W-:Y:S01]  /*11020*/  FMUL.FTZ R9, R5, R6.reuse ;  /* 0x0000000605097220 */ /* 0x080fe20000410000 */
[----:B------:R-:W-:Y:S02]  /*11030*/  HADD2.F32 R11, -RZ, R11.H1_H1 ;  /* 0x3000000bff0b7230 */ /* 0x000fe40000004100 */
[C---:B------:R-:W-:Y:S01]  /*11040*/  FFMA.FTZ R25, R4.reuse, R6, -R25 ;  /* 0x0000000604197223 */ /* 0x040fe20000010819 */
[----:B------:R-:W-:Y:S01]  /*11050*/  HADD2.F32 R7, -RZ, R7.H1_H1 ;  /* 0x30000007ff077230 */ /* 0x000fe20000004100 */
[----:B------:R-:W-:Y:S01]  /*11060*/  F2FP.F16.E4M3.UNPACK_B R5, R26 ;  /* 0x0000001aff05723e */ /* 0x000fe200020006ff */
[----:B------:R-:W-:Y:S01]  /*11070*/  FFMA.FTZ R45, R4, R10, R9 ;  /* 0x0000000a042d7223 */ /* 0x000fe20000010009 */
[C---:B------:R-:W-:Y:S01]  /*11080*/  FMUL.FTZ R6, R11.reuse, R30 ;  /* 0x0000001e0b067220 */ /* 0x040fe20000410000 */
[----:B------:R-:W-:Y:S01]  /*11090*/  FMUL.FTZ R11, R11, R8 ;  /* 0x000000080b0b7220 */ /* 0x000fe20000410000 */
[----:B------:R-:W-:Y:S02]  /*110a0*/  F2FP.F16.E4M3.UNPACK_B R4, R20 ;  /* 0x00000014ff04723e */ /* 0x000fe400020006ff */
[----:B------:R-:W-:Y:S01]  /*110b0*/  FFMA.FTZ R58, R7, R8, -R6 ;  /* 0x00000008073a7223 */ /* 0x000fe20000010806 */
[----:B------:R-:W-:-:S02]  /*110c0*/  HADD2.F32 R6, -RZ, R5.H0_H0 ;  /* 0x20000005ff067230 */ /* 0x000fc40000004100 */
[----:B------:R-:W-:Y:S01]  /*110d0*/  FFMA.FTZ R60, R7, R30, R11 ;  /* 0x0000001e073c7223 */ /* 0x000fe2000001000b */
[----:B------:R-:W-:Y:S02]  /*110e0*/  HADD2.F32 R8, -RZ, R5.H1_H1 ;  /* 0x30000005ff087230 */ /* 0x000fe40000004100 */
[--C-:B------:R-:W-:Y:S02]  /*110f0*/  HADD2.F32 R5, -RZ, R33.reuse.H0_H0 ;  /* 0x20000021ff057230 */ /* 0x100fe40000004100 */
[--C-:B------:R-:W-:Y:S01]  /*11100*/  HADD2.F32 R7, -RZ, R4.reuse.H0_H0 ;  /* 0x20000004ff077230 */ /* 0x100fe20000004100 */
[----:B------:R-:W-:Y:S01]  /*11110*/  F2FP.SATFINITE.E4M3.F32.PACK_AB_MERGE_C R45, R60, R45, RZ ;  /* 0x0000002d3c2d723e */ /* 0x000fe200048070ff */
[----:B------:R-:W-:Y:S02]  /*11120*/  HADD2.F32 R10, -RZ, R4.H1_H1 ;  /* 0x30000004ff0a7230 */ /* 0x000fe40000004100 */
[----:B------:R-:W-:Y:S01]  /*11130*/  FMUL.FTZ R30, R5, R6 ;  /* 0x00000006051e7220 */ /* 0x000fe20000410000 */
[----:B------:R-:W-:-:S02]  /*11140*/  HADD2.F32 R33, -RZ, R33.H1_H1 ;  /* 0x30000021ff217230 */ /* 0x000fc40000004100 */
[----:B------:R-:W-:Y:S01]  /*11150*/  FMUL.FTZ R9, R5, R7 ;  /* 0x0000000705097220 */ /* 0x000fe20000410000 */
[--C-:B------:R-:W-:Y:S01]  /*11160*/  HADD2.F32 R4, -RZ, R31.reuse.H0_H0 ;  /* 0x2000001fff047230 */ /* 0x100fe20000004100 */
[----:B------:R-:W-:Y:S01]  /*11170*/  F2FP.SATFINITE.E4M3.F32.PACK_AB_MERGE_C R5, R52, R51, RZ ;  /* 0x000000333405723e */ /* 0x000fe200048070ff */
[----:B------:R-:W-:Y:S02]  /*11180*/  HADD2.F32 R31, -RZ, R31.H1_H1 ;  /* 0x3000001fff1f7230 */ /* 0x000fe40000004100 */
[C---:B------:R-:W-:Y:S01]  /*11190*/  FMUL.FTZ R50, R33.reuse, R10 ;  /* 0x0000000a21327220 */ /* 0x040fe20000410000 */
[----:B------:R-:W-:Y:S01]  /*111a0*/  FMUL.FTZ R33, R33, R8 ;  /* 0x0000000821217220 */ /* 0x000fe20000410000 */
[C---:B------:R-:W-:Y:S01]  /*111b0*/  FFMA.FTZ R11, R4.reuse, R6, -R9 ;  /* 0x00000006040b7223 */ /* 0x040fe20000010809 */
[----:B------:R-:W-:Y:S01]  /*111c0*/  FFMA.FTZ R30, R4, R7, R30 ;  /* 0x00000007041e7223 */ /* 0x000fe2000001001e */
[C---:B------:R-:W-:Y:S01]  /*111d0*/  FFMA.FTZ R50, R31.reuse, R8, -R50 ;  /* 0x000000081f327223 */ /* 0x040fe20000010832 */
[----:B------:R-:W-:Y:S01]  /*111e0*/  FFMA.FTZ R33, R31, R10, R33 ;  /* 0x0000000a1f217223 */ /* 0x000fe20000010021 */
[----:B------:R-:W-:-:S02]  /*111f0*/  F2FP.SATFINITE.E4M3.F32.PACK_AB_MERGE_C R4, R47, R44, RZ ;  /* 0x0000002c2f04723e */ /* 0x000fc400048070ff */
[----:B------:R-:W-:Y:S02]  /*11200*/  F2FP.SATFINITE.E4M3.F32.PACK_AB_MERGE_C R6, R53, R34, RZ ;  /* 0x000000223506723e */ /* 0x000fe400048070ff */
[----:B------:R-:W-:Y:S02]  /*11210*/  F2FP.SATFINITE.E4M3.F32.PACK_AB_MERGE_C R7, R58, R25, RZ ;  /* 0x000000193a07723e */ /* 0x000fe400048070ff */
[----:B------:R-:W-:Y:S02]  /*11220*/  F2FP.SATFINITE.E4M3.F32.PACK_AB_MERGE_C R8, R49, R46, RZ ;  /* 0x0000002e3108723e */ /* 0x000fe400048070ff */
[----:B------:R-:W-:Y:S02]  /*11230*/  F2FP.SATFINITE.E4M3.F32.PACK_AB_MERGE_C R9, R54, R39, RZ ;  /* 0x000000273609723e */ /* 0x000fe400048070ff */
[----:B------:R-:W-:Y:S02]  /*11240*/  F2FP.SATFINITE.E4M3.F32.PACK_AB_MERGE_C R10, R55, R56, RZ ;  /* 0x00000038370a723e */ /* 0x000fe400048070ff */
[----:B------:R-:W-:-:S02]  /*11250*/  F2FP.SATFINITE.E4M3.F32.PACK_AB_MERGE_C R4, R42, R43, R4 ;  /* 0x0000002b2a04723e */ /* 0x000fc40004807004 */
[----:B------:R-:W-:Y:S02]  /*11260*/  F2FP.SATFINITE.E4M3.F32.PACK_AB_MERGE_C R5, R37, R38, R5 ;  /* 0x000000262505723e */ /* 0x000fe40004807005 */
[----:B------:R-:W-:Y:S02]  /*11270*/  F2FP.SATFINITE.E4M3.F32.PACK_AB_MERGE_C R6, R32, R27, R6 ;  /* 0x0000001b2006723e */ /* 0x000fe40004807006 */
[----:B------:R-:W-:Y:S02]  /*11280*/  F2FP.SATFINITE.E4M3.F32.PACK_AB_MERGE_C R7, R50, R11, R7 ;  /* 0x0000000b3207723e */ /* 0x000fe40004807007 */
[----:B------:R-:W-:Y:S02]  /*11290*/  F2FP.SATFINITE.E4M3.F32.PACK_AB_MERGE_C R8, R40, R41, R8 ;  /* 0x000000292808723e */ /* 0x000fe40004807008 */
[----:B------:R-:W-:Y:S01]  /*112a0*/  F2FP.SATFINITE.E4M3.F32.PACK_AB_MERGE_C R9, R29, R48, R9 ;  /* 0x000000301d09723e */ /* 0x000fe20004807009 */
[----:B------:R1:W-:Y:S01]  /*112b0*/  STS.128 [R62+0x20400], R4 ;  /* 0x020400043e007388 */ /* 0x0003e20000000c00 */
[----:B------:R-:W-:-:S02]  /*112c0*/  F2FP.SATFINITE.E4M3.F32.PACK_AB_MERGE_C R10, R36, R35, R10 ;  /* 0x00000023240a723e */ /* 0x000fc4000480700a */
[----:B------:R-:W-:-:S05]  /*112d0*/  F2FP.SATFINITE.E4M3.F32.PACK_AB_MERGE_C R11, R33, R30, R45 ;  /* 0x0000001e210b723e */ /* 0x000fca000480702d */
[----:B------:R1:W-:Y:S02]  /*112e0*/  STS.128 [R21+0x20400], R8 ;  /* 0x0204000815007388 */ /* 0x0003e40000000c00 */
.L_x_634:
[----:B------:R-:W-:Y:S05]  /*112f0*/  BSYNC B1 ;  /* 0x0000000000017941 */ /* 0x000fea0003800000 */
.L_x_633:
[----:B------:R-:W-:Y:S04]  /*11300*/  BSSY B1, `(.L_x_635) ;  /* 0x00000c5000017945 */ /* 0x000fe80003800000 */
[----:B------:R-:W-:Y:S05]  /*11310*/  @P2 BRA `(.L_x_636) ;  /* 0x0000000c000c2947 */ /* 0x000fea0003800000 */
[----:B-1----:R-:W2:Y:S04]  /*11320*/  LDL R8, [R1+0x20] ;  /* 0x0000200001087983 */ /* 0x002ea80000100800 */
[----:B------:R-:W3:Y:S01]  /*11330*/  LDL R60, [R1+0x48] ;  /* 0x00004800013c7983 */ /* 0x000ee20000100800 */
[----:B------:R-:W-:Y:S02]  /*11340*/  LEA.HI R4, R3, R59, RZ, 0x1c ;  /* 0x0000003b03047211 */ /* 0x000fe400078fe0ff */
[----:B------:R-:W-:Y:S02]  /*11350*/  SHF.L.U32 R5, R57, 0x7, RZ ;  /* 0x0000000739057819 */ /* 0x000fe400000006ff */
[----:B------:R-:W-:Y:S02]  /*11360*/  SHF.R.S32.HI R7, RZ, 0x1f, R4 ;  /* 0x0000001fff077819 */ /* 0x000fe40000011404 */
[----:B------:R-:W-:Y:S01]  /*11370*/  LOP3.LUT R6, R5, 0x380, RZ, 0xc0, !PT ;  /* 0x0000038005067812 */ /* 0x000fe200078ec0ff */
[----:B------:R-:W-:Y:S01]  /*11380*/  IMAD.SHL.U32 R5, R4, 0x10, RZ ;  /* 0x0000001004057824 */ /* 0x000fe200078e00ff */
[----:B------:R-:W-:-:S02]  /*11390*/  LEA.HI R7, R7, R4, RZ, 0x3 ;  /* 0x0000000407077211 */ /* 0x000fc400078f18ff */
[----:B------:R-:W-:Y:S02]  /*113a0*/  F2FP.F16.E4M3.UNPACK_B R37, R0.H1 ;  /* 0x00000000ff25723e */ /* 0x000fe400030006ff */
[----:B------:R-:W-:Y:S01]  /*113b0*/  LOP3.LUT R4, R6, 0x70, R5, 0xf8, !PT ;  /* 0x0000007006047812 */ /* 0x000fe200078ef805 */
[----:B------:R-:W-:Y:S01]  /*113c0*/  IMAD.SHL.U32 R7, R7, 0x800, RZ ;  /* 0x0000080007077824 */ /* 0x000fe200078e00ff */
[----:B------:R-:W-:Y:S01]  /*113d0*/  SHF.R.U32.HI R5, RZ, 0x3, R6 ;  /* 0x00000003ff057819 */ /* 0x000fe20000011606 */
[----:B------:R-:W-:Y:S01]  /*113e0*/  HADD2.F32 R39, -RZ, R37.H0_H0 ;  /* 0x20000025ff277230 */ /* 0x000fe20000004100 */
[----:B------:R-:W-:Y:S02]  /*113f0*/  F2FP.F16.E4M3.UNPACK_B R41, R13.H1 ;  /* 0x0000000dff29723e */ /* 0x000fe400030006ff */
[----:B------:R-:W-:Y:S02]  /*11400*/  LOP3.LUT R4, R4, R5, RZ, 0x3c, !PT ;  /* 0x0000000504047212 */ /* 0x000fe400078e3cff */
[----:B------:R-:W-:Y:S01]  /*11410*/  LOP3.LUT R7, R7, 0xffffc000, RZ, 0xc0, !PT ;  /* 0xffffc00007077812 */ /* 0x000fe200078ec0ff */
[--C-:B------:R-:W-:Y:S01]  /*11420*/  HADD2.F32 R43, -RZ, R41.reuse.H0_H0 ;  /* 0x20000029ff2b7230 */ /* 0x100fe20000004100 */
[----:B------:R-:W-:Y:S01]  /*11430*/  F2FP.F16.E4M3.UNPACK_B R46, R13 ;  /* 0x0000000dff2e723e */ /* 0x000fe200020006ff */
[----:B------:R-:W-:Y:S01]  /*11440*/  HADD2.F32 R41, -RZ, R41.H1_H1 ;  /* 0x30000029ff297230 */ /* 0x000fe20000004100 */
[----:B------:R-:W-:-:S02]  /*11450*/  F2FP.F16.E4M3.UNPACK_B R49, R14 ;  /* 0x0000000eff31723e */ /* 0x000fc400020006ff */
[----:B------:R-:W-:Y:S01]  /*11460*/  F2FP.F16.E4M3.UNPACK_B R55, R20.H1 ;  /* 0x00000014ff37723e */ /* 0x000fe200030006ff */
[--C-:B------:R-:W-:Y:S02]  /*11470*/  HADD2.F32 R48, -RZ, R46.reuse.H0_H0 ;  /* 0x2000002eff307230 */ /* 0x100fe40000004100 */
[----:B------:R-:W-:Y:S02]  /*11480*/  HADD2.F32 R47, -RZ, R46.H1_H1 ;  /* 0x3000002eff2f7230 */ /* 0x000fe40000004100 */
[----:B------:R-:W-:Y:S02]  /*11490*/  HADD2.F32 R52, -RZ, R49.H0_H0 ;  /* 0x20000031ff347230 */ /* 0x000fe40000004100 */
[----:B------:R-:W-:Y:S01]  /*114a0*/  HADD2.F32 R57, -RZ, R55.H1_H1 ;  /* 0x30000037ff397230 */ /* 0x000fe20000004100 */
[----:B--2---:R-:W-:-:S04]  /*114b0*/  IADD3 R8, R4, R7, R8 ;  /* 0x0000000704087210 */ /* 0x004fc80007ffe008 */
[----:B------:R-:W-:Y:S01]  /*114c0*/  IADD3 R21, R23, R8, RZ ;  /* 0x0000000817157210 */ /* 0x000fe20007ffe0ff */
[----:B---3--:R-:W1:Y:S04]  /*114d0*/  LDS.128 R4, [R60+0x20400] ;  /* 0x020400003c047984 */ /* 0x008e680000000c00 */
[----:B------:R-:W2:Y:S01]  /*114e0*/  LDS.128 R8, [R21+0x20400] ;  /* 0x0204000015087984 */ /* 0x000ea20000000c00 */
[-C--:B-1----:R-:W-:Y:S02]  /*114f0*/  F2FP.F16.E4M3.UNPACK_B R25, R4.reuse ;  /* 0x00000004ff19723e */ /* 0x082fe400020006ff */
[----:B------:R-:W-:Y:S02]  /*11500*/  F2FP.F16.E4M3.UNPACK_B R4, R4.H1 ;  /* 0x00000004ff04723e */ /* 0x000fe400030006ff */
[----:B--2---:R-:W-:-:S02]  /*11510*/  F2FP.F16.E4M3.UNPACK_B R32, R8.H1 ;  /* 0x00000008ff20723e */ /* 0x004fc400030006ff */
[-C--:B------:R-:W-:Y:S02]  /*11520*/  F2FP.F16.E4M3.UNPACK_B R27, R5.reuse ;  /* 0x00000005ff1b723e */ /* 0x080fe400020006ff */
[----:B------:R-:W-:Y:S01]  /*11530*/  F2FP.F16.E4M3.UNPACK_B R29, R5.H1 ;  /* 0x00000005ff1d723e */ /* 0x000fe200030006ff */
[----:B------:R-:W-:Y:S01]  /*11540*/  HADD2.F32 R33, -RZ, R32.H0_H0 ;  /* 0x20000020ff217230 */ /* 0x000fe20000004100 */
[----:B------:R-:W-:Y:S01]  /*11550*/  F2FP.F16.E4M3.UNPACK_B R8, R8 ;  /* 0x00000008ff08723e */ /* 0x000fe200020006ff */
[----:B------:R-:W-:Y:S01]  /*11560*/  HADD2.F32 R5, -RZ, R4.H0_H0 ;  /* 0x20000004ff057230 */ /* 0x000fe20000004100 */
[----:B0-----:R-:W-:Y:S01]  /*11570*/  F2FP.F16.E4M3.UNPACK_B R34, R9 ;  /* 0x00000009ff22723e */ /* 0x001fe200020006ff */
[----:B------:R-:W-:Y:S02]  /*11580*/  HADD2.F32 R32, -RZ, R32.H1_H1 ;  /* 0x30000020ff207230 */ /* 0x000fe40000004100 */
[-C--:B------:R-:W-:Y:S01]  /*11590*/  FMUL.FTZ R40, R39, R33.reuse ;  /* 0x0000002127287220 */ /* 0x080fe20000410000 */
[----:B------:R-:W-:Y:S01]  /*115a0*/  FMUL.FTZ R38, R43, R33 ;  /* 0x000000212b267220 */ /* 0x000fe20000410000 */
[----:B------:R-:W-:Y:S01]  /*115b0*/  F2FP.F16.E4M3.UNPACK_B R35, R9.H1 ;  /* 0x00000009ff23723e */ /* 0x000fe200030006ff */
[----:B------:R-:W-:-:S02]  /*115c0*/  HADD2.F32 R9, -RZ, R8.H0_H0 ;  /* 0x20000008ff097230 */ /* 0x000fc40000004100 */
[-C--:B------:R-:W-:Y:S01]  /*115d0*/  FFMA.FTZ R40, R43, R5.reuse, R40 ;  /* 0x000000052b287223 */ /* 0x080fe20000010028 */
[----:B------:R-:W-:Y:S01]  /*115e0*/  F2FP.F16.E4M3.UNPACK_B R43, R0 ;  /* 0x00000000ff2b723e */ /* 0x000fe200020006ff */
[----:B------:R-:W-:Y:S01]  /*115f0*/  FFMA.FTZ R38, R39, R5, -R38 ;  /* 0x0000000527267223 */ /* 0x000fe20000010826 */
[----:B------:R-:W-:Y:S02]  /*11600*/  HADD2.F32 R39, -RZ, R37.H1_H1 ;  /* 0x30000025ff277230 */ /* 0x000fe40000004100 */
[----:B------:R-:W-:Y:S01]  /*11610*/  FMUL.FTZ R37, R48, R9 ;  /* 0x0000000930257220 */ /* 0x000fe20000410000 */
[----:B------:R-:W-:Y:S02]  /*11620*/  HADD2.F32 R5, -RZ, R4.H1_H1 ;  /* 0x30000004ff057230 */ /* 0x000fe40000004100 */
[-C--:B------:R-:W-:Y:S01]  /*11630*/  FMUL.FTZ R42, R41, R32.reuse ;  /* 0x00000020292a7220 */ /* 0x080fe20000410000 */
[----:B------:R-:W-:Y:S02]  /*11640*/  HADD2.F32 R44, -RZ, R43.H0_H0 ;  /* 0x2000002bff2c7230 */ /* 0x000fe40000004100 */
[----:B------:R-:W-:Y:S01]  /*11650*/  FMUL.FTZ R32, R39, R32 ;  /* 0x0000002027207220 */ /* 0x000fe20000410000 */
[----:B------:R-:W-:-:S02]  /*11660*/  HADD2.F32 R4, -RZ, R25.H0_H0 ;  /* 0x20000019ff047230 */ /* 0x000fc40000004100 */
[----:B------:R-:W-:Y:S01]  /*11670*/  FFMA.FTZ R39, R39, R5, -R42 ;  /* 0x0000000527277223 */ /* 0x000fe2000001082a */
[----:B------:R-:W-:Y:S01]  /*11680*/  F2FP.F16.E4M3.UNPACK_B R42, R24.H1 ;  /* 0x00000018ff2a723e */ /* 0x000fe200030006ff */
[C---:B------:R-:W-:Y:S01]  /*11690*/  FMUL.FTZ R9, R44.reuse, R9 ;  /* 0x000000092c097220 */ /* 0x040fe20000410000 */
[----:B------:R-:W-:Y:S01]  /*116a0*/  FFMA.FTZ R41, R41, R5, R32 ;  /* 0x0000000529297223 */ /* 0x000fe20000010020 */
[-C--:B------:R-:W-:Y:S01]  /*116b0*/  FFMA.FTZ R37, R44, R4.reuse, -R37 ;  /* 0x000000042c257223 */ /* 0x080fe20000010825 */
[----:B------:R-:W-:Y:S02]  /*116c0*/  HADD2.F32 R8, -RZ, R8.H1_H1 ;  /* 0x30000008ff087230 */ /* 0x000fe40000004100 */
[----:B------:R-:W-:Y:S01]  /*116d0*/  FFMA.FTZ R9, R48, R4, R9 ;  /* 0x0000000430097223 */ /* 0x000fe20000010009 */
[----:B------:R-:W-:Y:S01]  /*116e0*/  F2FP.F16.E4M3.UNPACK_B R48, R14.H1 ;  /* 0x0000000eff30723e */ /* 0x000fe200030006ff */
[----:B------:R-:W-:Y:S01]  /*116f0*/  HADD2.F32 R5, -RZ, R35.H0_H0 ;  /* 0x20000023ff057230 */ /* 0x000fe20000004100 */
[----:B------:R-:W-:Y:S01]  /*11700*/  F2FP.F16.E4M3.UNPACK_B R36, R10 ;  /* 0x0000000aff24723e */ /* 0x000fe200020006ff */
[----:B------:R-:W-:-:S02]  /*11710*/  HADD2.F32 R45, -RZ, R43.H1_H1 ;  /* 0x3000002bff2d7230 */ /* 0x000fc40000004100 */
[----:B------:R-:W-:Y:S01]  /*11720*/  FMUL.FTZ R32, R47, R8 ;  /* 0x000000082f207220 */ /* 0x000fe20000410000 */
[----:B------:R-:W-:Y:S01]  /*11730*/  HADD2.F32 R46, -RZ, R48.H0_H0 ;  /* 0x20000030ff2e7230 */ /* 0x000fe20000004100 */
[----:B------:R-:W-:Y:S01]  /*11740*/  F2FP.F16.E4M3.UNPACK_B R10, R10.H1 ;  /* 0x0000000aff0a723e */ /* 0x000fe200030006ff */
[----:B------:R-:W-:Y:S02]  /*11750*/  HADD2.F32 R44, -RZ, R42.H0_H0 ;  /* 0x2000002aff2c7230 */ /* 0x000fe40000004100 */
[----:B------:R-:W-:Y:S01]  /*11760*/  FMUL.FTZ R8, R45, R8 ;  /* 0x000000082d087220 */ /* 0x000fe20000410000 */
[----:B------:R-:W-:Y:S02]  /*11770*/  HADD2.F32 R25, -RZ, R25.H1_H1 ;  /* 0x30000019ff197230 */ /* 0x000fe40000004100 */
[-C--:B------:R-:W-:Y:S01]  /*11780*/  FMUL.FTZ R43, R46, R5.reuse ;  /* 0x000000052e2b7220 */ /* 0x080fe20000410000 */
[----:B------:R-:W-:Y:S02]  /*11790*/  HADD2.F32 R4, -RZ, R29.H0_H0 ;  /* 0x2000001dff047230 */ /* 0x000fe40000004100 */
[----:B------:R-:W-:Y:S01]  /*117a0*/  FMUL.FTZ R5, R44, R5 ;  /* 0x000000052c057220 */ /* 0x000fe20000410000 */
[----:B------:R-:W-:-:S02]  /*117b0*/  HADD2.F32 R35, -RZ, R35.H1_H1 ;  /* 0x30000023ff237230 */ /* 0x000fc40000004100 */
[-C--:B------:R-:W-:Y:S01]  /*117c0*/  FFMA.FTZ R32, R45, R25.reuse, -R32 ;  /* 0x000000192d207223 */ /* 0x080fe20000010820 */
[----:B------:R-:W-:Y:S01]  /*117d0*/  FFMA.FTZ R8, R47, R25, R8 ;  /* 0x000000192f087223 */ /* 0x000fe20000010008 */
[-C--:B------:R-:W-:Y:S01]  /*117e0*/  FFMA.FTZ R43, R44, R4.reuse, -R43 ;  /* 0x000000042c2b7223 */ /* 0x080fe2000001082b */
[----:B------:R-:W-:Y:S01]  /*117f0*/  FFMA.FTZ R44, R46, R4, R5 ;  /* 0x000000042e2c7223 */ /* 0x000fe20000010005 */
[----:B------:R-:W-:Y:S01]  /*11800*/  F2FP.F16.E4M3.UNPACK_B R45, R24 ;  /* 0x00000018ff2d723e */ /* 0x000fe200020006ff */
[----:B------:R-:W-:Y:S01]  /*11810*/  HADD2.F32 R47, -RZ, R42.H1_H1 ;  /* 0x3000002aff2f7230 */ /* 0x000fe20000004100 */
[-C--:B------:R-:W-:Y:S01]  /*11820*/  F2FP.F16.E4M3.UNPACK_B R30, R6.reuse ;  /* 0x00000006ff1e723e */ /* 0x080fe200020006ff */
[----:B------:R-:W-:Y:S01]  /*11830*/  HADD2.F32 R5, -RZ, R34.H0_H0 ;  /* 0x20000022ff057230 */ /* 0x000fe20000004100 */
[----:B------:R-:W-:Y:S01]  /*11840*/  F2FP.F16.E4M3.UNPACK_B R6, R6.H1 ;  /* 0x00000006ff06723e */ /* 0x000fe200030006ff */
[----:B------:R-:W-:Y:S02]  /*11850*/  HADD2.F32 R51, -RZ, R48.H1_H1 ;  /* 0x30000030ff337230 */ /* 0x000fe40000004100 */
[----:B------:R-:W-:Y:S01]  /*11860*/  FMUL.FTZ R48, R47, R35 ;  /* 0x000000232f307220 */ /* 0x000fe20000410000 */
[----:B------:R-:W-:-:S02]  /*11870*/  HADD2.F32 R29, -RZ, R29.H1_H1 ;  /* 0x3000001dff1d7230 */ /* 0x000fc40000004100 */
[----:B------:R-:W-:Y:S01]  /*11880*/  FMUL.FTZ R25, R52, R5 ;  /* 0x0000000534197220 */ /* 0x000fe20000410000 */
[----:B------:R-:W-:Y:S02]  /*11890*/  HADD2.F32 R50, -RZ, R45.H0_H0 ;  /* 0x2000002dff327230 */ /* 0x000fe40000004100 */
[C---:B------:R-:W-:Y:S01]  /*118a0*/  FMUL.FTZ R42, R51.reuse, R35 ;  /* 0x00000023332a7220 */ /* 0x040fe20000410000 */
[----:B------:R-:W-:Y:S02]  /*118b0*/  HADD2.F32 R4, -RZ, R27.H0_H0 ;  /* 0x2000001bff047230 */ /* 0x000fe40000004100 */
[----:B------:R-:W-:Y:S01]  /*118c0*/  FFMA.FTZ R35, R51, R29, R48 ;  /* 0x0000001d33237223 */ /* 0x000fe20000010030 */
[----:B------:R-:W-:Y:S02]  /*118d0*/  HADD2.F32 R51, -RZ, R49.H1_H1 ;  /* 0x30000031ff337230 */ /* 0x000fe40000004100 */
[C---:B------:R-:W-:Y:S01]  /*118e0*/  FMUL.FTZ R5, R50.reuse, R5 ;  /* 0x0000000532057220 */ /* 0x040fe20000410000 */
[----:B------:R-:W-:Y:S01]  /*118f0*/  F2FP.F16.E4M3.UNPACK_B R49, R12.H1 ;  /* 0x0000000cff31723e */ /* 0x000fe200030006ff */
[-C--:B------:R-:W-:Y:S01]  /*11900*/  FFMA.FTZ R25, R50, R4.reuse, -R25 ;  /* 0x0000000432197223 */ /* 0x080fe20000010819 */
[----:B------:R-:W-:Y:S01]  /*11910*/  F2FP.F16.E4M3.UNPACK_B R50, R15.H1 ;  /* 0x0000000fff32723e */ /* 0x000fe200030006ff */
[----:B------:R-:W-:Y:S01]  /*11920*/  FFMA.FTZ R46, R47, R29, -R42 ;  /* 0x0000001d2f2e7223 */ /* 0x000fe2000001082a */
[----:B------:R-:W-:Y:S01]  /*11930*/  FFMA.FTZ R29, R52, R4, R5 ;  /* 0x00000004341d7223 */ /* 0x000fe20000010005 */
[----:B------:R-:W-:Y:S01]  /*11940*/  HADD2.F32 R34, -RZ, R34.H1_H1 ;  /* 0x30000022ff227230 */ /* 0x000fe20000004100 */
[-C--:B------:R-:W-:Y:S01]  /*11950*/  F2FP.F16.E4M3.UNPACK_B R33, R11.reuse ;  /* 0x0000000bff21723e */ /* 0x080fe200020006ff */
[----:B------:R-:W-:Y:S01]  /*11960*/  HADD2.F32 R52, -RZ, R50.H0_H0 ;  /* 0x20000032ff347230 */ /* 0x000fe20000004100 */
[----:B------:R-:W-:Y:S01]  /*11970*/  F2FP.F16.E4M3.UNPACK_B R11, R11.H1 ;  /* 0x0000000bff0b723e */ /* 0x000fe200030006ff */
[----:B------:R-:W-:-:S02]  /*11980*/  HADD2.F32 R5, -RZ, R10.H0_H0 ;  /* 0x2000000aff057230 */ /* 0x000fc40000004100 */
[-C--:B------:R-:W-:Y:S01]  /*11990*/  FMUL.FTZ R42, R51, R34.reuse ;  /* 0x00000022332a7220 */ /* 0x080fe20000410000 */
[----:B------:R-:W-:Y:S01]  /*119a0*/  HADD2.F32 R48, -RZ, R49.H0_H0 ;  /* 0x20000031ff307230 */ /* 0x000fe20000004100 */
[----:B------:R-:W-:Y:S01]  /*119b0*/  F2FP.F16.E4M3.UNPACK_B R31, R7 ;  /* 0x00000007ff1f723e */ /* 0x000fe200020006ff */
[----:B------:R-:W-:Y:S02]  /*119c0*/  HADD2.F32 R47, -RZ, R45.H1_H1 ;  /* 0x3000002dff2f7230 */ /* 0x000fe40000004100 */
[-C--:B------:R-:W-:Y:S01]  /*119d0*/  FMUL.FTZ R45, R52, R5.reuse ;  /* 0x00000005342d7220 */ /* 0x080fe20000410000 */
[----:B------:R-:W-:Y:S02]  /*119e0*/  HADD2.F32 R27, -RZ, R27.H1_H1 ;  /* 0x3000001bff1b7230 */ /* 0x000fe40000004100 */
[----:B------:R-:W-:Y:S01]  /*119f0*/  FMUL.FTZ R5, R48, R5 ;  /* 0x0000000530057220 */ /* 0x000fe20000410000 */
[----:B------:R-:W-:Y:S02]  /*11a00*/  HADD2.F32 R4, -RZ, R6.H0_H0 ;  /* 0x20000006ff047230 */ /* 0x000fe40000004100 */
[----:B------:R-:W-:Y:S01]  /*11a10*/  FMUL.FTZ R34, R47, R34 ;  /* 0x000000222f227220 */ /* 0x000fe20000410000 */
[----:B------:R-:W-:-:S02]  /*11a20*/  HADD2.F32 R10, -RZ, R10.H1_H1 ;  /* 0x3000000aff0a7230 */ /* 0x000fc40000004100 */
[-C--:B------:R-:W-:Y:S01]  /*11a30*/  FFMA.FTZ R42, R47, R27.reuse, -R42 ;  /* 0x0000001b2f2a7223 */ /* 0x080fe2000001082a */
[----:B------:R-:W-:Y:S02]  /*11a40*/  HADD2.F32 R6, -RZ, R6.H1_H1 ;  /* 0x30000006ff067230 */ /* 0x000fe40000004100 */
[-C--:B------:R-:W-:Y:S01]  /*11a50*/  FFMA.FTZ R47, R48, R4.reuse, -R45 ;  /* 0x00000004302f7223 */ /* 0x080fe2000001082d */
[----:B------:R-:W-:Y:S01]  /*11a60*/  FFMA.FTZ R48, R52, R4, R5 ;  /* 0x0000000434307223 */ /* 0x000fe20000010005 */
[----:B------:R-:W-:Y:S02]  /*11a70*/  HADD2.F32 R4, -RZ, R50.H1_H1 ;  /* 0x30000032ff047230 */ /* 0x000fe40000004100 */
[----:B------:R-:W-:Y:S01]  /*11a80*/  FFMA.FTZ R34, R51, R27, R34 ;  /* 0x0000001b33227223 */ /* 0x000fe20000010022 */
[----:B------:R-:W-:Y:S01]  /*11a90*/  HADD2.F32 R50, -RZ, R49.H1_H1 ;  /* 0x30000031ff327230 */ /* 0x000fe20000004100 */
[----:B------:R-:W-:Y:S01]  /*11aa0*/  F2FP.F16.E4M3.UNPACK_B R52, R15 ;  /* 0x0000000fff34723e */ /* 0x000fe200020006ff */
[----:B------:R-:W-:Y:S01]  /*11ab0*/  HADD2.F32 R5, -RZ, R36.H0_H0 ;  /* 0x20000024ff057230 */ /* 0x000fe20000004100 */
[----:B------:R-:W-:Y:S01]  /*11ac0*/  F2FP.F16.E4M3.UNPACK_B R51, R12 ;  /* 0x0000000cff33723e */ /* 0x000fe200020006ff */
[-C--:B------:R-:W-:Y:S01]  /*11ad0*/  FMUL.FTZ R27, R4, R10.reuse ;  /* 0x0000000a041b7220 */ /* 0x080fe20000410000 */
[C---:B------:R-:W-:Y:S01]  /*11ae0*/  FMUL.FTZ R45, R50.reuse, R10 ;  /* 0x0000000a322d7220 */ /* 0x040fe20000410000 */
[----:B------:R-:W-:Y:S01]  /*11af0*/  HADD2.F32 R10, -RZ, R52.H0_H0 ;  /* 0x20000034ff0a7230 */ /* 0x000fe20000004100 */
[----:B------:R-:W-:Y:S01]  /*11b00*/  F2FP.F16.E4M3.UNPACK_B R7, R7.H1 ;  /* 0x00000007ff07723e */ /* 0x000fe200030006ff */
[-C--:B------:R-:W-:Y:S01]  /*11b10*/  FFMA.FTZ R50, R50, R6.reuse, -R27 ;  /* 0x0000000632327223 */ /* 0x080fe2000001081b */
[----:B------:R-:W-:Y:S01]  /*11b20*/  FFMA.FTZ R49, R4, R6, R45 ;  /* 0x0000000604317223 */ /* 0x000fe2000001002d */
[----:B------:R-:W-:-:S02]  /*11b30*/  HADD2.F32 R6, -RZ, R51.H0_H0 ;  /* 0x20000033ff067230 */ /* 0x000fc40000004100 */
[-C--:B------:R-:W-:Y:S01]  /*11b40*/  FMUL.FTZ R27, R10, R5.reuse ;  /* 0x000000050a1b7220 */ /* 0x080fe20000410000 */
[----:B------:R-:W-:Y:S01]  /*11b50*/  HADD2.F32 R4, -RZ, R30.H0_H0 ;  /* 0x2000001eff047230 */ /* 0x000fe20000004100 */
[----:B------:R-:W-:Y:S01]  /*11b60*/  F2FP.SATFINITE.E4M3.F32.PACK_AB_MERGE_C R40, R41, R40, RZ ;  /* 0x000000282928723e */ /* 0x000fe200048070ff */
[----:B------:R-:W-:Y:S02]  /*11b70*/  HADD2.F32 R54, -RZ, R52.H1_H1 ;  /* 0x30000034ff367230 */ /* 0x000fe40000004100 */
[C---:B------:R-:W-:Y:S01]  /*11b80*/  FMUL.FTZ R5, R6.reuse, R5 ;  /* 0x0000000506057220 */ /* 0x040fe20000410000 */
[----:B------:R-:W-:Y:S02]  /*11b90*/  HADD2.F32 R36, -RZ, R36.H1_H1 ;  /* 0x30000024ff247230 */ /* 0x000fe40000004100 */
[-C--:B------:R-:W-:Y:S01]  /*11ba0*/  FFMA.FTZ R6, R6, R4.reuse, -R27 ;  /* 0x0000000406067223 */ /* 0x080fe2000001081b */
[----:B------:R-:W-:Y:S02]  /*11bb0*/  HADD2.F32 R52, -RZ, R51.H1_H1 ;  /* 0x30000033ff347230 */ /* 0x000fe40000004100 */
[----:B------:R-:W-:Y:S01]  /*11bc0*/  FFMA.FTZ R10, R10, R4, R5 ;  /* 0x000000040a0a7223 */ /* 0x000fe20000010005 */
[----:B------:R-:W-:-:S02]  /*11bd0*/  HADD2.F32 R30, -RZ, R30.H1_H1 ;  /* 0x3000001eff1e7230 */ /* 0x000fc40000004100 */
[----:B------:R-:W-:Y:S01]  /*11be0*/  FMUL.FTZ R27, R54, R36 ;  /* 0x00000024361b7220 */ /* 0x000fe20000410000 */
[----:B------:R-:W-:Y:S01]  /*11bf0*/  F2FP.F16.E4M3.UNPACK_B R4, R26.H1 ;  /* 0x0000001aff04723e */ /* 0x000fe200030006ff */
[C---:B------:R-:W-:Y:S01]  /*11c00*/  FMUL.FTZ R45, R52.reuse, R36 ;  /* 0x00000024342d7220 */ /* 0x040fe20000410000 */
[----:B------:R-:W-:Y:S02]  /*11c10*/  HADD2.F32 R5, -RZ, R11.H0_H0 ;  /* 0x2000000bff057230 */ /* 0x000fe40000004100 */
[-C--:B------:R-:W-:Y:S01]  /*11c20*/  FFMA.FTZ R27, R52, R30.reuse, -R27 ;  /* 0x0000001e341b7223 */ /* 0x080fe2000001081b */
[----:B------:R-:W-:Y:S02]  /*11c30*/  HADD2.F32 R52, -RZ, R55.H0_H0 ;  /* 0x20000037ff347230 */ /* 0x000fe40000004100 */
[----:B------:R-:W-:Y:S01]  /*11c40*/  FFMA.FTZ R45, R54, R30, R45 ;  /* 0x0000001e362d7223 */ /* 0x000fe2000001002d */
[--C-:B------:R-:W-:Y:S01]  /*11c50*/  HADD2.F32 R30, -RZ, R4.reuse.H0_H0 ;  /* 0x20000004ff1e7230 */ /* 0x100fe20000004100 */
[----:B------:R-:W-:Y:S01]  /*11c60*/  F2FP.F16.E4M3.UNPACK_B R55, R26 ;  /* 0x0000001aff37723e */ /* 0x000fe200020006ff */
[----:B------:R-:W-:-:S02]  /*11c70*/  HADD2.F32 R53, -RZ, R4.H1_H1 ;  /* 0x30000004ff357230 */ /* 0x000fc40000004100 */
[-C--:B------:R-:W-:Y:S01]  /*11c80*/  FMUL.FTZ R51, R52, R5.reuse ;  /* 0x0000000534337220 */ /* 0x080fe20000410000 */
[----:B------:R-:W-:Y:S02]  /*11c90*/  HADD2.F32 R4, -RZ, R7.H0_H0 ;  /* 0x20000007ff047230 */ /* 0x000fe40000004100 */
[----:B------:R-:W-:Y:S01]  /*11ca0*/  FMUL.FTZ R5, R30, R5 ;  /* 0x000000051e057220 */ /* 0x000fe20000410000 */
[----:B------:R-:W-:Y:S01]  /*11cb0*/  HADD2.F32 R11, -RZ, R11.H1_H1 ;  /* 0x3000000bff0b7230 */ /* 0x000fe20000004100 */
[----:B------:R-:W-:Y:S01]  /*11cc0*/  F2FP.SATFINITE.E4M3.F32.PACK_AB_MERGE_C R47, R50, R47, RZ ;  /* 0x0000002f322f723e */ /* 0x000fe200048070ff */
[----:B------:R-:W-:Y:S02]  /*11cd0*/  HADD2.F32 R7, -RZ, R7.H1_H1 ;  /* 0x30000007ff077230 */ /* 0x000fe40000004100 */
[-C--:B------:R-:W-:Y:S01]  /*11ce0*/  FFMA.FTZ R51, R30, R4.reuse, -R51 ;  /* 0x000000041e337223 */ /* 0x080fe20000010833 */
[----:B------:R-:W-:Y:S01]  /*11cf0*/  FFMA.FTZ R52, R52, R4, R5 ;  /* 0x0000000434347223 */ /* 0x000fe20000010005 */
[-C--:B------:R-:W-:Y:S01]  /*11d00*/  FMUL.FTZ R30, R57, R11.reuse ;  /* 0x0000000b391e7220 */ /* 0x080fe20000410000 */
[----:B------:R-:W-:Y:S01]  /*11d10*/  F2FP.F16.E4M3.UNPACK_B R4, R20 ;  /* 0x00000014ff04723e */ /* 0x000fe200020006ff */
[----:B------:R-:W-:Y:S01]  /*11d20*/  FMUL.FTZ R36, R53, R11 ;  /* 0x0000000b35247220 */ /* 0x000fe20000410000 */
[----:B------:R-:W-:-:S02]  /*11d30*/  HADD2.F32 R5, -RZ, R33.H0_H0 ;  /* 0x20000021ff057230 */ /* 0x000fc40000004100 */
[-C--:B------:R-:W-:Y:S01]  /*11d40*/  FFMA.FTZ R54, R53, R7.reuse, -R30 ;  /* 0x0000000735367223 */ /* 0x080fe2000001081e */
[----:B------:R-:W-:Y:S02]  /*11d50*/  HADD2.F32 R56, -RZ, R55.H0_H0 ;  /* 0x20000037ff387230 */ /* 0x000fe40000004100 */
[----:B------:R-:W-:Y:S01]  /*11d60*/  FFMA.FTZ R53, R57, R7, R36 ;  /* 0x0000000739357223 */ /* 0x000fe20000010024 */
[--C-:B------:R-:W-:Y:S01]  /*11d70*/  HADD2.F32 R58, -RZ, R4.reuse.H0_H0 ;  /* 0x20000004ff3a7230 */ /* 0x100fe20000004100 */
[----:B------:R-:W-:Y:S01]  /*11d80*/  F2FP.SATFINITE.E4M3.F32.PACK_AB_MERGE_C R35, R35, R44, RZ ;  /* 0x0000002c2323723e */ /* 0x000fe200048070ff */
[----:B------:R-:W-:Y:S01]  /*11d90*/  HADD2.F32 R57, -RZ, R4.H1_H1 ;  /* 0x30000004ff397230 */ /* 0x000fe20000004100 */
[----:B------:R-:W-:Y:S01]  /*11da0*/  F2FP.SATFINITE.E4M3.F32.PACK_AB_MERGE_C R51, R54, R51, RZ ;  /* 0x000000333633723e */ /* 0x000fe200048070ff */
[----:B------:R-:W-:Y:S02]  /*11db0*/  HADD2.F32 R33, -RZ, R33.H1_H1 ;  /* 0x30000021ff217230 */ /* 0x000fe40000004100 */
[----:B------:R-:W-:Y:S01]  /*11dc0*/  FMUL.FTZ R7, R58, R5 ;  /* 0x000000053a077220 */ /* 0x000fe20000410000 */
[----:B------:R-:W-:-:S02]  /*11dd0*/  HADD2.F32 R55, -RZ, R55.H1_H1 ;  /* 0x30000037ff377230 */ /* 0x000fc40000004100 */
[C---:B------:R-:W-:Y:S01]  /*11de0*/  FMUL.FTZ R5, R56.reuse, R5 ;  /* 0x0000000538057220 */ /* 0x040fe20000410000 */
[--C-:B------:R-:W-:Y:S02]  /*11df0*/  HADD2.F32 R4, -RZ, R31.reuse.H0_H0 ;  /* 0x2000001fff047230 */ /* 0x100fe40000004100 */
        /* <DEDUP_REMOVED lines=10> */
[----:B------:R-:W-:Y:S02]  /*11ea0*/  F2FP.SATFINITE.E4M3.F32.PACK_AB_MERGE_C R52, R53, R52, RZ ;  /* 0x000000343534723e */ /* 0x000fe400048070ff */
[----:B------:R-:W-:Y:S02]  /*11eb0*/  F2FP.SATFINITE.E4M3.F32.PACK_AB_MERGE_C R4, R32, R37, R4 ;  /* 0x000000252004723e */ /* 0x000fe40004807004 */
[----:B------:R-:W-:Y:S02]  /*11ec0*/  F2FP.SATFINITE.E4M3.F32.PACK_AB_MERGE_C R8, R8, R9, R40 ;  /* 0x000000090808723e */ /* 0x000fe40004807028 */
[----:B------:R-:W-:Y:S02]  /*11ed0*/  F2FP.SATFINITE.E4M3.F32.PACK_AB_MERGE_C R5, R42, R25, R5 ;  /* 0x000000192a05723e */ /* 0x000fe40004807005 */
[----:B------:R-:W-:-:S02]  /*11ee0*/  F2FP.SATFINITE.E4M3.F32.PACK_AB_MERGE_C R6, R27, R6, R47 ;  /* 0x000000061b06723e */ /* 0x000fc4000480702f */
[----:B------:R-:W-:Y:S02]  /*11ef0*/  F2FP.SATFINITE.E4M3.F32.PACK_AB_MERGE_C R7, R30, R7, R51 ;  /* 0x000000071e07723e */ /* 0x000fe40004807033 */
[----:B------:R-:W-:Y:S02]  /*11f00*/  F2FP.SATFINITE.E4M3.F32.PACK_AB_MERGE_C R9, R34, R29, R35 ;  /* 0x0000001d2209723e */ /* 0x000fe40004807023 */
[----:B------:R-:W-:Y:S01]  /*11f10*/  F2FP.SATFINITE.E4M3.F32.PACK_AB_MERGE_C R10, R45, R10, R48 ;  /* 0x0000000a2d0a723e */ /* 0x000fe20004807030 */
[----:B------:R2:W-:Y:S01]  /*11f20*/  STS.128 [R60+0x20400], R4 ;  /* 0x020400043c007388 */ /* 0x0005e20000000c00 */
[----:B------:R-:W-:-:S05]  /*11f30*/  F2FP.SATFINITE.E4M3.F32.PACK_AB_MERGE_C R11, R36, R11, R52 ;  /* 0x0000000b240b723e */ /* 0x000fca0004807034 */
[----:B------:R2:W-:Y:S02]  /*11f40*/  STS.128 [R21+0x20400], R8 ;  /* 0x0204000815007388 */ /* 0x0005e40000000c00 */
.L_x_636:
[----:B------:R-:W-:Y:S05]  /*11f50*/  BSYNC B1 ;  /* 0x0000000000017941 */ /* 0x000fea0003800000 */
.L_x_635:
[----:B------:R-:W-:Y:S04]  /*11f60*/  BSSY B1, `(.L_x_637) ;  /* 0x00000c5000017945 */ /* 0x000fe80003800000 */
[----:B------:R-:W-:Y:S05]  /*11f70*/  @P3 BRA `(.L_x_638) ;  /* 0x0000000c000c3947 */ /* 0x000fea0003800000 */
[----:B-12---:R-:W2:Y:S04]  /*11f80*/  LDL R8, [R1+0x1c] ;  /* 0x00001c0001087983 */ /* 0x006ea80000100800 */
[----:B------:R-:W3:Y:S01]  /*11f90*/  LDL R60, [R1+0x44] ;  /* 0x00004400013c7983 */ /* 0x000ee20000100800 */
[----:B------:R-:W-:Y:S01]  /*11fa0*/  LEA.HI R4, R3, R59, RZ, 0x1c ;  /* 0x0000003b03047211 */ /* 0x000fe200078fe0ff */
[----:B------:R-:W-:Y:S01]  /*11fb0*/  IMAD.SHL.U32 R5, R61, 0x80, RZ ;  /* 0x000000803d057824 */ /* 0x000fe200078e00ff */
[----:B------:R-:W-:Y:S02]  /*11fc0*/  F2FP.F16.E4M3.UNPACK_B R37, R0.H1 ;  /* 0x00000000ff25723e */ /* 0x000fe400030006ff */
[----:B------:R-:W-:Y:S02]  /*11fd0*/  SHF.R.S32.HI R7, RZ, 0x1f, R4 ;  /* 0x0000001fff077819 */ /* 0x000fe40000011404 */
[----:B------:R-:W-:Y:S01]  /*11fe0*/  LOP3.LUT R6, R5, 0x380, RZ, 0xc0, !PT ;  /* 0x0000038005067812 */ /* 0x000fe200078ec0ff */
[----:B------:R-:W-:Y:S01]  /*11ff0*/  IMAD.SHL.U32 R5, R4, 0x10, RZ ;  /* 0x0000001004057824 */ /* 0x000fe200078e00ff */
[----:B------:R-:W-:Y:S01]  /*12000*/  LEA.HI R7, R7, R4, RZ, 0x3 ;  /* 0x0000000407077211 */ /* 0x000fe200078f18ff */
[----:B------:R-:W-:Y:S01]  /*12010*/  HADD2.F32 R39, -RZ, R37.H0_H0 ;  /* 0x20000025ff277230 */ /* 0x000fe20000004100 */
[----:B------:R-:W-:-:S02]  /*12020*/  F2FP.F16.E4M3.UNPACK_B R41, R13.H1 ;  /* 0x0000000dff29723e */ /* 0x000fc400030006ff */
[----:B------:R-:W-:Y:S02]  /*12030*/  LOP3.LUT R4, R6, 0x70, R5, 0xf8, !PT ;  /* 0x0000007006047812 */ /* 0x000fe400078ef805 */
[----:B------:R-:W-:Y:S01]  /*12040*/  SHF.R.U32.HI R5, RZ, 0x3, R6 ;  /* 0x00000003ff057819 */ /* 0x000fe20000011606 */
[--C-:B------:R-:W-:Y:S01]  /*12050*/  HADD2.F32 R43, -RZ, R41.reuse.H0_H0 ;  /* 0x20000029ff2b7230 */ /* 0x100fe20000004100 */
[----:B------:R-:W-:Y:S01]  /*12060*/  SHF.L.U32 R7, R7, 0xb, RZ ;  /* 0x0000000b07077819 */ /* 0x000fe200000006ff */
[----:B------:R-:W-:Y:S01]  /*12070*/  HADD2.F32 R41, -RZ, R41.H1_H1 ;  /* 0x30000029ff297230 */ /* 0x000fe20000004100 */
[----:B------:R-:W-:Y:S02]  /*12080*/  LOP3.LUT R4, R4, R5, RZ, 0x3c, !PT ;  /* 0x0000000504047212 */ /* 0x000fe400078e3cff */
[----:B------:R-:W-:Y:S02]  /*12090*/  LOP3.LUT R7, R7, 0xffffc000, RZ, 0xc0, !PT ;  /* 0xffffc00007077812 */ /* 0x000fe400078ec0ff */
[----:B------:R-:W-:-:S02]  /*120a0*/  F2FP.F16.E4M3.UNPACK_B R46, R13 ;  /* 0x0000000dff2e723e */ /* 0x000fc400020006ff */
[----:B------:R-:W-:Y:S02]  /*120b0*/  F2FP.F16.E4M3.UNPACK_B R49, R14 ;  /* 0x0000000eff31723e */ /* 0x000fe400020006ff */
[----:B------:R-:W-:Y:S01]  /*120c0*/  F2FP.F16.E4M3.UNPACK_B R55, R20.H1 ;  /* 0x00000014ff37723e */ /* 0x000fe200030006ff */
[--C-:B------:R-:W-:Y:S02]  /*120d0*/  HADD2.F32 R48, -RZ, R46.reuse.H0_H0 ;  /* 0x2000002eff307230 */ /* 0x100fe40000004100 */
[----:B------:R-:W-:Y:S02]  /*120e0*/  HADD2.F32 R47, -RZ, R46.H1_H1 ;  /* 0x3000002eff2f7230 */ /* 0x000fe40000004100 */
[----:B------:R-:W-:Y:S02]  /*120f0*/  HADD2.F32 R52, -RZ, R49.H0_H0 ;  /* 0x20000031ff347230 */ /* 0x000fe40000004100 */
[----:B------:R-:W-:Y:S01]  /*12100*/  HADD2.F32 R57, -RZ, R55.H1_H1 ;  /* 0x30000037ff397230 */ /* 0x000fe20000004100 */
[----:B--2---:R-:W-:-:S02]  /*12110*/  IADD3 R8, R4, R7, R8 ;  /* 0x0000000704087210 */ /* 0x004fc40007ffe008 */
[----:B---3--:R-:W1:Y:S03]  /*12120*/  LDS.128 R4, [R60+0x20400] ;  /* 0x020400003c047984 */ /* 0x008e660000000c00 */
[----:B------:R-:W-:-:S05]  /*12130*/  IMAD.IADD R21, R23, 0x1, R8 ;  /* 0x0000000117157824 */ /* 0x000fca00078e0208 */
[----:B------:R-:W2:Y:S01]  /*12140*/  LDS.128 R8, [R21+0x20400] ;  /* 0x0204000015087984 */ /* 0x000ea20000000c00 */
[-C--:B-1----:R-:W-:Y:S02]  /*12150*/  F2FP.F16.E4M3.UNPACK_B R25, R4.reuse ;  /* 0x00000004ff19723e */ /* 0x082fe400020006ff */
[----:B------:R-:W-:Y:S02]  /*12160*/  F2FP.F16.E4M3.UNPACK_B R4, R4.H1 ;  /* 0x00000004ff04723e */ /* 0x000fe400030006ff */
[-C--:B------:R-:W-:Y:S02]  /*12170*/  F2FP.F16.E4M3.UNPACK_B R27, R5.reuse ;  /* 0x00000005ff1b723e */ /* 0x080fe400020006ff */
[-C--:B--2---:R-:W-:Y:S02]  /*12180*/  F2FP.F16.E4M3.UNPACK_B R32, R8.reuse.H1 ;  /* 0x00000008ff20723e */ /* 0x084fe400030006ff */
[----:B------:R-:W-:Y:S01]  /*12190*/  F2FP.F16.E4M3.UNPACK_B R29, R5.H1 ;  /* 0x00000005ff1d723e */ /* 0x000fe200030006ff */
[----:B------:R-:W-:Y:S01]  /*121a0*/  HADD2.F32 R5, -RZ, R4.H0_H0 ;  /* 0x20000004ff057230 */ /* 0x000fe20000004100 */
[----:B------:R-:W-:Y:S01]  /*121b0*/  F2FP.F16.E4M3.UNPACK_B R8, R8 ;  /* 0x00000008ff08723e */ /* 0x000fe200020006ff */
[--C-:B------:R-:W-:Y:S01]  /*121c0*/  HADD2.F32 R33, -RZ, R32.reuse.H0_H0 ;  /* 0x20000020ff217230 */ /* 0x100fe20000004100 */
[-C--:B0-----:R-:W-:Y:S01]  /*121d0*/  F2FP.F16.E4M3.UNPACK_B R34, R9.reuse ;  /* 0x00000009ff22723e */ /* 0x081fe200020006ff */
[----:B------:R-:W-:Y:S01]  /*121e0*/  HADD2.F32 R32, -RZ, R32.H1_H1 ;  /* 0x30000020ff207230 */ /* 0x000fe20000004100 */
[----:B------:R-:W-:Y:S01]  /*121f0*/  F2FP.F16.E4M3.UNPACK_B R35, R9.H1 ;  /* 0x00000009ff23723e */ /* 0x000fe200030006ff */
[----:B------:R-:W-:-:S02]  /*12200*/  HADD2.F32 R9, -RZ, R8.H0_H0 ;  /* 0x20000008ff097230 */ /* 0x000fc40000004100 */
[-C--:B------:R-:W-:Y:S01]  /*12210*/  FMUL.FTZ R40, R39, R33.reuse ;  /* 0x0000002127287220 */ /* 0x080fe20000410000 */
[----:B------:R-:W-:Y:S01]  /*12220*/  FMUL.FTZ R38, R43, R33 ;  /* 0x000000212b267220 */ /* 0x000fe20000410000 */
[----:B------:R-:W-:Y:S01]  /*12230*/  FMUL.FTZ R42, R41, R32 ;  /* 0x00000020292a7220 */ /* 0x000fe20000410000 */
[----:B------:R-:W-:Y:S02]  /*12240*/  HADD2.F32 R8, -RZ, R8.H1_H1 ;  /* 0x30000008ff087230 */ /* 0x000fe40000004100 */
[-C--:B------:R-:W-:Y:S01]  /*12250*/  FFMA.FTZ R40, R43, R5.reuse, R40 ;  /* 0x000000052b287223 */ /* 0x080fe20000010028 */
[----:B------:R-:W-:Y:S01]  /*12260*/  F2FP.F16.E4M3.UNPACK_B R43, R0 ;  /* 0x00000000ff2b723e */ /* 0x000fe200020006ff */
[----:B------:R-:W-:Y:S01]  /*12270*/  FFMA.FTZ R38, R39, R5, -R38 ;  /* 0x0000000527267223 */ /* 0x000fe20000010826 */
[----:B------:R-:W-:Y:S02]  /*12280*/  HADD2.F32 R39, -RZ, R37.H1_H1 ;  /* 0x30000025ff277230 */ /* 0x000fe40000004100 */
[----:B------:R-:W-:Y:S01]  /*12290*/  FMUL.FTZ R37, R48, R9 ;  /* 0x0000000930257220 */ /* 0x000fe20000410000 */
[----:B------:R-:W-:Y:S01]  /*122a0*/  HADD2.F32 R5, -RZ, R4.H1_H1 ;  /* 0x30000004ff057230 */ /* 0x000fe20000004100 */
[----:B------:R-:W-:Y:S01]  /*122b0*/  F2FP.F16.E4M3.UNPACK_B R36, R10 ;  /* 0x0000000aff24723e */ /* 0x000fe200020006ff */
[----:B------:R-:W-:-:S02]  /*122c0*/  HADD2.F32 R44, -RZ, R43.H0_H0 ;  /* 0x2000002bff2c7230 */ /* 0x000fc40000004100 */
[C---:B------:R-:W-:Y:S01]  /*122d0*/  FMUL.FTZ R32, R39.reuse, R32 ;  /* 0x0000002027207220 */ /* 0x040fe20000410000 */
[----:B------:R-:W-:Y:S02]  /*122e0*/  HADD2.F32 R4, -RZ, R25.H0_H0 ;  /* 0x20000019ff047230 */ /* 0x000fe40000004100 */
[----:B------:R-:W-:Y:S01]  /*122f0*/  FFMA.FTZ R39, R39, R5, -R42 ;  /* 0x0000000527277223 */ /* 0x000fe2000001082a */
[----:B------:R-:W-:Y:S01]  /*12300*/  F2FP.F16.E4M3.UNPACK_B R42, R24.H1 ;  /* 0x00000018ff2a723e */ /* 0x000fe200030006ff */
[C---:B------:R-:W-:Y:S01]  /*12310*/  FMUL.FTZ R9, R44.reuse, R9 ;  /* 0x000000092c097220 */ /* 0x040fe20000410000 */
[----:B------:R-:W-:Y:S01]  /*12320*/  FFMA.FTZ R41, R41, R5, R32 ;  /* 0x0000000529297223 */ /* 0x000fe20000010020 */
[-C--:B------:R-:W-:Y:S01]  /*12330*/  FFMA.FTZ R37, R44, R4.reuse, -R37 ;  /* 0x000000042c257223 */ /* 0x080fe20000010825 */
[----:B------:R-:W-:Y:S02]  /*12340*/  HADD2.F32 R5, -RZ, R35.H0_H0 ;  /* 0x20000023ff057230 */ /* 0x000fe40000004100 */
[----:B------:R-:W-:Y:S01]  /*12350*/  FFMA.FTZ R9, R48, R4, R9 ;  /* 0x0000000430097223 */ /* 0x000fe20000010009 */
[----:B------:R-:W-:Y:S01]  /*12360*/  F2FP.F16.E4M3.UNPACK_B R48, R14.H1 ;  /* 0x0000000eff30723e */ /* 0x000fe200030006ff */
[----:B------:R-:W-:-:S02]  /*12370*/  HADD2.F32 R45, -RZ, R43.H1_H1 ;  /* 0x3000002bff2d7230 */ /* 0x000fc40000004100 */
[----:B------:R-:W-:Y:S01]  /*12380*/  FMUL.FTZ R32, R47, R8 ;  /* 0x000000082f207220 */ /* 0x000fe20000410000 */
[----:B------:R-:W-:Y:S01]  /*12390*/  HADD2.F32 R44, -RZ, R42.H0_H0 ;  /* 0x2000002aff2c7230 */ /* 0x000fe20000004100 */
[----:B------:R-:W-:Y:S01]  /*123a0*/  F2FP.F16.E4M3.UNPACK_B R10, R10.H1 ;  /* 0x0000000aff0a723e */ /* 0x000fe200030006ff */
[----:B------:R-:W-:Y:S02]  /*123b0*/  HADD2.F32 R46, -RZ, R48.H0_H0 ;  /* 0x20000030ff2e7230 */ /* 0x000fe40000004100 */
[C---:B------:R-:W-:Y:S01]  /*123c0*/  FMUL.FTZ R8, R45.reuse, R8 ;  /* 0x000000082d087220 */ /* 0x040fe20000410000 */
[----:B------:R-:W-:Y:S01]  /*123d0*/  HADD2.F32 R25, -RZ, R25.H1_H1 ;  /* 0x30000019ff197230 */ /* 0x000fe20000004100 */
[----:B------:R-:W-:Y:S01]  /*123e0*/  F2FP.F16.E4M3.UNPACK_B R30, R6 ;  /* 0x00000006ff1e723e */ /* 0x000fe200020006ff */
[----:B------:R-:W-:Y:S02]  /*123f0*/  HADD2.F32 R4, -RZ, R29.H0_H0 ;  /* 0x2000001dff047230 */ /* 0x000fe40000004100 */
[-C--:B------:R-:W-:Y:S01]  /*12400*/  FMUL.FTZ R43, R46, R5.reuse ;  /* 0x000000052e2b7220 */ /* 0x080fe20000410000 */
[C---:B------:R-:W-:Y:S01]  /*12410*/  FMUL.FTZ R5, R44.reuse, R5 ;  /* 0x000000052c057220 */ /* 0x040fe20000410000 */
[-C--:B------:R-:W-:Y:S01]  /*12420*/  FFMA.FTZ R32, R45, R25.reuse, -R32 ;  /* 0x000000192d207223 */ /* 0x080fe20000010820 */
[----:B------:R-:W-:Y:S01]  /*12430*/  FFMA.FTZ R8, R47, R25, R8 ;  /* 0x000000192f087223 */ /* 0x000fe20000010008 */
[-C--:B------:R-:W-:Y:S01]  /*12440*/  FFMA.FTZ R43, R44, R4.reuse, -R43 ;  /* 0x000000042c2b7223 */ /* 0x080fe2000001082b */
[----:B------:R-:W-:Y:S01]  /*12450*/  FFMA.FTZ R44, R46, R4, R5 ;  /* 0x000000042e2c7223 */ /* 0x000fe20000010005 */
[----:B------:R-:W-:Y:S01]  /*12460*/  F2FP.F16.E4M3.UNPACK_B R45, R24 ;  /* 0x00000018ff2d723e */ /* 0x000fe200020006ff */
[----:B------:R-:W-:Y:S01]  /*12470*/  HADD2.F32 R47, -RZ, R42.H1_H1 ;  /* 0x3000002aff2f7230 */ /* 0x000fe20000004100 */
[----:B------:R-:W-:Y:S01]  /*12480*/  F2FP.F16.E4M3.UNPACK_B R6, R6.H1 ;  /* 0x00000006ff06723e */ /* 0x000fe200030006ff */
[----:B------:R-:W-:Y:S01]  /*12490*/  HADD2.F32 R35, -RZ, R35.H1_H1 ;  /* 0x30000023ff237230 */ /* 0x000fe20000004100 */
[-C--:B------:R-:W-:Y:S01]  /*124a0*/  F2FP.F16.E4M3.UNPACK_B R33, R11.reuse ;  /* 0x0000000bff21723e */ /* 0x080fe200020006ff */
[----:B------:R-:W-:Y:S01]  /*124b0*/  HADD2.F32 R5, -RZ, R34.H0_H0 ;  /* 0x20000022ff057230 */ /* 0x000fe20000004100 */
[----:B------:R-:W-:Y:S01]  /*124c0*/  F2FP.F16.E4M3.UNPACK_B R11, R11.H1 ;  /* 0x0000000bff0b723e */ /* 0x000fe200030006ff */
[----:B------:R-:W-:-:S02]  /*124d0*/  HADD2.F32 R51, -RZ, R48.H1_H1 ;  /* 0x30000030ff337230 */ /* 0x000fc40000004100 */
[----:B------:R-:W-:Y:S01]  /*124e0*/  FMUL.FTZ R48, R47, R35 ;  /* 0x000000232f307220 */ /* 0x000fe20000410000 */
[----:B------:R-:W-:Y:S02]  /*124f0*/  HADD2.F32 R29, -RZ, R29.H1_H1 ;  /* 0x3000001dff1d7230 */ /* 0x000fe40000004100 */
[----:B------:R-:W-:Y:S01]  /*12500*/  FMUL.FTZ R25, R52, R5 ;  /* 0x0000000534197220 */ /* 0x000fe20000410000 */
[----:B------:R-:W-:Y:S02]  /*12510*/  HADD2.F32 R50, -RZ, R45.H0_H0 ;  /* 0x2000002dff327230 */ /* 0x000fe40000004100 */
[C---:B------:R-:W-:Y:S01]  /*12520*/  FMUL.FTZ R42, R51.reuse, R35 ;  /* 0x00000023332a7220 */ /* 0x040fe20000410000 */
[----:B------:R-:W-:Y:S02]  /*12530*/  HADD2.F32 R4, -RZ, R27.H0_H0 ;  /* 0x2000001bff047230 */ /* 0x000fe40000004100 */
[----:B------:R-:W-:Y:S01]  /*12540*/  FFMA.FTZ R35, R51, R29, R48 ;  /* 0x0000001d33237223 */ /* 0x000fe20000010030 */
[----:B------:R-:W-:-:S02]  /*12550*/  HADD2.F32 R51, -RZ, R49.H1_H1 ;  /* 0x30000031ff337230 */ /* 0x000fc40000004100 */
        /* <DEDUP_REMOVED lines=11> */
[----:B------:R-:W-:Y:S01]  /*12610*/  FMUL.FTZ R42, R51, R34 ;  /* 0x00000022332a7220 */ /* 0x000fe20000410000 */
[----:B------:R-:W-:Y:S01]  /*12620*/  HADD2.F32 R48, -RZ, R49.H0_H0 ;  /* 0x20000031ff307230 */ /* 0x000fe20000004100 */
[----:B------:R-:W-:Y:S01]  /*12630*/  F2FP.SATFINITE.E4M3.F32.PACK_AB_MERGE_C R40, R41, R40, RZ ;  /* 0x000000282928723e */ /* 0x000fe200048070ff */
        /* <DEDUP_REMOVED lines=20> */
[----:B------:R-:W-:Y:S01]  /*12780*/  F2FP.SATFINITE.E4M3.F32.PACK_AB_MERGE_C R35, R35, R44, RZ ;  /* 0x0000002c2323723e */ /* 0x000fe200048070ff */
[-C--:B------:R-:W-:Y:S01]  /*12790*/  FFMA.FTZ R50, R50, R6.reuse, -R27 ;  /* 0x0000000632327223 */ /* 0x080fe2000001081b */
[----:B------:R-:W-:Y:S01]  /*127a0*/  FFMA.FTZ R49, R4, R6, R45 ;  /* 0x0000000604317223 */ /* 0x000fe2000001002d */
[----:B------:R-:W-:-:S02]  /*127b0*/  HADD2.F32 R6, -RZ, R51.H0_H0 ;  /* 0x20000033ff067230 */ /* 0x000fc40000004100 */
[----:B------:R-:W-:Y:S01]  /*127c0*/  FMUL.FTZ R27, R10, R5 ;  /* 0x000000050a1b7220 */ /* 0x000fe20000410000 */
        /* <DEDUP_REMOVED lines=21> */
[C---:B------:R-:W-:Y:S01]  /*12920*/  FMUL.FTZ R5, R30.reuse, R5 ;  /* 0x000000051e057220 */ /* 0x040fe20000410000 */
        /* <DEDUP_REMOVED lines=13> */
[----:B------:R-:W-:Y:S01]  /*12a00*/  F2FP.SATFINITE.E4M3.F32.PACK_AB_MERGE_C R8, R8, R9, R40 ;  /* 0x000000090808723e */ /* 0x000fe20004807028 */
        /* <DEDUP_REMOVED lines=20> */
[----:B------:R-:W-:Y:S02]  /*12b50*/  F2FP.SATFINITE.E4M3.F32.PACK_AB_MERGE_C R7, R30, R7, R51 ;  /* 0x000000071e07723e */ /* 0x000fe40004807033 */
[----:B------:R-:W-:-:S02]  /*12b60*/  F2FP.SATFINITE.E4M3.F32.PACK_AB_MERGE_C R9, R34, R29, R35 ;  /* 0x0000001d2209723e */ /* 0x000fc40004807023 */
[----:B------:R-:W-:Y:S01]  /*12b70*/  F2FP.SATFINITE.E4M3.F32.PACK_AB_MERGE_C R10, R45, R10, R48 ;  /* 0x0000000a2d0a723e */ /* 0x000fe20004807030 */
[----:B------:R3:W-:Y:S01]  /*12b80*/  STS.128 [R60+0x20400], R4 ;  /* 0x020400043c007388 */ /* 0x0007e20000000c00 */
[----:B------:R-:W-:-:S05]  /*12b90*/  F2FP.SATFINITE.E4M3.F32.PACK_AB_MERGE_C R11, R36, R11, R52 ;  /* 0x0000000b240b723e */ /* 0x000fca0004807034 */
[----:B------:R3:W-:Y:S02]  /*12ba0*/  STS.128 [R21+0x20400], R8 ;  /* 0x0204000815007388 */ /* 0x0007e40000000c00 */
.L_x_638:
[----:B------:R-:W-:Y:S05]  /*12bb0*/  BSYNC B1 ;  /* 0x0000000000017941 */ /* 0x000fea0003800000 */
.L_x_637:
[----:B------:R-:W-:Y:S05]  /*12bc0*/  @P0 BRA `(.L_x_625) ;  /* 0x0000000c00100947 */ /* 0x000fea0003800000 */
[----:B-123--:R-:W2:Y:S04]  /*12bd0*/  LDL R5, [R1+0x18] ;  /* 0x0000180001057983 */ /* 0x00eea80000100800 */
[----:B------:R-:W3:Y:S01]  /*12be0*/  LDL R49, [R1+0x40] ;  /* 0x0000400001317983 */ /* 0x000ee20000100800 */
[----:B------:R-:W-:Y:S01]  /*12bf0*/  LEA.HI R3, R3, R59, RZ, 0x1c ;  /* 0x0000003b03037211 */ /* 0x000fe200078fe0ff */
[----:B------:R-:W-:Y:S01]  /*12c00*/  VIADD R7, R219, 0x60 ;  /* 0x00000060db077836 */ /* 0x000fe20000000000 */
[----:B------:R-:W-:Y:S02]  /*12c10*/  F2FP.F16.E4M3.UNPACK_B R37, R0.H1 ;  /* 0x00000000ff25723e */ /* 0x000fe400030006ff */
[----:B------:R-:W-:Y:S01]  /*12c20*/  SHF.R.S32.HI R6, RZ, 0x1f, R3 ;  /* 0x0000001fff067819 */ /* 0x000fe20000011403 */
[----:B------:R-:W-:Y:S01]  /*12c30*/  IMAD.SHL.U32 R4, R3, 0x10, RZ ;  /* 0x0000001003047824 */ /* 0x000fe200078e00ff */
[----:B------:R-:W-:Y:S01]  /*12c40*/  SHF.L.U32 R7, R7, 0x7, RZ ;  /* 0x0000000707077819 */ /* 0x000fe200000006ff */
[--C-:B------:R-:W-:Y:S01]  /*12c50*/  HADD2.F32 R35, -RZ, R37.reuse.H0_H0 ;  /* 0x20000025ff237230 */ /* 0x100fe20000004100 */
[----:B------:R-:W-:Y:S01]  /*12c60*/  LEA.HI R6, R6, R3, RZ, 0x3 ;  /* 0x0000000306067211 */ /* 0x000fe200078f18ff */
[----:B------:R-:W-:Y:S01]  /*12c70*/  HADD2.F32 R40, -RZ, R37.H1_H1 ;  /* 0x30000025ff287230 */ /* 0x000fe20000004100 */
[----:B------:R-:W-:-:S02]  /*12c80*/  LOP3.LUT R7, R7, 0x380, RZ, 0xc0, !PT ;  /* 0x0000038007077812 */ /* 0x000fc400078ec0ff */
[----:B------:R-:W-:Y:S01]  /*12c90*/  F2FP.F16.E4M3.UNPACK_B R41, R13.H1 ;  /* 0x0000000dff29723e */ /* 0x000fe200030006ff */
[----:B------:R-:W-:Y:S01]  /*12ca0*/  IMAD.SHL.U32 R6, R6, 0x800, RZ ;  /* 0x0000080006067824 */ /* 0x000fe200078e00ff */
[----:B------:R-:W-:Y:S02]  /*12cb0*/  SHF.R.U32.HI R8, RZ, 0x3, R7 ;  /* 0x00000003ff087819 */ /* 0x000fe40000011607 */
[----:B------:R-:W-:Y:S01]  /*12cc0*/  LOP3.LUT R3, R7, 0x70, R4, 0xf8, !PT ;  /* 0x0000007007037812 */ /* 0x000fe200078ef804 */
[--C-:B------:R-:W-:Y:S01]  /*12cd0*/  HADD2.F32 R39, -RZ, R41.reuse.H0_H0 ;  /* 0x20000029ff277230 */ /* 0x100fe20000004100 */
[----:B------:R-:W-:Y:S01]  /*12ce0*/  LOP3.LUT R6, R6, 0xffffc000, RZ, 0xc0, !PT ;  /* 0xffffc00006067812 */ /* 0x000fe200078ec0ff */
[----:B------:R-:W-:Y:S01]  /*12cf0*/  HADD2.F32 R46, -RZ, R41.H1_H1 ;  /* 0x30000029ff2e7230 */ /* 0x000fe20000004100 */
[----:B------:R-:W-:Y:S02]  /*12d00*/  LOP3.LUT R3, R3, R8, RZ, 0x3c, !PT ;  /* 0x0000000803037212 */ /* 0x000fe400078e3cff */
[----:B------:R-:W-:-:S02]  /*12d10*/  F2FP.F16.E4M3.UNPACK_B R45, R14 ;  /* 0x0000000eff2d723e */ /* 0x000fc400020006ff */
        /* <DEDUP_REMOVED lines=9> */
[--C-:B------:R-:W-:Y:S01]  /*12db0*/  HADD2.F32 R32, -RZ, R31.reuse.H0_H0 ;  /* 0x2000001fff207230 */ /* 0x100fe20000004100 */
[----:B------:R-:W-:Y:S01]  /*12dc0*/  F2FP.F16.E4M3.UNPACK_B R8, R8 ;  /* 0x00000008ff08723e */ /* 0x000fe200020006ff */
[--C-:B------:R-:W-:Y:S01]  /*12dd0*/  HADD2.F32 R5, -RZ, R4.reuse.H0_H0 ;  /* 0x20000004ff057230 */ /* 0x100fe20000004100 */
[-C--:B------:R-:W-:Y:S01]  /*12de0*/  F2FP.F16.E4M3.UNPACK_B R33, R9.reuse ;  /* 0x00000009ff21723e */ /* 0x080fe200020006ff */
[----:B------:R-:W-:Y:S02]  /*12df0*/  HADD2.F32 R31, -RZ, R31.H1_H1 ;  /* 0x3000001fff1f7230 */ /* 0x000fe40000004100 */
[-C--:B------:R-:W-:Y:S01]  /*12e00*/  FMUL.FTZ R38, R35, R32.reuse ;  /* 0x0000002023267220 */ /* 0x080fe20000410000 */
[C---:B------:R-:W-:Y:S01]  /*12e10*/  FMUL.FTZ R36, R39.reuse, R32 ;  /* 0x0000002027247220 */ /* 0x040fe20000410000 */
[----:B------:R-:W-:Y:S01]  /*12e20*/  HADD2.F32 R4, -RZ, R4.H1_H1 ;  /* 0x30000004ff047230 */ /* 0x000fe20000004100 */
[----:B------:R-:W-:Y:S01]  /*12e30*/  F2FP.F16.E4M3.UNPACK_B R9, R9.H1 ;  /* 0x00000009ff09723e */ /* 0x000fe200030006ff */
[----:B------:R-:W-:Y:S01]  /*12e40*/  FFMA.FTZ R38, R39, R5, R38 ;  /* 0x0000000527267223 */ /* 0x000fe20000010026 */
[----:B------:R-:W-:Y:S01]  /*12e50*/  F2FP.F16.E4M3.UNPACK_B R39, R13 ;  /* 0x0000000dff27723e */ /* 0x000fe200020006ff */
[----:B------:R-:W-:Y:S01]  /*12e60*/  FFMA.FTZ R35, R35, R5, -R36 ;  /* 0x0000000523237223 */ /* 0x000fe20000010824 */
[----:B------:R-:W-:Y:S01]  /*12e70*/  F2FP.F16.E4M3.UNPACK_B R36, R0 ;  /* 0x00000000ff24723e */ /* 0x000fe200020006ff */
[----:B------:R-:W-:-:S02]  /*12e80*/  HADD2.F32 R5, -RZ, R8.H0_H0 ;  /* 0x20000008ff057230 */ /* 0x000fc40000004100 */
[-C--:B------:R-:W-:Y:S01]  /*12e90*/  FMUL.FTZ R37, R46, R31.reuse ;  /* 0x0000001f2e257220 */ /* 0x080fe20000410000 */
[----:B------:R-:W-:Y:S02]  /*12ea0*/  HADD2.F32 R44, -RZ, R39.H0_H0 ;  /* 0x20000027ff2c7230 */ /* 0x000fe40000004100 */
[C---:B------:R-:W-:Y:S01]  /*12eb0*/  FMUL.FTZ R31, R40.reuse, R31 ;  /* 0x0000001f281f7220 */ /* 0x040fe20000410000 */
[----:B------:R-:W-:Y:S02]  /*12ec0*/  HADD2.F32 R42, -RZ, R36.H0_H0 ;  /* 0x20000024ff2a7230 */ /* 0x000fe40000004100 */
[----:B------:R-:W-:Y:S01]  /*12ed0*/  FFMA.FTZ R40, R40, R4, -R37 ;  /* 0x0000000428287223 */ /* 0x000fe20000010825 */
[----:B------:R-:W-:Y:S02]  /*12ee0*/  HADD2.F32 R0, -RZ, R21.H0_H0 ;  /* 0x20000015ff007230 */ /* 0x000fe40000004100 */
[----:B------:R-:W-:Y:S01]  /*12ef0*/  FMUL.FTZ R13, R44, R5 ;  /* 0x000000052c0d7220 */ /* 0x000fe20000410000 */
[----:B------:R-:W-:-:S02]  /*12f00*/  HADD2.F32 R43, -RZ, R39.H1_H1 ;  /* 0x30000027ff2b7230 */ /* 0x000fc40000004100 */
[C---:B------:R-:W-:Y:S01]  /*12f10*/  FMUL.FTZ R5, R42.reuse, R5 ;  /* 0x000000052a057220 */ /* 0x040fe20000410000 */
[----:B------:R-:W-:Y:S02]  /*12f20*/  HADD2.F32 R8, -RZ, R8.H1_H1 ;  /* 0x30000008ff087230 */ /* 0x000fe40000004100 */
[----:B------:R-:W-:Y:S01]  /*12f30*/  FFMA.FTZ R13, R42, R0, -R13 ;  /* 0x000000002a0d7223 */ /* 0x000fe2000001080d */
[----:B------:R-:W-:Y:S01]  /*12f40*/  HADD2.F32 R41, -RZ, R36.H1_H1 ;  /* 0x30000024ff297230 */ /* 0x000fe20000004100 */
[----:B------:R-:W-:Y:S01]  /*12f50*/  F2FP.F16.E4M3.UNPACK_B R42, R24.H1 ;  /* 0x00000018ff2a723e */ /* 0x000fe200030006ff */
[----:B------:R-:W-:Y:S01]  /*12f60*/  FFMA.FTZ R31, R46, R4, R31 ;  /* 0x000000042e1f7223 */ /* 0x000fe2000001001f */
[----:B------:R-:W-:Y:S01]  /*12f70*/  FFMA.FTZ R5, R44, R0, R5 ;  /* 0x000000002c057223 */ /* 0x000fe20000010005 */
[----:B------:R-:W-:Y:S01]  /*12f80*/  F2FP.F16.E4M3.UNPACK_B R46, R14.H1 ;  /* 0x0000000eff2e723e */ /* 0x000fe200030006ff */
[----:B------:R-:W-:Y:S02]  /*12f90*/  HADD2.F32 R21, -RZ, R21.H1_H1 ;  /* 0x30000015ff157230 */ /* 0x000fe40000004100 */
[----:B------:R-:W-:Y:S01]  /*12fa0*/  FMUL.FTZ R36, R43, R8 ;  /* 0x000000082b247220 */ /* 0x000fe20000410000 */
[----:B------:R-:W-:-:S02]  /*12fb0*/  HADD2.F32 R4, -RZ, R9.H0_H0 ;  /* 0x20000009ff047230 */ /* 0x000fc40000004100 */
[C---:B------:R-:W-:Y:S01]  /*12fc0*/  FMUL.FTZ R8, R41.reuse, R8 ;  /* 0x0000000829087220 */ /* 0x040fe20000410000 */
[----:B------:R-:W-:Y:S02]  /*12fd0*/  HADD2.F32 R44, -RZ, R42.H0_H0 ;  /* 0x2000002aff2c7230 */ /* 0x000fe40000004100 */
[-C--:B------:R-:W-:Y:S01]  /*12fe0*/  FFMA.FTZ R36, R41, R21.reuse, -R36 ;  /* 0x0000001529247223 */ /* 0x080fe20000010824 */
[----:B------:R-:W-:Y:S02]  /*12ff0*/  HADD2.F32 R48, -RZ, R46.H0_H0 ;  /* 0x2000002eff307230 */ /* 0x000fe40000004100 */
[----:B------:R-:W-:Y:S01]  /*13000*/  FFMA.FTZ R8, R43, R21, R8 ;  /* 0x000000152b087223 */ /* 0x000fe20000010008 */
[----:B------:R-:W-:Y:S02]  /*13010*/  HADD2.F32 R0, -RZ, R27.H0_H0 ;  /* 0x2000001bff007230 */ /* 0x000fe40000004100 */
[----:B------:R-:W-:Y:S01]  /*13020*/  FMUL.FTZ R39, R44, R4 ;  /* 0x000000042c277220 */ /* 0x000fe20000410000 */
[----:B------:R-:W-:Y:S01]  /*13030*/  HADD2.F32 R43, -RZ, R42.H1_H1 ;  /* 0x3000002aff2b7230 */ /* 0x000fe20000004100 */
[----:B------:R-:W-:Y:S01]  /*13040*/  F2FP.F16.E4M3.UNPACK_B R41, R24 ;  /* 0x00000018ff29723e */ /* 0x000fe200020006ff */
[----:B------:R-:W-:-:S02]  /*13050*/  HADD2.F32 R47, -RZ, R46.H1_H1 ;  /* 0x3000002eff2f7230 */ /* 0x000fc40000004100 */
[C---:B------:R-:W-:Y:S01]  /*13060*/  FMUL.FTZ R37, R48.reuse, R4 ;  /* 0x0000000430257220 */ /* 0x040fe20000410000 */
[----:B------:R-:W-:Y:S02]  /*13070*/  HADD2.F32 R9, -RZ, R9.H1_H1 ;  /* 0x30000009ff097230 */ /* 0x000fe40000004100 */
[-C--:B------:R-:W-:Y:S01]  /*13080*/  FFMA.FTZ R39, R48, R0.reuse, R39 ;  /* 0x0000000030277223 */ /* 0x080fe20000010027 */
[----:B------:R-:W-:Y:S02]  /*13090*/  HADD2.F32 R27, -RZ, R27.H1_H1 ;  /* 0x3000001bff1b7230 */ /* 0x000fe40000004100 */
[----:B------:R-:W-:Y:S01]  /*130a0*/  FFMA.FTZ R37, R44, R0, -R37 ;  /* 0x000000002c257223 */ /* 0x000fe20000010825 */
[----:B------:R-:W-:Y:S02]  /*130b0*/  HADD2.F32 R48, -RZ, R45.H0_H0 ;  /* 0x2000002dff307230 */ /* 0x000fe40000004100 */
[----:B------:R-:W-:Y:S01]  /*130c0*/  FMUL.FTZ R14, R47, R9 ;  /* 0x000000092f0e7220 */ /* 0x000fe20000410000 */
[----:B------:R-:W-:-:S02]  /*130d0*/  HADD2.F32 R4, -RZ, R33.H0_H0 ;  /* 0x20000021ff047230 */ /* 0x000fc40000004100 */
[C---:B------:R-:W-:Y:S01]  /*130e0*/  FMUL.FTZ R24, R43.reuse, R9 ;  /* 0x000000092b187220 */ /* 0x040fe20000410000 */
[----:B------:R-:W-:Y:S01]  /*130f0*/  HADD2.F32 R46, -RZ, R41.H0_H0 ;  /* 0x20000029ff2e7230 */ /* 0x000fe20000004100 */
[-C--:B0-----:R-:W-:Y:S01]  /*13100*/  F2FP.F16.E4M3.UNPACK_B R34, R10.reuse ;  /* 0x0000000aff22723e */ /* 0x081fe200020006ff */
[----:B------:R-:W-:Y:S02]  /*13110*/  HADD2.F32 R0, -RZ, R25.H0_H0 ;  /* 0x20000019ff007230 */ /* 0x000fe40000004100 */
[-C--:B------:R-:W-:Y:S01]  /*13120*/  FFMA.FTZ R42, R43, R27.reuse, -R14 ;  /* 0x0000001b2b2a7223 */ /* 0x080fe2000001080e */
[----:B------:R-:W-:Y:S01]  /*13130*/  FFMA.FTZ R44, R47, R27, R24 ;  /* 0x0000001b2f2c7223 */ /* 0x000fe20000010018 */
[----:B------:R-:W-:Y:S01]  /*13140*/  F2FP.F16.E4M3.UNPACK_B R10, R10.H1 ;  /* 0x0000000aff0a723e */ /* 0x000fe200030006ff */
[-C--:B------:R-:W-:Y:S01]  /*13150*/  FMUL.FTZ R9, R48, R4.reuse ;  /* 0x0000000430097220 */ /* 0x080fe20000410000 */
[C---:B------:R-:W-:Y:S01]  /*13160*/  FMUL.FTZ R21, R46.reuse, R4 ;  /* 0x000000042e157220 */ /* 0x040fe20000410000 */
[----:B------:R-:W-:Y:S01]  /*13170*/  F2FP.F16.E4M3.UNPACK_B R47, R15.H1 ;  /* 0x0000000fff2f723e */ /* 0x000fe200030006ff */
[----:B------:R-:W-:Y:S01]  /*13180*/  HADD2.F32 R41, -RZ, R41.H1_H1 ;  /* 0x30000029ff297230 */ /* 0x000fe20000004100 */
[----:B------:R-:W-:Y:S01]  /*13190*/  F2FP.F16.E4M3.UNPACK_B R43, R12.H1 ;  /* 0x0000000cff2b723e */ /* 0x000fe200030006ff */
[----:B------:R-:W-:Y:S01]  /*131a0*/  FFMA.FTZ R9, R46, R0, -R9 ;  /* 0x000000002e097223 */ /* 0x000fe20000010809 */
[----:B------:R-:W-:Y:S01]  /*131b0*/  F2FP.F16.E4M3.UNPACK_B R29, R6 ;  /* 0x00000006ff1d723e */ /* 0x000fe200020006ff */
[----:B------:R-:W-:Y:S01]  /*131c0*/  FFMA.FTZ R21, R48, R0, R21 ;  /* 0x0000000030157223 */ /* 0x000fe20000010015 */
[----:B------:R-:W-:Y:S01]  /*131d0*/  F2FP.F16.E4M3.UNPACK_B R6, R6.H1 ;  /* 0x00000006ff06723e */ /* 0x000fe200030006ff */
[----:B------:R-:W-:Y:S01]  /*131e0*/  HADD2.F32 R45, -RZ, R45.H1_H1 ;  /* 0x3000002dff2d7230 */ /* 0x000fe20000004100 */
[-C--:B------:R-:W-:Y:S01]  /*131f0*/  F2FP.F16.E4M3.UNPACK_B R32, R11.reuse ;  /* 0x0000000bff20723e */ /* 0x080fe200020006ff */
[----:B------:R-:W-:Y:S01]  /*13200*/  HADD2.F32 R33, -RZ, R33.H1_H1 ;  /* 0x30000021ff217230 */ /* 0x000fe20000004100 */
[----:B------:R-:W-:Y:S01]  /*13210*/  F2FP.F16.E4M3.UNPACK_B R11, R11.H1 ;  /* 0x0000000bff0b723e */ /* 0x000fe200030006ff */
[----:B------:R-:W-:Y:S01]  /*13220*/  HADD2.F32 R48, -RZ, R47.H0_H0 ;  /* 0x2000002fff307230 */ /* 0x000fe20000004100 */
[----:B------:R-:W-:Y:S01]  /*13230*/  F2FP.F16.E4M3.UNPACK_B R30, R7 ;  /* 0x00000007ff1e723e */ /* 0x000fe200020006ff */
[----:B------:R-:W-:-:S02]  /*13240*/  HADD2.F32 R4, -RZ, R10.H0_H0 ;  /* 0x2000000aff047230 */ /* 0x000fc40000004100 */
[-C--:B------:R-:W-:Y:S01]  /*13250*/  FMUL.FTZ R14, R45, R33.reuse ;  /* 0x000000212d0e7220 */ /* 0x080fe20000410000 */
[----:B------:R-:W-:Y:S02]  /*13260*/  HADD2.F32 R46, -RZ, R43.H0_H0 ;  /* 0x2000002bff2e7230 */ /* 0x000fe40000004100 */
[----:B------:R-:W-:Y:S01]  /*13270*/  FMUL.FTZ R24, R41, R33 ;  /* 0x0000002129187220 */ /* 0x000fe20000410000 */
[----:B------:R-:W-:Y:S02]  /*13280*/  HADD2.F32 R0, -RZ, R6.H0_H0 ;  /* 0x20000006ff007230 */ /* 0x000fe40000004100 */
[-C--:B------:R-:W-:Y:S01]  /*13290*/  FMUL.FTZ R27, R48, R4.reuse ;  /* 0x00000004301b7220 */ /* 0x080fe20000410000 */
[----:B------:R-:W-:Y:S02]  /*132a0*/  HADD2.F32 R25, -RZ, R25.H1_H1 ;  /* 0x30000019ff197230 */ /* 0x000fe40000004100 */
[----:B------:R-:W-:Y:S01]  /*132b0*/  FMUL.FTZ R33, R46, R4 ;  /* 0x000000042e217220 */ /* 0x000fe20000410000 */
[----:B------:R-:W-:-:S02]  /*132c0*/  HADD2.F32 R10, -RZ, R10.H1_H1 ;  /* 0x3000000aff0a7230 */ /* 0x000fc40000004100 */
[-C--:B------:R-:W-:Y:S01]  /*132d0*/  FFMA.FTZ R27, R46, R0.reuse, -R27 ;  /* 0x000000002e1b7223 */ /* 0x080fe2000001081b */
[----:B------:R-:W-:Y:S02]  /*132e0*/  HADD2.F32 R46, -RZ, R47.H1_H1 ;  /* 0x3000002fff2e7230 */ /* 0x000fe40000004100 */
[----:B------:R-:W-:Y:S01]  /*132f0*/  FFMA.FTZ R33, R48, R0, R33 ;  /* 0x0000000030217223 */ /* 0x000fe20000010021 */
[----:B------:R-:W-:Y:S02]  /*13300*/  HADD2.F32 R0, -RZ, R43.H1_H1 ;  /* 0x3000002bff007230 */ /* 0x000fe40000004100 */
[-C--:B------:R-:W-:Y:S01]  /*13310*/  FFMA.FTZ R14, R41, R25.reuse, -R14 ;  /* 0x00000019290e7223 */ /* 0x080fe2000001080e */
[----:B------:R-:W-:Y:S01]  /*13320*/  FFMA.FTZ R24, R45, R25, R24 ;  /* 0x000000192d187223 */ /* 0x000fe20000010018 */
[----:B------:R-:W-:Y:S01]  /*13330*/  F2FP.F16.E4M3.UNPACK_B R43, R15 ;  /* 0x0000000fff2b723e */ /* 0x000fe200020006ff */
[----:B------:R-:W-:Y:S01]  /*13340*/  HADD2.F32 R6, -RZ, R6.H1_H1 ;  /* 0x30000006ff067230 */ /* 0x000fe20000004100 */
[----:B------:R-:W-:Y:S01]  /*13350*/  F2FP.F16.E4M3.UNPACK_B R41, R12 ;  /* 0x0000000cff29723e */ /* 0x000fe200020006ff */
[-C--:B------:R-:W-:Y:S01]  /*13360*/  FMUL.FTZ R15, R46, R10.reuse ;  /* 0x0000000a2e0f7220 */ /* 0x080fe20000410000 */
[C---:B------:R-:W-:Y:S01]  /*13370*/  FMUL.FTZ R25, R0.reuse, R10 ;  /* 0x0000000a00197220 */ /* 0x040fe20000410000 */
[----:B------:R-:W-:Y:S01]  /*13380*/  HADD2.F32 R10, -RZ, R43.H0_H0 ;  /* 0x2000002bff0a7230 */ /* 0x000fe20000004100 */
[----:B------:R-:W-:Y:S01]  /*13390*/  F2FP.F16.E4M3.UNPACK_B R45, R20.H1 ;  /* 0x00000014ff2d723e */ /* 0x000fe200030006ff */
[-C--:B------:R-:W-:Y:S01]  /*133a0*/  FFMA.FTZ R12, R0, R6.reuse, -R15 ;  /* 0x00000006000c7223 */ /* 0x080fe2000001080f */
[----:B------:R-:W-:Y:S01]  /*133b0*/  FFMA.FTZ R46, R46, R6, R25 ;  /* 0x000000062e2e7223 */ /* 0x000fe20000010019 */
[----:B------:R-:W-:Y:S01]  /*133c0*/  HADD2.F32 R4, -RZ, R34.H0_H0 ;  /* 0x20000022ff047230 */ /* 0x000fe20000004100 */
[----:B------:R-:W-:Y:S01]  /*133d0*/  F2FP.F16.E4M3.UNPACK_B R7, R7.H1 ;  /* 0x00000007ff07723e */ /* 0x000fe200030006ff */
[----:B------:R-:W-:Y:S01]  /*133e0*/  HADD2.F32 R6, -RZ, R41.H0_H0 ;  /* 0x20000029ff067230 */ /* 0x000fe20000004100 */
[----:B------:R-:W-:Y:S01]  /*133f0*/  F2FP.SATFINITE.E4M3.F32.PACK_AB_MERGE_C R31, R31, R38, RZ ;  /* 0x000000261f1f723e */ /* 0x000fe200048070ff */
[----:B------:R-:W-:-:S02]  /*13400*/  HADD2.F32 R43, -RZ, R43.H1_H1 ;  /* 0x3000002bff2b7230 */ /* 0x000fc40000004100 */
[-C--:B------:R-:W-:Y:S01]  /*13410*/  FMUL.FTZ R15, R10, R4.reuse ;  /* 0x000000040a0f7220 */ /* 0x080fe20000410000 */
[----:B------:R-:W-:Y:S02]  /*13420*/  HADD2.F32 R34, -RZ, R34.H1_H1 ;  /* 0x30000022ff227230 */ /* 0x000fe40000004100 */
[----:B------:R-:W-:Y:S01]  /*13430*/  FMUL.FTZ R25, R6, R4 ;  /* 0x0000000406197220 */ /* 0x000fe20000410000 */
[----:B------:R-:W-:Y:S01]  /*13440*/  HADD2.F32 R0, -RZ, R29.H0_H0 ;  /* 0x2000001dff007230 */ /* 0x000fe20000004100 */
[----:B------:R-:W-:Y:S01]  /*13450*/  F2FP.SATFINITE.E4M3.F32.PACK_AB_MERGE_C R37, R42, R37, RZ ;  /* 0x000000252a25723e */ /* 0x000fe200048070ff */
[----:B------:R-:W-:Y:S02]  /*13460*/  HADD2.F32 R41, -RZ, R41.H1_H1 ;  /* 0x30000029ff297230 */ /* 0x000fe40000004100 */
[----:B------:R-:W-:Y:S01]  /*13470*/  FMUL.FTZ R4, R43, R34 ;  /* 0x000000222b047220 */ /* 0x000fe20000410000 */
[----:B------:R-:W-:Y:S02]  /*13480*/  HADD2.F32 R29, -RZ, R29.H1_H1 ;  /* 0x3000001dff1d7230 */ /* 0x000fe40000004100 */
[-C--:B------:R-:W-:Y:S01]  /*13490*/  FFMA.FTZ R6, R6, R0.reuse, -R15 ;  /* 0x0000000006067223 */ /* 0x080fe2000001080f */
[----:B------:R-:W-:Y:S01]  /*134a0*/  FFMA.FTZ R10, R10, R0, R25 ;  /* 0x000000000a0a7223 */ /* 0x000fe20000010019 */
[----:B------:R-:W-:Y:S01]  /*134b0*/  F2FP.F16.E4M3.UNPACK_B R0, R26.H1 ;  /* 0x0000001aff00723e */ /* 0x000fe200030006ff */
[C---:B------:R-:W-:Y:S01]  /*134c0*/  FMUL.FTZ R34, R41.reuse, R34 ;  /* 0x0000002229227220 */ /* 0x040fe20000410000 */
[----:B------:R-:W-:Y:S01]  /*134d0*/  FFMA.FTZ R15, R41, R29, -R4 ;  /* 0x0000001d290f7223 */ /* 0x000fe20000010804 */
[----:B------:R-:W-:Y:S01]  /*134e0*/  HADD2.F32 R50, -RZ, R45.H0_H0 ;  /* 0x2000002dff327230 */ /* 0x000fe20000004100 */
[----:B------:R-:W-:Y:S01]  /*134f0*/  F2FP.SATFINITE.E4M3.F32.PACK_AB_MERGE_C R12, R12, R27, RZ ;  /* 0x0000001b0c0c723e */ /* 0x000fe200048070ff */
[----:B------:R-:W-:-:S02]  /*13500*/  HADD2.F32 R4, -RZ, R11.H0_H0 ;  /* 0x2000000bff047230 */ /* 0x000fc40000004100 */
[----:B------:R-:W-:Y:S01]  /*13510*/  FFMA.FTZ R29, R43, R29, R34 ;  /* 0x0000001d2b1d7223 */ /* 0x000fe20000010022 */
[--C-:B------:R-:W-:Y:S01]  /*13520*/  HADD2.F32 R34, -RZ, R0.reuse.H0_H0 ;  /* 0x20000000ff227230 */ /* 0x100fe20000004100 */
[----:B------:R-:W-:Y:S01]  /*13530*/  F2FP.SATFINITE.E4M3.F32.PACK_AB_MERGE_C R39, R44, R39, RZ ;  /* 0x000000272c27723e */ /* 0x000fe200048070ff */
[----:B------:R-:W-:Y:S02]  /*13540*/  HADD2.F32 R43, -RZ, R0.H1_H1 ;  /* 0x30000000ff2b7230 */ /* 0x000fe40000004100 */
[-C--:B------:R-:W-:Y:S01]  /*13550*/  FMUL.FTZ R25, R50, R4.reuse ;  /* 0x0000000432197220 */ /* 0x080fe20000410000 */
[----:B------:R-:W-:Y:S02]  /*13560*/  HADD2.F32 R0, -RZ, R7.H0_H0 ;  /* 0x20000007ff007230 */ /* 0x000fe40000004100 */
[----:B------:R-:W-:Y:S01]  /*13570*/  FMUL.FTZ R41, R34, R4 ;  /* 0x0000000422297220 */ /* 0x000fe20000410000 */
[----:B------:R-:W-:Y:S01]  /*13580*/  HADD2.F32 R45, -RZ, R45.H1_H1 ;  /* 0x3000002dff2d7230 */ /* 0x000fe20000004100 */
[----:B------:R-:W-:Y:S01]  /*13590*/  F2FP.SATFINITE.E4M3.F32.PACK_AB_MERGE_C R33, R46, R33, RZ ;  /* 0x000000212e21723e */ /* 0x000fe200048070ff */
[----:B------:R-:W-:-:S02]  /*135a0*/  HADD2.F32 R11, -RZ, R11.H1_H1 ;  /* 0x3000000bff0b7230 */ /* 0x000fc40000004100 */
[----:B------:R-:W-:Y:S01]  /*135b0*/  FFMA.FTZ R34, R34, R0, -R25 ;  /* 0x0000000022227223 */ /* 0x000fe20000010819 */
[----:B------:R-:W-:Y:S01]  /*135c0*/  F2FP.F16.E4M3.UNPACK_B R25, R26 ;  /* 0x0000001aff19723e */ /* 0x000fe200020006ff */
[----:B------:R-:W-:Y:S02]  /*135d0*/  HADD2.F32 R7, -RZ, R7.H1_H1 ;  /* 0x30000007ff077230 */ /* 0x000fe40000004100 */
[----:B------:R-:W-:Y:S01]  /*135e0*/  FFMA.FTZ R26, R50, R0, R41 ;  /* 0x00000000321a7223 */ /* 0x000fe20000010029 */
[-C--:B------:R-:W-:Y:S01]  /*135f0*/  FMUL.FTZ R4, R45, R11.reuse ;  /* 0x0000000b2d047220 */ /* 0x080fe20000410000 */
[----:B------:R-:W-:Y:S01]  /*13600*/  F2FP.F16.E4M3.UNPACK_B R0, R20 ;  /* 0x00000014ff00723e */ /* 0x000fe200020006ff */
[C---:B------:R-:W-:Y:S01]  /*13610*/  FMUL.FTZ R48, R43.reuse, R11 ;  /* 0x0000000b2b307220 */ /* 0x040fe20000410000 */
[----:B------:R-:W-:Y:S02]  /*13620*/  HADD2.F32 R20, -RZ, R25.H0_H0 ;  /* 0x20000019ff147230 */ /* 0x000fe40000004100 */
[----:B------:R-:W-:Y:S01]  /*13630*/  FFMA.FTZ R43, R43, R7, -R4 ;  /* 0x000000072b2b7223 */ /* 0x000fe20000010804 */
[----:B------:R-:W-:-:S02]  /*13640*/  HADD2.F32 R4, -RZ, R32.H0_H0 ;  /* 0x20000020ff047230 */ /* 0x000fc40000004100 */
[----:B------:R-:W-:Y:S01]  /*13650*/  FFMA.FTZ R45, R45, R7, R48 ;  /* 0x000000072d2d7223 */ /* 0x000fe20000010030 */
[--C-:B------:R-:W-:Y:S01]  /*13660*/  HADD2.F32 R50, -RZ, R0.reuse.H0_H0 ;  /* 0x20000000ff327230 */ /* 0x100fe20000004100 */
[----:B------:R-:W-:Y:S01]  /*13670*/  F2FP.SATFINITE.E4M3.F32.PACK_AB_MERGE_C R8, R8, R5, R31 ;  /* 0x000000050808723e */ /* 0x000fe2000480701f */
[----:B------:R-:W-:Y:S02]  /*13680*/  HADD2.F32 R52, -RZ, R0.H1_H1 ;  /* 0x30000000ff347230 */ /* 0x000fe40000004100 */
[-C--:B------:R-:W-:Y:S01]  /*13690*/  FMUL.FTZ R11, R20, R4.reuse ;  /* 0x00000004140b7220 */ /* 0x080fe20000410000 */
[----:B------:R-:W-:Y:S02]  /*136a0*/  HADD2.F32 R32, -RZ, R32.H1_H1 ;  /* 0x30000020ff207230 */ /* 0x000fe40000004100 */
[----:B------:R-:W-:Y:S01]  /*136b0*/  FMUL.FTZ R7, R50, R4 ;  /* 0x0000000432077220 */ /* 0x000fe20000410000 */
[----:B------:R-:W-:Y:S01]  /*136c0*/  HADD2.F32 R48, -RZ, R25.H1_H1 ;  /* 0x30000019ff307230 */ /* 0x000fe20000004100 */
[----:B------:R-:W-:Y:S01]  /*136d0*/  F2FP.SATFINITE.E4M3.F32.PACK_AB_MERGE_C R4, R40, R35, RZ ;  /* 0x000000232804723e */ /* 0x000fe200048070ff */
[----:B------:R-:W-:-:S02]  /*136e0*/  HADD2.F32 R0, -RZ, R30.H0_H0 ;  /* 0x2000001eff007230 */ /* 0x000fc40000004100 */
        /* <DEDUP_REMOVED lines=16> */
[----:B------:R-:W-:-:S05]  /*137f0*/  F2FP.SATFINITE.E4M3.F32.PACK_AB_MERGE_C R11, R30, R11, R26 ;  /* 0x0000000b1e0b723e */ /* 0x000fca000480701a */
[----:B------:R4:W-:Y:S02]  /*13800*/  STS.128 [R3+0x20400], R8 ;  /* 0x0204000803007388 */ /* 0x0009e40000000c00 */
.L_x_625:
[----:B------:R-:W-:Y:S05]  /*13810*/  BSYNC B0 ;  /* 0x0000000000007941 */ /* 0x000fea0003800000 */
.L_x_606:
[----:B------:R-:W-:Y:S01]  /*13820*/  @!PT LDS RZ, [RZ] ;  /* 0x00000000fffff984 */ /* 0x000fe20000000800 */
[----:B------:R-:W-:Y:S01]  /*13830*/  @!PT LDS RZ, [RZ] ;  /* 0x00000000fffff984 */ /* 0x000fe20000000800 */
[----:B------:R-:W-:Y:S01]  /*13840*/  @!PT LDS RZ, [RZ] ;  /* 0x00000000fffff984 */ /* 0x000fe20000000800 */
[----:B------:R-:W-:Y:S01]  /*13850*/  @!PT LDS RZ, [RZ] ;  /* 0x00000000fffff984 */ /* 0x000fe20000000800 */
[----:B------:R1:W-:Y:S06]  /*13860*/  MEMBAR.ALL.CTA ;  /* 0x0000000000007992 */ /* 0x0003ec0000008000 */
[----:B-1----:R-:W1:Y:S01]  /*13870*/  FENCE.VIEW.ASYNC.S ;  /* 0x00000000000073c6 */ /* 0x002e620000000000 */
[----:B------:R-:W-:Y:S05]  /*13880*/  WARPSYNC.ALL ;  /* 0x0000000000007948 */ /* 0x000fea0003800000 */
[----:B-1----:R-:W-:Y:S06]  /*13890*/  BAR.SYNC.DEFER_BLOCKING 0xd, 0x100 ;  /* 0x0344000000007b1d */ /* 0x002fec0000010000 */
.L_x_604:
[----:B01----:R-:W0:Y:S01]  /*138a0*/  S2R R0, SR_TID.X ;  /* 0x0000000000007919 */ /* 0x003e220000002100 */
[----:B------:R-:W-:Y:S05]  /*138b0*/  WARPSYNC.ALL ;  /* 0x0000000000007948 */ /* 0x000fea0003800000 */
[----:B0-----:R-:W-:-:S05]  /*138c0*/  SHF.R.U32.HI R0, RZ, 0x7, R0 ;  /* 0x00000007ff007819 */ /* 0x001fca0000011600 */
[----:B--234-:R-:W-:Y:S02]  /*138d0*/  VIADD R10, R0, 0x8 ;  /* 0x00000008000a7836 */ /* 0x01cfe40000000000 */
[----:B------:R-:W-:-:S03]  /*138e0*/  IMAD.U32 R0, RZ, RZ, UR60 ;  /* 0x0000003cff007e24 */ /* 0x000fc6000f8e00ff */
[----:B------:R0:W-:Y:S02]  /*138f0*/  BAR.SYNC.DEFER_BLOCKING R10, 0x100 ;  /* 0x0004000a0000751d */ /* 0x0001e40000010000 */
[----:B------:R-:W-:-:S13]  /*13900*/  ISETP.NE.AND P0, PT, R0, 0x3, PT ;  /* 0x000000030000780c */ /* 0x000fda0003f05270 */
[----:B0-----:R-:W-:Y:S05]  /*13910*/  @!P0 BRA `(.L_x_639) ;  /* 0x0000000000048947 */ /* 0x001fea0003800000 */
[----:B------:R-:W-:Y:S01]  /*13920*/  BPT.TRAP 0x1 ;  /* 0x000000040000795c */ /* 0x000fe20000300000 */
.L_x_639:
[----:B------:R-:W-:Y:S02]  /*13930*/  LEA R3, R225, R23, 0x3 ;  /* 0x00000017e1037211 */ /* 0x000fe400078e18ff */
[----:B------:R-:W-:-:S04]  /*13940*/  SHF.L.U32 R6, R226, 0x1f, RZ ;  /* 0x0000001fe2067819 */ /* 0x000fc800000006ff */
[----:B------:R0:W1:Y:S01]  /*13950*/  SYNCS.PHASECHK.TRANS64.TRYWAIT P1, [R3+URZ+0x38830], R6 ;  /* 0x03883006030075a7 */ /* 0x000062000802017f */
[----:B------:R-:W-:Y:S05]  /*13960*/  @!P0 BRA `(.L_x_640) ;  /* 0x0000000000048947 */ /* 0x000fea0003800000 */
[----:B------:R-:W-:Y:S01]  /*13970*/  BPT.TRAP 0x1 ;  /* 0x000000040000795c */ /* 0x000fe20000300000 */
.L_x_640:
[----:B-1----:R-:W-:Y:S05]  /*13980*/  @P1 BRA `(.L_x_641) ;  /* 0x0000000000081947 */ /* 0x002fea0003800000 */
[----:B------:R-:W1:Y:S02]  /*13990*/  SYNCS.PHASECHK.TRANS64.TRYWAIT P1, [R3+URZ+0x38830], R6 ;  /* 0x03883006030075a7 */ /* 0x000e64000802017f */
[----:B-1----:R-:W-:Y:S05]  /*139a0*/  @!P1 BRA `(.L_x_642) ;  /* 0x0000013000189947 */ /* 0x002fea0003800000 */
.L_x_641:
[----:B------:R-:W-:Y:S05]  /*139b0*/  WARPSYNC.ALL ;  /* 0x0000000000007948 */ /* 0x000fea0003800000 */
[----:B------:R-:W-:Y:S01]  /*139c0*/  R2UR UR4, R23 ;  /* 0x00000000170472ca */ /* 0x000fe200000e0000 */
[----:B------:R-:W-:Y:S01]  /*139d0*/  IMAD.MOV.U32 R5, RZ, RZ, 0x40000040 ;  /* 0x40000040ff057424 */ /* 0x000fe200078e00ff */
[----:B------:R-:W-:Y:S01]  /*139e0*/  R2UR UR5, R28 ;  /* 0x000000001c0572ca */ /* 0x000fe200000e0000 */
[----:B------:R-:W-:Y:S01]  /*139f0*/  UMOV UR9, 0x40000040 ;  /* 0x4000004000097882 */ /* 0x000fe20000000000 */
[----:B-----5:R-:W-:Y:S01]  /*13a00*/  WARPGROUP.ARRIVE ;  /* 0x00000000000079c5 */ /* 0x020fe20000000000 */
[----:B------:R-:W-:Y:S01]  /*13a10*/  MOV R9, 0x40000040 ;  /* 0x4000004000097802 */ /* 0x000fe20000000f00 */
[----:B------:R-:W-:Y:S01]  /*13a20*/  IMAD.U32 R13, RZ, RZ, UR9 ;  /* 0x00000009ff0d7e24 */ /* 0x000fe2000f8e00ff */
[----:B------:R-:W-:Y:S01]  /*13a30*/  R2UR UR11, R5 ;  /* 0x00000000050b72ca */ /* 0x000fe200000e0000 */
[----:B------:R-:W-:Y:S01]  /*13a40*/  UMOV UR57, 0x40000040 ;  /* 0x4000004000397882 */ /* 0x000fe20000000000 */
[----:B------:R-:W-:Y:S01]  /*13a50*/  UMOV UR53, 0x40000040 ;  /* 0x4000004000357882 */ /* 0x000fe20000000000 */
[----:B------:R-:W-:Y:S01]  /*13a60*/  UMOV UR49, 0x40000040 ;  /* 0x4000004000317882 */ /* 0x000fe20000000000 */
[----:B------:R-:W-:Y:S01]  /*13a70*/  UMOV UR45, 0x40000040 ;  /* 0x40000040002d7882 */ /* 0x000fe20000000000 */
[----:B------:R-:W-:Y:S01]  /*13a80*/  IMAD.MOV.U32 R5, RZ, RZ, 0x40000040 ;  /* 0x40000040ff057424 */ /* 0x000fe200078e00ff */
[----:B------:R-:W-:-:S02]  /*13a90*/  UIADD3 UR4, UR4, 0x28400, URZ ;  /* 0x0002840004047890 */ /* 0x000fc4000fffe03f */
[----:B------:R-:W-:Y:S02]  /*13aa0*/  ULOP3.LUT UR5, UR5, 0x10000, URZ, 0xfc, !UPT ;  /* 0x0001000005057892 */ /* 0x000fe4000f8efc3f */
[----:B------:R-:W-:Y:S01]  /*13ab0*/  USHF.R.U32.HI UR4, URZ, 0x4, UR4 ;  /* 0x000000043f047899 */ /* 0x000fe20008011604 */
[----:B------:R-:W-:Y:S01]  /*13ac0*/  R2UR UR43, R5 ;  /* 0x00000000052b72ca */ /* 0x000fe200000e0000 */
[----:B------:R-:W-:Y:S02]  /*13ad0*/  UIADD3 UR56, UR5, 0x6, URZ ;  /* 0x0000000605387890 */ /* 0x000fe4000fffe03f */
[----:B------:R-:W-:Y:S01]  /*13ae0*/  ULOP3.LUT UR4, UR4, 0x3fff, URZ, 0xc0, !UPT ;  /* 0x00003fff04047892 */ /* 0x000fe2000f8ec03f */
[----:B------:R-:W-:Y:S01]  /*13af0*/  UMOV UR8, UR5 ;  /* 0x0000000500087c82 */ /* 0x000fe20008000000 */
[----:B------:R-:W-:Y:S01]  /*13b00*/  UIADD3 UR52, UR5, 0x400, URZ ;  /* 0x0000040005347890 */ /* 0x000fe2000fffe03f */
[----:B------:R-:W-:Y:S01]  /*13b10*/  MOV R12, UR8 ;  /* 0x00000008000c7c02 */ /* 0x000fe20008000f00 */
[----:B------:R-:W-:-:S02]  /*13b20*/  ULOP3.LUT UR6, UR4, 0x10000, URZ, 0xfc, !UPT ;  /* 0x0001000004067892 */ /* 0x000fc4000f8efc3f */
[----:B------:R-:W-:Y:S02]  /*13b30*/  UIADD3 UR4, UR5, 0x2, URZ ;  /* 0x0000000205047890 */ /* 0x000fe4000fffe03f */
[----:B------:R-:W-:Y:S02]  /*13b40*/  UIADD3 UR48, UR5, 0x402, URZ ;  /* 0x0000040205307890 */ /* 0x000fe4000fffe03f */
[----:B------:R-:W-:Y:S01]  /*13b50*/  LEA R4, R225, UR6, 0xb ;  /* 0x00000006e1047c11 */ /* 0x000fe2000f8e58ff */
[----:B------:R-:W-:Y:S01]  /*13b60*/  IMAD.U32 R0, RZ, RZ, UR6 ;  /* 0x00000006ff007e24 */ /* 0x000fe2000f8e00ff */
[----:B------:R-:W-:Y:S02]  /*13b70*/  UIADD3 UR44, UR5, 0x404, URZ ;  /* 0x00000404052c7890 */ /* 0x000fe4000fffe03f */
[C---:B------:R-:W-:Y:S01]  /*13b80*/  R2UR UR10, R4.reuse ;  /* 0x00000000040a72ca */ /* 0x040fe200000e0000 */
[----:B------:R-:W-:Y:S01]  /*13b90*/  VIADD R8, R4, 0x2 ;  /* 0x0000000204087836 */ /* 0x000fe20000000000 */
[----:B------:R2:W-:Y:S01]  /*13ba0*/  STL [R1+0x28], R0 ;  /* 0x0000280001007387 */ /* 0x0005e20000100800 */
[----:B------:R-:W-:Y:S01]  /*13bb0*/  UIADD3 UR40, UR5, 0x406, URZ ;  /* 0x0000040605287890 */ /* 0x000fe2000fffe03f */
[----:B------:R-:W-:-:S02]  /*13bc0*/  UMOV UR41, 0x40000040 ;  /* 0x4000004000297882 */ /* 0x000fc40000000000 */
[----:B------:R3:W-:Y:S01]  /*13bd0*/  STL.64 [R1+0x8], R12 ;  /* 0x0000080c01007387 */ /* 0x0007e20000100a00 */
[----:B--2---:R-:W2:Y:S06]  /*13be0*/  S2R R0, SR_TID.X ;  /* 0x0000000000007919 */ /* 0x004eac0000002100 */
[----:B------:R-:W-:Y:S01]  /*13bf0*/  QGMMA.64x128x32.F32.E4M3.E4M3 R24, gdesc[UR8], RZ, !UPT, gsb0 ;  /* 0x01e00000081879f3 */ /* 0x000fe2000c0008ff */
[----:B------:R-:W-:Y:S01]  /*13c00*/  R2UR UR10, R8 ;  /* 0x00000000080a72ca */ /* 0x000fe200000e0000 */
[----:B------:R-:W-:Y:S01]  /*13c10*/  UMOV UR8, UR4 ;  /* 0x0000000400087c82 */ /* 0x000fe20008000000 */
[----:B------:R-:W-:Y:S01]  /*13c20*/  R2UR UR11, R9 ;  /* 0x00000000090b72ca */ /* 0x000fe200000e0000 */
[----:B------:R-:W-:Y:S01]  /*13c30*/  UMOV UR9, 0x40000040 ;  /* 0x4000004000097882 */ /* 0x000fe20000000000 */
[----:B------:R-:W-:Y:S01]  /*13c40*/  IMAD.MOV.U32 R9, RZ, RZ, 0x40000040 ;  /* 0x40000040ff097424 */ /* 0x000fe200078e00ff */
[----:B------:R-:W-:Y:S01]  /*13c50*/  IADD3 R8, R4, 0x4, RZ ;  /* 0x0000000404087810 */ /* 0x000fe20007ffe0ff */
[----:B------:R-:W-:Y:S01]  /*13c60*/  UIADD3 UR4, UR5, 0x4, URZ ;  /* 0x0000000405047890 */ /* 0x000fe2000fffe03f */
[----:B---3--:R-:W-:-:S02]  /*13c70*/  IMAD.U32 R12, RZ, RZ, UR8 ;  /* 0x00000008ff0c7e24 */ /* 0x008fc4000f8e00ff */
[----:B------:R-:W-:-:S05]  /*13c80*/  IMAD.U32 R13, RZ, RZ, UR9 ;  /* 0x00000009ff0d7e24 */ /* 0x000fca000f8e00ff */
[----:B------:R3:W-:Y:S01]  /*13c90*/  STL.64 [R1], R12 ;  /* 0x0000000c01007387 */ /* 0x0007e20000100a00 */
[----:B--2---:R-:W-:-:S04]  /*13ca0*/  SHF.R.U32.HI R0, RZ, 0x7, R0 ;  /* 0x00000007ff007819 */ /* 0x004fc80000011600 */
[----:B------:R-:W-:Y:S01]  /*13cb0*/  IADD3 R0, -R0, 0xb, RZ ;  /* 0x0000000b00007810 */ /* 0x000fe20007ffe1ff */
[----:B------:R-:W-:Y:S02]  /*13cc0*/  WARPGROUP.DEPBAR.LE gsb0, 0x0 ;  /* 0x00008000000079c5 */ /* 0x000fe40000010000 */
[----:B------:R-:W-:-:S06]  /*13cd0*/  WARPGROUP.ARRIVE ;  /* 0x00000000000079c5 */ /* 0x000fcc0000000000 */
[----:B------:R-:W-:Y:S01]  /*13ce0*/  QGMMA.64x128x32.F32.E4M3.E4M3 R24, gdesc[UR8], R24, gsb0 ;  /* 0x01e00000081879f3 */ /* 0x000fe20008000818 */
[----:B------:R-:W-:Y:S01]  /*13cf0*/  R2UR UR10, R8 ;  /* 0x00000000080a72ca */ /* 0x000fe200000e0000 */
[----:B------:R-:W-:Y:S01]  /*13d00*/  UMOV UR8, UR4 ;  /* 0x0000000400087c82 */ /* 0x000fe20008000000 */
[----:B------:R-:W-:Y:S01]  /*13d10*/  R2UR UR11, R9 ;  /* 0x00000000090b72ca */ /* 0x000fe200000e0000 */
[----:B------:R-:W-:Y:S01]  /*13d20*/  UMOV UR9, 0x40000040 ;  /* 0x4000004000097882 */ /* 0x000fe20000000000 */
[----:B------:R-:W-:Y:S01]  /*13d30*/  VIADD R8, R4, 0x6 ;  /* 0x0000000604087836 */ /* 0x000fe20000000000 */
[----:B------:R-:W-:Y:S01]  /*13d40*/  MOV R229, UR9 ;  /* 0x0000000900e57c02 */ /* 0x000fe20008000f00 */
[----:B------:R-:W-:Y:S02]  /*13d50*/  IMAD.MOV.U32 R9, RZ, RZ, 0x40000040 ;  /* 0x40000040ff097424 */ /* 0x000fe400078e00ff */
[----:B------:R-:W-:Y:S01]  /*13d60*/  IMAD.U32 R228, RZ, RZ, UR8 ;  /* 0x00000008ffe47e24 */ /* 0x000fe2000f8e00ff */
[----:B------:R-:W-:-:S02]  /*13d70*/  R2UR UR58, R8 ;  /* 0x00000000083a72ca */ /* 0x000fc400000e0000 */
[----:B------:R-:W-:Y:S01]  /*13d80*/  R2UR UR59, R9 ;  /* 0x00000000093b72ca */ /* 0x000fe200000e0000 */
[----:B------:R-:W-:Y:S01]  /*13d90*/  IMAD.MOV.U32 R9, RZ, RZ, 0x40000040 ;  /* 0x40000040ff097424 */ /* 0x000fe200078e00ff */
[----:B------:R-:W-:-:S04]  /*13da0*/  IADD3 R8, R4, 0x400, RZ ;  /* 0x0000040004087810 */ /* 0x000fc80007ffe0ff */
[----:B------:R-:W-:Y:S01]  /*13db0*/  R2UR UR54, R8 ;  /* 0x00000000083672ca */ /* 0x000fe200000e0000 */
[----:B------:R-:W-:Y:S01]  /*13dc0*/  VIADD R8, R4, 0x402 ;  /* 0x0000040204087836 */ /* 0x000fe20000000000 */
[----:B------:R-:W-:Y:S02]  /*13dd0*/  R2UR UR55, R9 ;  /* 0x00000000093772ca */ /* 0x000fe400000e0000 */
[----:B------:R-:W-:Y:S02]  /*13de0*/  MOV R9, 0x40000040 ;  /* 0x4000004000097802 */ /* 0x000fe40000000f00 */
[----:B------:R-:W-:Y:S01]  /*13df0*/  R2UR UR50, R8 ;  /* 0x00000000083272ca */ /* 0x000fe200000e0000 */
[C---:B------:R-:W-:Y:S01]  /*13e00*/  VIADD R8, R4.reuse, 0x404 ;  /* 0x0000040404087836 */ /* 0x040fe20000000000 */
[----:B------:R-:W-:Y:S01]  /*13e10*/  R2UR UR51, R9 ;  /* 0x00000000093372ca */ /* 0x000fe200000e0000 */
[----:B------:R-:W-:Y:S01]  /*13e20*/  IMAD.MOV.U32 R9, RZ, RZ, 0x40000040 ;  /* 0x40000040ff097424 */ /* 0x000fe200078e00ff */
[----:B------:R-:W-:-:S02]  /*13e30*/  IADD3 R4, R4, 0x406, RZ ;  /* 0x0000040604047810 */ /* 0x000fc40007ffe0ff */
[----:B------:R-:W-:Y:S02]  /*13e40*/  R2UR UR46, R8 ;  /* 0x00000000082e72ca */ /* 0x000fe400000e0000 */
[----:B------:R-:W-:Y:S02]  /*13e50*/  R2UR UR47, R9 ;  /* 0x00000000092f72ca */ /* 0x000fe400000e0000 */
[----:B------:R-:W-:Y:S01]  /*13e60*/  R2UR UR42, R4 ;  /* 0x00000000042a72ca */ /* 0x000fe200000e0000 */
        /* <DEDUP_REMOVED lines=22> */
.L_x_643:
[----:B------:R-:W2:Y:S01]  /*13fd0*/  S2R R89, SR_TID.X ;  /* 0x0000000000597919 */ /* 0x000ea20000002100 */
[----:B------:R-:W-:Y:S01]  /*13fe0*/  LOP3.LUT R88, R88, 0xffffff80, RZ, 0xc0, !PT ;  /* 0xffffff8058587812 */ /* 0x000fe200078ec0ff */
        /* <DEDUP_REMOVED lines=9> */
[----:B------:R-:W-:Y:S01]  /*14080*/  FMUL.FTZ R27, R2, R46 ;  /* 0x0000002e021b7220 */ /* 0x000fe20000410000 */
[----:B------:R-:W-:-:S02]  /*14090*/  IMAD R46, R171, -0x80, R170 ;  /* 0xffffff80ab2e7824 */ /* 0x000fc400078e02aa */
[C---:B---3--:R-:W-:Y:S01]  /*140a0*/  FMUL.FTZ R12, R2.reuse, R29 ;  /* 0x0000001d020c7220 */ /* 0x048fe20000410000 */
[----:B------:R-:W-:Y:S01]  /*140b0*/  FMUL.FTZ R64, R2, R64 ;  /* 0x0000004002407220 */ /* 0x000fe20000410000 */
[----:B------:R-:W-:Y:S01]  /*140c0*/  MUFU.TANH R4, R4 ;  /* 0x0000000400047308 */ /* 0x000fe20000002400 */
[----:B------:R-:W-:Y:S02]  /*140d0*/  VIADD R46, R46, 0x80 ;  /* 0x000000802e2e7836 */ /* 0x000fe40000000000 */
        /* <DEDUP_REMOVED lines=15> */
[----:B--2---:R-:W-:-:S02]  /*141d0*/  VIADD R89, R89, 0xffffff80 ;  /* 0xffffff8059597836 */ /* 0x004fc40000000000 */
[C---:B------:R-:W-:Y:S01]  /*141e0*/  FMUL.FTZ R20, R2.reuse, R38 ;  /* 0x0000002602147220 */ /* 0x040fe20000410000 */
[C---:B------:R-:W-:Y:S01]  /*141f0*/  FMUL.FTZ R44, R2.reuse, R44 ;  /* 0x0000002c022c7220 */ /* 0x040fe20000410000 */
[C---:B------:R-:W-:Y:S01]  /*14200*/  FMUL.FTZ R71, R2.reuse, R71 ;  /* 0x0000004702477220 */ /* 0x040fe20000410000 */
[C---:B------:R-:W-:Y:S01]  /*14210*/  FMUL.FTZ R15, R2.reuse, R39 ;  /* 0x00000027020f7220 */ /* 0x040fe20000410000 */
[----:B------:R-:W-:Y:S01]  /*14220*/  IADD3 R88, R89, -R88, RZ ;  /* 0x8000005859587210 */ /* 0x000fe20007ffe0ff */
[C---:B------:R-:W-:Y:S01]  /*14230*/  FMUL.FTZ R45, R2.reuse, R45 ;  /* 0x0000002d022d7220 */ /* 0x040fe20000410000 */
[----:B------:R2:W-:Y:S01]  /*14240*/  MUFU.TANH R43, R64 ;  /* 0x00000040002b7308 */ /* 0x0005e20000002400 */
[C---:B------:R-:W-:Y:S01]  /*14250*/  FMUL.FTZ R24, R2.reuse, R42 ;  /* 0x0000002a02187220 */ /* 0x040fe20000410000 */
[----:B----4-:R-:W-:Y:S01]  /*14260*/  SHF.R.S32.HI R49, RZ, 0x1f, R88 ;  /* 0x0000001fff317819 */ /* 0x010fe20000011458 */
[C---:B------:R-:W-:Y:S01]  /*14270*/  FMUL.FTZ R53, R2.reuse, R53 ;  /* 0x0000003502357220 */ /* 0x040fe20000410000 */
[C---:B------:R-:W-:Y:S01]  /*14280*/  FMUL.FTZ R48, R2.reuse, R48 ;  /* 0x0000003002307220 */ /* 0x040fe20000410000 */
[C---:B------:R-:W-:Y:S01]  /*14290*/  FMUL.FTZ R29, R2.reuse, R51 ;  /* 0x00000033021d7220 */ /* 0x040fe20000410000 */
[----:B------:R-:W-:Y:S01]  /*142a0*/  LEA.HI R49, R49, R88, RZ, 0x2 ;  /* 0x0000005831317211 */ /* 0x000fe200078f10ff */
[C---:B------:R-:W-:Y:S01]  /*142b0*/  FMUL.FTZ R31, R2.reuse, R50 ;  /* 0x00000032021f7220 */ /* 0x040fe20000410000 */
[----:B------:R-:W4:Y:S01]  /*142c0*/  MUFU.TANH R12, R12 ;  /* 0x0000000c000c7308 */ /* 0x000f220000002400 */
[C---:B------:R-:W-:Y:S01]  /*142d0*/  FMUL.FTZ R52, R2.reuse, R52 ;  /* 0x0000003402347220 */ /* 0x040fe20000410000 */
[----:B------:R-:W-:Y:S01]  /*142e0*/  LOP3.LUT R49, R49, 0x7ffffffc, RZ, 0xc0, !PT ;  /* 0x7ffffffc31317812 */ /* 0x000fe200078ec0ff */
[C---:B------:R-:W-:Y:S01]  /*142f0*/  FMUL.FTZ R56, R2.reuse, R56 ;  /* 0x0000003802387220 */ /* 0x040fe20000410000 */
[C---:B------:R-:W-:Y:S01]  /*14300*/  FMUL.FTZ R57, R2.reuse, R57 ;  /* 0x0000003902397220 */ /* 0x040fe20000410000 */
[C---:B------:R-:W-:Y:S01]  /*14310*/  FMUL.FTZ R35, R2.reuse, R54 ;  /* 0x0000003602237220 */ /* 0x040fe20000410000 */
[----:B------:R-:W-:Y:S01]  /*14320*/  FMUL.FTZ R60, R2, R60 ;  /* 0x0000003c023c7220 */ /* 0x000fe20000410000 */
[----:B------:R-:W-:Y:S01]  /*14330*/  IMAD.IADD R49, R88, 0x1, -R49 ;  /* 0x0000000158317824 */ /* 0x000fe200078e0a31 */
[----:B------:R-:W5:Y:S01]  /*14340*/  MUFU.TANH R7, R7 ;  /* 0x0000000700077308 */ /* 0x000f620000002400 */
[C---:B------:R-:W-:Y:S01]  /*14350*/  FMUL.FTZ R61, R2.reuse, R61 ;  /* 0x0000003d023d7220 */ /* 0x040fe20000410000 */
[----:B------:R-:W-:Y:S01]  /*14360*/  FMUL.FTZ R58, R2, R58 ;  /* 0x0000003a023a7220 */ /* 0x000fe20000410000 */
[----:B--2---:R-:W-:-:S02]  /*14370*/  IMAD R64, R49, -0x2, R46 ;  /* 0xfffffffe31407824 */ /* 0x004fc400078e022e */
[C---:B------:R-:W-:Y:S01]  /*14380*/  FMUL.FTZ R59, R2.reuse, R59 ;  /* 0x0000003b023b7220 */ /* 0x040fe20000410000 */
[C---:B------:R-:W-:Y:S01]  /*14390*/  FMUL.FTZ R62, R2.reuse, R62 ;  /* 0x0000003e023e7220 */ /* 0x040fe20000410000 */
[C---:B------:R-:W-:Y:S01]  /*143a0*/  FMUL.FTZ R68, R2.reuse, R68 ;  /* 0x0000004402447220 */ /* 0x040fe20000410000 */
[----:B------:R-:W-:Y:S01]  /*143b0*/  FMUL.FTZ R63, R2, R63 ;  /* 0x0000003f023f7220 */ /* 0x000fe20000410000 */
[----:B------:R-:W2:Y:S01]  /*143c0*/  MUFU.TANH R30, R30 ;  /* 0x0000001e001e7308 */ /* 0x000ea20000002400 */
[----:B------:R-:W-:Y:S01]  /*143d0*/  ISETP.GT.AND P4, PT, R64, RZ, PT ;  /* 0x000000ff4000720c */ /* 0x000fe20003f84270 */
[----:B------:R-:W-:Y:S01]  /*143e0*/  FMUL.FTZ R66, R2, R66 ;  /* 0x0000004202427220 */ /* 0x000fe20000410000 */
[----:B------:R-:W-:Y:S01]  /*143f0*/  ISETP.GT.AND P5, PT, R64, 0x1, PT ;  /* 0x000000014000780c */ /* 0x000fe20003fa4270 */
[----:B------:R-:W-:Y:S01]  /*14400*/  FMUL.FTZ R72, R2, R72 ;  /* 0x0000004802487220 */ /* 0x000fe20000410000 */
[----:B------:R-:W-:Y:S01]  /*14410*/  ISETP.GT.AND P1, PT, R64, 0x8, PT ;  /* 0x000000084000780c */ /* 0x000fe20003f24270 */
[----:B------:R-:W-:Y:S01]  /*14420*/  FMUL.FTZ R67, R2, R67 ;  /* 0x0000004302437220 */ /* 0x000fe20000410000 */
[----:B------:R-:W-:Y:S01]  /*14430*/  ISETP.GT.AND P2, PT, R64, 0x9, PT ;  /* 0x000000094000780c */ /* 0x000fe20003f44270 */
[----:B------:R-:W0:Y:S01]  /*14440*/  MUFU.TANH R8, R8 ;  /* 0x0000000800087308 */ /* 0x000e220000002400 */
[----:B---3--:R-:W-:Y:S01]  /*14450*/  FSEL R89, R25, -INF , P1 ;  /* 0xff80000019597808 */ /* 0x008fe20000800000 */
[----:B------:R-:W-:Y:S01]  /*14460*/  FMUL.FTZ R73, R2, R73 ;  /* 0x0000004902497220 */ /* 0x000fe20000410000 */
[----:B------:R-:W-:Y:S01]  /*14470*/  ISETP.GT.AND P3, PT, R64, 0x10, PT ;  /* 0x000000104000780c */ /* 0x000fe20003f64270 */
[----:B------:R-:W-:Y:S01]  /*14480*/  FMUL.FTZ R70, R2, R70 ;  /* 0x0000004602467220 */ /* 0x000fe20000410000 */
[----:B----4-:R-:W-:Y:S01]  /*14490*/  FSEL R91, R12, -INF , P2 ;  /* 0xff8000000c5b7808 */ /* 0x010fe20001000000 */
[----:B------:R-:W-:Y:S01]  /*144a0*/  FMUL.FTZ R76, R2, R76 ;  /* 0x0000004c024c7220 */ /* 0x000fe20000410000 */
[----:B-----5:R-:W-:Y:S01]  /*144b0*/  FSEL R7, R7, -INF , P4 ;  /* 0xff80000007077808 */ /* 0x020fe20002000000 */
[----:B------:R-:W3:Y:S01]  /*144c0*/  MUFU.TANH R28, R28 ;  /* 0x0000001c001c7308 */ /* 0x000ee20000002400 */
[----:B--2---:R-:W-:Y:S01]  /*144d0*/  FSEL R93, R30, -INF , P3 ;  /* 0xff8000001e5d7808 */ /* 0x004fe20001800000 */
[C---:B------:R-:W-:Y:S01]  /*144e0*/  FMUL.FTZ R77, R2.reuse, R77 ;  /* 0x0000004d024d7220 */ /* 0x040fe20000410000 */
[C---:B------:R-:W-:Y:S01]  /*144f0*/  FMUL.FTZ R74, R2.reuse, R74 ;  /* 0x0000004a024a7220 */ /* 0x040fe20000410000 */
[C---:B------:R-:W-:Y:S01]  /*14500*/  FMUL.FTZ R80, R2.reuse, R80 ;  /* 0x0000005002507220 */ /* 0x040fe20000410000 */
[C---:B------:R-:W-:Y:S01]  /*14510*/  FMUL.FTZ R75, R2.reuse, R75 ;  /* 0x0000004b024b7220 */ /* 0x040fe20000410000 */
[C---:B------:R-:W-:Y:S01]  /*14520*/  FMUL.FTZ R81, R2.reuse, R81 ;  /* 0x0000005102517220 */ /* 0x040fe20000410000 */
[----:B------:R-:W-:Y:S01]  /*14530*/  FMUL.FTZ R78, R2, R78 ;  /* 0x0000004e024e7220 */ /* 0x000fe20000410000 */
[----:B------:R2:W-:Y:S01]  /*14540*/  MUFU.TANH R47, R65 ;  /* 0x00000041002f7308 */ /* 0x0005e20000002400 */
[----:B0-----:R-:W-:Y:S01]  /*14550*/  FSEL R8, R8, -INF , P5 ;  /* 0xff80000008087808 */ /* 0x001fe20002800000 */
[C---:B------:R-:W-:Y:S01]  /*14560*/  FMUL.FTZ R84, R2.reuse, R84 ;  /* 0x0000005402547220 */ /* 0x040fe20000410000 */
[C---:B------:R-:W-:Y:S01]  /*14570*/  FMUL.FTZ R85, R2.reuse, R85 ;  /* 0x0000005502557220 */ /* 0x040fe20000410000 */
[----:B------:R-:W-:Y:S01]  /*14580*/  ULDC UR38, c[0x0][0x988] ;  /* 0x0002620000267ab9 */ /* 0x000fe20000000800 */
[C---:B------:R-:W-:Y:S01]  /*14590*/  FMUL.FTZ R79, R2.reuse, R79 ;  /* 0x0000004f024f7220 */ /* 0x040fe20000410000 */
[C---:B------:R-:W-:Y:S01]  /*145a0*/  FMUL.FTZ R82, R2.reuse, R82 ;  /* 0x0000005202527220 */ /* 0x040fe20000410000 */
[----:B------:R-:W-:Y:S01]  /*145b0*/  FMUL.FTZ R83, R2, R83 ;  /* 0x0000005302537220 */ /* 0x000fe20000410000 */
[----:B------:R0:W-:Y:S01]  /*145c0*/  MUFU.TANH R55, R69 ;  /* 0x0000004500377308 */ /* 0x0001e20000002400 */
[----:B--2---:R-:W-:Y:S01]  /*145d0*/  FSEL R65, R4, -INF , P4 ;  /* 0xff80000004417808 */ /* 0x004fe20002000000 */
[----:B------:R-:W-:Y:S01]  /*145e0*/  FMUL.FTZ R86, R2, R86 ;  /* 0x0000005602567220 */ /* 0x000fe20000410000 */
[----:B------:R-:W-:Y:S01]  /*145f0*/  ISETP.GT.AND P4, PT, R64, 0x11, PT ;  /* 0x000000114000780c */ /* 0x000fe20003f84270 */
[----:B------:R-:W-:-:S03]  /*14600*/  FMUL.FTZ R87, R2, R87 ;  /* 0x0000005702577220 */ /* 0x000fc60000410000 */
[----:B---3--:R-:W-:Y:S01]  /*14610*/  FSEL R95, R28, -INF , P4 ;  /* 0xff8000001c5f7808 */ /* 0x008fe20002000000 */
[----:B------:R-:W2:Y:S01]  /*14620*/  MUFU.TANH R11, R11 ;  /* 0x0000000b000b7308 */ /* 0x000ea20000002400 */
[----:B0-----:R-:W-:Y:S02]  /*14630*/  FSEL R69, R5, -INF , P5 ;  /* 0xff80000005457808 */ /* 0x001fe40002800000 */
[----:B------:R-:W-:Y:S02]  /*14640*/  ISETP.GT.AND P5, PT, R64, 0x18, PT ;  /* 0x000000184000780c */ /* 0x000fe40003fa4270 */
[----:B------:R-:W-:-:S03]  /*14650*/  FMNMX.FTZ R4, R65, R69, !PT ;  /* 0x0000004541047209 */ /* 0x000fc60007810000 */
[----:B------:R-:W-:Y:S01]  /*14660*/  MUFU.TANH R33, R33 ;  /* 0x0000002100217308 */ /* 0x000fe20000002400 */
[----:B------:R-:W-:-:S04]  /*14670*/  FMNMX.FTZ R4, R89, R4, !PT ;  /* 0x0000000459047209 */ /* 0x000fc80007810000 */
[----:B------:R-:W-:-:S03]  /*14680*/  FMNMX.FTZ R4, R91, R4, !PT ;  /* 0x000000045b047209 */ /* 0x000fc60007810000 */
[----:B------:R-:W0:Y:S01]  /*14690*/  MUFU.TANH R9, R9 ;  /* 0x0000000900097308 */ /* 0x000e220000002400 */
[----:B------:R-:W-:Y:S02]  /*146a0*/  FMNMX.FTZ R4, R93, R4, !PT ;  /* 0x000000045d047209 */ /* 0x000fe40007810000 */
[----:B--2---:R-:W-:Y:S02]  /*146b0*/  FSEL R11, R11, -INF , P1 ;  /* 0xff8000000b0b7808 */ /* 0x004fe40000800000 */
[----:B------:R-:W-:Y:S02]  /*146c0*/  ISETP.GT.AND P1, PT, R64, 0x19, PT ;  /* 0x000000194000780c */ /* 0x000fe40003f24270 */
[----:B------:R-:W-:Y:S01]  /*146d0*/  FMNMX.FTZ R4, R95, R4, !PT ;  /* 0x000000045f047209 */ /* 0x000fe20007810000 */
[----:B------:R-:W-:Y:S08]  /*146e0*/  MUFU.TANH R32, R32 ;  /* 0x0000002000207308 */ /* 0x000ff00000002400 */
[----:B------:R-:W2:Y:S01]  /*146f0*/  MUFU.TANH R14, R14 ;  /* 0x0000000e000e7308 */ /* 0x000ea20000002400 */
[----:B0-----:R-:W-:-:S02]  /*14700*/  FSEL R9, R9, -INF , P2 ;  /* 0xff80000009097808 */ /* 0x001fc40001000000 */
[----:B------:R-:W-:-:S05]  /*14710*/  ISETP.GT.AND P2, PT, R64, 0x20, PT ;  /* 0x000000204000780c */ /* 0x000fca0003f44270 */
[----:B------:R-:W0:Y:S08]  /*14720*/  MUFU.TANH R40, R40 ;  /* 0x0000002800287308 */ /* 0x000e300000002400 */
[----:B------:R-:W3:Y:S01]  /*14730*/  MUFU.TANH R13, R13 ;  /* 0x0000000d000d7308 */ /* 0x000ee20000002400 */
[----:B--2---:R-:W-:Y:S02]  /*14740*/  FSEL R14, R14, -INF , P3 ;  /* 0xff8000000e0e7808 */ /* 0x004fe40001800000 */
[----:B------:R-:W-:-:S05]  /*14750*/  ISETP.GT.AND P3, PT, R64, 0x21, PT ;  /* 0x000000214000780c */ /* 0x000fca0003f64270 */
[----:B------:R-:W2:Y:S01]  /*14760*/  MUFU.TANH R36, R36 ;  /* 0x0000002400247308 */ /* 0x000ea20000002400 */
[----:B0-----:R-:W-:-:S07]  /*14770*/  FSEL R51, R40, -INF , P2 ;  /* 0xff80000028337808 */ /* 0x001fce0001000000 */
[----:B------:R-:W0:Y:S01]  /*14780*/  MUFU.TANH R20, R20 ;  /* 0x0000001400147308 */ /* 0x000e220000002400 */
[----:B---3--:R-:W-:Y:S02]  /*14790*/  FSEL R13, R13, -INF , P4 ;  /* 0xff8000000d0d7808 */ /* 0x008fe40002000000 */
[----:B------:R-:W-:-:S05]  /*147a0*/  ISETP.GT.AND P4, PT, R64, 0x28, PT ;  /* 0x000000284000780c */ /* 0x000fca0003f84270 */
[----:B------:R-:W3:Y:S01]  /*147b0*/  MUFU.TANH R44, R44 ;  /* 0x0000002c002c7308 */ /* 0x000ee20000002400 */
[----:B--2---:R-:W-:-:S07]  /*147c0*/  FSEL R50, R36, -INF , P3 ;  /* 0xff80000024327808 */ /* 0x004fce0001800000 */
[----:B------:R2:W-:Y:S01]  /*147d0*/  MUFU.TANH R42, R71 ;  /* 0x00000047002a7308 */ /* 0x0005e20000002400 */
[----:B0-----:R-:W-:-:S07]  /*147e0*/  FSEL R20, R20, -INF , P5 ;  /* 0xff80000014147808 */ /* 0x001fce0002800000 */
[----:B------:R-:W0:Y:S01]  /*147f0*/  MUFU.TANH R15, R15 ;  /* 0x0000000f000f7308 */ /* 0x000e220000002400 */
[----:B--2---:R-:W-:Y:S02]  /*14800*/  FSEL R71, R33, -INF , P5 ;  /* 0xff80000021477808 */ /* 0x004fe40002800000 */
[----:B------:R-:W-:Y:S02]  /*14810*/  ISETP.GT.AND P5, PT, R64, 0x29, PT ;  /* 0x000000294000780c */ /* 0x000fe40003fa4270 */
[----:B------:R-:W-:Y:S02]  /*14820*/  FMNMX.FTZ R4, R71, R4, !PT ;  /* 0x0000000447047209 */ /* 0x000fe40007810000 */
[----:B---3--:R-:W-:Y:S01]  /*14830*/  FSEL R46, R44, -INF , P4 ;  /* 0xff8000002c2e7808 */ /* 0x008fe20002000000 */
[----:B------:R-:W-:Y:S08]  /*14840*/  MUFU.TANH R45, R45 ;  /* 0x0000002d002d7308 */ /* 0x000ff00000002400 */
[----:B------:R2:W-:Y:S01]  /*14850*/  MUFU.TANH R39, R53 ;  /* 0x0000003500277308 */ /* 0x0005e20000002400 */
[----:B0-----:R-:W-:-:S07]  /*14860*/  FSEL R15, R15, -INF , P1 ;  /* 0xff8000000f0f7808 */ /* 0x001fce0000800000 */
[----:B------:R-:W0:Y:S01]  /*14870*/  MUFU.TANH R24, R24 ;  /* 0x0000001800187308 */ /* 0x000e220000002400 */
[----:B--2---:R-:W-:Y:S02]  /*14880*/  FSEL R53, R32, -INF , P1 ;  /* 0xff80000020357808 */ /* 0x004fe40000800000 */
[----:B------:R-:W-:Y:S02]  /*14890*/  ISETP.GT.AND P1, PT, R64, 0x30, PT ;  /* 0x000000304000780c */ /* 0x000fe40003f24270 */
[----:B------:R-:W-:-:S03]  /*148a0*/  FMNMX.FTZ R4, R53, R4, !PT ;  /* 0x0000000435047209 */ /* 0x000fc60007810000 */
[----:B------:R-:W2:Y:S01]  /*148b0*/  MUFU.TANH R48, R48 ;  /* 0x0000003000307308 */ /* 0x000ea20000002400 */
[----:B------:R-:W-:-:S04]  /*148c0*/  FMNMX.FTZ R5, R51, R4, !PT ;  /* 0x0000000433057209 */ /* 0x000fc80007810000 */
[----:B------:R-:W-:-:S03]  /*148d0*/  FMNMX.FTZ R5, R50, R5, !PT ;  /* 0x0000000532057209 */ /* 0x000fc60007810000 */
[----:B------:R-:W3:Y:S01]  /*148e0*/  MUFU.TANH R21, R21 ;  /* 0x0000001500157308 */ /* 0x000ee20000002400 */
[----:B------:R-:W-:Y:S02]  /*148f0*/  FMNMX.FTZ R5, R46, R5, !PT ;  /* 0x000000052e057209 */ /* 0x000fe40007810000 */
[----:B0-----:R-:W-:Y:S02]  /*14900*/  FSEL R24, R24, -INF , P2 ;  /* 0xff80000018187808 */ /* 0x001fe40001000000 */
[----:B------:R-:W-:-:S03]  /*14910*/  ISETP.GT.AND P2, PT, R64, 0x31, PT ;  /* 0x000000314000780c */ /* 0x000fc60003f44270 */
[----:B------:R-:W0:Y:S01]  /*14920*/  MUFU.TANH R27, R27 ;  /* 0x0000001b001b7308 */ /* 0x000e220000002400 */
[----:B--2---:R-:W-:Y:S02]  /*14930*/  FSEL R49, R48, -INF , P1 ;  /* 0xff80000030317808 */ /* 0x004fe40000800000 */
[----:B------:R-:W-:-:S05]  /*14940*/  FSEL R48, R37, -INF , P2 ;  /* 0xff80000025307808 */ /* 0x000fca0001000000 */
[----:B------:R2:W4:Y:S01]  /*14950*/  MUFU.TANH R38, R52 ;  /* 0x0000003400267308 */ /* 0x0005220000002400 */
[----:B---3--:R-:W-:Y:S02]  /*14960*/  FSEL R21, R21, -INF , P3 ;  /* 0xff80000015157808 */ /* 0x008fe40001800000 */
[----:B------:R-:W-:-:S05]  /*14970*/  ISETP.GT.AND P3, PT, R64, 0x38, PT ;  /* 0x000000384000780c */ /* 0x000fca0003f64270 */
[----:B------:R-:W3:Y:S01]  /*14980*/  MUFU.TANH R26, R26 ;  /* 0x0000001a001a7308 */ /* 0x000ee20000002400 */
[----:B--2---:R-:W-:-:S04]  /*14990*/  FSEL R52, R45, -INF , P5 ;  /* 0xff8000002d347808 */ /* 0x004fc80002800000 */
[----:B------:R-:W-:-:S03]  /*149a0*/  FMNMX.FTZ R4, R52, R5, !PT ;  /* 0x0000000534047209 */ /* 0x000fc60007810000 */
[----:B------:R-:W2:Y:S01]  /*149b0*/  MUFU.TANH R31, R31 ;  /* 0x0000001f001f7308 */ /* 0x000ea20000002400 */
[----:B------:R-:W-:Y:S02]  /*149c0*/  FMNMX.FTZ R5, R49, R4, !PT ;  /* 0x0000000431057209 */ /* 0x000fe40007810000 */
[----:B0-----:R-:W-:Y:S02]  /*149d0*/  FSEL R4, R27, -INF , P4 ;  /* 0xff8000001b047808 */ /* 0x001fe40002000000 */
[----:B------:R-:W-:Y:S02]  /*149e0*/  ISETP.GT.AND P4, PT, R64, 0x39, PT ;  /* 0x000000394000780c */ /* 0x000fe40003f84270 */
[----:B----4-:R-:W-:Y:S01]  /*149f0*/  FSEL R45, R38, -INF , P3 ;  /* 0xff800000262d7808 */ /* 0x010fe20001800000 */
[----:B------:R-:W0:Y:S01]  /*14a00*/  MUFU.TANH R41, R56 ;  /* 0x0000003800297308 */ /* 0x000e220000002400 */
[----:B------:R-:W-:Y:S02]  /*14a10*/  FMNMX.FTZ R12, R48, R5, !PT ;  /* 0x00000005300c7209 */ /* 0x000fe40007810000 */
[----:B---3--:R-:W-:-:S02]  /*14a20*/  FSEL R5, R26, -INF , P5 ;  /* 0xff8000001a057808 */ /* 0x008fc40002800000 */
[C---:B------:R-:W-:Y:S02]  /*14a30*/  ISETP.GT.AND P5, PT, R64.reuse, 0x40, PT ;  /* 0x000000404000780c */ /* 0x040fe40003fa4270 */
[----:B------:R-:W-:Y:S01]  /*14a40*/  FSEL R44, R39, -INF , P4 ;  /* 0xff800000272c7808 */ /* 0x000fe20002000000 */
[----:B------:R-:W3:Y:S01]  /*14a50*/  MUFU.TANH R29, R29 ;  /* 0x0000001d001d7308 */ /* 0x000ee20000002400 */
[----:B------:R-:W-:Y:S02]  /*14a60*/  FMNMX.FTZ R25, R45, R12, !PT ;  /* 0x0000000c2d197209 */ /* 0x000fe40007810000 */
[----:B--2---:R-:W-:Y:S02]  /*14a70*/  FSEL R12, R31, -INF , P1 ;  /* 0xff8000001f0c7808 */ /* 0x004fe40000800000 */
[----:B------:R-:W-:Y:S02]  /*14a80*/  ISETP.GT.AND P1, PT, R64, 0x41, PT ;  /* 0x000000414000780c */ /* 0x000fe40003f24270 */
[----:B------:R-:W-:Y:S01]  /*14a90*/  FMNMX.FTZ R26, R44, R25, !PT ;  /* 0x000000192c1a7209 */ /* 0x000fe20007810000 */
[----:B------:R-:W2:Y:S01]  /*14aa0*/  MUFU.TANH R57, R57 ;  /* 0x0000003900397308 */ /* 0x000ea20000002400 */
[----:B0-----:R-:W-:-:S04]  /*14ab0*/  FSEL R41, R41, -INF , P5 ;  /* 0xff80000029297808 */ /* 0x001fc80002800000 */
[----:B------:R-:W-:-:S03]  /*14ac0*/  FMNMX.FTZ R27, R41, R26, !PT ;  /* 0x0000001a291b7209 */ /* 0x000fc60007810000 */
[----:B------:R-:W0:Y:S01]  /*14ad0*/  MUFU.TANH R35, R35 ;  /* 0x0000002300237308 */ /* 0x000e220000002400 */
[----:B---3--:R-:W-:Y:S02]  /*14ae0*/  FSEL R25, R29, -INF , P2 ;  /* 0xff8000001d197808 */ /* 0x008fe40001000000 */
[----:B------:R-:W-:-:S05]  /*14af0*/  ISETP.GT.AND P2, PT, R64, 0x48, PT ;  /* 0x000000484000780c */ /* 0x000fca0003f44270 */
[----:B------:R-:W3:Y:S01]  /*14b00*/  MUFU.TANH R60, R60 ;  /* 0x0000003c003c7308 */ /* 0x000ee20000002400 */
[----:B--2---:R-:W-:-:S04]  /*14b10*/  FSEL R38, R57, -INF , P1 ;  /* 0xff80000039267808 */ /* 0x004fc80000800000 */
[----:B------:R-:W-:-:S03]  /*14b20*/  FMNMX.FTZ R28, R38, R27, !PT ;  /* 0x0000001b261c7209 */ /* 0x000fc60007810000 */
[----:B------:R-:W2:Y:S01]  /*14b30*/  MUFU.TANH R34, R34 ;  /* 0x0000002200227308 */ /* 0x000ea20000002400 */
[----:B0-----:R-:W-:Y:S02]  /*14b40*/  FSEL R26, R35, -INF , P3 ;  /* 0xff800000231a7808 */ /* 0x001fe40001800000 */
[----:B------:R-:W-:-:S05]  /*14b50*/  ISETP.GT.AND P3, PT, R64, 0x49, PT ;  /* 0x000000494000780c */ /* 0x000fca0003f64270 */
[----:B------:R-:W0:Y:S01]  /*14b60*/  MUFU.TANH R61, R61 ;  /* 0x0000003d003d7308 */ /* 0x000e220000002400 */
[----:B---3--:R-:W-:-:S04]  /*14b70*/  FSEL R37, R60, -INF , P2 ;  /* 0xff8000003c257808 */ /* 0x008fc80001000000 */
[----:B------:R-:W-:-:S03]  /*14b80*/  FMNMX.FTZ R29, R37, R28, !PT ;  /* 0x0000001c251d7209 */ /* 0x000fc60007810000 */
[----:B------:R-:W3:Y:S01]  /*14b90*/  MUFU.TANH R58, R58 ;  /* 0x0000003a003a7308 */ /* 0x000ee20000002400 */
[----:B--2---:R-:W-:Y:S02]  /*14ba0*/  FSEL R27, R34, -INF , P4 ;  /* 0xff800000221b7808 */ /* 0x004fe40002000000 */
[----:B------:R-:W-:-:S04]  /*14bb0*/  ISETP.GT.AND P4, PT, R64, 0x50, PT ;  /* 0x000000504000780c */ /* 0x000fc80003f84270 */
[----:B------:R-:W-:Y:S01]  /*14bc0*/  FSEL R43, R43, -INF , P4 ;  /* 0xff8000002b2b7808 */ /* 0x000fe20002000000 */
[----:B------:R-:W2:Y:S01]  /*14bd0*/  MUFU.TANH R59, R59 ;  /* 0x0000003b003b7308 */ /* 0x000ea20000002400 */
[----:B0-----:R-:W-:-:S04]  /*14be0*/  FSEL R40, R61, -INF , P3 ;  /* 0xff8000003d287808 */ /* 0x001fc80001800000 */
[----:B------:R-:W-:-:S03]  /*14bf0*/  FMNMX.FTZ R30, R40, R29, !PT ;  /* 0x0000001d281e7209 */ /* 0x000fc60007810000 */
[----:B------:R-:W0:Y:S01]  /*14c00*/  MUFU.TANH R62, R62 ;  /* 0x0000003e003e7308 */ /* 0x000e220000002400 */
[----:B---3--:R-:W-:Y:S02]  /*14c10*/  FSEL R28, R58, -INF , P5 ;  /* 0xff8000003a1c7808 */ /* 0x008fe40002800000 */
[C---:B------:R-:W-:Y:S02]  /*14c20*/  ISETP.GT.AND P5, PT, R64.reuse, 0x51, PT ;  /* 0x000000514000780c */ /* 0x040fe40003fa4270 */
[----:B------:R-:W-:Y:S02]  /*14c30*/  FMNMX.FTZ R32, R43, R30, !PT ;  /* 0x0000001e2b207209 */ /* 0x000fe40007810000 */
[----:B------:R-:W-:Y:S01]  /*14c40*/  FSEL R47, R47, -INF , P5 ;  /* 0xff8000002f2f7808 */ /* 0x000fe20002800000 */
[----:B------:R3:W4:Y:S01]  /*14c50*/  MUFU.TANH R54, R68 ;  /* 0x0000004400367308 */ /* 0x0007220000002400 */
[----:B--2---:R-:W-:Y:S02]  /*14c60*/  FSEL R29, R59, -INF , P1 ;  /* 0xff8000003b1d7808 */ /* 0x004fe40000800000 */
[----:B------:R-:W-:-:S02]  /*14c70*/  ISETP.GT.AND P1, PT, R64, 0x58, PT ;  /* 0x000000584000780c */ /* 0x000fc40003f24270 */
[----:B------:R-:W-:-:S03]  /*14c80*/  FMNMX.FTZ R33, R47, R32, !PT ;  /* 0x000000202f217209 */ /* 0x000fc60007810000 */
[----:B------:R-:W2:Y:S01]  /*14c90*/  MUFU.TANH R63, R63 ;  /* 0x0000003f003f7308 */ /* 0x000ea20000002400 */
[----:B0-----:R-:W-:Y:S02]  /*14ca0*/  FSEL R30, R62, -INF , P2 ;  /* 0xff8000003e1e7808 */ /* 0x001fe40001000000 */
[----:B------:R-:W-:Y:S02]  /*14cb0*/  ISETP.GT.AND P2, PT, R64, 0x59, PT ;  /* 0x000000594000780c */ /* 0x000fe40003f44270 */
[----:B---3--:R-:W-:Y:S02]  /*14cc0*/  FMNMX.FTZ R68, R7, R8, !PT ;  /* 0x0000000807447209 */ /* 0x008fe40007810000 */
[----:B------:R-:W-:Y:S01]  /*14cd0*/  FSEL R55, R55, -INF , P2 ;  /* 0xff80000037377808 */ /* 0x000fe20001000000 */
[----:B------:R-:W0:Y:S01]  /*14ce0*/  MUFU.TANH R66, R66 ;  /* 0x0000004200427308 */ /* 0x000e220000002400 */
[----:B----4-:R-:W-:Y:S02]  /*14cf0*/  FSEL R54, R54, -INF , P1 ;  /* 0xff80000036367808 */ /* 0x010fe40000800000 */
[----:B------:R-:W-:-:S02]  /*14d00*/  FMNMX.FTZ R68, R11, R68, !PT ;  /* 0x000000440b447209 */ /* 0x000fc40007810000 */
[----:B------:R-:W-:-:S03]  /*14d10*/  FMNMX.FTZ R34, R54, R33, !PT ;  /* 0x0000002136227209 */ /* 0x000fc60007810000 */
[----:B------:R-:W3:Y:S01]  /*14d20*/  MUFU.TANH R56, R72 ;  /* 0x0000004800387308 */ /* 0x000ee20000002400 */
[----:B--2---:R-:W-:Y:S02]  /*14d30*/  FSEL R31, R63, -INF , P3 ;  /* 0xff8000003f1f7808 */ /* 0x004fe40001800000 */
[----:B------:R-:W-:Y:S02]  /*14d40*/  ISETP.GT.AND P3, PT, R64, 0x60, PT ;  /* 0x000000604000780c */ /* 0x000fe40003f64270 */
[----:B------:R-:W-:-:S03]  /*14d50*/  FMNMX.FTZ R35, R55, R34, !PT ;  /* 0x0000002237237209 */ /* 0x000fc60007810000 */
[----:B------:R-:W2:Y:S01]  /*14d60*/  MUFU.TANH R67, R67 ;  /* 0x0000004300437308 */ /* 0x000ea20000002400 */
[----:B0-----:R-:W-:Y:S02]  /*14d70*/  FSEL R32, R66, -INF , P4 ;  /* 0xff80000042207808 */ /* 0x001fe40002000000 */
[----:B------:R-:W-:-:S05]  /*14d80*/  ISETP.GT.AND P4, PT, R64, 0x61, PT ;  /* 0x000000614000780c */ /* 0x000fca0003f84270 */
[----:B------:R-:W0:Y:S01]  /*14d90*/  MUFU.TANH R73, R73 ;  /* 0x0000004900497308 */ /* 0x000e220000002400 */
[----:B---3--:R-:W-:-:S04]  /*14da0*/  FSEL R56, R56, -INF , P3 ;  /* 0xff80000038387808 */ /* 0x008fc80001800000 */
[----:B------:R-:W-:Y:S02]  /*14db0*/  FMNMX.FTZ R36, R56, R35, !PT ;  /* 0x0000002338247209 */ /* 0x000fe40007810000 */
[----:B------:R-:W-:Y:S01]  /*14dc0*/  FSEL R35, R42, -INF , P2 ;  /* 0xff8000002a237808 */ /* 0x000fe20001000000 */
[----:B------:R-:W3:Y:S01]  /*14dd0*/  MUFU.TANH R70, R70 ;  /* 0x0000004600467308 */ /* 0x000ee20000002400 */
[----:B--2---:R-:W-:Y:S02]  /*14de0*/  FSEL R33, R67, -INF , P5 ;  /* 0xff80000043217808 */ /* 0x004fe40002800000 */
[C---:B------:R-:W-:Y:S02]  /*14df0*/  ISETP.GT.AND P5, PT, R64.reuse, 0x68, PT ;  /* 0x000000684000780c */ /* 0x040fe40003fa4270 */
[----:B------:R-:W-:-:S03]  /*14e00*/  ISETP.GT.AND P2, PT, R64, 0x70, PT ;  /* 0x000000704000780c */ /* 0x000fc60003f44270 */
[----:B------:R-:W2:Y:S01]  /*14e10*/  MUFU.TANH R76, R76 ;  /* 0x0000004c004c7308 */ /* 0x000ea20000002400 */
[----:B0-----:R-:W-:Y:S02]  /*14e20*/  FSEL R57, R73, -INF , P4 ;  /* 0xff80000049397808 */ /* 0x001fe40002000000 */
[----:B------:R-:W-:Y:S02]  /*14e30*/  MOV R73, UR38 ;  /* 0x0000002600497c02 */ /* 0x000fe40008000f00 */
        /* <DEDUP_REMOVED lines=24> */
[----:B------:R-:W-:-:S05]  /*14fc0*/  ISETP.GT.AND P5, PT, R64, 0x79, PT ;  /* 0x000000794000780c */ /* 0x000fca0003fa4270 */
[----:B------:R-:W-:Y:S01]  /*14fd0*/  MUFU.TANH R79, R79 ;  /* 0x0000004f004f7308 */ /* 0x000fe20000002400 */
[----:B0-----:R-:W-:-:S04]  /*14fe0*/  FSEL R62, R84, -INF , P4 ;  /* 0xff800000543e7808 */ /* 0x001fc80002000000 */
[----:B------:R-:W-:-:S03]  /*14ff0*/  FMNMX.FTZ R64, R62, R67, !PT ;  /* 0x000000433e407209 */ /* 0x000fc60007810000 */
[----:B------:R-:W-:Y:S01]  /*15000*/  MUFU.TANH R82, R82 ;  /* 0x0000005200527308 */ /* 0x000fe20000002400 */
[----:B---3--:R-:W-:-:S04]  /*15010*/  FSEL R63, R85, -INF , P5 ;  /* 0xff800000553f7808 */ /* 0x008fc80002800000 */
[----:B------:R-:W-:-:S03]  /*15020*/  FMNMX.FTZ R64, R63, R64, !PT ;  /* 0x000000403f407209 */ /* 0x000fc60007810000 */
[----:B------:R-:W-:Y:S02]  /*15030*/  MUFU.TANH R83, R83 ;  /* 0x0000005300537308 */ /* 0x000fe40000002400 */
[----:B------:R-:W0:Y:S06]  /*15040*/  SHFL.BFLY PT, R67, R64, 0x2, 0x1f ;  /* 0x0c401f0040437f89 */ /* 0x000e2c00000e0000 */
[----:B------:R-:W2:Y:S08]  /*15050*/  MUFU.TANH R70, R86 ;  /* 0x0000005600467308 */ /* 0x000eb00000002400 */
[----:B------:R-:W3:Y:S01]  /*15060*/  MUFU.TANH R72, R87 ;  /* 0x0000005700487308 */ /* 0x000ee20000002400 */
[----:B--2---:R-:W-:-:S02]  /*15070*/  FSEL R70, R70, -INF , P4 ;  /* 0xff80000046467808 */ /* 0x004fc40002000000 */
[----:B0-----:R-:W-:-:S05]  /*15080*/  FMNMX.FTZ R67, R64, R67, !PT ;  /* 0x0000004340437209 */ /* 0x001fca0007810000 */
[----:B------:R-:W0:Y:S01]  /*15090*/  SHFL.BFLY PT, R168, R67, 0x1, 0x1f ;  /* 0x0c201f0043a87f89 */ /* 0x000e2200000e0000 */
[----:B---3--:R-:W-:Y:S02]  /*150a0*/  FSEL R72, R72, -INF , P5 ;  /* 0xff80000048487808 */ /* 0x008fe40002800000 */
[----:B0-----:R-:W-:-:S04]  /*150b0*/  FMNMX.FTZ R168, R67, R168, !PT ;  /* 0x000000a843a87209 */ /* 0x001fc80007810000 */
[C---:B------:R-:W-:Y:S01]  /*150c0*/  FSETP.NEU.FTZ.AND P6, PT, R168.reuse, -INF , PT ;  /* 0xff800000a800780b */ /* 0x040fe20003fdd000 */
[----:B------:R-:W-:-:S05]  /*150d0*/  FFMA.FTZ R66, R168, R73, -8 ;  /* 0xc1000000a8427423 */ /* 0x000fca0000010049 */
[----:B------:R-:W-:-:S05]  /*150e0*/  FSEL R66, R66, RZ, P6 ;  /* 0x000000ff42427208 */ /* 0x000fca0003000000 */
        /* <DEDUP_REMOVED lines=25> */
[----:B------:R-:W0:Y:S01]  /*15280*/  MUFU.EX2 R65, R65 ;  /* 0x0000004100417308 */ /* 0x000e220000000800 */
[----:B------:R-:W-:Y:S01]  /*15290*/  FMNMX.FTZ R71, R21, R74, !PT ;  /* 0x0000004a15477209 */ /* 0x000fe20007810000 */
[--C-:B------:R-:W-:Y:S01]  /*152a0*/  FFMA.FTZ R53, R53, UR38, -R66.reuse ;  /* 0x0000002635357c23 */ /* 0x100fe20008010842 */
[----:B------:R-:W-:-:S01]  /*152b0*/  FFMA.FTZ R46, R46, UR38, -R66 ;  /* 0x000000262e2e7c23 */ /* 0x000fc20008010842 */
[--C-:B------:R-:W-:Y:S01]  /*152c0*/  FFMA.FTZ R45, R45, UR38, -R66.reuse ;  /* 0x000000262d2d7c23 */ /* 0x100fe20008010842 */
[----:B------:R-:W-:Y:S01]  /*152d0*/  FMNMX.FTZ R74, R4, R71, !PT ;  /* 0x00000047044a7209 */ /* 0x000fe20007810000 */
[--C-:B------:R-:W-:Y:S01]  /*152e0*/  FFMA.FTZ R44, R44, UR38, -R66.reuse ;  /* 0x000000262c2c7c23 */ /* 0x100fe20008010842 */
[----:B------:R-:W-:-:S01]  /*152f0*/  FFMA.FTZ R158, R43, UR38, -R66 ;  /* 0x000000262b9e7c23 */ /* 0x000fc20008010842 */
[----:B------:R-:W2:Y:S01]  /*15300*/  MUFU.EX2 R64, R64 ;  /* 0x0000004000407308 */ /* 0x000ea20000000800 */
[----:B------:R-:W-:Y:S01]  /*15310*/  FMNMX.FTZ R71, R5, R74, !PT ;  /* 0x0000004a05477209 */ /* 0x000fe20007810000 */
[--C-:B------:R-:W-:Y:S01]  /*15320*/  FFMA.FTZ R43, R57, UR38, -R66.reuse ;  /* 0x00000026392b7c23 */ /* 0x100fe20008010842 */
[----:B------:R-:W-:-:S01]  /*15330*/  FFMA.FTZ R57, R59, UR38, -R66 ;  /* 0x000000263b397c23 */ /* 0x000fc20008010842 */
[----:B------:R-:W-:Y:S01]  /*15340*/  FFMA.FTZ R59, R63, UR38, -R66 ;  /* 0x000000263f3b7c23 */ /* 0x000fe20008010842 */
[----:B------:R-:W-:-:S03]  /*15350*/  FMNMX.FTZ R74, R12, R71, !PT ;  /* 0x000000470c4a7209 */ /* 0x000fc60007810000 */
[----:B------:R-:W3:Y:S01]  /*15360*/  MUFU.EX2 R67, R67 ;  /* 0x0000004300437308 */ /* 0x000ee20000000800 */
[----:B------:R-:W-:Y:S01]  /*15370*/  FMNMX.FTZ R51, R25, R74, !PT ;  /* 0x0000004a19337209 */ /* 0x000fe20007810000 */
[----:B------:R-:W-:-:S03]  /*15380*/  FFMA.FTZ R74, R50, UR38, -R66 ;  /* 0x00000026324a7c23 */ /* 0x000fc60008010842 */
[----:B------:R-:W-:-:S03]  /*15390*/  FMNMX.FTZ R50, R26, R51, !PT ;  /* 0x000000331a327209 */ /* 0x000fc60007810000 */
[----:B------:R4:W-:Y:S01]  /*153a0*/  MUFU.EX2 R51, R74 ;  /* 0x0000004a00337308 */ /* 0x0009e20000000800 */
[----:B------:R-:W-:-:S04]  /*153b0*/  FMNMX.FTZ R71, R27, R50, !PT ;  /* 0x000000321b477209 */ /* 0x000fc80007810000 */
[----:B------:R-:W-:-:S03]  /*153c0*/  FMNMX.FTZ R50, R28, R71, !PT ;  /* 0x000000471c327209 */ /* 0x000fc60007810000 */
[----:B------:R-:W5:Y:S01]  /*153d0*/  MUFU.EX2 R166, R166 ;  /* 0x000000a600a67308 */ /* 0x000f620000000800 */
[----:B------:R-:W-:Y:S01]  /*153e0*/  FMNMX.FTZ R71, R29, R50, !PT ;  /* 0x000000321d477209 */ /* 0x000fe20007810000 */
[----:B----4-:R-:W-:-:S03]  /*153f0*/  FFMA.FTZ R74, R48, UR38, -R66 ;  /* 0x00000026304a7c23 */ /* 0x010fc60008010842 */
[----:B------:R-:W-:-:S03]  /*15400*/  FMNMX.FTZ R50, R30, R71, !PT ;  /* 0x000000471e327209 */ /* 0x000fc60007810000 */
[----:B------:R4:W-:Y:S01]  /*15410*/  MUFU.EX2 R71, R52 ;  /* 0x0000003400477308 */ /* 0x0009e20000000800 */
[----:B------:R-:W-:-:S04]  /*15420*/  FMNMX.FTZ R73, R31, R50, !PT ;  /* 0x000000321f497209 */ /* 0x000fc80007810000 */
[----:B------:R-:W-:-:S03]  /*15430*/  FMNMX.FTZ R50, R32, R73, !PT ;  /* 0x0000004920327209 */ /* 0x000fc60007810000 */
[----:B------:R-:W-:Y:S01]  /*15440*/  MUFU.EX2 R69, R95 ;  /* 0x0000005f00457308 */ /* 0x000fe20000000800 */
[----:B------:R-:W-:Y:S02]  /*15450*/  FMNMX.FTZ R49, R33, R50, !PT ;  /* 0x0000003221317209 */ /* 0x000fe40007810000 */
[----:B------:R-:W-:Y:S02]  /*15460*/  FSEL R50, R79, -INF , P1 ;  /* 0xff8000004f327808 */ /* 0x000fe40000800000 */
[----:B------:R-:W-:Y:S02]  /*15470*/  FMNMX.FTZ R48, R34, R49, !PT ;  /* 0x0000003122307209 */ /* 0x000fe40007810000 */
[----:B----4-:R-:W-:Y:S01]  /*15480*/  FSEL R52, R83, -INF , P3 ;  /* 0xff80000053347808 */ /* 0x010fe20001800000 */
[----:B------:R4:W-:Y:S01]  /*15490*/  MUFU.EX2 R49, R74 ;  /* 0x0000004a00317308 */ /* 0x0009e20000000800 */
[----:B------:R-:W-:-:S04]  /*154a0*/  FMNMX.FTZ R73, R35, R48, !PT ;  /* 0x0000003023497209 */ /* 0x000fc80007810000 */
[----:B------:R-:W-:-:S03]  /*154b0*/  FMNMX.FTZ R48, R36, R73, !PT ;  /* 0x0000004924307209 */ /* 0x000fc60007810000 */
[----:B------:R-:W-:Y:S01]  /*154c0*/  MUFU.EX2 R68, R68 ;  /* 0x0000004400447308 */ /* 0x000fe20000000800 */
[----:B------:R-:W-:Y:S02]  /*154d0*/  FMNMX.FTZ R73, R39, R48, !PT ;  /* 0x0000003027497209 */ /* 0x000fe40007810000 */
[----:B------:R-:W-:Y:S02]  /*154e0*/  FSEL R48, R82, -INF , P2 ;  /* 0xff80000052307808 */ /* 0x000fe40001000000 */
[----:B------:R-:W-:-:S03]  /*154f0*/  FMNMX.FTZ R73, R42, R73, !PT ;  /* 0x000000492a497209 */ /* 0x000fc60007810000 */
[----:B------:R-:W-:Y:S01]  /*15500*/  MUFU.EX2 R53, R53 ;  /* 0x0000003500357308 */ /* 0x000fe20000000800 */
[----:B------:R-:W-:-:S04]  /*15510*/  FMNMX.FTZ R73, R50, R73, !PT ;  /* 0x0000004932497209 */ /* 0x000fc80007810000 */
[----:B------:R-:W-:-:S03]  /*15520*/  FMNMX.FTZ R73, R48, R73, !PT ;  /* 0x0000004930497209 */ /* 0x000fc60007810000 */
[----:B------:R-:W-:Y:S01]  /*15530*/  MUFU.EX2 R160, R160 ;  /* 0x000000a000a07308 */ /* 0x000fe20000000800 */
[----:B------:R-:W-:-:S04]  /*15540*/  FMNMX.FTZ R73, R52, R73, !PT ;  /* 0x0000004934497209 */ /* 0x000fc80007810000 */
[----:B------:R-:W-:-:S03]  /*15550*/  FMNMX.FTZ R73, R70, R73, !PT ;  /* 0x0000004946497209 */ /* 0x000fc60007810000 */
[----:B------:R-:W-:Y:S01]  /*15560*/  MUFU.EX2 R46, R46 ;  /* 0x0000002e002e7308 */ /* 0x000fe20000000800 */
[----:B----4-:R-:W-:Y:S01]  /*15570*/  FMNMX.FTZ R74, R72, R73, !PT ;  /* 0x00000049484a7209 */ /* 0x010fe20007810000 */
[--C-:B------:R-:W-:Y:S01]  /*15580*/  FFMA.FTZ R73, R40, UR38, -R66.reuse ;  /* 0x0000002628497c23 */ /* 0x100fe20008010842 */
[----:B------:R-:W-:-:S01]  /*15590*/  FFMA.FTZ R40, R54, UR38, -R66 ;  /* 0x0000002636287c23 */ /* 0x000fc20008010842 */
[----:B------:R-:W-:Y:S01]  /*155a0*/  FFMA.FTZ R54, R58, UR38, -R66 ;  /* 0x000000263a367c23 */ /* 0x000fe20008010842 */
[----:B------:R-:W-:Y:S01]  /*155b0*/  IMAD.U32 R58, RZ, RZ, UR38 ;  /* 0x00000026ff3a7e24 */ /* 0x000fe2000f8e00ff */
[----:B------:R-:W4:Y:S02]  /*155c0*/  SHFL.BFLY PT, R75, R74, 0x2, 0x1f ;  /* 0x0c401f004a4b7f89 */ /* 0x000f2400000e0000 */
[----:B------:R-:W-:Y:S08]  /*155d0*/  MUFU.EX2 R162, R162 ;  /* 0x000000a200a27308 */ /* 0x000ff00000000800 */
[----:B------:R-:W-:Y:S08]  /*155e0*/  MUFU.EX2 R45, R45 ;  /* 0x0000002d002d7308 */ /* 0x000ff00000000800 */
[----:B------:R-:W-:Y:S01]  /*155f0*/  MUFU.EX2 R44, R44 ;  /* 0x0000002c002c7308 */ /* 0x000fe20000000800 */
[----:B----4-:R-:W-:-:S07]  /*15600*/  FMNMX.FTZ R75, R74, R75, !PT ;  /* 0x0000004b4a4b7209 */ /* 0x010fce0007810000 */
[----:B------:R-:W-:Y:S01]  /*15610*/  MUFU.EX2 R156, R156 ;  /* 0x0000009c009c7308 */ /* 0x000fe20000000800 */
[----:B------:R-:W4:Y:S07]  /*15620*/  SHFL.BFLY PT, R56, R75, 0x1, 0x1f ;  /* 0x0c201f004b387f89 */ /* 0x000f2e00000e0000 */
[----:B------:R-:W-:Y:S08]  /*15630*/  MUFU.EX2 R41, R41 ;  /* 0x0000002900297308 */ /* 0x000ff00000000800 */
[----:B------:R-:W-:Y:S08]  /*15640*/  MUFU.EX2 R38, R38 ;  /* 0x0000002600267308 */ /* 0x000ff00000000800 */
[----:B------:R-:W-:Y:S01]  /*15650*/  MUFU.EX2 R73, R73 ;  /* 0x0000004900497308 */ /* 0x000fe20000000800 */
[----:B----4-:R-:W-:Y:S01]  /*15660*/  FMNMX.FTZ R169, R75, R56, !PT ;  /* 0x000000384ba97209 */ /* 0x010fe20007810000 */
[----:B------:R-:W-:-:S03]  /*15670*/  FFMA.FTZ R56, R62, UR38, -R66 ;  /* 0x000000263e387c23 */ /* 0x000fc60008010842 */
[C---:B------:R-:W-:Y:S01]  /*15680*/  FSETP.NEU.FTZ.AND P1, PT, R169.reuse, -INF , PT ;  /* 0xff800000a900780b */ /* 0x040fe20003f3d000 */
[----:B------:R-:W-:-:S02]  /*15690*/  FFMA.FTZ R58, R169, R58, -8 ;  /* 0xc1000000a93a7423 */ /* 0x000fc4000001003a */
[----:B------:R-:W-:Y:S03]  /*156a0*/  MUFU.EX2 R158, R158 ;  /* 0x0000009e009e7308 */ /* 0x000fe60000000800 */
[----:B------:R-:W-:-:S05]  /*156b0*/  FSEL R61, R58, RZ, P1 ;  /* 0x000000ff3a3d7208 */ /* 0x000fca0000800000 */
[----:B------:R-:W-:Y:S01]  /*156c0*/  MUFU.EX2 R37, R37 ;  /* 0x0000002500257308 */ /* 0x000fe20000000800 */
[----:B------:R-:W-:-:S01]  /*156d0*/  FFMA.FTZ R165, R7, UR38, -R61 ;  /* 0x0000002607a57c23 */ /* 0x000fc2000801083d */
        /* <DEDUP_REMOVED lines=18> */
[--C-:B------:R-:W-:Y:S01]  /*15800*/  FFMA.FTZ R24, R29, UR38, -R61.reuse ;  /* 0x000000261d187c23 */ /* 0x100fe2000801083d */
[----:B------:R-:W-:-:S01]  /*15810*/  FFMA.FTZ R30, R30, UR38, -R61 ;  /* 0x000000261e1e7c23 */ /* 0x000fc2000801083d */
[--C-:B------:R-:W-:Y:S01]  /*15820*/  FFMA.FTZ R31, R31, UR38, -R61.reuse ;  /* 0x000000261f1f7c23 */ /* 0x100fe2000801083d */
[----:B------:R-:W-:-:S01]  /*15830*/  FFMA.FTZ R32, R32, UR38, -R61 ;  /* 0x0000002620207c23 */ /* 0x000fc2000801083d */
[----:B------:R-:W1:Y:S01]  /*15840*/  MUFU.EX2 R7, R7 ;  /* 0x0000000700077308 */ /* 0x000e620000000800 */
[----:B------:R-:W-:-:S01]  /*15850*/  FFMA.FTZ R33, R33, UR38, -R61 ;  /* 0x0000002621217c23 */ /* 0x000fc2000801083d */
[--C-:B------:R-:W-:Y:S01]  /*15860*/  FFMA.FTZ R34, R34, UR38, -R61.reuse ;  /* 0x0000002622227c23 */ /* 0x100fe2000801083d */
[----:B------:R-:W-:-:S01]  /*15870*/  FFMA.FTZ R35, R35, UR38, -R61 ;  /* 0x0000002623237c23 */ /* 0x000fc2000801083d */
[----:B------:R-:W-:Y:S01]  /*15880*/  MOV R15, UR61 ;  /* 0x0000003d000f7c02 */ /* 0x000fe20008000f00 */
[----:B------:R-:W-:-:S01]  /*15890*/  FFMA.FTZ R36, R36, UR38, -R61 ;  /* 0x0000002624247c23 */ /* 0x000fc2000801083d */
[--C-:B------:R-:W-:Y:S01]  /*158a0*/  FFMA.FTZ R39, R39, UR38, -R61.reuse ;  /* 0x0000002627277c23 */ /* 0x100fe2000801083d */
[----:B------:R-:W-:-:S01]  /*158b0*/  FFMA.FTZ R42, R42, UR38, -R61 ;  /* 0x000000262a2a7c23 */ /* 0x000fc2000801083d */
[----:B------:R-:W1:Y:S01]  /*158c0*/  MUFU.EX2 R58, R58 ;  /* 0x0000003a003a7308 */ /* 0x000e620000000800 */
[----:B------:R-:W-:-:S01]  /*158d0*/  FFMA.FTZ R50, R50, UR38, -R61 ;  /* 0x0000002632327c23 */ /* 0x000fc2000801083d */
[--C-:B------:R-:W-:Y:S01]  /*158e0*/  FFMA.FTZ R48, R48, UR38, -R61.reuse ;  /* 0x0000002630307c23 */ /* 0x100fe2000801083d */
[----:B------:R-:W-:-:S01]  /*158f0*/  FFMA.FTZ R52, R52, UR38, -R61 ;  /* 0x0000002634347c23 */ /* 0x000fc2000801083d */
[--C-:B------:R-:W-:Y:S01]  /*15900*/  FFMA.FTZ R70, R70, UR38, -R61.reuse ;  /* 0x0000002646467c23 */ /* 0x100fe2000801083d */
[----:B------:R-:W-:-:S03]  /*15910*/  FFMA.FTZ R61, R72, UR38, -R61 ;  /* 0x00000026483d7c23 */ /* 0x000fc6000801083d */
[----:B------:R-:W1:Y:S08]  /*15920*/  MUFU.EX2 R167, R167 ;  /* 0x000000a700a77308 */ /* 0x000e700000000800 */
[----:B------:R0:W-:Y:S08]  /*15930*/  MUFU.EX2 R62, R5 ;  /* 0x00000005003e7308 */ /* 0x0001f00000000800 */
[----:B------:R-:W1:Y:S01]  /*15940*/  MUFU.EX2 R14, R14 ;  /* 0x0000000e000e7308 */ /* 0x000e620000000800 */
[----:B0-----:R-:W-:-:S04]  /*15950*/  FADD.FTZ R5, R164, R65 ;  /* 0x00000041a4057221 */ /* 0x001fc80000010000 */
[----:B--2---:R-:W-:Y:S01]  /*15960*/  FADD.FTZ R28, R64, R5 ;  /* 0x00000005401c7221 */ /* 0x004fe20000010000 */
[C---:B---3--:R-:W-:Y:S02]  /*15970*/  F2FP.SATFINITE.E4M3.F32.PACK_AB_MERGE_C R64, R67.reuse, R64, RZ ;  /* 0x000000404340723e */ /* 0x048fe400048070ff */
[----:B------:R4:W-:Y:S01]  /*15980*/  MUFU.EX2 R11, R4 ;  /* 0x00000004000b7308 */ /* 0x0009e20000000800 */
[----:B------:R-:W-:-:S01]  /*15990*/  FADD.FTZ R13, R67, R28 ;  /* 0x0000001c430d7221 */ /* 0x000fc20000010000 */
[----:B------:R-:W-:-:S03]  /*159a0*/  F2FP.SATFINITE.E4M3.F32.PACK_AB_MERGE_C R164, R65, R164, R64 ;  /* 0x000000a441a4723e */ /* 0x000fc60004807040 */
[----:B-----5:R-:W-:-:S03]  /*159b0*/  FADD.FTZ R28, R166, R13 ;  /* 0x0000000da61c7221 */ /* 0x020fc60000010000 */
[----:B------:R-:W0:Y:S01]  /*159c0*/  MUFU.EX2 R9, R9 ;  /* 0x0000000900097308 */ /* 0x000e220000000800 */
[----:B----4-:R-:W-:-:S01]  /*159d0*/  FADD.FTZ R4, R165, R8 ;  /* 0x00000008a5047221 */ /* 0x010fc20000010000 */
[----:B------:R-:W-:-:S03]  /*159e0*/  FADD.FTZ R13, R69, R28 ;  /* 0x0000001c450d7221 */ /* 0x000fc60000010000 */
[----:B-1----:R-:W-:Y:S01]  /*159f0*/  FADD.FTZ R5, R7, R4 ;  /* 0x0000000407057221 */ /* 0x002fe20000010000 */
[----:B------:R-:W-:-:S02]  /*15a00*/  FADD.FTZ R28, R68, R13 ;  /* 0x0000000d441c7221 */ /* 0x000fc40000010000 */
[----:B------:R-:W1:Y:S01]  /*15a10*/  MUFU.EX2 R60, R60 ;  /* 0x0000003c003c7308 */ /* 0x000e620000000800 */
[----:B------:R-:W-:-:S01]  /*15a20*/  FADD.FTZ R4, R58, R5 ;  /* 0x000000053a047221 */ /* 0x000fc20000010000 */
[----:B------:R-:W-:Y:S01]  /*15a30*/  FADD.FTZ R13, R53, R28 ;  /* 0x0000001c350d7221 */ /* 0x000fe20000010000 */
[----:B------:R-:W-:Y:S02]  /*15a40*/  F2FP.SATFINITE.E4M3.F32.PACK_AB_MERGE_C R58, R58, R7, RZ ;  /* 0x000000073a3a723e */ /* 0x000fe400048070ff */
[----:B------:R-:W-:Y:S01]  /*15a50*/  FADD.FTZ R5, R167, R4 ;  /* 0x00000004a7057221 */ /* 0x000fe20000010000 */
[----:B------:R-:W-:-:S01]  /*15a60*/  FADD.FTZ R28, R160, R13 ;  /* 0x0000000da01c7221 */ /* 0x000fc20000010000 */
[----:B------:R-:W-:Y:S01]  /*15a70*/  F2FP.SATFINITE.E4M3.F32.PACK_AB_MERGE_C R53, R53, R68, RZ ;  /* 0x000000443535723e */ /* 0x000fe200048070ff */
[----:B------:R-:W2:Y:S01]  /*15a80*/  MUFU.EX2 R161, R161 ;  /* 0x000000a100a17308 */ /* 0x000ea20000000800 */
[----:B------:R-:W-:-:S01]  /*15a90*/  FADD.FTZ R4, R14, R5 ;  /* 0x000000050e047221 */ /* 0x000fc20000010000 */
[----:B------:R-:W-:Y:S01]  /*15aa0*/  FADD.FTZ R13, R51, R28 ;  /* 0x0000001c330d7221 */ /* 0x000fe20000010000 */
[----:B------:R-:W-:-:S02]  /*15ab0*/  F2FP.SATFINITE.E4M3.F32.PACK_AB_MERGE_C R166, R69, R166, R53 ;  /* 0x000000a645a6723e */ /* 0x000fc40004807035 */
[----:B0-----:R-:W-:Y:S01]  /*15ac0*/  FADD.FTZ R5, R9, R4 ;  /* 0x0000000409057221 */ /* 0x001fe20000010000 */
[----:B------:R-:W-:-:S01]  /*15ad0*/  FADD.FTZ R28, R46, R13 ;  /* 0x0000000d2e1c7221 */ /* 0x000fc20000010000 */
[----:B------:R-:W-:Y:S01]  /*15ae0*/  F2FP.SATFINITE.E4M3.F32.PACK_AB_MERGE_C R46, R71, R46, RZ ;  /* 0x0000002e472e723e */ /* 0x000fe200048070ff */
[----:B------:R-:W0:Y:S01]  /*15af0*/  MUFU.EX2 R20, R20 ;  /* 0x0000001400147308 */ /* 0x000e220000000800 */
[----:B-1----:R-:W-:-:S01]  /*15b00*/  FADD.FTZ R4, R60, R5 ;  /* 0x000000053c047221 */ /* 0x002fc20000010000 */
[----:B------:R-:W-:Y:S01]  /*15b10*/  FADD.FTZ R13, R71, R28 ;  /* 0x0000001c470d7221 */ /* 0x000fe20000010000 */
[----:B------:R-:W-:Y:S02]  /*15b20*/  F2FP.SATFINITE.E4M3.F32.PACK_AB_MERGE_C R60, R60, R9, RZ ;  /* 0x000000093c3c723e */ /* 0x000fe400048070ff */
[----:B------:R-:W-:Y:S01]  /*15b30*/  F2FP.SATFINITE.E4M3.F32.PACK_AB_MERGE_C R160, R51, R160, R46 ;  /* 0x000000a033a0723e */ /* 0x000fe2000480702e */
[----:B------:R-:W-:-:S01]  /*15b40*/  FADD.FTZ R28, R162, R13 ;  /* 0x0000000da21c7221 */ /* 0x000fc20000010000 */
[----:B------:R-:W-:Y:S01]  /*15b50*/  F2FP.SATFINITE.E4M3.F32.PACK_AB_MERGE_C R165, R8, R165, R58 ;  /* 0x000000a508a5723e */ /* 0x000fe2000480703a */
[----:B------:R-:W1:Y:S01]  /*15b60*/  MUFU.EX2 R163, R163 ;  /* 0x000000a300a37308 */ /* 0x000e620000000800 */
[----:B--2---:R-:W-:-:S01]  /*15b70*/  FADD.FTZ R5, R161, R4 ;  /* 0x00000004a1057221 */ /* 0x004fc20000010000 */
[----:B------:R-:W-:Y:S01]  /*15b80*/  FADD.FTZ R28, R49, R28 ;  /* 0x0000001c311c7221 */ /* 0x000fe20000010000 */
[----:B------:R-:W-:-:S03]  /*15b90*/  F2FP.SATFINITE.E4M3.F32.PACK_AB_MERGE_C R167, R14, R167, R60 ;  /* 0x000000a70ea7723e */ /* 0x000fc6000480703c */
[----:B------:R-:W-:Y:S02]  /*15ba0*/  FADD.FTZ R13, R45, R28 ;  /* 0x0000001c2d0d7221 */ /* 0x000fe40000010000 */
[----:B------:R-:W2:Y:S01]  /*15bb0*/  MUFU.EX2 R12, R12 ;  /* 0x0000000c000c7308 */ /* 0x000ea20000000800 */
[----:B0-----:R-:W-:-:S01]  /*15bc0*/  FADD.FTZ R4, R20, R5 ;  /* 0x0000000514047221 */ /* 0x001fc20000010000 */
[C---:B------:R-:W-:Y:S01]  /*15bd0*/  FADD.FTZ R13, R44.reuse, R13 ;  /* 0x0000000d2c0d7221 */ /* 0x040fe20000010000 */
[----:B------:R-:W-:Y:S02]  /*15be0*/  F2FP.SATFINITE.E4M3.F32.PACK_AB_MERGE_C R44, R44, R45, RZ ;  /* 0x0000002d2c2c723e */ /* 0x000fe400048070ff */
[----:B------:R-:W-:Y:S01]  /*15bf0*/  FADD.FTZ R5, R11, R4 ;  /* 0x000000040b057221 */ /* 0x000fe20000010000 */
[----:B------:R-:W-:-:S01]  /*15c00*/  FADD.FTZ R66, R156, R13 ;  /* 0x0000000d9c427221 */ /* 0x000fc20000010000 */
[C---:B------:R-:W-:Y:S01]  /*15c10*/  F2FP.SATFINITE.E4M3.F32.PACK_AB_MERGE_C R11, R62.reuse, R11, RZ ;  /* 0x0000000b3e0b723e */ /* 0x040fe200048070ff */
[----:B------:R-:W0:Y:S01]  /*15c20*/  MUFU.EX2 R26, R26 ;  /* 0x0000001a001a7308 */ /* 0x000e220000000800 */
[----:B------:R-:W-:-:S01]  /*15c30*/  FADD.FTZ R4, R62, R5 ;  /* 0x000000053e047221 */ /* 0x000fc20000010000 */
[----:B------:R-:W-:Y:S01]  /*15c40*/  FADD.FTZ R13, R41, R66 ;  /* 0x00000042290d7221 */ /* 0x000fe20000010000 */
[----:B------:R-:W-:-:S02]  /*15c50*/  F2FP.SATFINITE.E4M3.F32.PACK_AB_MERGE_C R162, R49, R162, R44 ;  /* 0x000000a231a2723e */ /* 0x000fc4000480702c */
[----:B-1----:R-:W-:Y:S01]  /*15c60*/  FADD.FTZ R5, R163, R4 ;  /* 0x00000004a3057221 */ /* 0x002fe20000010000 */
[----:B------:R-:W-:Y:S02]  /*15c70*/  F2FP.SATFINITE.E4M3.F32.PACK_AB_MERGE_C R161, R20, R161, R11 ;  /* 0x000000a114a1723e */ /* 0x000fe4000480700b */
[----:B------:R-:W1:Y:S01]  /*15c80*/  MUFU.EX2 R27, R27 ;  /* 0x0000001b001b7308 */ /* 0x000e620000000800 */
[----:B--2---:R-:W-:-:S07]  /*15c90*/  FADD.FTZ R5, R12, R5 ;  /* 0x000000050c057221 */ /* 0x004fce0000010000 */
[----:B------:R-:W2:Y:S01]  /*15ca0*/  MUFU.EX2 R157, R157 ;  /* 0x0000009d009d7308 */ /* 0x000ea20000000800 */
[----:B0-----:R-:W-:-:S07]  /*15cb0*/  FADD.FTZ R4, R26, R5 ;  /* 0x000000051a047221 */ /* 0x001fce0000010000 */
[----:B------:R-:W0:Y:S01]  /*15cc0*/  MUFU.EX2 R24, R24 ;  /* 0x0000001800187308 */ /* 0x000e220000000800 */
[----:B-1----:R-:W-:-:S01]  /*15cd0*/  FADD.FTZ R28, R27, R4 ;  /* 0x000000041b1c7221 */ /* 0x002fc20000010000 */
[----:B------:R-:W-:Y:S01]  /*15ce0*/  VIADD R4, R3, 0x38840 ;  /* 0x0003884003047836 */ /* 0x000fe20000000000 */
[----:B------:R-:W-:-:S04]  /*15cf0*/  F2FP.SATFINITE.E4M3.F32.PACK_AB_MERGE_C R27, R27, R26, RZ ;  /* 0x0000001a1b1b723e */ /* 0x000fc800048070ff */
[----:B------:R-:W-:Y:S01]  /*15d00*/  PRMT R4, R15, 0x654, R4 ;  /* 0x000006540f047816 */ /* 0x000fe20000000004 */
[----:B------:R-:W1:Y:S01]  /*15d10*/  MUFU.EX2 R30, R30 ;  /* 0x0000001e001e7308 */ /* 0x000e620000000800 */
[----:B--2---:R-:W-:-:S01]  /*15d20*/  FADD.FTZ R5, R157, R28 ;  /* 0x0000001c9d057221 */ /* 0x004fc20000010000 */
[----:B------:R-:W-:Y:S01]  /*15d30*/  FADD.FTZ R28, R38, R13 ;  /* 0x0000000d261c7221 */ /* 0x000fe20000010000 */
[----:B------:R2:W-:Y:S01]  /*15d40*/  SYNCS.ARRIVE.TRANS64.RED.A1T0 RZ, [R4+URZ], RZ ;  /* 0x000000ff04ff79a7 */ /* 0x0005e2000810043f */
[C---:B------:R-:W-:Y:S02]  /*15d50*/  F2FP.SATFINITE.E4M3.F32.PACK_AB_MERGE_C R38, R73.reuse, R38, RZ ;  /* 0x000000264926723e */ /* 0x040fe400048070ff */
[----:B------:R-:W-:Y:S01]  /*15d60*/  FADD.FTZ R13, R73, R28 ;  /* 0x0000001c490d7221 */ /* 0x000fe20000010000 */
[----:B------:R-:W-:Y:S01]  /*15d70*/  F2FP.SATFINITE.E4M3.F32.PACK_AB_MERGE_C R163, R12, R163, R27 ;  /* 0x000000a30ca3723e */ /* 0x000fe2000480701b */
[----:B------:R-:W3:Y:S01]  /*15d80*/  MUFU.EX2 R31, R31 ;  /* 0x0000001f001f7308 */ /* 0x000ee20000000800 */
[----:B0-----:R-:W-:-:S01]  /*15d90*/  FADD.FTZ R5, R24, R5 ;  /* 0x0000000518057221 */ /* 0x001fc20000010000 */
[----:B------:R-:W-:Y:S01]  /*15da0*/  F2FP.SATFINITE.E4M3.F32.PACK_AB_MERGE_C R156, R41, R156, R38 ;  /* 0x0000009c299c723e */ /* 0x000fe20004807026 */
[----:B--2---:R-:W-:-:S04]  /*15db0*/  FADD.FTZ R4, R158, R13 ;  /* 0x0000000d9e047221 */ /* 0x004fc80000010000 */
[----:B------:R-:W-:Y:S01]  /*15dc0*/  FADD.FTZ R13, R37, R4 ;  /* 0x00000004250d7221 */ /* 0x000fe20000010000 */
[----:B------:R-:W0:Y:S01]  /*15dd0*/  MUFU.EX2 R32, R32 ;  /* 0x0000002000207308 */ /* 0x000e220000000800 */
[----:B-1----:R-:W-:-:S07]  /*15de0*/  FADD.FTZ R66, R30, R5 ;  /* 0x000000051e427221 */ /* 0x002fce0000010000 */
[----:B------:R-:W1:Y:S01]  /*15df0*/  MUFU.EX2 R33, R33 ;  /* 0x0000002100217308 */ /* 0x000e620000000800 */
[----:B---3--:R-:W-:-:S01]  /*15e00*/  FADD.FTZ R15, R31, R66 ;  /* 0x000000421f0f7221 */ /* 0x008fc20000010000 */
        /* <DEDUP_REMOVED lines=31> */
[C---:B0-----:R-:W-:Y:S01]  /*16000*/  F2FP.SATFINITE.E4M3.F32.PACK_AB_MERGE_C R54, R57.reuse, R54, RZ ;  /* 0x000000363936723e */ /* 0x041fe200048070ff */
[----:B------:R-:W-:-:S03]  /*16010*/  FADD.FTZ R57, R57, R4 ;  /* 0x0000000439397221 */ /* 0x000fc60000010000 */
[----:B------:R-:W-:-:S03]  /*16020*/  F2FP.SATFINITE.E4M3.F32.PACK_AB_MERGE_C R152, R43, R152, R54 ;  /* 0x000000982b98723e */ /* 0x000fc60004807036 */
        /* <DEDUP_REMOVED lines=16> */
[C---:B--2---:R-:W-:Y:S01]  /*16130*/  F2FP.SATFINITE.E4M3.F32.PACK_AB_MERGE_C R56, R59.reuse, R56, RZ ;  /* 0x000000383b38723e */ /* 0x044fe200048070ff */
[----:B------:R-:W-:-:S03]  /*16140*/  FADD.FTZ R5, R59, R4 ;  /* 0x000000043b057221 */ /* 0x000fc60000010000 */
[----:B------:R-:W-:Y:S02]  /*16150*/  F2FP.SATFINITE.E4M3.F32.PACK_AB_MERGE_C R154, R55, R154, R56 ;  /* 0x0000009a379a723e */ /* 0x000fe40004807038 */
[C---:B0-----:R-:W-:Y:S01]  /*16160*/  F2FP.SATFINITE.E4M3.F32.PACK_AB_MERGE_C R70, R61.reuse, R70, RZ ;  /* 0x000000463d46723e */ /* 0x041fe200048070ff */
[----:B------:R-:W-:-:S03]  /*16170*/  FADD.FTZ R4, R61, R26 ;  /* 0x0000001a3d047221 */ /* 0x000fc60000010000 */
[----:B------:R-:W-:Y:S01]  /*16180*/  F2FP.SATFINITE.E4M3.F32.PACK_AB_MERGE_C R155, R155, R48, R70 ;  /* 0x000000309b9b723e */ /* 0x000fe20004807046 */
[----:B------:R-:W-:Y:S06]  /*16190*/  @!P0 BRA `(.L_x_644) ;  /* 0x0000000000048947 */ /* 0x000fec0003800000 */
[----:B------:R-:W-:Y:S01]  /*161a0*/  BPT.TRAP 0x1 ;  /* 0x000000040000795c */ /* 0x000fe20000300000 */
.L_x_644:
[----:B------:R0:W1:Y:S01]  /*161b0*/  SYNCS.PHASECHK.TRANS64.TRYWAIT P1, [R3+URZ+0x38850], R6 ;  /* 0x03885006030075a7 */ /* 0x000062000802017f */
[----:B------:R-:W-:Y:S05]  /*161c0*/  @!P0 BRA `(.L_x_645) ;  /* 0x0000000000048947 */ /* 0x000fea0003800000 */
[----:B------:R-:W-:Y:S01]  /*161d0*/  BPT.TRAP 0x1 ;  /* 0x000000040000795c */ /* 0x000fe20000300000 */
.L_x_645:
[----:B------:R-:W-:Y:S04]  /*161e0*/  BSSY B0, `(.L_x_646) ;  /* 0x0000004000007945 */ /* 0x000fe80003800000 */
[----:B-1----:R-:W-:Y:S05]  /*161f0*/  @P1 BRA `(.L_x_647) ;  /* 0x0000000000081947 */ /* 0x002fea0003800000 */
[----:B------:R-:W1:Y:S02]  /*16200*/  SYNCS.PHASECHK.TRANS64.TRYWAIT P1, [R3+URZ+0x38850], R6 ;  /* 0x03885006030075a7 */ /* 0x000e64000802017f */
[----:B-1----:R-:W-:Y:S05]  /*16210*/  @!P1 BRA `(.L_x_648) ;  /* 0x0000010800109947 */ /* 0x002fea0003800000 */
.L_x_647:
[----:B------:R-:W-:Y:S05]  /*16220*/  BSYNC B0 ;  /* 0x0000000000007941 */ /* 0x000fea0003800000 */
.L_x_646:
[----:B------:R-:W-:Y:S05]  /*16230*/  WARPSYNC.ALL ;  /* 0x0000000000007948 */ /* 0x000fea0003800000 */
[----:B------:R-:W-:Y:S01]  /*16240*/  R2UR UR4, R23 ;  /* 0x00000000170472ca */ /* 0x000fe200000e0000 */
[----:B------:R2:W-:Y:S01]  /*16250*/  BAR.SYNC.DEFER_BLOCKING R10, 0x100 ;  /* 0x0004000a0000751d */ /* 0x0005e20000010000 */
[----:B------:R-:W-:Y:S01]  /*16260*/  IMAD.MOV.U32 R7, RZ, RZ, 0x40000040 ;  /* 0x40000040ff077424 */ /* 0x000fe200078e00ff */
[----:B------:R-:W-:-:S04]  /*16270*/  MOV R9, 0x40000040 ;  /* 0x4000004000097802 */ /* 0x000fc80000000f00 */
[----:B------:R-:W-:Y:S01]  /*16280*/  R2UR UR7, R7 ;  /* 0x00000000070772ca */ /* 0x000fe200000e0000 */
[----:B------:R-:W-:-:S05]  /*16290*/  IMAD.MOV.U32 R7, RZ, RZ, 0x40000040 ;  /* 0x40000040ff077424 */ /* 0x000fca00078e00ff */
[----:B------:R-:W-:-:S04]  /*162a0*/  UIADD3 UR4, UR4, 0x400, URZ ;  /* 0x0000040004047890 */ /* 0x000fc8000fffe03f */
[----:B------:R-:W-:-:S04]  /*162b0*/  USHF.R.U32.HI UR4, URZ, 0x4, UR4 ;  /* 0x000000043f047899 */ /* 0x000fc80008011604 */
[----:B------:R-:W-:-:S04]  /*162c0*/  ULOP3.LUT UR4, UR4, 0x3fff, URZ, 0xc0, !UPT ;  /* 0x00003fff04047892 */ /* 0x000fc8000f8ec03f */
[----:B------:R-:W-:Y:S01]  /*162d0*/  ULOP3.LUT UR42, UR4, 0x10000, URZ, 0xfc, !UPT ;  /* 0x00010000042a7892 */ /* 0x000fe2000f8efc3f */
[----:B------:R-:W-:-:S05]  /*162e0*/  WARPGROUP.ARRIVE ;  /* 0x00000000000079c5 */ /* 0x000fca0000000000 */
[----:B01----:R-:W-:-:S04]  /*162f0*/  LEA R6, R225, UR42, 0xb ;  /* 0x0000002ae1067c11 */ /* 0x003fc8000f8e58ff */
[C---:B------:R-:W-:Y:S01]  /*16300*/  R2UR UR6, R6.reuse ;  /* 0x00000000060672ca */ /* 0x040fe200000e0000 */
[----:B------:R-:W-:-:S12]  /*16310*/  VIADD R8, R6, 0x2 ;  /* 0x0000000206087836 */ /* 0x000fd80000000000 */
[----:B------:R-:W-:Y:S01]  /*16320*/  QGMMA.64x256x32.F32.E4M3.E4M3 R24, R164, gdesc[UR4], RZ, !UPT, gsb0 ;  /* 0x03e00004a4187df3 */ /* 0x000fe2000c0008ff */
[----:B------:R-:W-:Y:S01]  /*16330*/  R2UR UR6, R8 ;  /* 0x00000000080672ca */ /* 0x000fe200000e0000 */
[C---:B------:R-:W-:Y:S01]  /*16340*/  VIADD R8, R6.reuse, 0x4 ;  /* 0x0000000406087836 */ /* 0x040fe20000000000 */
[----:B------:R-:W-:Y:S01]  /*16350*/  R2UR UR7, R9 ;  /* 0x00000000090772ca */ /* 0x000fe200000e0000 */
[----:B------:R-:W-:Y:S01]  /*16360*/  IMAD.MOV.U32 R9, RZ, RZ, 0x40000040 ;  /* 0x40000040ff097424 */ /* 0x000fe200078e00ff */
[----:B------:R-:W-:Y:S01]  /*16370*/  IADD3 R6, R6, 0x6, RZ ;  /* 0x0000000606067810 */ /* 0x000fe20007ffe0ff */
[----:B------:R-:W-:Y:S02]  /*16380*/  WARPGROUP.DEPBAR.LE gsb0, 0x0 ;  /* 0x00008000000079c5 */ /* 0x000fe40000010000 */
[----:B------:R-:W-:-:S15]  /*16390*/  WARPGROUP.ARRIVE ;  /* 0x00000000000079c5 */ /* 0x000fde0000000000 */
[----:B------:R-:W-:-:S05]  /*163a0*/  NOP ;  /* 0x0000000000007918 */ /* 0x000fca0000000000 */
[----:B------:R-:W-:Y:S01]  /*163b0*/  QGMMA.64x256x32.F32.E4M3.E4M3 R24, R160, gdesc[UR4], R24, gsb0 ;  /* 0x03e00004a0187df3 */ /* 0x000fe20008000818 */
[----:B------:R-:W-:Y:S02]  /*163c0*/  R2UR UR6, R8 ;  /* 0x00000000080672ca */ /* 0x000fe400000e0000 */
[----:B------:R-:W-:Y:S01]  /*163d0*/  R2UR UR7, R9 ;  /* 0x00000000090772ca */ /* 0x000fe200000e0000 */
[----:B------:R-:W-:Y:S02]  /*163e0*/  WARPGROUP.DEPBAR.LE gsb0, 0x0 ;  /* 0x00008000000079c5 */ /* 0x000fe40000010000 */
[----:B------:R-:W-:-:S15]  /*163f0*/  WARPGROUP.ARRIVE ;  /* 0x00000000000079c5 */ /* 0x000fde0000000000 */
[----:B------:R-:W-:-:S07]  /*16400*/  NOP ;  /* 0x0000000000007918 */ /* 0x000fce0000000000 */
[----:B------:R-:W-:Y:S01]  /*16410*/  QGMMA.64x256x32.F32.E4M3.E4M3 R24, R156, gdesc[UR4], R24, gsb0 ;  /* 0x03e000049c187df3 */ /* 0x000fe20008000818 */
[----:B------:R-:W-:Y:S02]  /*16420*/  R2UR UR6, R6 ;  /* 0x00000000060672ca */ /* 0x000fe400000e0000 */
[----:B------:R-:W-:Y:S01]  /*16430*/  R2UR UR7, R7 ;  /* 0x00000000070772ca */ /* 0x000fe200000e0000 */
[----:B------:R-:W-:Y:S02]  /*16440*/  WARPGROUP.DEPBAR.LE gsb0, 0x0 ;  /* 0x00008000000079c5 */ /* 0x000fe40000010000 */
[----:B------:R-:W-:-:S15]  /*16450*/  WARPGROUP.ARRIVE ;  /* 0x00000000000079c5 */ /* 0x000fde0000000000 */
[----:B------:R-:W-:-:S07]  /*16460*/  NOP ;  /* 0x0000000000007918 */ /* 0x000fce0000000000 */
[----:B------:R-:W-:Y:S03]  /*16470*/  QGMMA.64x256x32.F32.E4M3.E4M3 R24, R152, gdesc[UR4], R24, gsb0 ;  /* 0x03e0000498187df3 */ /* 0x000fe60008000818 */
[----:B------:R-:W-:Y:S02]  /*16480*/  WARPGROUP.DEPBAR.LE gsb0, 0x0 ;  /* 0x00008000000079c5 */ /* 0x000fe40000010000 */
[----:B--2---:R-:W-:Y:S05]  /*16490*/  @!P0 BRA `(.L_x_649) ;  /* 0x0000000000048947 */ /* 0x004fea0003800000 */
[----:B------:R-:W-:Y:S01]  /*164a0*/  BPT.TRAP 0x1 ;  /* 0x000000040000795c */ /* 0x000fe20000300000 */
.L_x_649:
[----:B------:R-:W-:Y:S01]  /*164b0*/  ISETP.GE.AND P1, PT, R170, 0x81, PT ;  /* 0x00000081aa00780c */ /* 0x000fe20003f26270 */
[----:B------:R-:W-:Y:S01]  /*164c0*/  VIADD R3, R3, 0x38860 ;  /* 0x0003886003037836 */ /* 0x000fe20000000000 */
[----:B------:R-:W-:Y:S01]  /*164d0*/  MOV R6, UR61 ;  /* 0x0000003d00067c02 */ /* 0x000fe20008000f00 */
[----:B------:R-:W-:-:S03]  /*164e0*/  ULDC UR43, c[0x0][0x988] ;  /* 0x00026200002b7ab9 */ /* 0x000fc60000000800 */
[----:B------:R-:W-:-:S04]  /*164f0*/  PRMT R3, R6, 0x654, R3 ;  /* 0x0000065406037816 */ /* 0x000fc80000000003 */
[----:B------:R0:W-:Y:S03]  /*16500*/  SYNCS.ARRIVE.TRANS64.RED.A1T0 RZ, [R3+URZ], RZ ;  /* 0x000000ff03ff79a7 */ /* 0x0001e6000810043f */
[----:B------:R-:W-:Y:S05]  /*16510*/  @!P1 BRA `(.L_x_650) ;  /* 0x0000002c00549947 */ /* 0x000fea0003800000 */
[----:B0-----:R-:W-:Y:S01]  /*16520*/  VIADD R3, R171, 0xfffffffe ;  /* 0xfffffffeab037836 */ /* 0x001fe20000000000 */
[----:B------:R-:W-:Y:S01]  /*16530*/  MOV R10, R168 ;  /* 0x000000a8000a7202 */ /* 0x000fe20000000f00 */
[----:B------:R-:W-:-:S07]  /*16540*/  IMAD.MOV.U32 R9, RZ, RZ, R169 ;  /* 0x000000ffff097224 */ /* 0x000fce00078e00a9 */
.L_x_662:
[----:B------:R-:W-:Y:S01]  /*16550*/  VIADD R225, R225, 0x1 ;  /* 0x00000001e1e17836 */ /* 0x000fe20000000000 */
[----:B------:R-:W-:Y:S05]  /*16560*/  YIELD ;  /* 0x0000000000007946 */ /* 0x000fea0003800000 */
[----:B------:R-:W-:-:S04]  /*16570*/  ISETP.NE.AND P1, PT, R225, 0x2, PT ;  /* 0x00000002e100780c */ /* 0x000fc80003f25270 */
[----:B------:R-:W-:Y:S02]  /*16580*/  SEL R7, RZ, 0x1, P1 ;  /* 0x00000001ff077807 */ /* 0x000fe40000800000 */
[----:B------:R-:W-:Y:S02]  /*16590*/  SEL R8, R225, RZ, P1 ;  /* 0x000000ffe1087207 */ /* 0x000fe40000800000 */
[C---:B------:R-:W-:Y:S01]  /*165a0*/  ISETP.GT.AND P1, PT, R3.reuse, RZ, PT ;  /* 0x000000ff0300720c */ /* 0x040fe20003f24270 */
[----:B------:R-:W-:Y:S01]  /*165b0*/  VIADD R3, R3, 0xffffffff ;  /* 0xffffffff03037836 */ /* 0x000fe20000000000 */
[----:B------:R-:W-:Y:S02]  /*165c0*/  LOP3.LUT R226, R226, R7, RZ, 0x3c, !PT ;  /* 0x00000007e2e27212 */ /* 0x000fe400078e3cff */
[----:B------:R-:W-:Y:S01]  /*165d0*/  MOV R225, R8 ;  /* 0x0000000800e17202 */ /* 0x000fe20000000f00 */
[----:B-1----:R-:W-:Y:S08]  /*165e0*/  @!P0 BRA `(.L_x_651) ;  /* 0x0000000000048947 */ /* 0x002ff00003800000 */
[----:B------:R-:W-:Y:S01]  /*165f0*/  BPT.TRAP 0x1 ;  /* 0x000000040000795c */ /* 0x000fe20000300000 */
.L_x_651:
[----:B------:R-:W-:Y:S01]  /*16600*/  IMAD R6, R225, 0x8, R23 ;  /* 0x00000008e1067824 */ /* 0x000fe200078e0217 */
[----:B------:R-:W-:-:S04]  /*16610*/  SHF.L.U32 R7, R226, 0x1f, RZ ;  /* 0x0000001fe2077819 */ /* 0x000fc800000006ff */
[----:B------:R0:W1:Y:S01]  /*16620*/  SYNCS.PHASECHK.TRANS64.TRYWAIT P2, [R6+URZ+0x38830], R7 ;  /* 0x03883007060075a7 */ /* 0x000062000804017f */
[----:B------:R-:W-:Y:S05]  /*16630*/  @!P0 BRA `(.L_x_652) ;  /* 0x0000000000048947 */ /* 0x000fea0003800000 */
[----:B------:R-:W-:Y:S01]  /*16640*/  BPT.TRAP 0x1 ;  /* 0x000000040000795c */ /* 0x000fe20000300000 */
.L_x_652:
[----:B------:R-:W2:Y:S01]  /*16650*/  LDL R0, [R1+0x28] ;  /* 0x0000280001007983 */ /* 0x000ea20000100800 */
[----:B------:R-:W-:Y:S01]  /*16660*/  IMAD.MOV.U32 R13, RZ, RZ, 0x40000040 ;  /* 0x40000040ff0d7424 */ /* 0x000fe200078e00ff */
[----:B--2---:R-:W-:-:S13]  /*16670*/  R2UR UR4, R0 ;  /* 0x00000000000472ca */ /* 0x004fda00000e0000 */
[----:B------:R-:W-:-:S04]  /*16680*/  LEA R12, R8, UR4, 0xb ;  /* 0x00000004080c7c11 */ /* 0x000fc8000f8e58ff */
[C---:B------:R-:W-:Y:S01]  /*16690*/  IADD3 R0, R12.reuse, 0x4, RZ ;  /* 0x000000040c007810 */ /* 0x040fe20007ffe0ff */
[----:B------:R-:W-:Y:S01]  /*166a0*/  VIADD R14, R12, 0x2 ;  /* 0x000000020c0e7836 */ /* 0x000fe20000000000 */
[----:B-1----:R-:W-:Y:S06]  /*166b0*/  @P2 BRA `(.L_x_653) ;  /* 0x0000000000082947 */ /* 0x002fec0003800000 */
[----:B------:R-:W1:Y:S02]  /*166c0*/  SYNCS.PHASECHK.TRANS64.TRYWAIT P2, [R6+URZ+0x38830], R7 ;  /* 0x03883007060075a7 */ /* 0x000e64000804017f */
[----:B-1----:R-:W-:Y:S05]  /*166d0*/  @!P2 BRA `(.L_x_654) ;  /* 0x0000010000f4a947 */ /* 0x002fea0003800000 */
.L_x_653:
[----:B------:R-:W2:Y:S04]  /*166e0*/  LDL.64 R154, [R1+0x8] ;  /* 0x00000800019a7983 */ /* 0x000ea80000100a00 */
[----:B------:R-:W3:Y:S01]  /*166f0*/  LDL.64 R220, [R1] ;  /* 0x0000000001dc7983 */ /* 0x000ee20000100a00 */
[----:B------:R-:W-:Y:S05]  /*16700*/  WARPSYNC.ALL ;  /* 0x0000000000007948 */ /* 0x000fea0003800000 */
[C---:B------:R-:W-:Y:S01]  /*16710*/  R2UR UR14, R12.reuse ;  /* 0x000000000c0e72ca */ /* 0x040fe200000e0000 */
[C---:B------:R-:W-:Y:S01]  /*16720*/  VIADD R152, R12.reuse, 0x404 ;  /* 0x000004040c987836 */ /* 0x040fe20000000000 */
[----:B------:R-:W-:Y:S01]  /*16730*/  R2UR UR15, R13 ;  /* 0x000000000d0f72ca */ /* 0x000fe200000e0000 */
[----:B------:R-:W-:Y:S01]  /*16740*/  IMAD.MOV.U32 R153, RZ, RZ, 0x40000040 ;  /* 0x40000040ff997424 */ /* 0x000fe200078e00ff */
[----:B------:R-:W-:Y:S01]  /*16750*/  MOV R15, 0x40000040 ;  /* 0x40000040000f7802 */ /* 0x000fe20000000f00 */
[----:B------:R-:W-:Y:S01]  /*16760*/  VIADD R20, R12, 0x6 ;  /* 0x000000060c147836 */ /* 0x000fe20000000000 */
[----:B------:R-:W-:Y:S01]  /*16770*/  R2UR UR30, R152 ;  /* 0x00000000981e72ca */ /* 0x000fe200000e0000 */
[----:B------:R-:W-:Y:S01]  /*16780*/  UMOV UR16, UR56 ;  /* 0x0000003800107c82 */ /* 0x000fe20008000000 */
[----:B------:R-:W-:Y:S01]  /*16790*/  R2UR UR31, R153 ;  /* 0x00000000991f72ca */ /* 0x000fe200000e0000 */
[----:B------:R-:W-:Y:S01]  /*167a0*/  UMOV UR17, UR57 ;  /* 0x0000003900117c82 */ /* 0x000fe20008000000 */
[----:B------:R-:W-:Y:S01]  /*167b0*/  R2UR UR10, R14 ;  /* 0x000000000e0a72ca */ /* 0x000fe200000e0000 */
[----:B------:R-:W-:Y:S01]  /*167c0*/  IMAD.MOV.U32 R14, RZ, RZ, R0 ;  /* 0x000000ffff0e7224 */ /* 0x000fe200078e0000 */
[C---:B------:R-:W-:Y:S01]  /*167d0*/  R2UR UR11, R15.reuse ;  /* 0x000000000f0b72ca */ /* 0x040fe200000e0000 */
[----:B------:R-:W-:Y:S01]  /*167e0*/  UMOV UR20, UR52 ;  /* 0x0000003400147c82 */ /* 0x000fe20008000000 */
[----:B------:R-:W-:Y:S01]  /*167f0*/  R2UR UR7, R15 ;  /* 0x000000000f0772ca */ /* 0x000fe200000e0000 */
[----:B------:R-:W-:Y:S01]  /*16800*/  UMOV UR21, UR53 ;  /* 0x0000003500157c82 */ /* 0x000fe20008000000 */
[----:B------:R-:W-:Y:S01]  /*16810*/  R2UR UR6, R14 ;  /* 0x000000000e0672ca */ /* 0x000fe200000e0000 */
[----:B------:R-:W-:Y:S01]  /*16820*/  VIADD R14, R12, 0x400 ;  /* 0x000004000c0e7836 */ /* 0x000fe20000000000 */
[----:B------:R-:W-:Y:S01]  /*16830*/  R2UR UR4, R228 ;  /* 0x00000000e40472ca */ /* 0x000fe200000e0000 */
[----:B------:R-:W-:Y:S01]  /*16840*/  UMOV UR24, UR48 ;  /* 0x0000003000187c82 */ /* 0x000fe20008000000 */
[----:B------:R-:W-:Y:S01]  /*16850*/  R2UR UR5, R229 ;  /* 0x00000000e50572ca */ /* 0x000fe200000e0000 */
[----:B------:R-:W-:Y:S01]  /*16860*/  UMOV UR25, UR49 ;  /* 0x0000003100197c82 */ /* 0x000fe20008000000 */
[----:B------:R-:W-:Y:S01]  /*16870*/  MOV R21, 0x40000040 ;  /* 0x4000004000157802 */ /* 0x000fe20000000f00 */
[----:B------:R-:W-:Y:S01]  /*16880*/  UMOV UR28, UR44 ;  /* 0x0000002c001c7c82 */ /* 0x000fe20008000000 */
[----:B------:R-:W-:Y:S01]  /*16890*/  R2UR UR18, R20 ;  /* 0x00000000141272ca */ /* 0x000fe200000e0000 */
[----:B------:R-:W-:Y:S01]  /*168a0*/  VIADD R20, R12, 0x402 ;  /* 0x000004020c147836 */ /* 0x000fe20000000000 */
[----:B------:R-:W-:Y:S01]  /*168b0*/  R2UR UR19, R21 ;  /* 0x00000000151372ca */ /* 0x000fe200000e0000 */
[----:B------:R-:W-:Y:S01]  /*168c0*/  UMOV UR29, UR45 ;  /* 0x0000002d001d7c82 */ /* 0x000fe20008000000 */
[----:B------:R-:W-:Y:S01]  /*168d0*/  R2UR UR22, R14 ;  /* 0x000000000e1672ca */ /* 0x000fe200000e0000 */
[----:B------:R-:W-:Y:S01]  /*168e0*/  IMAD.MOV.U32 R13, RZ, RZ, 0x40000040 ;  /* 0x40000040ff0d7424 */ /* 0x000fe200078e00ff */
[----:B------:R-:W-:Y:S01]  /*168f0*/  R2UR UR23, R15 ;  /* 0x000000000f1772ca */ /* 0x000fe200000e0000 */
[----:B------:R-:W-:Y:S01]  /*16900*/  UMOV UR32, UR40 ;  /* 0x0000002800207c82 */ /* 0x000fe20008000000 */
[----:B------:R-:W-:Y:S01]  /*16910*/  R2UR UR26, R20 ;  /* 0x00000000141a72ca */ /* 0x000fe200000e0000 */
[----:B------:R-:W-:Y:S01]  /*16920*/  UMOV UR33, UR41 ;  /* 0x0000002900217c82 */ /* 0x000fe20008000000 */
[----:B------:R-:W-:Y:S01]  /*16930*/  R2UR UR27, R21 ;  /* 0x00000000151b72ca */ /* 0x000fe200000e0000 */
[----:B------:R-:W4:Y:S01]  /*16940*/  S2R R11, SR_TID.X ;  /* 0x00000000000b7919 */ /* 0x000f220000002100 */
[----:B------:R-:W-:-:S02]  /*16950*/  IADD3 R12, R12, 0x406, RZ ;  /* 0x000004060c0c7810 */ /* 0x000fc40007ffe0ff */
[----:B------:R-:W-:Y:S02]  /*16960*/  R2UR UR35, R13 ;  /* 0x000000000d2372ca */ /* 0x000fe400000e0000 */
[----:B------:R-:W-:Y:S02]  /*16970*/  R2UR UR34, R12 ;  /* 0x000000000c2272ca */ /* 0x000fe400000e0000 */
[----:B----4-:R-:W-:-:S04]  /*16980*/  SHF.R.U32.HI R11, RZ, 0x7, R11 ;  /* 0x00000007ff0b7819 */ /* 0x010fc8000001160b */
[----:B------:R-:W-:Y:S02]  /*16990*/  IADD3 R0, -R11, 0xb, RZ ;  /* 0x0000000b0b007810 */ /* 0x000fe40007ffe1ff */
[----:B--2---:R-:W-:Y:S02]  /*169a0*/  R2UR UR12, R154 ;  /* 0x000000009a0c72ca */ /* 0x004fe400000e0000 */
[----:B------:R-:W-:Y:S02]  /*169b0*/  R2UR UR13, R155 ;  /* 0x000000009b0d72ca */ /* 0x000fe400000e0000 */
[----:B------:R-:W-:Y:S01]  /*169c0*/  WARPGROUP.ARRIVE ;  /* 0x00000000000079c5 */ /* 0x000fe20000000000 */
[----:B---3--:R-:W-:Y:S02]  /*169d0*/  R2UR UR8, R220 ;  /* 0x00000000dc0872ca */ /* 0x008fe400000e0000 */
[----:B------:R-:W-:-:S08]  /*169e0*/  R2UR UR9, R221 ;  /* 0x00000000dd0972ca */ /* 0x000fd000000e0000 */
[----:B------:R-:W-:Y:S03]  /*169f0*/  QGMMA.64x128x32.F32.E4M3.E4M3 R152, gdesc[UR12], RZ, !UPT, gsb0 ;  /* 0x01e000000c9879f3 */ /* 0x000fe6000c0008ff */
        /* <DEDUP_REMOVED lines=25> */
.L_x_655:
[C---:B------:R-:W-:Y:S01]  /*16b90*/  FMUL.FTZ R11, R2.reuse, R152 ;  /* 0x00000098020b7220 */ /* 0x040fe20000410000 */
[C---:B------:R-:W-:Y:S01]  /*16ba0*/  FMUL.FTZ R12, R2.reuse, R153 ;  /* 0x00000099020c7220 */ /* 0x040fe20000410000 */
[C---:B------:R-:W-:Y:S01]  /*16bb0*/  FMUL.FTZ R13, R2.reuse, R156 ;  /* 0x0000009c020d7220 */ /* 0x040fe20000410000 */
[C---:B------:R-:W-:Y:S01]  /*16bc0*/  FMUL.FTZ R14, R2.reuse, R157 ;  /* 0x0000009d020e7220 */ /* 0x040fe20000410000 */
[C---:B------:R-:W-:Y:S01]  /*16bd0*/  FMUL.FTZ R15, R2.reuse, R160 ;  /* 0x000000a0020f7220 */ /* 0x040fe20000410000 */
[C---:B------:R-:W-:Y:S01]  /*16be0*/  FMUL.FTZ R20, R2.reuse, R161 ;  /* 0x000000a102147220 */ /* 0x040fe20000410000 */
        /* <DEDUP_REMOVED lines=8> */
[----:B------:R-:W4:Y:S01]  /*16c70*/  MUFU.TANH R12, R12 ;  /* 0x0000000c000c7308 */ /* 0x000f220000002400 */
[C---:B------:R-:W-:Y:S01]  /*16c80*/  FMUL.FTZ R164, R2.reuse, R177 ;  /* 0x000000b102a47220 */ /* 0x040fe20000410000 */
[C---:B------:R-:W-:Y:S01]  /*16c90*/  FMUL.FTZ R165, R2.reuse, R180 ;  /* 0x000000b402a57220 */ /* 0x040fe20000410000 */
[C---:B------:R-:W-:Y:S01]  /*16ca0*/  FMUL.FTZ R169, R2.reuse, R181 ;  /* 0x000000b502a97220 */ /* 0x040fe20000410000 */
[C---:B------:R-:W-:Y:S01]  /*16cb0*/  FMUL.FTZ R172, R2.reuse, R184 ;  /* 0x000000b802ac7220 */ /* 0x040fe20000410000 */
[C---:B------:R-:W-:Y:S01]  /*16cc0*/  FMUL.FTZ R173, R2.reuse, R185 ;  /* 0x000000b902ad7220 */ /* 0x040fe20000410000 */
[C---:B------:R-:W-:Y:S01]  /*16cd0*/  FMUL.FTZ R176, R2.reuse, R188 ;  /* 0x000000bc02b07220 */ /* 0x040fe20000410000 */
[C---:B------:R-:W-:Y:S01]  /*16ce0*/  FMUL.FTZ R177, R2.reuse, R189 ;  /* 0x000000bd02b17220 */ /* 0x040fe20000410000 */
[----:B------:R-:W5:Y:S01]  /*16cf0*/  MUFU.TANH R13, R13 ;  /* 0x0000000d000d7308 */ /* 0x000f620000002400 */
        /* <DEDUP_REMOVED lines=8> */
[----:B----4-:R-:W-:Y:S01]  /*16d80*/  FMNMX.FTZ R168, R12, R168, !PT ;  /* 0x000000a80ca87209 */ /* 0x010fe20007810000 */
[C---:B------:R-:W-:Y:S01]  /*16d90*/  FMUL.FTZ R192, R2.reuse, R204 ;  /* 0x000000cc02c07220 */ /* 0x040fe20000410000 */
[C---:B------:R-:W-:Y:S01]  /*16da0*/  FMUL.FTZ R193, R2.reuse, R205 ;  /* 0x000000cd02c17220 */ /* 0x040fe20000410000 */
[C---:B------:R-:W-:Y:S01]  /*16db0*/  FMUL.FTZ R196, R2.reuse, R208 ;  /* 0x000000d002c47220 */ /* 0x040fe20000410000 */
[C---:B------:R-:W-:Y:S01]  /*16dc0*/  FMUL.FTZ R197, R2.reuse, R209 ;  /* 0x000000d102c57220 */ /* 0x040fe20000410000 */
[C---:B------:R-:W-:Y:S01]  /*16dd0*/  FMUL.FTZ R200, R2.reuse, R212 ;  /* 0x000000d402c87220 */ /* 0x040fe20000410000 */
[C---:B------:R-:W-:Y:S01]  /*16de0*/  FMUL.FTZ R201, R2.reuse, R213 ;  /* 0x000000d502c97220 */ /* 0x040fe20000410000 */
[----:B------:R-:W4:Y:S01]  /*16df0*/  MUFU.TANH R15, R15 ;  /* 0x0000000f000f7308 */ /* 0x000f220000002400 */
[----:B-----5:R-:W-:Y:S01]  /*16e00*/  FMNMX.FTZ R168, R13, R168, !PT ;  /* 0x000000a80da87209 */ /* 0x020fe20007810000 */
[----:B------:R-:W-:Y:S01]  /*16e10*/  UMOV UR38, UR43 ;  /* 0x0000002b00267c82 */ /* 0x000fe20008000000 */
[C---:B------:R-:W-:Y:S01]  /*16e20*/  FMUL.FTZ R191, R2.reuse, R191 ;  /* 0x000000bf02bf7220 */ /* 0x040fe20000410000 */
[C---:B------:R-:W-:Y:S01]  /*16e30*/  FMUL.FTZ R194, R2.reuse, R194 ;  /* 0x000000c202c27220 */ /* 0x040fe20000410000 */
[C---:B------:R-:W-:Y:S01]  /*16e40*/  FMUL.FTZ R195, R2.reuse, R195 ;  /* 0x000000c302c37220 */ /* 0x040fe20000410000 */
[C---:B------:R-:W-:Y:S01]  /*16e50*/  FMUL.FTZ R198, R2.reuse, R198 ;  /* 0x000000c602c67220 */ /* 0x040fe20000410000 */
[----:B------:R-:W-:Y:S01]  /*16e60*/  FMUL.FTZ R199, R2, R199 ;  /* 0x000000c702c77220 */ /* 0x000fe20000410000 */
[----:B------:R-:W5:Y:S01]  /*16e70*/  MUFU.TANH R20, R20 ;  /* 0x0000001400147308 */ /* 0x000f620000002400 */
        /* <DEDUP_REMOVED lines=8> */
[----:B----4-:R-:W-:Y:S01]  /*16f00*/  FMNMX.FTZ R168, R15, R168, !PT ;  /* 0x000000a80fa87209 */ /* 0x010fe20007810000 */
[C---:B------:R-:W-:Y:S01]  /*16f10*/  FMUL.FTZ R214, R2.reuse, R214 ;  /* 0x000000d602d67220 */ /* 0x040fe20000410000 */
[----:B------:R-:W-:-:S05]  /*16f20*/  FMUL.FTZ R215, R2, R215 ;  /* 0x000000d702d77220 */ /* 0x000fca0000410000 */
[----:B------:R-:W4:Y:S01]  /*16f30*/  MUFU.TANH R152, R152 ;  /* 0x0000009800987308 */ /* 0x000f220000002400 */
[----:B-----5:R-:W-:-:S07]  /*16f40*/  FMNMX.FTZ R168, R20, R168, !PT ;  /* 0x000000a814a87209 */ /* 0x020fce0007810000 */
[----:B------:R-:W5:Y:S01]  /*16f50*/  MUFU.TANH R153, R153 ;  /* 0x0000009900997308 */ /* 0x000f620000002400 */
[----:B---3--:R-:W-:-:S07]  /*16f60*/  FMNMX.FTZ R168, R21, R168, !PT ;  /* 0x000000a815a87209 */ /* 0x008fce0007810000 */
[----:B------:R-:W3:Y:S01]  /*16f70*/  MUFU.TANH R156, R156 ;  /* 0x0000009c009c7308 */ /* 0x000ee20000002400 */
[----:B----4-:R-:W-:-:S07]  /*16f80*/  FMNMX.FTZ R168, R152, R168, !PT ;  /* 0x000000a898a87209 */ /* 0x010fce0007810000 */
        /* <DEDUP_REMOVED lines=43> */
[----:B-----5:R-:W-:-:S04]  /*17240*/  FMNMX.FTZ R168, R197, R168, !PT ;  /* 0x000000a8c5a87209 */ /* 0x020fc80007810000 */
[----:B---3--:R-:W-:-:S04]  /*17250*/  FMNMX.FTZ R168, R200, R168, !PT ;  /* 0x000000a8c8a87209 */ /* 0x008fc80007810000 */
[----:B----4-:R-:W-:-:S05]  /*17260*/  FMNMX.FTZ R168, R201, R168, !PT ;  /* 0x000000a8c9a87209 */ /* 0x010fca0007810000 */
[----:B------:R-:W3:Y:S02]  /*17270*/  SHFL.BFLY PT, R204, R168, 0x2, 0x1f ;  /* 0x0c401f00a8cc7f89 */ /* 0x000ee400000e0000 */
[----:B---3--:R-:W-:-:S05]  /*17280*/  FMNMX.FTZ R168, R168, R204, !PT ;  /* 0x000000cca8a87209 */ /* 0x008fca0007810000 */
[----:B------:R-:W3:Y:S02]  /*17290*/  SHFL.BFLY PT, R204, R168, 0x1, 0x1f ;  /* 0x0c201f00a8cc7f89 */ /* 0x000ee400000e0000 */
[----:B---3--:R-:W-:Y:S02]  /*172a0*/  FMNMX.FTZ R168, R168, R204, !PT ;  /* 0x000000cca8a87209 */ /* 0x008fe40007810000 */
[----:B------:R-:W-:-:S03]  /*172b0*/  MOV R204, UR38 ;  /* 0x0000002600cc7c02 */ /* 0x000fc60008000f00 */
[C---:B------:R-:W-:Y:S02]  /*172c0*/  FADD.FTZ R205, -R168.reuse, R10 ;  /* 0x0000000aa8cd7221 */ /* 0x040fe40000010100 */
[----:B------:R-:W-:-:S02]  /*172d0*/  FFMA.FTZ R10, R168, R204, -8 ;  /* 0xc1000000a80a7423 */ /* 0x000fc400000100cc */
[----:B------:R-:W-:Y:S02]  /*172e0*/  FMUL.FTZ R204, R205, UR38 ;  /* 0x00000026cdcc7c20 */ /* 0x000fe40008410000 */
[----:B------:R-:W-:-:S01]  /*172f0*/  FFMA.FTZ R11, R11, UR38, -R10 ;  /* 0x000000260b0b7c23 */ /* 0x000fc2000801080a */
[--C-:B------:R-:W-:Y:S01]  /*17300*/  FFMA.FTZ R12, R12, UR38, -R10.reuse ;  /* 0x000000260c0c7c23 */ /* 0x100fe2000801080a */
[----:B------:R-:W-:-:S01]  /*17310*/  FFMA.FTZ R13, R13, UR38, -R10 ;  /* 0x000000260d0d7c23 */ /* 0x000fc2000801080a */
[--C-:B------:R-:W-:Y:S01]  /*17320*/  FFMA.FTZ R14, R14, UR38, -R10.reuse ;  /* 0x000000260e0e7c23 */ /* 0x100fe2000801080a */
        /* <DEDUP_REMOVED lines=24> */
[----:B------:R-:W5:Y:S01]  /*174b0*/  MUFU.EX2 R13, R13 ;  /* 0x0000000d000d7308 */ /* 0x000f620000000800 */
[----:B---3--:R-:W-:-:S01]  /*174c0*/  FFMA.FTZ R5, R204, R5, R11 ;  /* 0x00000005cc057223 */ /* 0x008fc2000001000b */
[--C-:B------:R-:W-:Y:S01]  /*174d0*/  FFMA.FTZ R189, R189, UR38, -R10.reuse ;  /* 0x00000026bdbd7c23 */ /* 0x100fe2000801080a */
[----:B------:R-:W-:-:S01]  /*174e0*/  FFMA.FTZ R192, R192, UR38, -R10 ;  /* 0x00000026c0c07c23 */ /* 0x000fc2000801080a */
[--C-:B------:R-:W-:Y:S01]  /*174f0*/  FFMA.FTZ R193, R193, UR38, -R10.reuse ;  /* 0x00000026c1c17c23 */ /* 0x100fe2000801080a */
[----:B------:R-:W-:-:S01]  /*17500*/  FFMA.FTZ R196, R196, UR38, -R10 ;  /* 0x00000026c4c47c23 */ /* 0x000fc2000801080a */
[--C-:B------:R-:W-:Y:S01]  /*17510*/  FFMA.FTZ R197, R197, UR38, -R10.reuse ;  /* 0x00000026c5c57c23 */ /* 0x100fe2000801080a */
[----:B------:R-:W-:-:S01]  /*17520*/  FFMA.FTZ R200, R200, UR38, -R10 ;  /* 0x00000026c8c87c23 */ /* 0x000fc2000801080a */
[----:B------:R-:W3:Y:S01]  /*17530*/  MUFU.EX2 R14, R14 ;  /* 0x0000000e000e7308 */ /* 0x000ee20000000800 */
[----:B----4-:R-:W-:-:S01]  /*17540*/  FADD.FTZ R5, R12, R5 ;  /* 0x000000050c057221 */ /* 0x010fc20000010000 */
[----:B------:R-:W-:Y:S01]  /*17550*/  FFMA.FTZ R10, R201, UR38, -R10 ;  /* 0x00000026c90a7c23 */ /* 0x000fe2000801080a */
[-C--:B------:R-:W-:Y:S01]  /*17560*/  FMUL.FTZ R24, R24, R204.reuse ;  /* 0x000000cc18187220 */ /* 0x080fe20000410000 */
[-C--:B------:R-:W-:Y:S01]  /*17570*/  FMUL.FTZ R25, R25, R204.reuse ;  /* 0x000000cc19197220 */ /* 0x080fe20000410000 */
[-C--:B------:R-:W-:Y:S01]  /*17580*/  FMUL.FTZ R28, R28, R204.reuse ;  /* 0x000000cc1c1c7220 */ /* 0x080fe20000410000 */
[-C--:B------:R-:W-:Y:S01]  /*17590*/  FMUL.FTZ R29, R29, R204.reuse ;  /* 0x000000cc1d1d7220 */ /* 0x080fe20000410000 */
[----:B------:R-:W-:Y:S01]  /*175a0*/  FMUL.FTZ R32, R32, R204 ;  /* 0x000000cc20207220 */ /* 0x000fe20000410000 */
[----:B------:R-:W4:Y:S01]  /*175b0*/  MUFU.EX2 R15, R15 ;  /* 0x0000000f000f7308 */ /* 0x000f220000000800 */
[----:B-----5:R-:W-:-:S01]  /*175c0*/  FADD.FTZ R5, R13, R5 ;  /* 0x000000050d057221 */ /* 0x020fc20000010000 */
[-C--:B------:R-:W-:Y:S01]  /*175d0*/  FMUL.FTZ R33, R33, R204.reuse ;  /* 0x000000cc21217220 */ /* 0x080fe20000410000 */
[-C--:B------:R-:W-:Y:S01]  /*175e0*/  FMUL.FTZ R36, R36, R204.reuse ;  /* 0x000000cc24247220 */ /* 0x080fe20000410000 */
[-C--:B------:R-:W-:Y:S01]  /*175f0*/  FMUL.FTZ R37, R37, R204.reuse ;  /* 0x000000cc25257220 */ /* 0x080fe20000410000 */
[-C--:B------:R-:W-:Y:S01]  /*17600*/  FMUL.FTZ R40, R40, R204.reuse ;  /* 0x000000cc28287220 */ /* 0x080fe20000410000 */
[-C--:B------:R-:W-:Y:S01]  /*17610*/  FMUL.FTZ R41, R41, R204.reuse ;  /* 0x000000cc29297220 */ /* 0x080fe20000410000 */
[----:B------:R-:W-:Y:S01]  /*17620*/  FMUL.FTZ R44, R44, R204 ;  /* 0x000000cc2c2c7220 */ /* 0x000fe20000410000 */
[----:B------:R-:W5:Y:S01]  /*17630*/  MUFU.EX2 R20, R20 ;  /* 0x0000001400147308 */ /* 0x000f620000000800 */
[C---:B---3--:R-:W-:Y:S01]  /*17640*/  F2FP.SATFINITE.E4M3.F32.PACK_AB_MERGE_C R13, R14.reuse, R13, RZ ;  /* 0x0000000d0e0d723e */ /* 0x048fe200048070ff */
[----:B------:R-:W-:Y:S01]  /*17650*/  FADD.FTZ R5, R14, R5 ;  /* 0x000000050e057221 */ /* 0x000fe20000010000 */
[C---:B------:R-:W-:Y:S01]  /*17660*/  FMUL.FTZ R14, R2.reuse, R159 ;  /* 0x0000009f020e7220 */ /* 0x040fe20000410000 */
[----:B------:R-:W-:Y:S01]  /*17670*/  FMUL.FTZ R159, R2, R167 ;  /* 0x000000a7029f7220 */ /* 0x000fe20000410000 */
[----:B------:R-:W-:Y:S01]  /*17680*/  F2FP.SATFINITE.E4M3.F32.PACK_AB_MERGE_C R164, R12, R11, R13 ;  /* 0x0000000b0ca4723e */ /* 0x000fe2000480700d */
        /* <DEDUP_REMOVED lines=18> */
[----:B------:R-:W-:Y:S01]  /*177b0*/  FMUL.FTZ R182, R2, R190 ;  /* 0x000000be02b67220 */ /* 0x000fe20000410000 */
[----:B----4-:R-:W-:-:S01]  /*177c0*/  FADD.FTZ R5, R15, R5 ;  /* 0x000000050f057221 */ /* 0x010fc20000010000 */
[----:B------:R-:W4:Y:S01]  /*177d0*/  MUFU.TANH R12, R12 ;  /* 0x0000000c000c7308 */ /* 0x000f220000002400 */
[-C--:B------:R-:W-:Y:S01]  /*177e0*/  FMUL.FTZ R45, R45, R204.reuse ;  /* 0x000000cc2d2d7220 */ /* 0x080fe20000410000 */
[----:B------:R-:W-:Y:S01]  /*177f0*/  FMUL.FTZ R48, R48, R204 ;  /* 0x000000cc30307220 */ /* 0x000fe20000410000 */
[----:B-----5:R-:W-:-:S01]  /*17800*/  FADD.FTZ R5, R20, R5 ;  /* 0x0000000514057221 */ /* 0x020fc20000010000 */
[-C--:B------:R-:W-:Y:S01]  /*17810*/  FMUL.FTZ R49, R49, R204.reuse ;  /* 0x000000cc31317220 */ /* 0x080fe20000410000 */
[-C--:B------:R-:W-:Y:S01]  /*17820*/  FMUL.FTZ R52, R52, R204.reuse ;  /* 0x000000cc34347220 */ /* 0x080fe20000410000 */
[-C--:B------:R-:W-:Y:S01]  /*17830*/  FMUL.FTZ R53, R53, R204.reuse ;  /* 0x000000cc35357220 */ /* 0x080fe20000410000 */
[-C--:B------:R-:W-:Y:S01]  /*17840*/  FMUL.FTZ R56, R56, R204.reuse ;  /* 0x000000cc38387220 */ /* 0x080fe20000410000 */
[----:B------:R-:W5:Y:S01]  /*17850*/  MUFU.TANH R13, R13 ;  /* 0x0000000d000d7308 */ /* 0x000f620000002400 */
[----:B---3--:R-:W-:Y:S01]  /*17860*/  FMNMX.FTZ R183, R11, R9, !PT ;  /* 0x000000090bb77209 */ /* 0x008fe20007810000 */
[-C--:B------:R-:W-:Y:S01]  /*17870*/  FMUL.FTZ R57, R57, R204.reuse ;  /* 0x000000cc39397220 */ /* 0x080fe20000410000 */
[-C--:B------:R-:W-:Y:S01]  /*17880*/  FMUL.FTZ R60, R60, R204.reuse ;  /* 0x000000cc3c3c7220 */ /* 0x080fe20000410000 */
[-C--:B------:R-:W-:Y:S01]  /*17890*/  FMUL.FTZ R61, R61, R204.reuse ;  /* 0x000000cc3d3d7220 */ /* 0x080fe20000410000 */
[-C--:B------:R-:W-:Y:S01]  /*178a0*/  FMUL.FTZ R64, R64, R204.reuse ;  /* 0x000000cc40407220 */ /* 0x080fe20000410000 */
[-C--:B------:R-:W-:Y:S01]  /*178b0*/  FMUL.FTZ R65, R65, R204.reuse ;  /* 0x000000cc41417220 */ /* 0x080fe20000410000 */
[-C--:B------:R-:W-:Y:S01]  /*178c0*/  FMUL.FTZ R68, R68, R204.reuse ;  /* 0x000000cc44447220 */ /* 0x080fe20000410000 */
[----:B------:R-:W3:Y:S01]  /*178d0*/  MUFU.TANH R154, R154 ;  /* 0x0000009a009a7308 */ /* 0x000ee20000002400 */
[----:B----4-:R-:W-:Y:S01]  /*178e0*/  FMNMX.FTZ R183, R12, R183, !PT ;  /* 0x000000b70cb77209 */ /* 0x010fe20007810000 */
[-C--:B------:R-:W-:Y:S01]  /*178f0*/  FMUL.FTZ R69, R69, R204.reuse ;  /* 0x000000cc45457220 */ /* 0x080fe20000410000 */
[-C--:B------:R-:W-:Y:S01]  /*17900*/  FMUL.FTZ R72, R72, R204.reuse ;  /* 0x000000cc48487220 */ /* 0x080fe20000410000 */
[-C--:B------:R-:W-:Y:S01]  /*17910*/  FMUL.FTZ R73, R73, R204.reuse ;  /* 0x000000cc49497220 */ /* 0x080fe20000410000 */
[-C--:B------:R-:W-:Y:S01]  /*17920*/  FMUL.FTZ R76, R76, R204.reuse ;  /* 0x000000cc4c4c7220 */ /* 0x080fe20000410000 */
[-C--:B------:R-:W-:Y:S01]  /*17930*/  FMUL.FTZ R77, R77, R204.reuse ;  /* 0x000000cc4d4d7220 */ /* 0x080fe20000410000 */
[-C--:B------:R-:W-:Y:S01]  /*17940*/  FMUL.FTZ R80, R80, R204.reuse ;  /* 0x000000cc50507220 */ /* 0x080fe20000410000 */
[----:B------:R-:W4:Y:S01]  /*17950*/  MUFU.TANH R155, R155 ;  /* 0x0000009b009b7308 */ /* 0x000f220000002400 */
[----:B-----5:R-:W-:Y:S01]  /*17960*/  FMNMX.FTZ R186, R13, R183, !PT ;  /* 0x000000b70dba7209 */ /* 0x020fe20007810000 */
[-C--:B------:R-:W-:Y:S01]  /*17970*/  FMUL.FTZ R81, R81, R204.reuse ;  /* 0x000000cc51517220 */ /* 0x080fe20000410000 */
[-C--:B------:R-:W-:Y:S01]  /*17980*/  FMUL.FTZ R84, R84, R204.reuse ;  /* 0x000000cc54547220 */ /* 0x080fe20000410000 */
[----:B------:R-:W-:Y:S01]  /*17990*/  FMUL.FTZ R85, R85, R204 ;  /* 0x000000cc55557220 */ /* 0x000fe20000410000 */
[----:B------:R-:W-:Y:S01]  /*179a0*/  FMNMX.FTZ R186, R14, R186, !PT ;  /* 0x000000ba0eba7209 */ /* 0x000fe20007810000 */
[-C--:B------:R-:W-:Y:S01]  /*179b0*/  FMUL.FTZ R88, R88, R204.reuse ;  /* 0x000000cc58587220 */ /* 0x080fe20000410000 */
[----:B------:R-:W-:Y:S01]  /*179c0*/  FMUL.FTZ R89, R89, R204 ;  /* 0x000000cc59597220 */ /* 0x000fe20000410000 */
        /* <DEDUP_REMOVED lines=20> */
[-C--:B------:R-:W-:Y:S01]  /*17b10*/  FMUL.FTZ R120, R120, R204.reuse ;  /* 0x000000cc78787220 */ /* 0x080fe20000410000 */
[-C--:B------:R-:W-:Y:S01]  /*17b20*/  FMUL.FTZ R121, R121, R204.reuse ;  /* 0x000000cc79797220 */ /* 0x080fe20000410000 */
        /* <DEDUP_REMOVED lines=11> */
[-C--:B------:R-:W-:Y:S01]  /*17be0*/  FMUL.FTZ R140, R140, R204.reuse ;  /* 0x000000cc8c8c7220 */ /* 0x080fe20000410000 */
[-C--:B------:R-:W-:Y:S01]  /*17bf0*/  FMUL.FTZ R141, R141, R204.reuse ;  /* 0x000000cc8d8d7220 */ /* 0x080fe20000410000 */
[-C--:B------:R-:W-:Y:S01]  /*17c00*/  FMUL.FTZ R144, R144, R204.reuse ;  /* 0x000000cc90907220 */ /* 0x080fe20000410000 */
[-C--:B------:R-:W-:Y:S01]  /*17c10*/  FMUL.FTZ R145, R145, R204.reuse ;  /* 0x000000cc91917220 */ /* 0x080fe20000410000 */
[-C--:B------:R-:W-:Y:S01]  /*17c20*/  FMUL.FTZ R148, R148, R204.reuse ;  /* 0x000000cc94947220 */ /* 0x080fe20000410000 */
[----:B------:R-:W-:-:S02]  /*17c30*/  FMUL.FTZ R149, R149, R204 ;  /* 0x000000cc95957220 */ /* 0x000fc40000410000 */
[----:B------:R-:W0:Y:S08]  /*17c40*/  MUFU.TANH R167, R167 ;  /* 0x000000a700a77308 */ /* 0x000e300000002400 */
[----:B------:R-:W1:Y:S08]  /*17c50*/  MUFU.TANH R170, R170 ;  /* 0x000000aa00aa7308 */ /* 0x000e700000002400 */
[----:B------:R4:W-:Y:S08]  /*17c60*/  MUFU.TANH R183, R191 ;  /* 0x000000bf00b77308 */ /* 0x0009f00000002400 */
[----:B------:R-:W2:Y:S01]  /*17c70*/  MUFU.TANH R171, R171 ;  /* 0x000000ab00ab7308 */ /* 0x000ea20000002400 */
[----:B----4-:R-:W-:-:S04]  /*17c80*/  FMNMX.FTZ R191, R162, R190, !PT ;  /* 0x000000bea2bf7209 */ /* 0x010fc80007810000 */
[----:B-----5:R-:W-:-:S03]  /*17c90*/  FMNMX.FTZ R191, R163, R191, !PT ;  /* 0x000000bfa3bf7209 */ /* 0x020fc60007810000 */
[----:B------:R-:W4:Y:S08]  /*17ca0*/  MUFU.TANH R174, R174 ;  /* 0x000000ae00ae7308 */ /* 0x000f300000002400 */
[----:B------:R3:W-:Y:S08]  /*17cb0*/  MUFU.TANH R186, R194 ;  /* 0x000000c200ba7308 */ /* 0x0007f00000002400 */
[----:B------:R-:W5:Y:S01]  /*17cc0*/  MUFU.TANH R175, R175 ;  /* 0x000000af00af7308 */ /* 0x000f620000002400 */
[----:B---3--:R-:W-:-:S04]  /*17cd0*/  FMNMX.FTZ R194, R166, R191, !PT ;  /* 0x000000bfa6c27209 */ /* 0x008fc80007810000 */
[----:B0-----:R-:W-:-:S03]  /*17ce0*/  FMNMX.FTZ R194, R167, R194, !PT ;  /* 0x000000c2a7c27209 */ /* 0x001fc60007810000 */
[----:B------:R-:W0:Y:S08]  /*17cf0*/  MUFU.TANH R178, R178 ;  /* 0x000000b200b27308 */ /* 0x000e300000002400 */
[----:B------:R1:W-:Y:S08]  /*17d00*/  MUFU.TANH R187, R195 ;  /* 0x000000c300bb7308 */ /* 0x0003f00000002400 */
[----:B------:R-:W3:Y:S01]  /*17d10*/  MUFU.TANH R179, R179 ;  /* 0x000000b300b37308 */ /* 0x000ee20000002400 */
[----:B-1----:R-:W-:-:S04]  /*17d20*/  FMNMX.FTZ R195, R170, R194, !PT ;  /* 0x000000c2aac37209 */ /* 0x002fc80007810000 */
[----:B--2---:R-:W-:-:S03]  /*17d30*/  FMNMX.FTZ R195, R171, R195, !PT ;  /* 0x000000c3abc37209 */ /* 0x004fc60007810000 */
[----:B------:R-:W1:Y:S08]  /*17d40*/  MUFU.TANH R182, R182 ;  /* 0x000000b600b67308 */ /* 0x000e700000002400 */
[----:B------:R4:W2:Y:S08]  /*17d50*/  MUFU.TANH R190, R198 ;  /* 0x000000c600be7308 */ /* 0x0008b00000002400 */
[----:B------:R0:W2:Y:S01]  /*17d60*/  MUFU.TANH R191, R199 ;  /* 0x000000c700bf7308 */ /* 0x0000a20000002400 */
[----:B----4-:R-:W-:-:S04]  /*17d70*/  FMNMX.FTZ R198, R174, R195, !PT ;  /* 0x000000c3aec67209 */ /* 0x010fc80007810000 */
[----:B-----5:R-:W-:-:S03]  /*17d80*/  FMNMX.FTZ R198, R175, R198, !PT ;  /* 0x000000c6afc67209 */ /* 0x020fc60007810000 */
[----:B------:R4:W5:Y:S01]  /*17d90*/  MUFU.TANH R194, R202 ;  /* 0x000000ca00c27308 */ /* 0x0009620000002400 */
[----:B0-----:R-:W-:-:S04]  /*17da0*/  FMNMX.FTZ R199, R178, R198, !PT ;  /* 0x000000c6b2c77209 */ /* 0x001fc80007810000 */
[----:B---3--:R-:W-:-:S03]  /*17db0*/  FMNMX.FTZ R199, R179, R199, !PT ;  /* 0x000000c7b3c77209 */ /* 0x008fc60007810000 */
[----:B------:R2:W0:Y:S01]  /*17dc0*/  MUFU.TANH R195, R203 ;  /* 0x000000cb00c37308 */ /* 0x0004220000002400 */
[----:B-1----:R-:W-:-:S04]  /*17dd0*/  FMNMX.FTZ R201, R182, R199, !PT ;  /* 0x000000c7b6c97209 */ /* 0x002fc80007810000 */
[----:B------:R-:W-:-:S03]  /*17de0*/  FMNMX.FTZ R201, R183, R201, !PT ;  /* 0x000000c9b7c97209 */ /* 0x000fc60007810000 */
[----:B------:R5:W1:Y:S01]  /*17df0*/  MUFU.TANH R198, R206 ;  /* 0x000000ce00c67308 */ /* 0x000a620000002400 */
[----:B----4-:R-:W-:-:S04]  /*17e00*/  FMNMX.FTZ R202, R186, R201, !PT ;  /* 0x000000c9baca7209 */ /* 0x010fc80007810000 */
[----:B------:R-:W-:-:S03]  /*17e10*/  FMNMX.FTZ R202, R187, R202, !PT ;  /* 0x000000cabbca7209 */ /* 0x000fc60007810000 */
[----:B------:R1:W3:Y:S01]  /*17e20*/  MUFU.TANH R199, R207 ;  /* 0x000000cf00c77308 */ /* 0x0002e20000002400 */
[----:B--2---:R-:W-:-:S04]  /*17e30*/  FMNMX.FTZ R203, R190, R202, !PT ;  /* 0x000000cabecb7209 */ /* 0x004fc80007810000 */
[----:B------:R-:W-:-:S03]  /*17e40*/  FMNMX.FTZ R203, R191, R203, !PT ;  /* 0x000000cbbfcb7209 */ /* 0x000fc60007810000 */
[----:B------:R-:W2:Y:S01]  /*17e50*/  MUFU.TANH R201, R210 ;  /* 0x000000d200c97308 */ /* 0x000ea20000002400 */
[----:B-----5:R-:W-:-:S04]  /*17e60*/  FMNMX.FTZ R206, R194, R203, !PT ;  /* 0x000000cbc2ce7209 */ /* 0x020fc80007810000 */
[----:B0-----:R-:W-:-:S03]  /*17e70*/  FMNMX.FTZ R206, R195, R206, !PT ;  /* 0x000000cec3ce7209 */ /* 0x001fc60007810000 */
[----:B------:R-:W0:Y:S01]  /*17e80*/  MUFU.TANH R202, R211 ;  /* 0x000000d300ca7308 */ /* 0x000e220000002400 */
[----:B-1----:R-:W-:-:S04]  /*17e90*/  FMNMX.FTZ R207, R198, R206, !PT ;  /* 0x000000cec6cf7209 */ /* 0x002fc80007810000 */
[----:B---3--:R-:W-:-:S03]  /*17ea0*/  FMNMX.FTZ R207, R199, R207, !PT ;  /* 0x000000cfc7cf7209 */ /* 0x008fc60007810000 */
[----:B------:R-:W1:Y:S01]  /*17eb0*/  MUFU.TANH R203, R214 ;  /* 0x000000d600cb7308 */ /* 0x000e620000002400 */
[----:B--2---:R-:W-:-:S07]  /*17ec0*/  FMNMX.FTZ R207, R201, R207, !PT ;  /* 0x000000cfc9cf7209 */ /* 0x004fce0007810000 */
[----:B------:R-:W2:Y:S01]  /*17ed0*/  MUFU.TANH R206, R215 ;  /* 0x000000d700ce7308 */ /* 0x000ea20000002400 */
[----:B0-----:R-:W-:-:S07]  /*17ee0*/  FMNMX.FTZ R207, R202, R207, !PT ;  /* 0x000000cfcacf7209 */ /* 0x001fce0007810000 */
[----:B------:R-:W0:Y:S01]  /*17ef0*/  MUFU.EX2 R21, R21 ;  /* 0x0000001500157308 */ /* 0x000e220000000800 */
[----:B-1----:R-:W-:-:S07]  /*17f00*/  FMNMX.FTZ R207, R203, R207, !PT ;  /* 0x000000cfcbcf7209 */ /* 0x002fce0007810000 */
[----:B------:R-:W-:Y:S01]  /*17f10*/  MUFU.EX2 R153, R153 ;  /* 0x0000009900997308 */ /* 0x000fe20000000800 */
[----:B--2---:R-:W-:-:S05]  /*17f20*/  FMNMX.FTZ R208, R206, R207, !PT ;  /* 0x000000cfced07209 */ /* 0x004fca0007810000 */
[----:B------:R-:W1:Y:S02]  /*17f30*/  SHFL.BFLY PT, R209, R208, 0x2, 0x1f ;  /* 0x0c401f00d0d17f89 */ /* 0x000e6400000e0000 */
[----:B------:R-:W2:Y:S01]  /*17f40*/  MUFU.EX2 R207, R152 ;  /* 0x0000009800cf7308 */ /* 0x000ea20000000800 */
[----:B0-----:R-:W-:-:S07]  /*17f50*/  FADD.FTZ R5, R21, R5 ;  /* 0x0000000515057221 */ /* 0x001fce0000010000 */
[----:B------:R-:W-:Y:S08]  /*17f60*/  MUFU.EX2 R152, R161 ;  /* 0x000000a100987308 */ /* 0x000ff00000000800 */
[----:B------:R-:W-:Y:S01]  /*17f70*/  MUFU.EX2 R161, R169 ;  /* 0x000000a900a17308 */ /* 0x000fe20000000800 */
[----:B--2---:R-:W-:-:S01]  /*17f80*/  FADD.FTZ R5, R207, R5 ;  /* 0x00000005cf057221 */ /* 0x004fc20000010000 */
[----:B------:R-:W-:-:S03]  /*17f90*/  F2FP.SATFINITE.E4M3.F32.PACK_AB_MERGE_C R21, R207, R21, RZ ;  /* 0x00000015cf15723e */ /* 0x000fc600048070ff */
[----:B------:R-:W-:Y:S01]  /*17fa0*/  FADD.FTZ R5, R153, R5 ;  /* 0x0000000599057221 */ /* 0x000fe20000010000 */
[----:B-1----:R-:W-:Y:S02]  /*17fb0*/  FMNMX.FTZ R208, R208, R209, !PT ;  /* 0x000000d1d0d07209 */ /* 0x002fe40007810000 */
[----:B------:R-:W0:Y:S03]  /*17fc0*/  MUFU.EX2 R156, R156 ;  /* 0x0000009c009c7308 */ /* 0x000e260000000800 */
[----:B------:R-:W1:Y:S05]  /*17fd0*/  SHFL.BFLY PT, R209, R208, 0x1, 0x1f ;  /* 0x0c201f00d0d17f89 */ /* 0x000e6a00000e0000 */
[----:B------:R-:W-:Y:S08]  /*17fe0*/  MUFU.EX2 R157, R157 ;  /* 0x0000009d009d7308 */ /* 0x000ff00000000800 */
[----:B------:R-:W-:Y:S01]  /*17ff0*/  MUFU.EX2 R160, R160 ;  /* 0x000000a000a07308 */ /* 0x000fe20000000800 */
[----:B0-----:R-:W-:-:S07]  /*18000*/  FADD.FTZ R5, R156, R5 ;  /* 0x000000059c057221 */ /* 0x001fce0000010000 */
[----:B------:R-:W-:Y:S01]  /*18010*/  MUFU.EX2 R205, R205 ;  /* 0x000000cd00cd7308 */ /* 0x000fe20000000800 */
[----:B-1----:R-:W-:Y:S01]  /*18020*/  FMNMX.FTZ R169, R208, R209, !PT ;  /* 0x000000d1d0a97209 */ /* 0x002fe20007810000 */
[----:B------:R-:W-:-:S04]  /*18030*/  IMAD.U32 R209, RZ, RZ, UR38 ;  /* 0x00000026ffd17e24 */ /* 0x000fc8000f8e00ff */
[C---:B------:R-:W-:Y:S01]  /*18040*/  FADD.FTZ R208, -R169.reuse, R9 ;  /* 0x00000009a9d07221 */ /* 0x040fe20000010100 */
[----:B------:R-:W-:-:S01]  /*18050*/  FFMA.FTZ R9, R169, R209, -8 ;  /* 0xc1000000a9097423 */ /* 0x000fc200000100d1 */
[----:B------:R-:W-:Y:S02]  /*18060*/  MUFU.EX2 R165, R165 ;  /* 0x000000a500a57308 */ /* 0x000fe40000000800 */
[----:B------:R-:W-:Y:S01]  /*18070*/  FMUL.FTZ R208, R208, UR38 ;  /* 0x00000026d0d07c20 */ /* 0x000fe20008410000 */
[--C-:B------:R-:W-:Y:S01]  /*18080*/  FFMA.FTZ R11, R11, UR38, -R9.reuse ;  /* 0x000000260b0b7c23 */ /* 0x100fe20008010809 */
        /* <DEDUP_REMOVED lines=12> */
[----:B------:R-:W0:Y:S01]  /*18150*/  MUFU.EX2 R11, R11 ;  /* 0x0000000b000b7308 */ /* 0x000e220000000800 */
        /* <DEDUP_REMOVED lines=25> */
[----:B------:R-:W-:Y:S01]  /*182f0*/  MOV R206, UR61 ;  /* 0x0000003d00ce7c02 */ /* 0x000fe20008000f00 */
        /* <DEDUP_REMOVED lines=16> */
[----:B------:R-:W-:-:S02]  /*18400*/  VIADD R14, R6, 0x38840 ;  /* 0x00038840060e7836 */ /* 0x000fc40000000000 */
[-C--:B------:R-:W-:Y:S01]  /*18410*/  FMUL.FTZ R47, R47, R208.reuse ;  /* 0x000000d02f2f7220 */ /* 0x080fe20000410000 */
[-C--:B------:R-:W-:Y:S01]  /*18420*/  FMUL.FTZ R50, R50, R208.reuse ;  /* 0x000000d032327220 */ /* 0x080fe20000410000 */
[-C--:B------:R-:W-:Y:S01]  /*18430*/  FMUL.FTZ R51, R51, R208.reuse ;  /* 0x000000d033337220 */ /* 0x080fe20000410000 */
[----:B------:R-:W-:Y:S01]  /*18440*/  FMUL.FTZ R54, R54, R208 ;  /* 0x000000d036367220 */ /* 0x000fe20000410000 */
[----:B------:R-:W0:Y:S01]  /*18450*/  MUFU.EX2 R158, R158 ;  /* 0x0000009e009e7308 */ /* 0x000e220000000800 */
[----:B-1----:R-:W-:-:S01]  /*18460*/  FADD.FTZ R4, R154, R4 ;  /* 0x000000049a047221 */ /* 0x002fc20000010000 */
[----:B------:R-:W-:Y:S01]  /*18470*/  PRMT R14, R206, 0x654, R14 ;  /* 0x00000654ce0e7816 */ /* 0x000fe2000000000e */
[-C--:B------:R-:W-:Y:S01]  /*18480*/  FMUL.FTZ R55, R55, R208.reuse ;  /* 0x000000d037377220 */ /* 0x080fe20000410000 */
[-C--:B------:R-:W-:Y:S01]  /*18490*/  FMUL.FTZ R58, R58, R208.reuse ;  /* 0x000000d03a3a7220 */ /* 0x080fe20000410000 */
[-C--:B------:R-:W-:Y:S01]  /*184a0*/  FMUL.FTZ R59, R59, R208.reuse ;  /* 0x000000d03b3b7220 */ /* 0x080fe20000410000 */
[----:B------:R1:W-:Y:S01]  /*184b0*/  SYNCS.ARRIVE.TRANS64.RED.A1T0 RZ, [R14+URZ], RZ ;  /* 0x000000ff0eff79a7 */ /* 0x0003e2000810043f */
[----:B------:R-:W-:Y:S01]  /*184c0*/  FMUL.FTZ R62, R62, R208 ;  /* 0x000000d03e3e7220 */ /* 0x000fe20000410000 */
[----:B------:R-:W3:Y:S01]  /*184d0*/  MUFU.EX2 R159, R159 ;  /* 0x0000009f009f7308 */ /* 0x000ee20000000800 */
[----:B--2---:R-:W-:-:S01]  /*184e0*/  FADD.FTZ R4, R155, R4 ;  /* 0x000000049b047221 */ /* 0x004fc20000010000 */
[-C--:B------:R-:W-:Y:S01]  /*184f0*/  FMUL.FTZ R63, R63, R208.reuse ;  /* 0x000000d03f3f7220 */ /* 0x080fe20000410000 */
[-C--:B------:R-:W-:Y:S01]  /*18500*/  FMUL.FTZ R66, R66, R208.reuse ;  /* 0x000000d042427220 */ /* 0x080fe20000410000 */
[-C--:B------:R-:W-:Y:S01]  /*18510*/  FMUL.FTZ R67, R67, R208.reuse ;  /* 0x000000d043437220 */ /* 0x080fe20000410000 */
[-C--:B------:R-:W-:Y:S01]  /*18520*/  FMUL.FTZ R70, R70, R208.reuse ;  /* 0x000000d046467220 */ /* 0x080fe20000410000 */
[----:B-1----:R-:W-:Y:S01]  /*18530*/  FADD.FTZ R14, R157, R5 ;  /* 0x000000059d0e7221 */ /* 0x002fe20000010000 */
[----:B------:R-:W-:Y:S01]  /*18540*/  FMUL.FTZ R71, R71, R208 ;  /* 0x000000d047477220 */ /* 0x000fe20000410000 */
[----:B------:R-:W1:Y:S01]  /*18550*/  MUFU.EX2 R162, R162 ;  /* 0x000000a200a27308 */ /* 0x000e620000000800 */
        /* <DEDUP_REMOVED lines=8> */
[----:B---3--:R-:W-:-:S01]  /*185e0*/  FADD.FTZ R4, R159, R4 ;  /* 0x000000049f047221 */ /* 0x008fc20000010000 */
[----:B------:R-:W-:Y:S01]  /*185f0*/  F2FP.SATFINITE.E4M3.F32.PACK_AB_MERGE_C R158, R159, R158, RZ ;  /* 0x0000009e9f9e723e */ /* 0x000fe200048070ff */
[-C--:B------:R-:W-:Y:S01]  /*18600*/  FMUL.FTZ R86, R86, R208.reuse ;  /* 0x000000d056567220 */ /* 0x080fe20000410000 */
[-C--:B------:R-:W-:Y:S01]  /*18610*/  FMUL.FTZ R87, R87, R208.reuse ;  /* 0x000000d057577220 */ /* 0x080fe20000410000 */
[-C--:B------:R-:W-:Y:S01]  /*18620*/  FMUL.FTZ R90, R90, R208.reuse ;  /* 0x000000d05a5a7220 */ /* 0x080fe20000410000 */
[-C--:B------:R-:W-:Y:S01]  /*18630*/  FMUL.FTZ R91, R91, R208.reuse ;  /* 0x000000d05b5b7220 */ /* 0x080fe20000410000 */
[----:B------:R-:W-:Y:S01]  /*18640*/  FMUL.FTZ R94, R94, R208 ;  /* 0x000000d05e5e7220 */ /* 0x000fe20000410000 */
[----:B------:R-:W2:Y:S01]  /*18650*/  MUFU.EX2 R166, R166 ;  /* 0x000000a600a67308 */ /* 0x000ea20000000800 */
        /* <DEDUP_REMOVED lines=8> */
[----:B0-----:R-:W-:-:S01]  /*186e0*/  FADD.FTZ R5, R163, R4 ;  /* 0x00000004a3057221 */ /* 0x001fc20000010000 */
[C---:B------:R-:W-:Y:S01]  /*186f0*/  FADD.FTZ R4, R160.reuse, R14 ;  /* 0x0000000ea0047221 */ /* 0x040fe20000010000 */
[----:B------:R-:W-:Y:S01]  /*18700*/  F2FP.SATFINITE.E4M3.F32.PACK_AB_MERGE_C R160, R160, R157, RZ ;  /* 0x0000009da0a0723e */ /* 0x000fe200048070ff */
[----:B------:R-:W-:Y:S01]  /*18710*/  FMUL.FTZ R107, R107, R208 ;  /* 0x000000d06b6b7220 */ /* 0x000fe20000410000 */
[----:B------:R-:W-:Y:S01]  /*18720*/  F2FP.SATFINITE.E4M3.F32.PACK_AB_MERGE_C R157, R161, R165, RZ ;  /* 0x000000a5a19d723e */ /* 0x000fe200048070ff */
[----:B------:R-:W-:Y:S01]  /*18730*/  FADD.FTZ R4, R152, R4 ;  /* 0x0000000498047221 */ /* 0x000fe20000010000 */
[----:B------:R-:W-:Y:S01]  /*18740*/  F2FP.SATFINITE.E4M3.F32.PACK_AB_MERGE_C R160, R156, R153, R160 ;  /* 0x000000999ca0723e */ /* 0x000fe200048070a0 */
[----:B------:R-:W0:Y:S01]  /*18750*/  MUFU.EX2 R170, R170 ;  /* 0x000000aa00aa7308 */ /* 0x000e220000000800 */
[----:B--2---:R-:W-:-:S01]  /*18760*/  FADD.FTZ R5, R166, R5 ;  /* 0x00000005a6057221 */ /* 0x004fc20000010000 */
[----:B------:R-:W-:Y:S01]  /*18770*/  FADD.FTZ R4, R205, R4 ;  /* 0x00000004cd047221 */ /* 0x000fe20000010000 */
[-C--:B------:R-:W-:Y:S01]  /*18780*/  FMUL.FTZ R110, R110, R208.reuse ;  /* 0x000000d06e6e7220 */ /* 0x080fe20000410000 */
[-C--:B------:R-:W-:Y:S01]  /*18790*/  FMUL.FTZ R111, R111, R208.reuse ;  /* 0x000000d06f6f7220 */ /* 0x080fe20000410000 */
[-C--:B------:R-:W-:Y:S01]  /*187a0*/  FMUL.FTZ R114, R114, R208.reuse ;  /* 0x000000d072727220 */ /* 0x080fe20000410000 */
[----:B------:R-:W-:Y:S01]  /*187b0*/  FADD.FTZ R4, R165, R4 ;  /* 0x00000004a5047221 */ /* 0x000fe20000010000 */
[----:B------:R-:W-:Y:S01]  /*187c0*/  FMUL.FTZ R115, R115, R208 ;  /* 0x000000d073737220 */ /* 0x000fe20000410000 */
[----:B------:R-:W2:Y:S01]  /*187d0*/  MUFU.EX2 R171, R171 ;  /* 0x000000ab00ab7308 */ /* 0x000ea20000000800 */
[----:B-1----:R-:W-:-:S01]  /*187e0*/  FADD.FTZ R5, R167, R5 ;  /* 0x00000005a7057221 */ /* 0x002fc20000010000 */
[----:B------:R-:W-:Y:S01]  /*187f0*/  FADD.FTZ R4, R161, R4 ;  /* 0x00000004a1047221 */ /* 0x000fe20000010000 */
[----:B------:R-:W-:Y:S01]  /*18800*/  F2FP.SATFINITE.E4M3.F32.PACK_AB_MERGE_C R14, R167, R166, RZ ;  /* 0x000000a6a70e723e */ /* 0x000fe200048070ff */
[----:B------:R-:W-:Y:S01]  /*18810*/  FMUL.FTZ R118, R118, R208 ;  /* 0x000000d076767220 */ /* 0x000fe20000410000 */
[----:B------:R-:W-:Y:S01]  /*18820*/  F2FP.SATFINITE.E4M3.F32.PACK_AB_MERGE_C R167, R155, R154, R158 ;  /* 0x0000009a9ba7723e */ /* 0x000fe2000480709e */
[-C--:B------:R-:W-:Y:S01]  /*18830*/  FMUL.FTZ R119, R119, R208.reuse ;  /* 0x000000d077777220 */ /* 0x080fe20000410000 */
        /* <DEDUP_REMOVED lines=21> */
[----:B------:R-:W-:Y:S01]  /*18990*/  FMUL.FTZ R151, R151, R208 ;  /* 0x000000d097977220 */ /* 0x000fe20000410000 */
[----:B------:R-:W-:-:S02]  /*189a0*/  F2FP.SATFINITE.E4M3.F32.PACK_AB_MERGE_C R165, R12, R11, R13 ;  /* 0x0000000b0ca5723e */ /* 0x000fc4000480700d */
[----:B------:R-:W-:Y:S01]  /*189b0*/  F2FP.SATFINITE.E4M3.F32.PACK_AB_MERGE_C R166, R20, R15, R21 ;  /* 0x0000000f14a6723e */ /* 0x000fe20004807015 */
[----:B------:R-:W1:Y:S01]  /*189c0*/  MUFU.EX2 R173, R173 ;  /* 0x000000ad00ad7308 */ /* 0x000e620000000800 */
[----:B0-----:R-:W-:-:S07]  /*189d0*/  FADD.FTZ R4, R172, R4 ;  /* 0x00000004ac047221 */ /* 0x001fce0000010000 */
[----:B------:R-:W0:Y:S01]  /*189e0*/  MUFU.EX2 R178, R178 ;  /* 0x000000b200b27308 */ /* 0x000e220000000800 */
[----:B--2---:R-:W-:-:S01]  /*189f0*/  FADD.FTZ R5, R175, R5 ;  /* 0x00000005af057221 */ /* 0x004fc20000010000 */
[----:B------:R-:W-:-:S06]  /*18a00*/  F2FP.SATFINITE.E4M3.F32.PACK_AB_MERGE_C R174, R175, R174, RZ ;  /* 0x000000aeafae723e */ /* 0x000fcc00048070ff */
[----:B------:R-:W2:Y:S01]  /*18a10*/  MUFU.EX2 R176, R176 ;  /* 0x000000b000b07308 */ /* 0x000ea20000000800 */
[----:B-1----:R-:W-:-:S07]  /*18a20*/  FADD.FTZ R4, R173, R4 ;  /* 0x00000004ad047221 */ /* 0x002fce0000010000 */
[----:B------:R-:W1:Y:S01]  /*18a30*/  MUFU.EX2 R179, R179 ;  /* 0x000000b300b37308 */ /* 0x000e620000000800 */
[----:B0-----:R-:W-:-:S07]  /*18a40*/  FADD.FTZ R5, R178, R5 ;  /* 0x00000005b2057221 */ /* 0x001fce0000010000 */
[----:B------:R-:W0:Y:S01]  /*18a50*/  MUFU.EX2 R177, R177 ;  /* 0x000000b100b17308 */ /* 0x000e220000000800 */
[----:B--2---:R-:W-:-:S07]  /*18a60*/  FADD.FTZ R4, R176, R4 ;  /* 0x00000004b0047221 */ /* 0x004fce0000010000 */
[----:B------:R-:W2:Y:S01]  /*18a70*/  MUFU.EX2 R182, R182 ;  /* 0x000000b600b67308 */ /* 0x000ea20000000800 */
[----:B-1----:R-:W-:-:S07]  /*18a80*/  FADD.FTZ R5, R179, R5 ;  /* 0x00000005b3057221 */ /* 0x002fce0000010000 */
[----:B------:R-:W1:Y:S01]  /*18a90*/  MUFU.EX2 R180, R180 ;  /* 0x000000b400b47308 */ /* 0x000e620000000800 */
[----:B0-----:R-:W-:-:S01]  /*18aa0*/  FADD.FTZ R4, R177, R4 ;  /* 0x00000004b1047221 */ /* 0x001fc20000010000 */
[----:B------:R-:W-:-:S04]  /*18ab0*/  F2FP.SATFINITE.E4M3.F32.PACK_AB_MERGE_C R176, R177, R176, RZ ;  /* 0x000000b0b1b0723e */ /* 0x000fc800048070ff */
[----:B------:R-:W-:Y:S02]  /*18ac0*/  F2FP.SATFINITE.E4M3.F32.PACK_AB_MERGE_C R156, R173, R172, R176 ;  /* 0x000000acad9c723e */ /* 0x000fe400048070b0 */
[----:B------:R-:W0:Y:S01]  /*18ad0*/  MUFU.EX2 R183, R183 ;  /* 0x000000b700b77308 */ /* 0x000e220000000800 */
[----:B--2---:R-:W-:-:S07]  /*18ae0*/  FADD.FTZ R5, R182, R5 ;  /* 0x00000005b6057221 */ /* 0x004fce0000010000 */
[----:B------:R-:W2:Y:S01]  /*18af0*/  MUFU.EX2 R181, R181 ;  /* 0x000000b500b57308 */ /* 0x000ea20000000800 */
[----:B-1----:R-:W-:-:S07]  /*18b00*/  FADD.FTZ R4, R180, R4 ;  /* 0x00000004b4047221 */ /* 0x002fce0000010000 */
[----:B------:R-:W1:Y:S01]  /*18b10*/  MUFU.EX2 R186, R186 ;  /* 0x000000ba00ba7308 */ /* 0x000e620000000800 */
[----:B0-----:R-:W-:-:S01]  /*18b20*/  FADD.FTZ R5, R183, R5 ;  /* 0x00000005b7057221 */ /* 0x001fc20000010000 */
[----:B------:R-:W-:-:S06]  /*18b30*/  F2FP.SATFINITE.E4M3.F32.PACK_AB_MERGE_C R182, R183, R182, RZ ;  /* 0x000000b6b7b6723e */ /* 0x000fcc00048070ff */
[----:B------:R-:W0:Y:S01]  /*18b40*/  MUFU.EX2 R184, R184 ;  /* 0x000000b800b87308 */ /* 0x000e220000000800 */
[----:B--2---:R-:W-:-:S07]  /*18b50*/  FADD.FTZ R4, R181, R4 ;  /* 0x00000004b5047221 */ /* 0x004fce0000010000 */
[----:B------:R-:W2:Y:S01]  /*18b60*/  MUFU.EX2 R187, R187 ;  /* 0x000000bb00bb7308 */ /* 0x000ea20000000800 */
[----:B-1----:R-:W-:-:S07]  /*18b70*/  FADD.FTZ R5, R186, R5 ;  /* 0x00000005ba057221 */ /* 0x002fce0000010000 */
[----:B------:R-:W1:Y:S01]  /*18b80*/  MUFU.EX2 R185, R185 ;  /* 0x000000b900b97308 */ /* 0x000e620000000800 */
[----:B0-----:R-:W-:-:S07]  /*18b90*/  FADD.FTZ R4, R184, R4 ;  /* 0x00000004b8047221 */ /* 0x001fce0000010000 */
[----:B------:R-:W0:Y:S01]  /*18ba0*/  MUFU.EX2 R190, R190 ;  /* 0x000000be00be7308 */ /* 0x000e220000000800 */
[----:B--2---:R-:W-:-:S07]  /*18bb0*/  FADD.FTZ R5, R187, R5 ;  /* 0x00000005bb057221 */ /* 0x004fce0000010000 */
[----:B------:R-:W2:Y:S01]  /*18bc0*/  MUFU.EX2 R188, R188 ;  /* 0x000000bc00bc7308 */ /* 0x000ea20000000800 */
[----:B-1----:R-:W-:-:S01]  /*18bd0*/  FADD.FTZ R4, R185, R4 ;  /* 0x00000004b9047221 */ /* 0x002fc20000010000 */
[----:B------:R-:W-:-:S04]  /*18be0*/  F2FP.SATFINITE.E4M3.F32.PACK_AB_MERGE_C R184, R185, R184, RZ ;  /* 0x000000b8b9b8723e */ /* 0x000fc800048070ff */
[----:B------:R-:W-:Y:S02]  /*18bf0*/  F2FP.SATFINITE.E4M3.F32.PACK_AB_MERGE_C R158, R181, R180, R184 ;  /* 0x000000b4b59e723e */ /* 0x000fe400048070b8 */
        /* <DEDUP_REMOVED lines=13> */
[----:B-1----:R-:W-:-:S07]  /*18cd0*/  FADD.FTZ R161, R192, R4 ;  /* 0x00000004c0a17221 */ /* 0x002fce0000010000 */
        /* <DEDUP_REMOVED lines=19> */
[----:B------:R1:W3:Y:S01]  /*18e10*/  MUFU.EX2 R4, R9 ;  /* 0x0000000900047308 */ /* 0x0002e20000000800 */
[----:B0-----:R-:W-:-:S01]  /*18e20*/  FADD.FTZ R161, R203, R161 ;  /* 0x000000a1cba17221 */ /* 0x001fc20000010000 */
[C---:B--2---:R-:W-:Y:S01]  /*18e30*/  FADD.FTZ R5, R10.reuse, R5 ;  /* 0x000000050a057221 */ /* 0x044fe20000010000 */
[----:B------:R-:W-:Y:S02]  /*18e40*/  F2FP.SATFINITE.E4M3.F32.PACK_AB_MERGE_C R200, R10, R200, RZ ;  /* 0x000000c80ac8723e */ /* 0x000fe400048070ff */
[----:B-1----:R-:W-:Y:S02]  /*18e50*/  F2FP.SATFINITE.E4M3.F32.PACK_AB_MERGE_C R9, R199, R198, RZ ;  /* 0x000000c6c709723e */ /* 0x002fe400048070ff */
[----:B------:R-:W-:Y:S02]  /*18e60*/  F2FP.SATFINITE.E4M3.F32.PACK_AB_MERGE_C R154, R197, R196, R200 ;  /* 0x000000c4c59a723e */ /* 0x000fe400048070c8 */
[----:B------:R-:W-:Y:S02]  /*18e70*/  F2FP.SATFINITE.E4M3.F32.PACK_AB_MERGE_C R153, R195, R194, R9 ;  /* 0x000000c2c399723e */ /* 0x000fe40004807009 */
[C---:B---3--:R-:W-:Y:S01]  /*18e80*/  F2FP.SATFINITE.E4M3.F32.PACK_AB_MERGE_C R10, R4.reuse, R203, RZ ;  /* 0x000000cb040a723e */ /* 0x048fe200048070ff */
[----:B------:R-:W-:Y:S01]  /*18e90*/  FADD.FTZ R4, R4, R161 ;  /* 0x000000a104047221 */ /* 0x000fe20000010000 */
[----:B------:R-:W-:-:S02]  /*18ea0*/  F2FP.SATFINITE.E4M3.F32.PACK_AB_MERGE_C R161, R163, R162, R14 ;  /* 0x000000a2a3a1723e */ /* 0x000fc4000480700e */
[----:B------:R-:W-:Y:S02]  /*18eb0*/  F2FP.SATFINITE.E4M3.F32.PACK_AB_MERGE_C R162, R205, R152, R157 ;  /* 0x00000098cda2723e */ /* 0x000fe4000480709d */
[----:B------:R-:W-:Y:S02]  /*18ec0*/  F2FP.SATFINITE.E4M3.F32.PACK_AB_MERGE_C R163, R171, R170, R174 ;  /* 0x000000aaaba3723e */ /* 0x000fe400048070ae */
[----:B------:R-:W-:Y:S02]  /*18ed0*/  F2FP.SATFINITE.E4M3.F32.PACK_AB_MERGE_C R157, R179, R178, R182 ;  /* 0x000000b2b39d723e */ /* 0x000fe400048070b6 */
[----:B------:R-:W-:Y:S02]  /*18ee0*/  F2FP.SATFINITE.E4M3.F32.PACK_AB_MERGE_C R152, R189, R188, R192 ;  /* 0x000000bcbd98723e */ /* 0x000fe400048070c0 */
[----:B------:R-:W-:Y:S01]  /*18ef0*/  F2FP.SATFINITE.E4M3.F32.PACK_AB_MERGE_C R155, R202, R201, R10 ;  /* 0x000000c9ca9b723e */ /* 0x000fe2000480700a */
[----:B------:R-:W-:Y:S06]  /*18f00*/  @!P0 BRA `(.L_x_656) ;  /* 0x0000000000048947 */ /* 0x000fec0003800000 */
[----:B------:R-:W-:Y:S01]  /*18f10*/  BPT.TRAP 0x1 ;  /* 0x000000040000795c */ /* 0x000fe20000300000 */
.L_x_656:
[----:B------:R0:W1:Y:S01]  /*18f20*/  SYNCS.PHASECHK.TRANS64.TRYWAIT P2, [R6+URZ+0x38850], R7 ;  /* 0x03885007060075a7 */ /* 0x000062000804017f */
[----:B------:R-:W-:Y:S05]  /*18f30*/  @!P0 BRA `(.L_x_657) ;  /* 0x0000000000048947 */ /* 0x000fea0003800000 */
[----:B------:R-:W-:Y:S01]  /*18f40*/  BPT.TRAP 0x1 ;  /* 0x000000040000795c */ /* 0x000fe20000300000 */
.L_x_657:
[----:B------:R-:W-:Y:S01]  /*18f50*/  BSSY B0, `(.L_x_658) ;  /* 0x0000006000007945 */ /* 0x000fe20003800000 */
[----:B------:R-:W-:Y:S01]  /*18f60*/  LEA R8, R8, UR42, 0xb ;  /* 0x0000002a08087c11 */ /* 0x000fe2000f8e58ff */
[----:B------:R-:W-:Y:S02]  /*18f70*/  IMAD.MOV.U32 R9, RZ, RZ, 0x40000040 ;  /* 0x40000040ff097424 */ /* 0x000fe400078e00ff */
[----:B-1----:R-:W-:Y:S05]  /*18f80*/  @P2 BRA `(.L_x_659) ;  /* 0x0000000000082947 */ /* 0x002fea0003800000 */
[----:B------:R-:W1:Y:S02]  /*18f90*/  SYNCS.PHASECHK.TRANS64.TRYWAIT P2, [R6+URZ+0x38850], R7 ;  /* 0x03885007060075a7 */ /* 0x000e64000804017f */
[----:B-1----:R-:W-:Y:S05]  /*18fa0*/  @!P2 BRA `(.L_x_660) ;  /* 0x000000d800d4a947 */ /* 0x002fea0003800000 */
.L_x_659:
[----:B------:R-:W-:Y:S05]  /*18fb0*/  BSYNC B0 ;  /* 0x0000000000007941 */ /* 0x000fea0003800000 */
.L_x_658:
[----:B------:R-:W2:Y:S01]  /*18fc0*/  S2R R10, SR_TID.X ;  /* 0x00000000000a7919 */ /* 0x000ea20000002100 */
[----:B------:R-:W-:Y:S05]  /*18fd0*/  WARPSYNC.ALL ;  /* 0x0000000000007948 */ /* 0x000fea0003800000 */
[----:B------:R-:W-:Y:S01]  /*18fe0*/  R2UR UR6, R8 ;  /* 0x00000000080672ca */ /* 0x000fe200000e0000 */
[----:B------:R-:W-:Y:S01]  /*18ff0*/  IMAD.MOV.U32 R11, RZ, RZ, 0x40000040 ;  /* 0x40000040ff0b7424 */ /* 0x000fe200078e00ff */
[----:B------:R-:W-:Y:S01]  /*19000*/  R2UR UR7, R9 ;  /* 0x00000000090772ca */ /* 0x000fe200000e0000 */
[----:B------:R-:W-:Y:S01]  /*19010*/  IMAD.MOV.U32 R9, RZ, RZ, 0x40000040 ;  /* 0x40000040ff097424 */ /* 0x000fe200078e00ff */
[----:B--2---:R-:W-:-:S05]  /*19020*/  SHF.R.U32.HI R10, RZ, 0x7, R10 ;  /* 0x00000007ff0a7819 */ /* 0x004fca000001160a */
[----:B01----:R-:W-:Y:S01]  /*19030*/  VIADD R7, R10, 0x8 ;  /* 0x000000080a077836 */ /* 0x003fe20000000000 */
[----:B------:R-:W-:-:S04]  /*19040*/  IADD3 R10, R8, 0x2, RZ ;  /* 0x00000002080a7810 */ /* 0x000fc80007ffe0ff */
[----:B------:R0:W-:Y:S06]  /*19050*/  BAR.SYNC.DEFER_BLOCKING R7, 0x100 ;  /* 0x000400070000751d */ /* 0x0001ec0000010000 */
[----:B------:R-:W-:-:S06]  /*19060*/  WARPGROUP.ARRIVE ;  /* 0x00000000000079c5 */ /* 0x000fcc0000000000 */
[----:B------:R-:W-:Y:S01]  /*19070*/  QGMMA.64x256x32.F32.E4M3.E4M3 R24, R164, gdesc[UR4], R24, gsb0 ;  /* 0x03e00004a4187df3 */ /* 0x000fe20008000818 */
[----:B------:R-:W-:Y:S01]  /*19080*/  R2UR UR6, R10 ;  /* 0x000000000a0672ca */ /* 0x000fe200000e0000 */
[C---:B------:R-:W-:Y:S01]  /*19090*/  VIADD R10, R8.reuse, 0x4 ;  /* 0x00000004080a7836 */ /* 0x040fe20000000000 */
[----:B------:R-:W-:Y:S01]  /*190a0*/  R2UR UR7, R11 ;  /* 0x000000000b0772ca */ /* 0x000fe200000e0000 */
[----:B------:R-:W-:Y:S01]  /*190b0*/  VIADD R8, R8, 0x6 ;  /* 0x0000000608087836 */ /* 0x000fe20000000000 */
[----:B------:R-:W-:Y:S01]  /*190c0*/  MOV R11, 0x40000040 ;  /* 0x40000040000b7802 */ /* 0x000fe20000000f00 */
        /* <DEDUP_REMOVED lines=17> */
[----:B0-----:R-:W-:Y:S05]  /*191e0*/  @!P0 BRA `(.L_x_661) ;  /* 0x0000000000048947 */ /* 0x001fea0003800000 */
[----:B------:R-:W-:Y:S01]  /*191f0*/  BPT.TRAP 0x1 ;  /* 0x000000040000795c */ /* 0x000fe20000300000 */
.L_x_661:
[----:B------:R-:W-:Y:S01]  /*19200*/  IMAD.U32 R7, RZ, RZ, UR61 ;  /* 0x0000003dff077e24 */ /* 0x000fe2000f8e00ff */
[----:B------:R-:W-:Y:S01]  /*19210*/  IADD3 R6, R6, 0x38860, RZ ;  /* 0x0003886006067810 */ /* 0x000fe20007ffe0ff */
[----:B------:R-:W-:Y:S01]  /*19220*/  IMAD.MOV.U32 R9, RZ, RZ, R169 ;  /* 0x000000ffff097224 */ /* 0x000fe200078e00a9 */
[----:B------:R-:W-:Y:S02]  /*19230*/  MOV R10, R168 ;  /* 0x000000a8000a7202 */ /* 0x000fe40000000f00 */
[----:B------:R-:W-:-:S04]  /*19240*/  PRMT R6, R7, 0x654, R6 ;  /* 0x0000065407067816 */ /* 0x000fc80000000006 */
[----:B------:R1:W-:Y:S01]  /*19250*/  SYNCS.ARRIVE.TRANS64.RED.A1T0 RZ, [R6+URZ], RZ ;  /* 0x000000ff06ff79a7 */ /* 0x0003e2000810043f */
[----:B------:R-:W-:Y:S05]  /*19260*/  @P1 BRA `(.L_x_662) ;  /* 0xffffffd000b81947 */ /* 0x000fea000383ffff */
.L_x_650:
[----:B-1----:R-:W2:Y:S04]  /*19270*/  LDL R6, [R1+0x34] ;  /* 0x0000340001067983 */ /* 0x002ea80000100800 */
[----:B------:R-:W3:Y:S01]  /*19280*/  LDL R7, [R1+0x14] ;  /* 0x0000140001077983 */ /* 0x000ee20000100800 */
[----:B------:R-:W-:Y:S05]  /*19290*/  WARPSYNC.ALL ;  /* 0x0000000000007948 */ /* 0x000fea0003800000 */
[----:B------:R-:W-:Y:S01]  /*192a0*/  ULDC.64 UR4, c[0x0][0x9a0] ;  /* 0x0002680000047ab9 */ /* 0x000fe20000000a00 */
[----:B------:R-:W-:Y:S01]  /*192b0*/  MOV R10, 0x3f800000 ;  /* 0x3f800000000a7802 */ /* 0x000fe20000000f00 */
[----:B------:R-:W4:Y:S01]  /*192c0*/  LDL.LU R23, [R1+0x38] ;  /* 0x0000380001177983 */ /* 0x000f220000300800 */
[----:B------:R1:W-:Y:S08]  /*192d0*/  BAR.ARV R0, 0x100 ;  /* 0x000400000000751d */ /* 0x0003f00000002000 */
[----:B------:R-:W-:Y:S06]  /*192e0*/  BAR.ARV 0x8, 0x180 ;  /* 0x0206000000007b1d */ /* 0x000fec0000002000 */
[----:B------:R-:W-:-:S04]  /*192f0*/  ISETP.NE.U32.AND P0, PT, RZ, UR4, PT ;  /* 0x00000004ff007c0c */ /* 0x000fc8000bf05070 */
[----:B------:R-:W-:-:S13]  /*19300*/  ISETP.NE.AND.EX P0, PT, RZ, UR5, PT, P0 ;  /* 0x00000005ff007c0c */ /* 0x000fda000bf05300 */
[----:B------:R-:W2:Y:S01]  /*19310*/  @P0 LDC.64 R8, c[0x0][0x9c8] ;  /* 0x00027200ff080b82 */ /* 0x000ea20000000a00 */
[----:B------:R-:W-:-:S07]  /*19320*/  @P0 SHF.R.S32.HI R11, RZ, 0x1f, R222 ;  /* 0x0000001fff0b0819 */ /* 0x000fce00000114de */
[----:B0-----:R-:W0:Y:S01]  /*19330*/  @P0 LDC.64 R2, c[0x0][0x9d0] ;  /* 0x00027400ff020b82 */ /* 0x001e220000000a00 */
[----:B--2---:R-:W-:-:S04]  /*19340*/  @P0 IMAD R6, R6, R8, RZ ;  /* 0x0000000806060224 */ /* 0x004fc800078e02ff */
[C---:B---3--:R-:W-:Y:S02]  /*19350*/  @P0 IMAD R9, R7.reuse, R9, R6 ;  /* 0x0000000907090224 */ /* 0x048fe400078e0206 */
[----:B------:R-:W-:-:S04]  /*19360*/  @P0 IMAD.WIDE.U32 R6, R7, R8, RZ ;  /* 0x0000000807060225 */ /* 0x000fc800078e00ff */
[-C--:B0-----:R-:W-:Y:S02]  /*19370*/  @P0 IMAD R8, R11, R2.reuse, RZ ;  /* 0x000000020b080224 */ /* 0x081fe400078e02ff */
[----:B------:R-:W-:Y:S02]  /*19380*/  @P0 IMAD.IADD R7, R7, 0x1, R9 ;  /* 0x0000000107070824 */ /* 0x000fe400078e0209 */
[C---:B------:R-:W-:Y:S02]  /*19390*/  @P0 IMAD R9, R222.reuse, R3, R8 ;  /* 0x00000003de090224 */ /* 0x040fe400078e0208 */
[----:B------:R-:W-:-:S04]  /*193a0*/  @P0 IMAD.WIDE.U32 R2, R222, R2, R6 ;  /* 0x00000002de020225 */ /* 0x000fc800078e0006 */
[----:B------:R-:W-:Y:S01]  /*193b0*/  @P0 IMAD.IADD R3, R3, 0x1, R9 ;  /* 0x0000000103030824 */ /* 0x000fe200078e0209 */
[----:B------:R-:W-:-:S04]  /*193c0*/  @P0 LEA R6, P1, R2, UR4, 0x2 ;  /* 0x0000000402060c11 */ /* 0x000fc8000f8210ff */
[----:B------:R-:W-:-:S05]  /*193d0*/  @P0 LEA.HI.X R7, R2, UR5, R3, 0x2, P1 ;  /* 0x0000000502070c11 */ /* 0x000fca00088f1403 */
[----:B------:R0:W2:Y:S04]  /*193e0*/  @P0 LDG.E R10, desc[UR36][R6.64] ;  /* 0x00000024060a0981 */ /* 0x0000a8000c1e1900 */
[----:B------:R-:W3:Y:S04]  /*193f0*/  SHFL.BFLY PT, R2, R5, 0x2, 0x1f ;  /* 0x0c401f0005027f89 */ /* 0x000ee800000e0000 */
[----:B------:R-:W5:Y:S01]  /*19400*/  SHFL.BFLY PT, R3, R4, 0x2, 0x1f ;  /* 0x0c401f0004037f89 */ /* 0x000f6200000e0000 */
[----:B---3--:R-:W-:Y:S01]  /*19410*/  FADD.FTZ R2, R2, R5 ;  /* 0x0000000502027221 */ /* 0x008fe20000010000 */
[----:B-----5:R-:W-:-:S04]  /*19420*/  FADD.FTZ R8, R3, R4 ;  /* 0x0000000403087221 */ /* 0x020fc80000010000 */
[----:B------:R-:W3:Y:S04]  /*19430*/  SHFL.BFLY PT, R3, R2, 0x1, 0x1f ;  /* 0x0c201f0002037f89 */ /* 0x000ee800000e0000 */
[----:B------:R-:W5:Y:S01]  /*19440*/  SHFL.BFLY PT, R9, R8, 0x1, 0x1f ;  /* 0x0c201f0008097f89 */ /* 0x000f6200000e0000 */
[----:B---3--:R-:W-:-:S05]  /*19450*/  FADD.FTZ R11, R2, R3 ;  /* 0x00000003020b7221 */ /* 0x008fca0000010000 */
[C---:B------:R-:W-:Y:S01]  /*19460*/  FSETP.NE.FTZ.AND P0, PT, R11.reuse, RZ, PT ;  /* 0x000000ff0b00720b */ /* 0x040fe20003f15000 */
[----:B------:R-:W-:Y:S02]  /*19470*/  IMAD.MOV.U32 R3, RZ, RZ, RZ ;  /* 0x000000ffff037224 */ /* 0x000fe400078e00ff */
[----:B-----5:R-:W-:Y:S01]  /*19480*/  FADD.FTZ R12, R8, R9 ;  /* 0x00000009080c7221 */ /* 0x020fe20000010000 */
[----:B------:R-:W-:Y:S01]  /*19490*/  FMUL.FTZ R13, R11, 0.00390625 ;  /* 0x3b8000000b0d7820 */ /* 0x000fe20000410000 */
[----:B0-----:R-:W-:Y:S02]  /*194a0*/  IMAD.MOV.U32 R7, RZ, RZ, RZ ;  /* 0x000000ffff077224 */ /* 0x001fe400078e00ff */
[----:B------:R-:W-:-:S06]  /*194b0*/  FMUL.FTZ R6, R12, 0.00390625 ;  /* 0x3b8000000c067820 */ /* 0x000fcc0000410000 */
[----:B------:R0:W-:Y:S01]  /*194c0*/  @P0 MUFU.RCP R3, R11 ;  /* 0x0000000b00030308 */ /* 0x0001e20000001000 */
[----:B------:R-:W-:Y:S02]  /*194d0*/  FSETP.NE.FTZ.AND P0, PT, R12, RZ, PT ;  /* 0x000000ff0c00720b */ /* 0x000fe40003f15000 */
[----:B------:R-:W-:Y:S02]  /*194e0*/  FSETP.NE.FTZ.AND P1, PT, R13, RZ, PT ;  /* 0x000000ff0d00720b */ /* 0x000fe40003f35000 */
[----:B------:R-:W-:-:S09]  /*194f0*/  FSETP.NE.FTZ.AND P2, PT, R6, RZ, PT ;  /* 0x000000ff0600720b */ /* 0x000fd20003f55000 */
[----:B------:R-:W-:Y:S01]  /*19500*/  @P0 MUFU.RCP R7, R12 ;  /* 0x0000000c00070308 */ /* 0x000fe20000001000 */
[----:B----4-:R-:W-:-:S07]  /*19510*/  VIADD R23, R23, 0x1 ;  /* 0x0000000117177836 */ /* 0x010fce0000000000 */
[----:B------:R-:W3:Y:S01]  /*19520*/  @P1 MUFU.LG2 R4, R13 ;  /* 0x0000000d00041308 */ /* 0x000ee20000000c00 */
[----:B------:R4:W-:Y:S07]  /*19530*/  STL [R1+0x38], R23 ;  /* 0x0000381701007387 */ /* 0x0009ee0000100800 */
[----:B------:R-:W5:Y:S01]  /*19540*/  @P2 MUFU.LG2 R6, R6 ;  /* 0x0000000600062308 */ /* 0x000f620000000c00 */
[----:B------:R-:W-:Y:S01]  /*19550*/  IADD3 R225, R225, 0x1, RZ ;  /* 0x00000001e1e17810 */ /* 0x000fe20007ffe0ff */
[----:B------:R-:W-:-:S02]  /*19560*/  IMAD.U32 R5, RZ, RZ, UR38 ;  /* 0x00000026ff057e24 */ /* 0x000fc4000f8e00ff */
[----:B------:R-:W-:Y:S01]  /*19570*/  IMAD.U32 R8, RZ, RZ, UR38 ;  /* 0x00000026ff087e24 */ /* 0x000fe2000f8e00ff */
[----:B------:R-:W-:Y:S01]  /*19580*/  ISETP.NE.AND P0, PT, R225, 0x2, PT ;  /* 0x00000002e100780c */ /* 0x000fe20003f05270 */
[----:B------:R-:W-:Y:S02]  /*19590*/  @P1 FMUL.FTZ R5, R5, 0.69314718246459960938 ;  /* 0x3f31721805051820 */ /* 0x000fe40000410000 */
[----:B0-----:R-:W-:Y:S01]  /*195a0*/  @P2 FMUL.FTZ R11, R8, 0.69314718246459960938 ;  /* 0x3f317218080b2820 */ /* 0x001fe20000410000 */
[----:B------:R-:W-:Y:S01]  /*195b0*/  SEL R9, RZ, 0x1, P0 ;  /* 0x00000001ff097807 */ /* 0x000fe20000000000 */
[----:B---3--:R-:W-:Y:S01]  /*195c0*/  @P1 FMUL.FTZ R4, R4, 0.69314718246459960938 ;  /* 0x3f31721804041820 */ /* 0x008fe20000410000 */
[----:B-1----:R-:W-:Y:S01]  /*195d0*/  MOV R0, 0xff800000 ;  /* 0xff80000000007802 */ /* 0x002fe20000000f00 */
[----:B------:R-:W-:Y:S01]  /*195e0*/  IMAD.MOV.U32 R2, RZ, RZ, -0x800000 ;  /* 0xff800000ff027424 */ /* 0x000fe200078e00ff */
[----:B------:R-:W-:Y:S01]  /*195f0*/  LOP3.LUT R226, R226, R9, RZ, 0x3c, !PT ;  /* 0x00000009e2e27212 */ /* 0x000fe200078e3cff */
[----:B------:R-:W-:Y:S01]  /*19600*/  @P1 FFMA.FTZ R0, R5, R168, R4 ;  /* 0x000000a805001223 */ /* 0x000fe20000010004 */
[----:B-----5:R-:W-:Y:S01]  /*19610*/  @P2 FMUL.FTZ R6, R6, 0.69314718246459960938 ;  /* 0x3f31721806062820 */ /* 0x020fe20000410000 */
[----:B------:R-:W-:-:S03]  /*19620*/  PLOP3.LUT P1, PT, PT, PT, PT, 0x8, 0x0 ;  /* 0x000000000000781c */ /* 0x000fc60003f2e170 */
[----:B------:R-:W-:Y:S01]  /*19630*/  @P2 FFMA.FTZ R2, R11, R169, R6 ;  /* 0x000000a90b022223 */ /* 0x000fe20000010006 */
[----:B------:R-:W-:Y:S01]  /*19640*/  SEL R225, R225, RZ, P0 ;  /* 0x000000ffe1e17207 */ /* 0x000fe20000000000 */
[-C--:B--2---:R-:W-:Y:S01]  /*19650*/  FMUL.FTZ R3, R3, R10.reuse ;  /* 0x0000000a03037220 */ /* 0x084fe20000410000 */
[----:B------:R-:W-:-:S03]  /*19660*/  FMUL.FTZ R10, R7, R10 ;  /* 0x0000000a070a7220 */ /* 0x000fc60000410000 */
        /* <DEDUP_REMOVED lines=127> */
[----:B----4-:R-:W-:-:S07]  /*19e60*/  FMUL.FTZ R152, R151, R10 ;  /* 0x0000000a97987220 */ /* 0x010fce0000410000 */
.L_x_597:
[----:B------:R-:W-:Y:S05]  /*19e70*/  WARPSYNC.ALL ;  /* 0x0000000000007948 */ /* 0x000fea0003800000 */
[----:B------:R-:W0:Y:S08]  /*19e80*/  S2UR UR61, SR_CgaCtaId ;  /* 0x00000000003d79c3 */ /* 0x000e300000008800 */
[----:B------:R-:W-:Y:S06]  /*19e90*/  BAR.SYNC.DEFER_BLOCKING 0x5, 0x180 ;  /* 0x0146000000007b1d */ /* 0x000fec0000010000 */
[----:B------:R-:W-:Y:S01]  /*19ea0*/  UMOV UR4, 0x400 ;  /* 0x0000040000047882 */ /* 0x000fe20000000000 */
[----:B------:R-:W-:Y:S01]  /*19eb0*/  BSSY B0, `(.L_x_663) ;  /* 0x00003cb000007945 */ /* 0x000fe20003800000 */
[----:B0-----:R-:W-:-:S06]  /*19ec0*/  ULEA UR4, UR61, UR4, 0x18 ;  /* 0x000000043d047291 */ /* 0x001fcc000f8ec03f */
[----:B------:R-:W-:-:S05]  /*19ed0*/  MOV R23, UR4 ;  /* 0x0000000400177c02 */ /* 0x000fca0008000f00 */
[----:B------:R0:W1:Y:S01]  /*19ee0*/  LDS.128 R220, [R23+0x388d0] ;  /* 0x0388d00017dc7984 */ /* 0x0000620000000c00 */
[----:B------:R-:W-:Y:S06]  /*19ef0*/  BAR.ARV 0x4, 0x180 ;  /* 0x0106000000007b1d */ /* 0x000fec0000002000 */
[----:B------:R-:W-:Y:S05]  /*19f00*/  @P1 BRA `(.L_x_664) ;  /* 0x0000002c00801947 */ /* 0x000fea0003800000 */
[----:B------:R-:W2:Y:S04]  /*19f10*/  LDL R151, [R1+0x4c] ;  /* 0x00004c0001977983 */ /* 0x000ea80000100800 */
[----:B------:R-:W3:Y:S04]  /*19f20*/  LDL R143, [R1+0x34] ;  /* 0x00003400018f7983 */ /* 0x000ee80000100800 */
[----:B------:R-:W3:Y:S01]  /*19f30*/  LDL R141, [R1+0x14] ;  /* 0x00001400018d7983 */ /* 0x000ee20000100800 */
[----:B------:R-:W4:Y:S01]  /*19f40*/  S2R R149, SR_TID.X ;  /* 0x0000000000957919 */ /* 0x000f220000002100 */
[----:B------:R-:W-:Y:S01]  /*19f50*/  F2FP.BF16.F32.PACK_AB R10, R6, R33 ;  /* 0x00000021060a723e */ /* 0x000fe200000010ff */
[----:B------:R-:W-:Y:S01]  /*19f60*/  ULDC.64 UR4, c[0x4][0x38] ;  /* 0x01000e0000047ab9 */ /* 0x000fe20000000a00 */
[----:B------:R-:W0:Y:S01]  /*19f70*/  S2R R6, SR_SWINHI ;  /* 0x0000000000067919 */ /* 0x000e220000002f00 */
[----:B------:R-:W-:-:S02]  /*19f80*/  F2FP.BF16.F32.PACK_AB R109, R116, R109 ;  /* 0x0000006d746d723e */ /* 0x000fc400000010ff */
[----:B------:R-:W-:Y:S02]  /*19f90*/  F2FP.BF16.F32.PACK_AB R116, R70, R67 ;  /* 0x000000434674723e */ /* 0x000fe400000010ff */
[----:B------:R-:W-:Y:S02]  /*19fa0*/  F2FP.BF16.F32.PACK_AB R121, R76, R121 ;  /* 0x000000794c79723e */ /* 0x000fe400000010ff */
[----:B------:R-:W-:Y:S01]  /*19fb0*/  F2FP.BF16.F32.PACK_AB R70, R77, R128 ;  /* 0x000000804d46723e */ /* 0x000fe200000010ff */
[----:B----4-:R-:W-:-:S05]  /*19fc0*/  IMAD.SHL.U32 R3, R149, 0x4, RZ ;  /* 0x0000000495037824 */ /* 0x010fca00078e00ff */
[----:B------:R-:W-:-:S04]  /*19fd0*/  LOP3.LUT R3, R3, 0xc, RZ, 0xc0, !PT ;  /* 0x0000000c03037812 */ /* 0x000fc800078ec0ff */
[----:B------:R-:W-:Y:S02]  /*19fe0*/  IADD3 R26, P0, R3, UR4, RZ ;  /* 0x00000004031a7c10 */ /* 0x000fe4000ff1e0ff */
[----:B------:R-:W-:Y:S02]  /*19ff0*/  MOV R76, R23 ;  /* 0x00000017004c7202 */ /* 0x000fe40000000f00 */
[----:B0-----:R-:W-:Y:S01]  /*1a000*/  MOV R77, R6 ;  /* 0x00000006004d7202 */ /* 0x001fe20000000f00 */
[----:B------:R-:W-:Y:S01]  /*1a010*/  IMAD.X R27, RZ, RZ, UR5, P0 ;  /* 0x00000005ff1b7e24 */ /* 0x000fe200080e06ff */
[----:B------:R-:W-:-:S04]  /*1a020*/  F2FP.BF16.F32.PACK_AB R55, R55, R58 ;  /* 0x0000003a3737723e */ /* 0x000fc800000010ff */
[----:B------:R0:W5:Y:S01]  /*1a030*/  LDG.E.CONSTANT R3, desc[UR36][R26.64] ;  /* 0x000000241a037981 */ /* 0x000162000c1e9900 */
[----:B------:R-:W-:Y:S02]  /*1a040*/  F2FP.BF16.F32.PACK_AB R57, R14, R57 ;  /* 0x000000390e39723e */ /* 0x000fe400000010ff */
[----:B-----5:R-:W-:Y:S02]  /*1a050*/  F2FP.BF16.F32.PACK_AB R94, R46, R43 ;  /* 0x0000002b2e5e723e */ /* 0x020fe400000010ff */
[----:B------:R-:W-:Y:S02]  /*1a060*/  F2FP.BF16.F32.PACK_AB R14, R20, R65 ;  /* 0x00000041140e723e */ /* 0x000fe400000010ff */
[----:B0-----:R-:W-:Y:S02]  /*1a070*/  F2FP.BF16.F32.PACK_AB R26, R12, R49 ;  /* 0x000000310c1a723e */ /* 0x001fe400000010ff */
        /* <DEDUP_REMOVED lines=20> */
[----:B------:R-:W-:Y:S02]  /*1a1c0*/  LOP3.LUT P0, R6, R149, 0x3, RZ, 0xc0, !PT ;  /* 0x0000000395067812 */ /* 0x000fe4000780c0ff */
[----:B------:R-:W-:Y:S02]  /*1a1d0*/  F2FP.BF16.F32.PACK_AB R5, R5, R24 ;  /* 0x000000180505723e */ /* 0x000fe400000010ff */
[----:B------:R-:W-:Y:S02]  /*1a1e0*/  F2FP.BF16.F32.PACK_AB R90, R38, R35 ;  /* 0x00000023265a723e */ /* 0x000fe400000010ff */
[----:B------:R-:W-:Y:S02]  /*1a1f0*/  F2FP.BF16.F32.PACK_AB R24, R8, R41 ;  /* 0x000000290818723e */ /* 0x000fe400000010ff */
[----:B------:R-:W-:Y:S02]  /*1a200*/  F2FP.BF16.F32.PACK_AB R54, R100, R45 ;  /* 0x0000002d6436723e */ /* 0x000fe400000010ff */
[----:B------:R-:W-:-:S02]  /*1a210*/  F2FP.BF16.F32.PACK_AB R4, R4, R25 ;  /* 0x000000190404723e */ /* 0x000fc400000010ff */
[----:B------:R-:W-:Y:S02]  /*1a220*/  F2FP.BF16.F32.PACK_AB R88, R37, R88 ;  /* 0x000000582558723e */ /* 0x000fe400000010ff */
[----:B------:R-:W-:Y:S02]  /*1a230*/  ISETP.EQ.OR P0, PT, R6, 0x3, !P0 ;  /* 0x000000030600780c */ /* 0x000fe40004702670 */
[----:B------:R-:W-:Y:S02]  /*1a240*/  F2FP.BF16.F32.PACK_AB R7, R7, R32 ;  /* 0x000000200707723e */ /* 0x000fe400000010ff */
[----:B------:R-:W-:Y:S02]  /*1a250*/  F2FP.BF16.F32.PACK_AB R31, R31, R34 ;  /* 0x000000221f1f723e */ /* 0x000fe400000010ff */
[----:B------:R-:W-:Y:S02]  /*1a260*/  F2FP.BF16.F32.PACK_AB R9, R9, R40 ;  /* 0x000000280909723e */ /* 0x000fe400000010ff */
[----:B------:R-:W-:-:S02]  /*1a270*/  F2FP.BF16.F32.PACK_AB R56, R13, R56 ;  /* 0x000000380d38723e */ /* 0x000fc400000010ff */
[----:B------:R-:W-:Y:S02]  /*1a280*/  F2FP.BF16.F32.PACK_AB R75, R44, R89 ;  /* 0x000000592c4b723e */ /* 0x000fe400000010ff */
[----:B------:R-:W-:Y:S02]  /*1a290*/  SEL R13, R5, R4, P0 ;  /* 0x00000004050d7207 */ /* 0x000fe40000000000 */
[----:B------:R-:W-:Y:S01]  /*1a2a0*/  SEL R4, R4, R5, P0 ;  /* 0x0000000504047207 */ /* 0x000fe20000000000 */
[----:B------:R-:W-:Y:S01]  /*1a2b0*/  UMOV UR4, 0xffffffff ;  /* 0xffffffff00047882 */ /* 0x000fe20000000000 */
        /* <DEDUP_REMOVED lines=22> */
[----:B------:R-:W-:Y:S01]  /*1a420*/  F2FP.BF16.F32.PACK_AB R152, R152, R147 ;  /* 0x000000939898723e */ /* 0x000fe200000010ff */
[----:B--2---:R-:W-:-:S03]  /*1a430*/  IMAD.WIDE R58, R151, 0x2, R76 ;  /* 0x00000002973a7825 */ /* 0x004fc600078e024c */
[C---:B------:R-:W-:Y:S02]  /*1a440*/  IADD3 R83, P3, R58.reuse, 0xc060, RZ ;  /* 0x0000c0603a537810 */ /* 0x040fe40007f7e0ff */
[C---:B------:R-:W-:Y:S02]  /*1a450*/  IADD3 R81, P2, R58.reuse, 0xc040, RZ ;  /* 0x0000c0403a517810 */ /* 0x040fe40007f5e0ff */
[C---:B------:R-:W-:Y:S02]  /*1a460*/  IADD3 R73, P5, R58.reuse, 0xc000, RZ ;  /* 0x0000c0003a497810 */ /* 0x040fe40007fbe0ff */
[C---:B------:R-:W-:Y:S02]  /*1a470*/  IADD3 R69, P4, R58.reuse, 0x8060, RZ ;  /* 0x000080603a457810 */ /* 0x040fe40007f9e0ff */
[----:B------:R-:W-:Y:S02]  /*1a480*/  IADD3 R79, P1, R58, 0xc020, RZ ;  /* 0x0000c0203a4f7810 */ /* 0x000fe40007f3e0ff */
[----:B------:R-:W-:-:S02]  /*1a490*/  LOP3.LUT R82, R83, 0x380, RZ, 0xc0, !PT ;  /* 0x0000038053527812 */ /* 0x000fc400078ec0ff */
[----:B------:R-:W-:Y:S02]  /*1a4a0*/  LOP3.LUT R80, R81, 0x380, RZ, 0xc0, !PT ;  /* 0x0000038051507812 */ /* 0x000fe400078ec0ff */
[----:B------:R-:W-:Y:S02]  /*1a4b0*/  LOP3.LUT R72, R73, 0x380, RZ, 0xc0, !PT ;  /* 0x0000038049487812 */ /* 0x000fe400078ec0ff */
[----:B------:R-:W-:Y:S02]  /*1a4c0*/  LOP3.LUT R68, R69, 0x380, RZ, 0xc0, !PT ;  /* 0x0000038045447812 */ /* 0x000fe400078ec0ff */
[----:B------:R-:W-:Y:S02]  /*1a4d0*/  LOP3.LUT R78, R79, 0x380, RZ, 0xc0, !PT ;  /* 0x000003804f4e7812 */ /* 0x000fe400078ec0ff */
[----:B------:R-:W-:Y:S02]  /*1a4e0*/  SHF.R.U64 R82, R82, 0x3, RZ ;  /* 0x0000000352527819 */ /* 0x000fe400000012ff */
[----:B------:R-:W-:-:S02]  /*1a4f0*/  SHF.R.U64 R80, R80, 0x3, RZ ;  /* 0x0000000350507819 */ /* 0x000fc400000012ff */
[----:B------:R-:W-:Y:S02]  /*1a500*/  SHF.R.U64 R72, R72, 0x3, RZ ;  /* 0x0000000348487819 */ /* 0x000fe400000012ff */
[----:B------:R-:W-:Y:S02]  /*1a510*/  SHF.R.U64 R68, R68, 0x3, RZ ;  /* 0x0000000344447819 */ /* 0x000fe400000012ff */
[----:B------:R-:W-:Y:S02]  /*1a520*/  SHF.R.U64 R78, R78, 0x3, RZ ;  /* 0x000000034e4e7819 */ /* 0x000fe400000012ff */
[----:B------:R-:W-:Y:S02]  /*1a530*/  LOP3.LUT R82, R82, R83, RZ, 0x3c, !PT ;  /* 0x0000005352527212 */ /* 0x000fe400078e3cff */
[----:B------:R-:W-:Y:S01]  /*1a540*/  LOP3.LUT R80, R80, R81, RZ, 0x3c, !PT ;  /* 0x0000005150507212 */ /* 0x000fe200078e3cff */
[----:B------:R-:W-:Y:S01]  /*1a550*/  IMAD.X R81, RZ, RZ, R59, P2 ;  /* 0x000000ffff517224 */ /* 0x000fe200010e063b */
[----:B------:R-:W-:-:S02]  /*1a560*/  LOP3.LUT R72, R72, R73, RZ, 0x3c, !PT ;  /* 0x0000004948487212 */ /* 0x000fc400078e3cff */
[----:B------:R-:W-:Y:S01]  /*1a570*/  LOP3.LUT R68, R68, R69, RZ, 0x3c, !PT ;  /* 0x0000004544447212 */ /* 0x000fe200078e3cff */
[--C-:B------:R-:W-:Y:S01]  /*1a580*/  IMAD.X R69, RZ, RZ, R59.reuse, P4 ;  /* 0x000000ffff457224 */ /* 0x100fe200020e063b */
[----:B------:R-:W-:Y:S01]  /*1a590*/  LOP3.LUT R78, R78, R79, RZ, 0x3c, !PT ;  /* 0x0000004f4e4e7212 */ /* 0x000fe200078e3cff */
[----:B------:R-:W-:Y:S01]  /*1a5a0*/  IMAD.X R79, RZ, RZ, R59, P1 ;  /* 0x000000ffff4f7224 */ /* 0x000fe200008e063b */
[-C--:B------:R-:W-:Y:S02]  /*1a5b0*/  IADD3.X R83, RZ, R59.reuse, RZ, P3, !PT ;  /* 0x0000003bff537210 */ /* 0x080fe40001ffe4ff */
[----:B------:R-:W-:Y:S02]  /*1a5c0*/  IADD3.X R73, RZ, R59, RZ, P5, !PT ;  /* 0x0000003bff497210 */ /* 0x000fe40002ffe4ff */
[C---:B------:R-:W-:Y:S02]  /*1a5d0*/  IADD3 R67, P3, R58.reuse, 0x8040, RZ ;  /* 0x000080403a437810 */ /* 0x040fe40007f7e0ff */
[----:B------:R-:W-:-:S02]  /*1a5e0*/  IADD3 R61, P2, R58, 0x8020, RZ ;  /* 0x000080203a3d7810 */ /* 0x000fc40007f5e0ff */
[C---:B------:R-:W-:Y:S02]  /*1a5f0*/  IADD3 R51, P5, R58.reuse, 0x4060, RZ ;  /* 0x000040603a337810 */ /* 0x040fe40007fbe0ff */
[C---:B------:R-:W-:Y:S02]  /*1a600*/  IADD3 R49, P4, R58.reuse, 0x4040, RZ ;  /* 0x000040403a317810 */ /* 0x040fe40007f9e0ff */
[----:B------:R-:W-:Y:S02]  /*1a610*/  IADD3 R53, P1, R58, 0x8000, RZ ;  /* 0x000080003a357810 */ /* 0x000fe40007f3e0ff */
[----:B------:R-:W-:Y:S02]  /*1a620*/  LOP3.LUT R66, R67, 0x380, RZ, 0xc0, !PT ;  /* 0x0000038043427812 */ /* 0x000fe400078ec0ff */
[----:B------:R-:W-:Y:S02]  /*1a630*/  LOP3.LUT R60, R61, 0x380, RZ, 0xc0, !PT ;  /* 0x000003803d3c7812 */ /* 0x000fe400078ec0ff */
[----:B------:R-:W-:-:S02]  /*1a640*/  LOP3.LUT R50, R51, 0x380, RZ, 0xc0, !PT ;  /* 0x0000038033327812 */ /* 0x000fc400078ec0ff */
[----:B------:R-:W-:Y:S02]  /*1a650*/  LOP3.LUT R48, R49, 0x380, RZ, 0xc0, !PT ;  /* 0x0000038031307812 */ /* 0x000fe400078ec0ff */
[----:B------:R-:W-:Y:S02]  /*1a660*/  LOP3.LUT R52, R53, 0x380, RZ, 0xc0, !PT ;  /* 0x0000038035347812 */ /* 0x000fe400078ec0ff */
[----:B------:R-:W-:Y:S02]  /*1a670*/  SHF.R.U64 R66, R66, 0x3, RZ ;  /* 0x0000000342427819 */ /* 0x000fe400000012ff */
[----:B------:R-:W-:Y:S02]  /*1a680*/  SHF.R.U64 R60, R60, 0x3, RZ ;  /* 0x000000033c3c7819 */ /* 0x000fe400000012ff */
[----:B------:R-:W-:Y:S02]  /*1a690*/  SHF.R.U64 R50, R50, 0x3, RZ ;  /* 0x0000000332327819 */ /* 0x000fe400000012ff */
[----:B------:R-:W-:-:S02]  /*1a6a0*/  SHF.R.U64 R48, R48, 0x3, RZ ;  /* 0x0000000330307819 */ /* 0x000fc400000012ff */
[----:B------:R-:W-:Y:S02]  /*1a6b0*/  SHF.R.U64 R52, R52, 0x3, RZ ;  /* 0x0000000334347819 */ /* 0x000fe400000012ff */
[----:B------:R-:W-:Y:S01]  /*1a6c0*/  LOP3.LUT R66, R66, R67, RZ, 0x3c, !PT ;  /* 0x0000004342427212 */ /* 0x000fe200078e3cff */
[--C-:B------:R-:W-:Y:S01]  /*1a6d0*/  IMAD.X R67, RZ, RZ, R59.reuse, P3 ;  /* 0x000000ffff437224 */ /* 0x100fe200018e063b */
[----:B------:R-:W-:Y:S02]  /*1a6e0*/  LOP3.LUT R60, R60, R61, RZ, 0x3c, !PT ;  /* 0x0000003d3c3c7212 */ /* 0x000fe400078e3cff */
[----:B------:R-:W-:Y:S01]  /*1a6f0*/  LOP3.LUT R50, R50, R51, RZ, 0x3c, !PT ;  /* 0x0000003332327212 */ /* 0x000fe200078e3cff */
[--C-:B------:R-:W-:Y:S01]  /*1a700*/  IMAD.X R51, RZ, RZ, R59.reuse, P5 ;  /* 0x000000ffff337224 */ /* 0x100fe200028e063b */
[----:B------:R-:W-:Y:S02]  /*1a710*/  LOP3.LUT R48, R48, R49, RZ, 0x3c, !PT ;  /* 0x0000003130307212 */ /* 0x000fe400078e3cff */
[----:B------:R-:W-:Y:S01]  /*1a720*/  LOP3.LUT R52, R52, R53, RZ, 0x3c, !PT ;  /* 0x0000003534347212 */ /* 0x000fe200078e3cff */
[----:B------:R-:W-:Y:S01]  /*1a730*/  IMAD.X R53, RZ, RZ, R59, P1 ;  /* 0x000000ffff357224 */ /* 0x000fe200008e063b */
[----:B------:R-:W-:-:S02]  /*1a740*/  IADD3.X R61, RZ, R59, RZ, P2, !PT ;  /* 0x0000003bff3d7210 */ /* 0x000fc400017fe4ff */
[----:B------:R-:W-:Y:S02]  /*1a750*/  IADD3.X R49, RZ, R59, RZ, P4, !PT ;  /* 0x0000003bff317210 */ /* 0x000fe400027fe4ff */
[C---:B------:R-:W-:Y:S02]  /*1a760*/  IADD3 R45, P3, R58.reuse, 0x4020, RZ ;  /* 0x000040203a2d7810 */ /* 0x040fe40007f7e0ff */
[C---:B------:R-:W-:Y:S02]  /*1a770*/  IADD3 R41, P2, R58.reuse, 0x4000, RZ ;  /* 0x000040003a297810 */ /* 0x040fe40007f5e0ff */
[C---:B------:R-:W-:Y:S02]  /*1a780*/  IADD3 R35, P5, R58.reuse, 0x40, RZ ;  /* 0x000000403a237810 */ /* 0x040fe40007fbe0ff */
[C---:B------:R-:W-:Y:S02]  /*1a790*/  IADD3 R33, P4, R58.reuse, 0x20, RZ ;  /* 0x000000203a217810 */ /* 0x040fe40007f9e0ff */
[----:B------:R-:W-:-:S02]  /*1a7a0*/  IADD3 R37, P1, R58, 0x60, RZ ;  /* 0x000000603a257810 */ /* 0x000fc40007f3e0ff */
[----:B------:R-:W-:Y:S02]  /*1a7b0*/  LOP3.LUT R44, R45, 0x380, RZ, 0xc0, !PT ;  /* 0x000003802d2c7812 */ /* 0x000fe400078ec0ff */
[----:B------:R-:W-:Y:S02]  /*1a7c0*/  LOP3.LUT R40, R41, 0x380, RZ, 0xc0, !PT ;  /* 0x0000038029287812 */ /* 0x000fe400078ec0ff */
[----:B------:R-:W-:Y:S02]  /*1a7d0*/  LOP3.LUT R34, R35, 0x380, RZ, 0xc0, !PT ;  /* 0x0000038023227812 */ /* 0x000fe400078ec0ff */
[----:B------:R-:W-:Y:S02]  /*1a7e0*/  LOP3.LUT R32, R33, 0x380, RZ, 0xc0, !PT ;  /* 0x0000038021207812 */ /* 0x000fe400078ec0ff */
[----:B------:R-:W-:Y:S02]  /*1a7f0*/  LOP3.LUT R36, R37, 0x380, RZ, 0xc0, !PT ;  /* 0x0000038025247812 */ /* 0x000fe400078ec0ff */
[----:B------:R-:W-:-:S02]  /*1a800*/  LOP3.LUT R5, R58, 0x380, RZ, 0xc0, !PT ;  /* 0x000003803a057812 */ /* 0x000fc400078ec0ff */
[----:B------:R-:W-:Y:S02]  /*1a810*/  SHF.R.U64 R44, R44, 0x3, RZ ;  /* 0x000000032c2c7819 */ /* 0x000fe400000012ff */
[----:B------:R-:W-:Y:S02]  /*1a820*/  SHF.R.U64 R40, R40, 0x3, RZ ;  /* 0x0000000328287819 */ /* 0x000fe400000012ff */
[----:B------:R-:W-:Y:S02]  /*1a830*/  SHF.R.U64 R34, R34, 0x3, RZ ;  /* 0x0000000322227819 */ /* 0x000fe400000012ff */
[----:B------:R-:W-:Y:S02]  /*1a840*/  SHF.R.U64 R32, R32, 0x3, RZ ;  /* 0x0000000320207819 */ /* 0x000fe400000012ff */
[----:B------:R-:W-:Y:S02]  /*1a850*/  SHF.R.U64 R36, R36, 0x3, RZ ;  /* 0x0000000324247819 */ /* 0x000fe400000012ff */
[----:B------:R-:W-:-:S02]  /*1a860*/  SHF.R.U64 R5, R5, 0x3, RZ ;  /* 0x0000000305057819 */ /* 0x000fc400000012ff */
[----:B------:R-:W-:Y:S01]  /*1a870*/  LOP3.LUT R44, R44, R45, RZ, 0x3c, !PT ;  /* 0x0000002d2c2c7212 */ /* 0x000fe200078e3cff */
[--C-:B------:R-:W-:Y:S01]  /*1a880*/  IMAD.X R45, RZ, RZ, R59.reuse, P3 ;  /* 0x000000ffff2d7224 */ /* 0x100fe200018e063b */
[----:B------:R-:W-:Y:S01]  /*1a890*/  LOP3.LUT R40, R40, R41, RZ, 0x3c, !PT ;  /* 0x0000002928287212 */ /* 0x000fe200078e3cff */
[--C-:B------:R-:W-:Y:S01]  /*1a8a0*/  IMAD.X R41, RZ, RZ, R59.reuse, P2 ;  /* 0x000000ffff297224 */ /* 0x100fe200010e063b */
[----:B------:R-:W-:Y:S01]  /*1a8b0*/  LOP3.LUT R34, R34, R35, RZ, 0x3c, !PT ;  /* 0x0000002322227212 */ /* 0x000fe200078e3cff */
[--C-:B------:R-:W-:Y:S01]  /*1a8c0*/  IMAD.X R35, RZ, RZ, R59.reuse, P5 ;  /* 0x000000ffff237224 */ /* 0x100fe200028e063b */
[----:B------:R-:W-:Y:S01]  /*1a8d0*/  LOP3.LUT R32, R32, R33, RZ, 0x3c, !PT ;  /* 0x0000002120207212 */ /* 0x000fe200078e3cff */
[----:B------:R-:W-:Y:S01]  /*1a8e0*/  IMAD.X R33, RZ, RZ, R59, P4 ;  /* 0x000000ffff217224 */ /* 0x000fe200020e063b */
[----:B------:R-:W-:Y:S02]  /*1a8f0*/  LOP3.LUT R36, R36, R37, RZ, 0x3c, !PT ;  /* 0x0000002524247212 */ /* 0x000fe400078e3cff */
[----:B------:R-:W-:-:S02]  /*1a900*/  LOP3.LUT R58, R5, R58, RZ, 0x3c, !PT ;  /* 0x0000003a053a7212 */ /* 0x000fc400078e3cff */
[----:B------:R-:W-:Y:S02]  /*1a910*/  IADD3.X R37, RZ, R59, RZ, P1, !PT ;  /* 0x0000003bff257210 */ /* 0x000fe40000ffe4ff */
[----:B------:R-:W-:Y:S02]  /*1a920*/  MOV R85, R82 ;  /* 0x0000005200557202 */ /* 0x000fe40000000f00 */
[----:B------:R-:W-:Y:S02]  /*1a930*/  MOV R83, R80 ;  /* 0x0000005000537202 */ /* 0x000fe40000000f00 */
[----:B------:R-:W-:Y:S02]  /*1a940*/  MOV R81, R78 ;  /* 0x0000004e00517202 */ /* 0x000fe40000000f00 */
[----:B------:R-:W-:Y:S02]  /*1a950*/  MOV R79, R72 ;  /* 0x00000048004f7202 */ /* 0x000fe40000000f00 */
[----:B------:R-:W-:-:S02]  /*1a960*/  MOV R106, R58 ;  /* 0x0000003a006a7202 */ /* 0x000fc40000000f00 */
[----:B------:R-:W-:Y:S02]  /*1a970*/  MOV R105, R68 ;  /* 0x0000004400697202 */ /* 0x000fe40000000f00 */
        /* <DEDUP_REMOVED lines=10> */
[----:B---3--:R-:W-:-:S02]  /*1aa20*/  SHF.L.U64.HI R104, R141, 0x2, R143 ;  /* 0x000000028d687819 */ /* 0x008fc4000001028f */
[----:B------:R-:W-:Y:S01]  /*1aa30*/  SHF.L.U32 R87, R141, 0x2, RZ ;  /* 0x000000028d577819 */ /* 0x000fe200000006ff */
[----:B------:R-:W-:Y:S06]  /*1aa40*/  BRA.DIV UR4, `(.L_x_665) ;  /* 0x000000c204407947 */ /* 0x000fec000b800000 */
[----:B------:R-:W-:Y:S02]  /*1aa50*/  SEL R30, R7, R10, P0 ;  /* 0x0000000a071e7207 */ /* 0x000fe40000000000 */
[----:B------:R-:W-:Y:S02]  /*1aa60*/  SEL R8, R10, R7, P0 ;  /* 0x000000070a087207 */ /* 0x000fe40000000000 */
[----:B------:R-:W-:Y:S02]  /*1aa70*/  SEL R32, R9, R24, P0 ;  /* 0x0000001809207207 */ /* 0x000fe40000000000 */
[----:B------:R-:W-:Y:S01]  /*1aa80*/  SEL R34, R11, R26, P0 ;  /* 0x0000001a0b227207 */ /* 0x000fe20000000000 */
[----:B------:R-:W-:Y:S01]  /*1aa90*/  SHFL.IDX PT, R30, R30, R3, 0x1c1f ;  /* 0x001c1f031e1e7589 */ /* 0x000fe200000e0000 */
[----:B------:R-:W-:Y:S02]  /*1aaa0*/  SEL R10, R24, R9, P0 ;  /* 0x00000009180a7207 */ /* 0x000fe40000000000 */
[----:B------:R-:W-:Y:S01]  /*1aab0*/  SEL R20, R26, R11, P0 ;  /* 0x0000000b1a147207 */ /* 0x000fe20000000000 */
[----:B------:R-:W-:Y:S01]  /*1aac0*/  SHFL.IDX PT, R9, R13, R3, 0x1c1f ;  /* 0x001c1f030d097589 */ /* 0x000fe200000e0000 */
[----:B------:R-:W-:-:S02]  /*1aad0*/  SEL R36, R56, R57, P0 ;  /* 0x0000003938247207 */ /* 0x000fc40000000000 */
[----:B------:R-:W-:Y:S01]  /*1aae0*/  SEL R38, R15, R14, P0 ;  /* 0x0000000e0f267207 */ /* 0x000fe20000000000 */
[----:B------:R-:W-:Y:S01]  /*1aaf0*/  SHFL.IDX PT, R32, R32, R3, 0x1c1f ;  /* 0x001c1f0320207589 */ /* 0x000fe200000e0000 */
[----:B------:R-:W-:Y:S02]  /*1ab00*/  LOP3.LUT R7, R3, 0x2, RZ, 0x3c, !PT ;  /* 0x0000000203077812 */ /* 0x000fe400078e3cff */
        /* <DEDUP_REMOVED lines=28> */
[----:B------:R-:W0:Y:S01]  /*1acd0*/  SHFL.IDX PT, R28, R4, R7, 0x1c1f ;  /* 0x001c1f07041c7589 */ /* 0x000e2200000e0000 */
        /* <DEDUP_REMOVED lines=8> */
[----:B------:R-:W2:Y:S01]  /*1ad60*/  SHFL.IDX PT, R21, R8, R7, 0x1c1f ;  /* 0x001c1f0708157589 */ /* 0x000ea200000e0000 */
[----:B------:R-:W-:Y:S02]  /*1ad70*/  SEL R128, R27, R150, P0 ;  /* 0x000000961b807207 */ /* 0x000fe40000000000 */
[----:B------:R-:W-:Y:S01]  /*1ad80*/  SEL R130, R150, R27, P0 ;  /* 0x0000001b96827207 */ /* 0x000fe20000000000 */
[----:B------:R3:W4:Y:S01]  /*1ad90*/  SHFL.IDX PT, R25, R10, R7, 0x1c1f ;  /* 0x001c1f070a197589 */ /* 0x00072200000e0000 */
[----:B------:R-:W-:-:S02]  /*1ada0*/  SEL R54, R133, R54, P0 ;  /* 0x0000003685367207 */ /* 0x000fc40000000000 */
[----:B------:R-:W-:Y:S01]  /*1adb0*/  SEL R86, R31, R90, P0 ;  /* 0x0000005a1f567207 */ /* 0x000fe20000000000 */
[----:B------:R-:W5:Y:S01]  /*1adc0*/  SHFL.IDX PT, R27, R20, R7, 0x1c1f ;  /* 0x001c1f07141b7589 */ /* 0x000f6200000e0000 */
[----:B------:R-:W-:Y:S02]  /*1add0*/  SEL R88, R90, R31, P0 ;  /* 0x0000001f5a587207 */ /* 0x000fe40000000000 */
[----:B------:R-:W-:Y:S01]  /*1ade0*/  SEL R132, R29, R154, P0 ;  /* 0x0000009a1d847207 */ /* 0x000fe20000000000 */
[----:B------:R-:W-:Y:S01]  /*1adf0*/  SHFL.IDX PT, R31, R26, R7, 0x1c1f ;  /* 0x001c1f071a1f7589 */ /* 0x000fe200000e0000 */
[----:B------:R-:W-:Y:S02]  /*1ae00*/  SEL R134, R154, R29, P0 ;  /* 0x0000001d9a867207 */ /* 0x000fe40000000000 */
[----:B------:R-:W-:Y:S01]  /*1ae10*/  SEL R60, R62, R113, P0 ;  /* 0x000000713e3c7207 */ /* 0x000fe20000000000 */
[----:B------:R5:W1:Y:S01]  /*1ae20*/  SHFL.IDX PT, R29, R24, R7, 0x1c1f ;  /* 0x001c1f07181d7589 */ /* 0x000a6200000e0000 */
        /* <DEDUP_REMOVED lines=8> */
[----:B------:R-:W1:Y:S01]  /*1aeb0*/  SHFL.IDX PT, R39, R54, R7, 0x1c1f ;  /* 0x001c1f0736277589 */ /* 0x000e6200000e0000 */
[----:B------:R-:W-:-:S02]  /*1aec0*/  SEL R94, R47, R96, P0 ;  /* 0x000000602f5e7207 */ /* 0x000fc40000000000 */
[----:B------:R-:W-:Y:S01]  /*1aed0*/  SEL R98, R55, R12, P0 ;  /* 0x0000000c37627207 */ /* 0x000fe20000000000 */
[----:B------:R-:W1:Y:S01]  /*1aee0*/  SHFL.IDX PT, R43, R62, R7, 0x1c1f ;  /* 0x001c1f073e2b7589 */ /* 0x000e6200000e0000 */
        /* <DEDUP_REMOVED lines=8> */
[----:B------:R-:W-:Y:S01]  /*1af70*/  SHFL.IDX PT, R68, R68, R3, 0x1c1f ;  /* 0x001c1f0344447589 */ /* 0x000fe200000e0000 */
[----:B------:R-:W-:Y:S02]  /*1af80*/  SEL R142, R148, R119, P0 ;  /* 0x00000077948e7207 */ /* 0x000fe40000000000 */
[----:B------:R-:W-:Y:S01]  /*1af90*/  SEL R146, R158, R125, P0 ;  /* 0x0000007d9e927207 */ /* 0x000fe20000000000 */
[----:B------:R-:W1:Y:S01]  /*1afa0*/  SHFL.IDX PT, R47, R70, R7, 0x1c1f ;  /* 0x001c1f07462f7589 */ /* 0x000e6200000e0000 */
[----:B------:R-:W-:Y:S02]  /*1afb0*/  SEL R136, R111, R156, P0 ;  /* 0x0000009c6f887207 */ /* 0x000fe40000000000 */
[----:B------:R-:W-:Y:S01]  /*1afc0*/  SEL R140, R119, R148, P0 ;  /* 0x00000094778c7207 */ /* 0x000fe20000000000 */
[----:B------:R-:W-:Y:S01]  /*1afd0*/  SHFL.IDX PT, R72, R72, R3, 0x1c1f ;  /* 0x001c1f0348487589 */ /* 0x000fe200000e0000 */
[----:B------:R-:W-:-:S02]  /*1afe0*/  SEL R144, R125, R158, P0 ;  /* 0x0000009e7d907207 */ /* 0x000fc40000000000 */
[----:B------:R-:W-:Y:S01]  /*1aff0*/  SEL R6, R127, R152, P0 ;  /* 0x000000987f067207 */ /* 0x000fe20000000000 */
[----:B------:R-:W-:Y:S01]  /*1b000*/  SHFL.IDX PT, R82, R82, R3, 0x1c1f ;  /* 0x001c1f0352527589 */ /* 0x000fe200000e0000 */
[----:B0-----:R-:W-:Y:S02]  /*1b010*/  SEL R4, R9, R28, P0 ;  /* 0x0000001c09047207 */ /* 0x001fe40000000000 */
[----:B--2---:R-:W-:Y:S01]  /*1b020*/  SEL R8, R30, R21, P0 ;  /* 0x000000151e087207 */ /* 0x004fe20000000000 */
[----:B------:R-:W-:Y:S01]  /*1b030*/  SHFL.IDX PT, R86, R86, R3, 0x1c1f ;  /* 0x001c1f0356567589 */ /* 0x000fe200000e0000 */
[----:B---3--:R-:W-:Y:S02]  /*1b040*/  SEL R10, R21, R30, P0 ;  /* 0x0000001e150a7207 */ /* 0x008fe40000000000 */
[----:B----4-:R-:W-:Y:S01]  /*1b050*/  SEL R12, R32, R25, P0 ;  /* 0x00000019200c7207 */ /* 0x010fe20000000000 */
[----:B------:R-:W-:Y:S01]  /*1b060*/  SHFL.IDX PT, R90, R90, R3, 0x1c1f ;  /* 0x001c1f035a5a7589 */ /* 0x000fe200000e0000 */
[----:B------:R-:W-:-:S02]  /*1b070*/  SEL R14, R25, R32, P0 ;  /* 0x00000020190e7207 */ /* 0x000fc40000000000 */
[----:B-----5:R-:W-:Y:S01]  /*1b080*/  SEL R24, R34, R27, P0 ;  /* 0x0000001b22187207 */ /* 0x020fe20000000000 */
[----:B------:R-:W-:Y:S01]  /*1b090*/  SHFL.IDX PT, R94, R94, R3, 0x1c1f ;  /* 0x001c1f035e5e7589 */ /* 0x000fe200000e0000 */
[----:B------:R-:W-:Y:S02]  /*1b0a0*/  SEL R26, R27, R34, P0 ;  /* 0x000000221b1a7207 */ /* 0x000fe40000000000 */
[----:B-1----:R-:W-:Y:S01]  /*1b0b0*/  SEL R30, R29, R36, P0 ;  /* 0x000000241d1e7207 */ /* 0x002fe20000000000 */
[----:B------:R-:W-:Y:S01]  /*1b0c0*/  SHFL.IDX PT, R98, R98, R3, 0x1c1f ;  /* 0x001c1f0362627589 */ /* 0x000fe200000e0000 */
[----:B------:R-:W-:Y:S02]  /*1b0d0*/  SEL R32, R38, R31, P0 ;  /* 0x0000001f26207207 */ /* 0x000fe40000000000 */
[----:B------:R-:W-:Y:S01]  /*1b0e0*/  SEL R34, R31, R38, P0 ;  /* 0x000000261f227207 */ /* 0x000fe20000000000 */
[----:B------:R-:W0:Y:S01]  /*1b0f0*/  SHFL.IDX PT, R49, R74, R7, 0x1c1f ;  /* 0x001c1f074a317589 */ /* 0x000e2200000e0000 */
        /* <DEDUP_REMOVED lines=8> */
[----:B------:R-:W2:Y:S01]  /*1b180*/  SHFL.IDX PT, R61, R92, R7, 0x1c1f ;  /* 0x001c1f075c3d7589 */ /* 0x000ea200000e0000 */
[----:B------:R-:W-:-:S02]  /*1b190*/  SEL R58, R43, R60, P0 ;  /* 0x0000003c2b3a7207 */ /* 0x000fc40000000000 */
[----:B------:R-:W-:Y:S01]  /*1b1a0*/  SEL R62, R45, R64, P0 ;  /* 0x000000402d3e7207 */ /* 0x000fe20000000000 */
[----:B------:R-:W3:Y:S01]  /*1b1b0*/  SHFL.IDX PT, R65, R96, R7, 0x1c1f ;  /* 0x001c1f0760417589 */ /* 0x000ee200000e0000 */
[----:B------:R-:W-:-:S03]  /*1b1c0*/  SEL R66, R47, R68, P0 ;  /* 0x000000442f427207 */ /* 0x000fc60000000000 */
[----:B------:R-:W4:Y:S04]  /*1b1d0*/  SHFL.IDX PT, R69, R100, R7, 0x1c1f ;  /* 0x001c1f0764457589 */ /* 0x000f2800000e0000 */
[----:B------:R-:W-:Y:S01]  /*1b1e0*/  SHFL.IDX PT, R78, R78, R3, 0x1c1f ;  /* 0x001c1f034e4e7589 */ /* 0x000fe200000e0000 */
[----:B0-----:R-:W-:-:S03]  /*1b1f0*/  SEL R70, R49, R72, P0 ;  /* 0x0000004831467207 */ /* 0x001fc60000000000 */
[----:B------:R-:W-:Y:S04]  /*1b200*/  SHFL.IDX PT, R55, R128, R3, 0x1c1f ;  /* 0x001c1f0380377589 */ /* 0x000fe800000e0000 */
[----:B------:R-:W-:Y:S01]  /*1b210*/  SHFL.IDX PT, R59, R132, R3, 0x1c1f ;  /* 0x001c1f03843b7589 */ /* 0x000fe200000e0000 */
[----:B-1----:R-:W-:-:S03]  /*1b220*/  SEL R11, R57, R86, P0 ;  /* 0x00000056390b7207 */ /* 0x002fc60000000000 */
[----:B------:R-:W-:Y:S01]  /*1b230*/  SHFL.IDX PT, R63, R136, R3, 0x1c1f ;  /* 0x001c1f03883f7589 */ /* 0x000fe200000e0000 */
[----:B--2---:R-:W-:Y:S02]  /*1b240*/  SEL R13, R90, R61, P0 ;  /* 0x0000003d5a0d7207 */ /* 0x004fe40000000000 */
[----:B------:R-:W-:Y:S01]  /*1b250*/  SEL R15, R61, R90, P0 ;  /* 0x0000005a3d0f7207 */ /* 0x000fe20000000000 */
[----:B------:R-:W-:Y:S01]  /*1b260*/  SHFL.IDX PT, R67, R140, R3, 0x1c1f ;  /* 0x001c1f038c437589 */ /* 0x000fe200000e0000 */
[----:B---3--:R-:W-:Y:S02]  /*1b270*/  SEL R25, R94, R65, P0 ;  /* 0x000000415e197207 */ /* 0x008fe40000000000 */
[----:B------:R-:W-:Y:S01]  /*1b280*/  SEL R27, R65, R94, P0 ;  /* 0x0000005e411b7207 */ /* 0x000fe20000000000 */
[----:B------:R-:W-:Y:S01]  /*1b290*/  SHFL.IDX PT, R71, R144, R3, 0x1c1f ;  /* 0x001c1f0390477589 */ /* 0x000fe200000e0000 */
[----:B----4-:R-:W-:-:S03]  /*1b2a0*/  SEL R31, R69, R98, P0 ;  /* 0x00000062451f7207 */ /* 0x010fc60000000000 */
[----:B------:R-:W0:Y:S04]  /*1b2b0*/  SHFL.IDX PT, R51, R80, R7, 0x1c1f ;  /* 0x001c1f0750337589 */ /* 0x000e2800000e0000 */
[----:B------:R-:W-:Y:S04]  /*1b2c0*/  SHFL.IDX PT, R130, R130, R7, 0x1c1f ;  /* 0x001c1f0782827589 */ /* 0x000fe800000e0000 */
[----:B------:R-:W-:Y:S04]  /*1b2d0*/  SHFL.IDX PT, R134, R134, R7, 0x1c1f ;  /* 0x001c1f0786867589 */ /* 0x000fe800000e0000 */
[----:B------:R-:W1:Y:S04]  /*1b2e0*/  SHFL.IDX PT, R138, R138, R7, 0x1c1f ;  /* 0x001c1f078a8a7589 */ /* 0x000e6800000e0000 */
[----:B------:R-:W2:Y:S04]  /*1b2f0*/  SHFL.IDX PT, R142, R142, R7, 0x1c1f ;  /* 0x001c1f078e8e7589 */ /* 0x000ea800000e0000 */
[----:B------:R-:W3:Y:S04]  /*1b300*/  SHFL.IDX PT, R146, R146, R7, 0x1c1f ;  /* 0x001c1f0792927589 */ /* 0x000ee800000e0000 */
[----:B------:R-:W-:Y:S01]  /*1b310*/  SHFL.IDX PT, R108, R108, R3, 0x1c1f ;  /* 0x001c1f036c6c7589 */ /* 0x000fe200000e0000 */
[----:B0-----:R-:W-:-:S03]  /*1b320*/  SEL R74, R51, R78, P0 ;  /* 0x0000004e334a7207 */ /* 0x001fc60000000000 */
[----:B------:R-:W-:Y:S04]  /*1b330*/  SHFL.IDX PT, R112, R112, R3, 0x1c1f ;  /* 0x001c1f0370707589 */ /* 0x000fe800000e0000 */
[----:B------:R-:W-:Y:S04]  /*1b340*/  SHFL.IDX PT, R116, R116, R3, 0x1c1f ;  /* 0x001c1f0374747589 */ /* 0x000fe800000e0000 */
[----:B------:R-:W-:Y:S01]  /*1b350*/  SHFL.IDX PT, R120, R120, R3, 0x1c1f ;  /* 0x001c1f0378787589 */ /* 0x000fe200000e0000 */
[----:B-1----:R-:W-:Y:S02]  /*1b360*/  SEL R61, R63, R138, P0 ;  /* 0x0000008a3f3d7207 */ /* 0x002fe40000000000 */
[----:B------:R-:W-:Y:S01]  /*1b370*/  SEL R63, R138, R63, P0 ;  /* 0x0000003f8a3f7207 */ /* 0x000fe20000000000 */
[----:B------:R-:W-:Y:S01]  /*1b380*/  SHFL.IDX PT, R124, R124, R3, 0x1c1f ;  /* 0x001c1f037c7c7589 */ /* 0x000fe200000e0000 */
[----:B--2---:R-:W-:-:S02]  /*1b390*/  SEL R65, R67, R142, P0 ;  /* 0x0000008e43417207 */ /* 0x004fc40000000000 */
[----:B------:R-:W-:Y:S01]  /*1b3a0*/  SEL R67, R142, R67, P0 ;  /* 0x000000438e437207 */ /* 0x000fe20000000000 */
[----:B------:R-:W0:Y:S04]  /*1b3b0*/  SHFL.IDX PT, R107, R110, R7, 0x1c1f ;  /* 0x001c1f076e6b7589 */ /* 0x000e2800000e0000 */
[----:B------:R-:W1:Y:S04]  /*1b3c0*/  SHFL.IDX PT, R109, R114, R7, 0x1c1f ;  /* 0x001c1f07726d7589 */ /* 0x000e6800000e0000 */
[----:B------:R-:W2:Y:S04]  /*1b3d0*/  SHFL.IDX PT, R111, R118, R7, 0x1c1f ;  /* 0x001c1f07766f7589 */ /* 0x000ea800000e0000 */
[----:B------:R-:W4:Y:S04]  /*1b3e0*/  SHFL.IDX PT, R113, R122, R7, 0x1c1f ;  /* 0x001c1f077a717589 */ /* 0x000f2800000e0000 */
[----:B------:R-:W5:Y:S04]  /*1b3f0*/  SHFL.IDX PT, R115, R126, R7, 0x1c1f ;  /* 0x001c1f077e737589 */ /* 0x000f6800000e0000 */
[----:B------:R3:W0:Y:S04]  /*1b400*/  SHFL.IDX PT, R75, R6, R3, 0x1c1f ;  /* 0x001c1f03064b7589 */ /* 0x00062800000e0000 */
[----:B------:R1:W0:Y:S01]  /*1b410*/  SHFL.IDX PT, R20, R5, R7, 0x1c1f ;  /* 0x001c1f0705147589 */ /* 0x00022200000e0000 */
[----:B---3--:R-:W-:-:S02]  /*1b420*/  SEL R6, R28, R9, P0 ;  /* 0x000000091c067207 */ /* 0x008fc40000000000 */
        /* <DEDUP_REMOVED lines=10> */
[----:B-1----:R-:W-:Y:S02]  /*1b4d0*/  SEL R5, R82, R53, P0 ;  /* 0x0000003552057207 */ /* 0x002fe40000000000 */
[----:B------:R-:W-:-:S02]  /*1b4e0*/  SEL R7, R53, R82, P0 ;  /* 0x0000005235077207 */ /* 0x000fc40000000000 */
[----:B------:R-:W-:Y:S02]  /*1b4f0*/  SEL R9, R86, R57, P0 ;  /* 0x0000003956097207 */ /* 0x000fe40000000000 */
[----:B------:R-:W-:Y:S02]  /*1b500*/  SEL R29, R98, R69, P0 ;  /* 0x00000045621d7207 */ /* 0x000fe40000000000 */
[----:B------:R-:W-:Y:S01]  /*1b510*/  SEL R72, R78, R51, P0 ;  /* 0x000000334e487207 */ /* 0x000fe20000000000 */
[----:B------:R-:W-:Y:S01]  /*1b520*/  IMAD.MOV.U32 R78, RZ, RZ, RZ ;  /* 0x000000ffff4e7224 */ /* 0x000fe200078e00ff */
[----:B------:R-:W-:Y:S02]  /*1b530*/  SEL R53, R55, R130, P0 ;  /* 0x0000008237357207 */ /* 0x000fe40000000000 */
[----:B------:R-:W-:Y:S02]  /*1b540*/  SEL R57, R59, R134, P0 ;  /* 0x000000863b397207 */ /* 0x000fe40000000000 */
[----:B------:R-:W-:-:S02]  /*1b550*/  SEL R69, R71, R146, P0 ;  /* 0x0000009247457207 */ /* 0x000fc40000000000 */
[----:B0-----:R-:W-:Y:S02]  /*1b560*/  SEL R33, R108, R107, P0 ;  /* 0x0000006b6c217207 */ /* 0x001fe40000000000 */
[----:B------:R-:W-:Y:S02]  /*1b570*/  SEL R35, R107, R108, P0 ;  /* 0x0000006c6b237207 */ /* 0x000fe40000000000 */
[----:B------:R-:W-:Y:S02]  /*1b580*/  SEL R37, R112, R109, P0 ;  /* 0x0000006d70257207 */ /* 0x000fe40000000000 */
[----:B------:R-:W-:Y:S02]  /*1b590*/  SEL R39, R109, R112, P0 ;  /* 0x000000706d277207 */ /* 0x000fe40000000000 */
[----:B--2---:R-:W-:Y:S02]  /*1b5a0*/  SEL R41, R116, R111, P0 ;  /* 0x0000006f74297207 */ /* 0x004fe40000000000 */
[----:B------:R-:W-:-:S02]  /*1b5b0*/  SEL R43, R111, R116, P0 ;  /* 0x000000746f2b7207 */ /* 0x000fc40000000000 */
[----:B----4-:R-:W-:Y:S02]  /*1b5c0*/  SEL R45, R120, R113, P0 ;  /* 0x00000071782d7207 */ /* 0x010fe40000000000 */
[----:B------:R-:W-:Y:S02]  /*1b5d0*/  SEL R47, R113, R120, P0 ;  /* 0x00000078712f7207 */ /* 0x000fe40000000000 */
[----:B-----5:R-:W-:Y:S02]  /*1b5e0*/  SEL R49, R124, R115, P0 ;  /* 0x000000737c317207 */ /* 0x020fe40000000000 */
[----:B------:R-:W-:Y:S02]  /*1b5f0*/  SEL R51, R115, R124, P0 ;  /* 0x0000007c73337207 */ /* 0x000fe40000000000 */
[----:B------:R-:W-:Y:S02]  /*1b600*/  SEL R55, R130, R55, P0 ;  /* 0x0000003782377207 */ /* 0x000fe40000000000 */
[----:B------:R-:W-:-:S02]  /*1b610*/  SEL R59, R134, R59, P0 ;  /* 0x0000003b863b7207 */ /* 0x000fc40000000000 */
[----:B------:R-:W-:-:S07]  /*1b620*/  SEL R71, R146, R71, P0 ;  /* 0x0000004792477207 */ /* 0x000fce0000000000 */
.L_x_959:
[----:B------:R-:W-:Y:S05]  /*1b630*/  WARPSYNC.ALL ;  /* 0x0000000000007948 */ /* 0x000fea0003800000 */
[----:B------:R-:W-:Y:S01]  /*1b640*/  BAR.SYNC.DEFER_BLOCKING 0x1, 0x100 ;  /* 0x0044000000007b1d */ /* 0x000fe20000010000 */
[----:B------:R-:W-:-:S05]  /*1b650*/  VIADD R88, R149, 0xffffff80 ;  /* 0xffffff8095587836 */ /* 0x000fca0000000000 */
[----:B------:R-:W-:Y:S02]  /*1b660*/  ULDC.64 UR4, c[0x0][0xc00] ;  /* 0x0003000000047ab9 */ /* 0x000fe40000000a00 */
[----:B------:R-:W0:Y:S01]  /*1b670*/  LDC R3, c[0x0][0xbe8] ;  /* 0x0002fa00ff037b82 */ /* 0x000e220000000800 */
[----:B------:R-:W2:Y:S01]  /*1b680*/  LDL R82, [R1+0x3c] ;  /* 0x00003c0001527983 */ /* 0x000ea20000100800 */
[----:B------:R-:W-:Y:S02]  /*1b690*/  ISETP.NE.U32.AND P1, PT, RZ, UR4, PT ;  /* 0x00000004ff007c0c */ /* 0x000fe4000bf25070 */
[----:B------:R-:W-:Y:S02]  /*1b6a0*/  IADD3 R108, P2, R87, UR4, RZ ;  /* 0x00000004576c7c10 */ /* 0x000fe4000ff5e0ff */
[----:B------:R-:W-:Y:S02]  /*1b6b0*/  ISETP.NE.AND.EX P1, PT, RZ, UR5, PT, P1 ;  /* 0x00000005ff007c0c */ /* 0x000fe4000bf25310 */
[----:B------:R-:W-:Y:S01]  /*1b6c0*/  IADD3.X R109, R104, UR5, RZ, P2, !PT ;  /* 0x00000005686d7c10 */ /* 0x000fe200097fe4ff */
[----:B------:R-:W-:Y:S01]  /*1b6d0*/  ULDC.64 UR4, c[0x0][0xc08] ;  /* 0x0003020000047ab9 */ /* 0x000fe20000000a00 */
[----:B------:R1:W-:Y:S04]  /*1b6e0*/  STSM.16.M88.4 [R106], R4 ;  /* 0x000000046a007844 */ /* 0x0003e80000000200 */
[----:B------:R3:W-:Y:S04]  /*1b6f0*/  STSM.16.M88.4 [R73], R8 ;  /* 0x0000000849007844 */ /* 0x0007e80000000200 */
[----:B------:R4:W-:Y:S04]  /*1b700*/  STSM.16.M88.4 [R89], R12 ;  /* 0x0000000c59007844 */ /* 0x0009e80000000200 */
[----:B------:R0:W-:Y:S01]  /*1b710*/  STSM.16.M88.4 [R91], R24 ;  /* 0x000000185b007844 */ /* 0x0001e20000000200 */
[----:B-1----:R-:W-:-:S03]  /*1b720*/  SHF.R.S32.HI R4, RZ, 0x1f, R88 ;  /* 0x0000001fff047819 */ /* 0x002fc60000011458 */
[----:B------:R1:W-:Y:S01]  /*1b730*/  STSM.16.M88.4 [R93], R28 ;  /* 0x0000001c5d007844 */ /* 0x0003e20000000200 */
[----:B------:R-:W-:-:S03]  /*1b740*/  LEA.HI R5, R4, R88, RZ, 0x7 ;  /* 0x0000005804057211 */ /* 0x000fc600078f38ff */
[----:B------:R1:W-:Y:S01]  /*1b750*/  STSM.16.M88.4 [R95], R32 ;  /* 0x000000205f007844 */ /* 0x0003e20000000200 */
[----:B---3--:R-:W-:Y:S02]  /*1b760*/  SEL R73, R75, R20, P0 ;  /* 0x000000144b497207 */ /* 0x008fe40000000000 */
[----:B------:R-:W-:Y:S01]  /*1b770*/  LOP3.LUT R6, R5, 0xffffff80, RZ, 0xc0, !PT ;  /* 0xffffff8005067812 */ /* 0x000fe200078ec0ff */
[----:B------:R1:W-:Y:S01]  /*1b780*/  STSM.16.M88.4 [R97], R36 ;  /* 0x0000002461007844 */ /* 0x0003e20000000200 */
[----:B------:R-:W-:Y:S02]  /*1b790*/  SEL R75, R20, R75, P0 ;  /* 0x0000004b144b7207 */ /* 0x000fe40000000000 */
[----:B----4-:R-:W-:Y:S01]  /*1b7a0*/  IADD3 R14, R88, -R6, RZ ;  /* 0x80000006580e7210 */ /* 0x010fe20007ffe0ff */
[----:B------:R1:W-:Y:S03]  /*1b7b0*/  STSM.16.M88.4 [R99], R40 ;  /* 0x0000002863007844 */ /* 0x0003e60000000200 */
[----:B------:R-:W-:Y:S01]  /*1b7c0*/  SHF.R.S32.HI R7, RZ, 0x1f, R14 ;  /* 0x0000001fff077819 */ /* 0x000fe2000001140e */
[----:B------:R1:W-:Y:S03]  /*1b7d0*/  STSM.16.M88.4 [R101], R44 ;  /* 0x0000002c65007844 */ /* 0x0003e60000000200 */
[----:B------:R-:W-:Y:S01]  /*1b7e0*/  LEA.HI R6, R7, R14, RZ, 0x2 ;  /* 0x0000000e07067211 */ /* 0x000fe200078f10ff */
[----:B------:R1:W-:Y:S03]  /*1b7f0*/  STSM.16.M88.4 [R102], R48 ;  /* 0x0000003066007844 */ /* 0x0003e60000000200 */
[--C-:B------:R-:W-:Y:S01]  /*1b800*/  SHF.R.S32.HI R8, RZ, 0x2, R6.reuse ;  /* 0x00000002ff087819 */ /* 0x100fe20000011406 */
[----:B------:R1:W-:Y:S01]  /*1b810*/  STSM.16.M88.4 [R103], R52 ;  /* 0x0000003467007844 */ /* 0x0003e20000000200 */
[----:B------:R-:W-:-:S03]  /*1b820*/  SHF.R.S32.HI R9, RZ, 0x1f, R6 ;  /* 0x0000001fff097819 */ /* 0x000fc60000011406 */
[----:B------:R1:W-:Y:S01]  /*1b830*/  STSM.16.M88.4 [R105], R56 ;  /* 0x0000003869007844 */ /* 0x0003e20000000200 */
[----:B------:R-:W-:-:S03]  /*1b840*/  ISETP.NE.U32.AND P0, PT, RZ, UR4, PT ;  /* 0x00000004ff007c0c */ /* 0x000fc6000bf05070 */
[----:B------:R1:W-:Y:S01]  /*1b850*/  STSM.16.M88.4 [R79], R60 ;  /* 0x0000003c4f007844 */ /* 0x0003e20000000200 */
[----:B------:R-:W-:-:S03]  /*1b860*/  LEA.HI R9, R9, R8, RZ, 0x3 ;  /* 0x0000000809097211 */ /* 0x000fc600078f18ff */
[----:B------:R1:W-:Y:S01]  /*1b870*/  STSM.16.M88.4 [R81], R64 ;  /* 0x0000004051007844 */ /* 0x0003e20000000200 */
[----:B------:R-:W-:-:S03]  /*1b880*/  LEA.HI R10, R4, R88, RZ, 0x2 ;  /* 0x00000058040a7211 */ /* 0x000fc600078f10ff */
[----:B------:R1:W-:Y:S01]  /*1b890*/  STSM.16.M88.4 [R83], R68 ;  /* 0x0000004453007844 */ /* 0x0003e20000000200 */
[----:B------:R-:W-:-:S03]  /*1b8a0*/  SHF.R.S32.HI R4, RZ, 0x7, R5 ;  /* 0x00000007ff047819 */ /* 0x000fc60000011405 */
[----:B------:R1:W-:Y:S01]  /*1b8b0*/  STSM.16.M88.4 [R85], R72 ;  /* 0x0000004855007844 */ /* 0x0003e20000000200 */
[----:B------:R-:W-:Y:S01]  /*1b8c0*/  BAR.SYNC.DEFER_BLOCKING 0x1, 0x100 ;  /* 0x0044000000007b1d */ /* 0x000fe20000010000 */
[----:B------:R-:W-:Y:S02]  /*1b8d0*/  ISETP.NE.AND.EX P0, PT, RZ, UR5, PT, P0 ;  /* 0x00000005ff007c0c */ /* 0x000fe4000bf05300 */
[----:B------:R-:W-:Y:S02]  /*1b8e0*/  LOP3.LUT R9, R9, 0xfffffff8, RZ, 0xc0, !PT ;  /* 0xfffffff809097812 */ /* 0x000fe400078ec0ff */
[----:B------:R-:W-:Y:S02]  /*1b8f0*/  LEA.HI R7, R7, R14, RZ, 0x5 ;  /* 0x0000000e07077211 */ /* 0x000fe400078f28ff */
[----:B------:R-:W-:Y:S01]  /*1b900*/  LEA.HI R5, R5, R4, RZ, 0x1 ;  /* 0x0000000405057211 */ /* 0x000fe200078f08ff */
[----:B------:R-:W-:Y:S01]  /*1b910*/  IMAD.IADD R6, R8, 0x1, -R9 ;  /* 0x0000000108067824 */ /* 0x000fe200078e0a09 */
[----:B------:R-:W-:-:S02]  /*1b920*/  SHF.R.S32.HI R7, RZ, 0x5, R7 ;  /* 0x00000005ff077819 */ /* 0x000fc40000011407 */
[----:B------:R-:W-:-:S03]  /*1b930*/  LOP3.LUT R5, R5, 0x3fffffe, RZ, 0xc0, !PT ;  /* 0x03fffffe05057812 */ /* 0x000fc600078ec0ff */
[----:B------:R-:W-:Y:S01]  /*1b940*/  IMAD R6, R7, 0x10, R6 ;  /* 0x0000001007067824 */ /* 0x000fe200078e0206 */
[----:B------:R-:W-:Y:S02]  /*1b950*/  IADD3 R5, R4, -R5, RZ ;  /* 0x8000000504057210 */ /* 0x000fe40007ffe0ff */
[----:B------:R-:W-:Y:S01]  /*1b960*/  @P0 IADD3 R4, P3, R87, UR4, RZ ;  /* 0x0000000457040c10 */ /* 0x000fe2000ff7e0ff */
[----:B------:R-:W-:Y:S01]  /*1b970*/  ULDC UR4, c[0x0][0xa88] ;  /* 0x0002a20000047ab9 */ /* 0x000fe20000000800 */
[----:B------:R-:W-:Y:S01]  /*1b980*/  LEA R15, R5, R6, 0x6 ;  /* 0x00000006050f7211 */ /* 0x000fe200078e30ff */
[----:B------:R-:W-:Y:S01]  /*1b990*/  IMAD.U32 R6, RZ, RZ, UR4 ;  /* 0x00000004ff067e24 */ /* 0x000fe2000f8e00ff */
[----:B------:R-:W-:Y:S01]  /*1b9a0*/  @P0 IADD3.X R5, R104, UR5, RZ, P3, !PT ;  /* 0x0000000568050c10 */ /* 0x000fe20009ffe4ff */
[----:B------:R1:W5:Y:S01]  /*1b9b0*/  @P1 LDG.E R78, desc[UR36][R108.64] ;  /* 0x000000246c4e1981 */ /* 0x000362000c1e1900 */
[----:B0-----:R-:W-:Y:S02]  /*1b9c0*/  ISETP.NE.AND P2, PT, R3, 0x1, PT ;  /* 0x000000010300780c */ /* 0x001fe40003f45270 */
[----:B------:R-:W-:Y:S01]  /*1b9d0*/  LOP3.LUT R10, R10, 0xfffffffc, RZ, 0xc0, !PT ;  /* 0xfffffffc0a0a7812 */ /* 0x000fe200078ec0ff */
[----:B------:R1:W5:Y:S04]  /*1b9e0*/  @P0 LDG.E R6, desc[UR36][R4.64] ;  /* 0x0000002404060981 */ /* 0x000368000c1e1900 */
[----:B------:R-:W-:-:S05]  /*1b9f0*/  IMAD.IADD R10, R88, 0x1, -R10 ;  /* 0x00000001580a7824 */ /* 0x000fca00078e0a0a */
[----:B------:R-:W-:Y:S01]  /*1ba00*/  LEA.HI R11, R10, R10, RZ, 0x1 ;  /* 0x0000000a0a0b7211 */ /* 0x000fe200078f08ff */
[----:B------:R-:W0:Y:S03]  /*1ba10*/  @P2 LDC R8, c[0x0][0xbec] ;  /* 0x0002fb00ff082b82 */ /* 0x000e260000000800 */
[----:B------:R-:W-:-:S05]  /*1ba20*/  LOP3.LUT R11, R11, 0x1ffffffe, RZ, 0xc0, !PT ;  /* 0x1ffffffe0b0b7812 */ /* 0x000fca00078ec0ff */
[----:B------:R-:W3:Y:S01]  /*1ba30*/  @P2 LDC R9, c[0x0][0xbf0] ;  /* 0x0002fc00ff092b82 */ /* 0x000ee20000000800 */
[----:B------:R-:W-:-:S04]  /*1ba40*/  IMAD.IADD R10, R10, 0x1, -R11 ;  /* 0x000000010a0a7824 */ /* 0x000fc800078e0a0b */
[----:B------:R-:W-:-:S05]  /*1ba50*/  IMAD R10, R10, 0x8, R15 ;  /* 0x000000080a0a7824 */ /* 0x000fca00078e020f */
[----:B--2---:R-:W-:Y:S01]  /*1ba60*/  LEA R13, R82, R10, 0x7 ;  /* 0x0000000a520d7211 */ /* 0x004fe200078e38ff */
[----:B01-3--:R-:W-:Y:S06]  /*1ba70*/  @P0 BRA `(.L_x_666) ;  /* 0x0000000000100947 */ /* 0x00bfec0003800000 */
[----:B------:R-:W-:Y:S05]  /*1ba80*/  @!P1 BRA `(.L_x_666) ;  /* 0x00000000000c9947 */ /* 0x000fea0003800000 */
[----:B------:R-:W2:Y:S04]  /*1ba90*/  LDG.E R5, desc[UR36][R108.64] ;  /* 0x000000246c057981 */ /* 0x000ea8000c1e1900 */
[----:B-----5:R-:W2:Y:S02]  /*1baa0*/  LDG.E R6, desc[UR36][R108.64+0x4] ;  /* 0x000004246c067981 */ /* 0x020ea4000c1e1900 */
[----:B--2---:R-:W-:-:S07]  /*1bab0*/  IMAD.IADD R6, R6, 0x1, -R5 ;  /* 0x0000000106067824 */ /* 0x004fce00078e0a05 */
.L_x_666:
[----:B------:R-:W2:Y:S01]  /*1bac0*/  LDL.LU R84, [R1+0x30] ;  /* 0x0000300001547983 */ /* 0x000ea20000300800 */
[----:B------:R-:W-:Y:S01]  /*1bad0*/  @P2 IMAD.HI.U32 R4, R13, R8, RZ ;  /* 0x000000080d042227 */ /* 0x000fe200078e00ff */
[----:B------:R-:W-:Y:S01]  /*1bae0*/  ULDC.64 UR4, c[0x0][0xb90] ;  /* 0x0002e40000047ab9 */ /* 0x000fe20000000a00 */
[----:B-----5:R-:W-:Y:S01]  /*1baf0*/  SHF.R.S32.HI R79, RZ, 0x1f, R78 ;  /* 0x0000001fff4f7819 */ /* 0x020fe2000001144e */
[----:B------:R-:W0:Y:S01]  /*1bb00*/  @P2 LDC R83, c[0x0][0xbec] ;  /* 0x0002fb00ff532b82 */ /* 0x000e220000000800 */
[----:B------:R-:W-:Y:S01]  /*1bb10*/  IMAD.MOV.U32 R7, RZ, RZ, R13 ;  /* 0x000000ffff077224 */ /* 0x000fe200078e000d */
[----:B------:R-:W-:Y:S01]  /*1bb20*/  @P2 SHF.R.U32.HI R7, RZ, R9, R4 ;  /* 0x00000009ff072219 */ /* 0x000fe20000011604 */
[----:B------:R-:W-:Y:S01]  /*1bb30*/  IMAD R81, R6, R3, RZ ;  /* 0x0000000306517224 */ /* 0x000fe200078e02ff */
[----:B------:R-:W-:Y:S02]  /*1bb40*/  SEL R20, R143, RZ, !P1 ;  /* 0x000000ff8f147207 */ /* 0x000fe40004800000 */
[----:B------:R-:W-:-:S02]  /*1bb50*/  SEL R21, R141, RZ, !P1 ;  /* 0x000000ff8d157207 */ /* 0x000fc40004800000 */
[----:B------:R-:W-:Y:S01]  /*1bb60*/  LEA R11, R219, R18, 0x6 ;  /* 0x00000012db0b7211 */ /* 0x000fe200078e30ff */
[----:B------:R-:W1:Y:S04]  /*1bb70*/  @P2 LDC R85, c[0x0][0xbf0] ;  /* 0x0002fc00ff552b82 */ /* 0x000e680000000800 */
[----:B------:R-:W-:Y:S01]  /*1bb80*/  IMAD.WIDE R76, R11, 0x2, R76 ;  /* 0x000000020b4c7825 */ /* 0x000fe200078e024c */
[----:B------:R-:W-:Y:S02]  /*1bb90*/  SHF.R.S32.HI R11, RZ, 0x1f, R7 ;  /* 0x0000001fff0b7819 */ /* 0x000fe40000011407 */
[----:B------:R-:W-:-:S04]  /*1bba0*/  IADD3 R29, P3, R76, 0x4000, RZ ;  /* 0x000040004c1d7810 */ /* 0x000fc80007f7e0ff */
[----:B------:R-:W-:-:S04]  /*1bbb0*/  LOP3.LUT R28, R29, 0x380, RZ, 0xc0, !PT ;  /* 0x000003801d1c7812 */ /* 0x000fc800078ec0ff */
[----:B------:R-:W-:-:S04]  /*1bbc0*/  SHF.R.U64 R28, R28, 0x3, RZ ;  /* 0x000000031c1c7819 */ /* 0x000fc800000012ff */
[----:B------:R-:W-:Y:S01]  /*1bbd0*/  LOP3.LUT R28, R28, R29, RZ, 0x3c, !PT ;  /* 0x0000001d1c1c7212 */ /* 0x000fe200078e3cff */
[----:B------:R-:W-:Y:S01]  /*1bbe0*/  IMAD.X R29, RZ, RZ, R77, P3 ;  /* 0x000000ffff1d7224 */ /* 0x000fe200018e064d */
        /* <DEDUP_REMOVED lines=10> */
[----:B------:R-:W-:-:S04]  /*1bc90*/  SHF.R.S32.HI R86, RZ, 0x1f, R88 ;  /* 0x0000001fff567819 */ /* 0x000fc80000011458 */
[----:B------:R-:W-:-:S04]  /*1bca0*/  LEA.HI R86, R86, R88, RZ, 0x3 ;  /* 0x0000005856567211 */ /* 0x000fc800078f18ff */
[----:B------:R-:W-:-:S04]  /*1bcb0*/  LOP3.LUT R86, R86, 0xfffffff8, RZ, 0xc0, !PT ;  /* 0xfffffff856567812 */ /* 0x000fc800078ec0ff */
[----:B------:R-:W-:Y:S01]  /*1bcc0*/  IADD3 R86, R88, -R86, RZ ;  /* 0x8000005658567210 */ /* 0x000fe20007ffe0ff */
[----:B------:R-:W-:Y:S01]  /*1bcd0*/  BSSY B1, `(.L_x_667) ;  /* 0x00000bf000017945 */ /* 0x000fe20003800000 */
[----:B------:R-:W-:Y:S02]  /*1bce0*/  IADD3 R88, R18, 0x80, RZ ;  /* 0x0000008012587810 */ /* 0x000fe40007ffe0ff */
[----:B------:R-:W-:Y:S02]  /*1bcf0*/  SHF.R.S32.HI R87, RZ, 0x1f, R218 ;  /* 0x0000001fff577819 */ /* 0x000fe400000114da */
[----:B------:R-:W-:Y:S02]  /*1bd00*/  SHF.R.S32.HI R90, RZ, 0x1f, R18 ;  /* 0x0000001fff5a7819 */ /* 0x000fe40000011412 */
[----:B------:R-:W-:Y:S02]  /*1bd10*/  SHF.R.S32.HI R89, RZ, 0x1f, R88 ;  /* 0x0000001fff597819 */ /* 0x000fe40000011458 */
[----:B--2---:R-:W-:Y:S01]  /*1bd20*/  SHF.R.S32.HI R80, RZ, 0x1f, R84 ;  /* 0x0000001fff507819 */ /* 0x004fe20000011454 */
[----:B------:R-:W-:-:S04]  /*1bd30*/  IMAD.WIDE.U32 R4, R84, UR4, R78 ;  /* 0x0000000454047c25 */ /* 0x000fc8000f8e004e */
[----:B------:R-:W-:-:S04]  /*1bd40*/  IMAD R8, R80, UR4, RZ ;  /* 0x0000000450087c24 */ /* 0x000fc8000f8e02ff */
[----:B------:R-:W-:Y:S01]  /*1bd50*/  IMAD R9, R84, UR5, R8 ;  /* 0x0000000554097c24 */ /* 0x000fe2000f8e0208 */
[----:B------:R-:W-:Y:S01]  /*1bd60*/  ULDC.64 UR4, c[0x0][0xb98] ;  /* 0x0002e60000047ab9 */ /* 0x000fe20000000a00 */
[----:B------:R-:W-:Y:S02]  /*1bd70*/  IMAD.MOV R8, RZ, RZ, -R7 ;  /* 0x000000ffff087224 */ /* 0x000fe400078e0a07 */
[----:B------:R-:W-:Y:S02]  /*1bd80*/  IMAD.IADD R5, R5, 0x1, R9 ;  /* 0x0000000105057824 */ /* 0x000fe400078e0209 */
[----:B------:R-:W-:Y:S01]  /*1bd90*/  IMAD R9, R3, R8, R13 ;  /* 0x0000000803097224 */ /* 0x000fe200078e020d */
[----:B------:R-:W-:Y:S01]  /*1bda0*/  IADD3 R13, P4, R76, 0x2000, RZ ;  /* 0x000020004c0d7810 */ /* 0x000fe20007f9e0ff */
[----:B------:R-:W-:Y:S02]  /*1bdb0*/  IMAD R8, R20, UR4, RZ ;  /* 0x0000000414087c24 */ /* 0x000fe4000f8e02ff */
[----:B------:R-:W-:-:S04]  /*1bdc0*/  IMAD.WIDE.U32 R4, R21, UR4, R4 ;  /* 0x0000000415047c25 */ /* 0x000fc8000f8e0004 */
[----:B------:R-:W-:Y:S01]  /*1bdd0*/  IMAD R10, R21, UR5, R8 ;  /* 0x00000005150a7c24 */ /* 0x000fe2000f8e0208 */
[----:B------:R-:W-:Y:S01]  /*1bde0*/  SHF.R.S32.HI R8, RZ, 0x1f, R9 ;  /* 0x0000001fff087819 */ /* 0x000fe20000011409 */
[----:B------:R-:W-:Y:S01]  /*1bdf0*/  ULDC.64 UR4, c[0x0][0xb88] ;  /* 0x0002e20000047ab9 */ /* 0x000fe20000000a00 */
[----:B------:R-:W-:Y:S02]  /*1be00*/  IADD3 R4, P0, R7, R4, RZ ;  /* 0x0000000407047210 */ /* 0x000fe40007f1e0ff */
[----:B------:R-:W-:Y:S01]  /*1be10*/  IADD3 R7, P5, R76, 0x1000, RZ ;  /* 0x000010004c077810 */ /* 0x000fe20007fbe0ff */
[----:B------:R-:W-:Y:S01]  /*1be20*/  IMAD R12, R8, UR4, RZ ;  /* 0x00000004080c7c24 */ /* 0x000fe2000f8e02ff */
[----:B------:R-:W-:Y:S02]  /*1be30*/  IADD3.X R5, R11, R5, R10, P0, !PT ;  /* 0x000000050b057210 */ /* 0x000fe400007fe40a */
[----:B------:R-:W-:Y:S01]  /*1be40*/  LOP3.LUT P0, RZ, R14, 0x3, RZ, 0xc0, !PT ;  /* 0x000000030eff7812 */ /* 0x000fe2000780c0ff */
[----:B------:R-:W-:Y:S01]  /*1be50*/  IMAD R11, R9, UR5, R12 ;  /* 0x00000005090b7c24 */ /* 0x000fe2000f8e020c */
[----:B------:R-:W-:Y:S01]  /*1be60*/  LOP3.LUT R12, R13, 0x380, RZ, 0xc0, !PT ;  /* 0x000003800d0c7812 */ /* 0x000fe200078ec0ff */
[----:B------:R-:W-:Y:S01]  /*1be70*/  IMAD.WIDE.U32 R4, R9, UR4, R4 ;  /* 0x0000000409047c25 */ /* 0x000fe2000f8e0004 */
[----:B------:R-:W-:Y:S01]  /*1be80*/  ULDC.64 UR4, c[0x0][0xb50] ;  /* 0x0002d40000047ab9 */ /* 0x000fe20000000a00 */
[----:B------:R-:W-:-:S02]  /*1be90*/  LOP3.LUT R8, R7, 0x380, RZ, 0xc0, !PT ;  /* 0x0000038007087812 */ /* 0x000fc400078ec0ff */
[----:B------:R-:W-:Y:S01]  /*1bea0*/  SHF.R.U64 R12, R12, 0x3, RZ ;  /* 0x000000030c0c7819 */ /* 0x000fe200000012ff */
[--C-:B------:R-:W-:Y:S01]  /*1beb0*/  IMAD.X R9, RZ, RZ, R77.reuse, P5 ;  /* 0x000000ffff097224 */ /* 0x100fe200028e064d */
[----:B------:R-:W-:Y:S02]  /*1bec0*/  IADD3 R5, R5, R11, RZ ;  /* 0x0000000b05057210 */ /* 0x000fe40007ffe0ff */
[----:B------:R-:W-:Y:S02]  /*1bed0*/  LEA R10, P1, R4, UR4, 0x2 ;  /* 0x00000004040a7c11 */ /* 0x000fe4000f8210ff */
[----:B------:R-:W-:Y:S01]  /*1bee0*/  LOP3.LUT R12, R12, R13, RZ, 0x3c, !PT ;  /* 0x0000000d0c0c7212 */ /* 0x000fe200078e3cff */
[----:B------:R-:W-:Y:S01]  /*1bef0*/  IMAD.X R13, RZ, RZ, R77, P4 ;  /* 0x000000ffff0d7224 */ /* 0x000fe200020e064d */
[----:B------:R-:W-:Y:S01]  /*1bf00*/  LEA.HI.X R11, R4, UR5, R5, 0x2, P1 ;  /* 0x00000005040b7c11 */ /* 0x000fe200088f1405 */
[----:B------:R-:W-:Y:S01]  /*1bf10*/  SHFL.IDX PT, R50, R10, RZ, 0x1c1f ;  /* 0x001c1fff0a327589 */ /* 0x000fe200000e0000 */
[----:B------:R-:W-:Y:S01]  /*1bf20*/  IADD3 R25, P1, R76, 0x3000, RZ ;  /* 0x000030004c197810 */ /* 0x000fe20007f3e0ff */
[----:B------:R-:W-:Y:S01]  /*1bf30*/  IMAD R4, R82, 0x80, R15 ;  /* 0x0000008052047824 */ /* 0x000fe200078e020f */
[C---:B------:R-:W-:Y:S01]  /*1bf40*/  IADD3 R33, P5, R76.reuse, 0x5000, RZ ;  /* 0x000050004c217810 */ /* 0x040fe20007fbe0ff */
[----:B------:R-:W2:Y:S01]  /*1bf50*/  SHFL.IDX PT, R51, R11, RZ, 0x1c1f ;  /* 0x001c1fff0b337589 */ /* 0x000ea200000e0000 */
[----:B------:R-:W-:Y:S01]  /*1bf60*/  LOP3.LUT R24, R25, 0x380, RZ, 0xc0, !PT ;  /* 0x0000038019187812 */ /* 0x000fe200078ec0ff */
[----:B------:R-:W-:Y:S01]  /*1bf70*/  ULDC.64 UR4, c[0x0][0xaa0] ;  /* 0x0002a80000047ab9 */ /* 0x000fe20000000a00 */
[----:B------:R-:W-:Y:S01]  /*1bf80*/  IADD3 R37, P4, R76, 0x6000, RZ ;  /* 0x000060004c257810 */ /* 0x000fe20007f9e0ff */
[----:B------:R-:W-:Y:S01]  /*1bf90*/  SHFL.IDX PT, R54, R10, 0x1, 0x1c1f ;  /* 0x003c1f000a367f89 */ /* 0x000fe200000e0000 */
[----:B------:R-:W-:-:S02]  /*1bfa0*/  SHF.R.U64 R24, R24, 0x3, RZ ;  /* 0x0000000318187819 */ /* 0x000fc400000012ff */
[----:B------:R-:W-:Y:S01]  /*1bfb0*/  LOP3.LUT R32, R33, 0x380, RZ, 0xc0, !PT ;  /* 0x0000038021207812 */ /* 0x000fe200078ec0ff */
[----:B------:R-:W3:Y:S01]  /*1bfc0*/  SHFL.IDX PT, R55, R11, 0x1, 0x1c1f ;  /* 0x003c1f000b377f89 */ /* 0x000ee200000e0000 */
[----:B------:R-:W-:Y:S02]  /*1bfd0*/  LOP3.LUT R24, R24, R25, RZ, 0x3c, !PT ;  /* 0x0000001918187212 */ /* 0x000fe400078e3cff */
[----:B------:R-:W-:Y:S02]  /*1bfe0*/  IADD3.X R25, RZ, R77, RZ, P1, !PT ;  /* 0x0000004dff197210 */ /* 0x000fe40000ffe4ff */
[----:B------:R-:W-:Y:S02]  /*1bff0*/  IADD3 R41, P1, R76, 0x7000, RZ ;  /* 0x000070004c297810 */ /* 0x000fe40007f3e0ff */
[----:B------:R-:W-:Y:S02]  /*1c000*/  LOP3.LUT R36, R37, 0x380, RZ, 0xc0, !PT ;  /* 0x0000038025247812 */ /* 0x000fe400078ec0ff */
[----:B------:R-:W-:-:S02]  /*1c010*/  LOP3.LUT R40, R41, 0x380, RZ, 0xc0, !PT ;  /* 0x0000038029287812 */ /* 0x000fc400078ec0ff */
[----:B------:R-:W-:Y:S02]  /*1c020*/  SHF.R.U64 R32, R32, 0x3, RZ ;  /* 0x0000000320207819 */ /* 0x000fe400000012ff */
[----:B------:R-:W-:Y:S02]  /*1c030*/  SHF.R.U64 R40, R40, 0x3, RZ ;  /* 0x0000000328287819 */ /* 0x000fe400000012ff */
[----:B------:R-:W-:Y:S02]  /*1c040*/  SHF.R.U64 R36, R36, 0x3, RZ ;  /* 0x0000000324247819 */ /* 0x000fe400000012ff */
[----:B------:R-:W-:Y:S01]  /*1c050*/  LOP3.LUT R40, R40, R41, RZ, 0x3c, !PT ;  /* 0x0000002928287212 */ /* 0x000fe200078e3cff */
[--C-:B------:R-:W-:Y:S01]  /*1c060*/  IMAD.X R41, RZ, RZ, R77.reuse, P1 ;  /* 0x000000ffff297224 */ /* 0x100fe200008e064d */
[----:B------:R-:W-:Y:S02]  /*1c070*/  IADD3 R57, P1, R76, 0xb000, RZ ;  /* 0x0000b0004c397810 */ /* 0x000fe40007f3e0ff */
[----:B------:R-:W-:Y:S01]  /*1c080*/  LOP3.LUT R32, R32, R33, RZ, 0x3c, !PT ;  /* 0x0000002120207212 */ /* 0x000fe200078e3cff */
[----:B------:R-:W-:Y:S01]  /*1c090*/  IMAD.X R33, RZ, RZ, R77, P5 ;  /* 0x000000ffff217224 */ /* 0x000fe200028e064d */
[----:B------:R-:W-:-:S02]  /*1c0a0*/  LOP3.LUT R56, R57, 0x380, RZ, 0xc0, !PT ;  /* 0x0000038039387812 */ /* 0x000fc400078ec0ff */
[----:B------:R-:W-:Y:S02]  /*1c0b0*/  LOP3.LUT R36, R36, R37, RZ, 0x3c, !PT ;  /* 0x0000002524247212 */ /* 0x000fe400078e3cff */
[----:B------:R-:W-:Y:S02]  /*1c0c0*/  IADD3.X R37, RZ, R77, RZ, P4, !PT ;  /* 0x0000004dff257210 */ /* 0x000fe400027fe4ff */
[C---:B------:R-:W-:Y:S02]  /*1c0d0*/  IADD3 R49, P5, R76.reuse, 0x9000, RZ ;  /* 0x000090004c317810 */ /* 0x040fe40007fbe0ff */
[----:B------:R-:W-:Y:S02]  /*1c0e0*/  IADD3 R53, P4, R76, 0xa000, RZ ;  /* 0x0000a0004c357810 */ /* 0x000fe40007f9e0ff */
[----:B------:R-:W-:Y:S02]  /*1c0f0*/  SHF.R.U64 R56, R56, 0x3, RZ ;  /* 0x0000000338387819 */ /* 0x000fe400000012ff */
[----:B------:R-:W-:-:S02]  /*1c100*/  LOP3.LUT R48, R49, 0x380, RZ, 0xc0, !PT ;  /* 0x0000038031307812 */ /* 0x000fc400078ec0ff */
[----:B------:R-:W-:Y:S02]  /*1c110*/  LOP3.LUT R52, R53, 0x380, RZ, 0xc0, !PT ;  /* 0x0000038035347812 */ /* 0x000fe400078ec0ff */
[----:B------:R-:W-:Y:S02]  /*1c120*/  LOP3.LUT R56, R56, R57, RZ, 0x3c, !PT ;  /* 0x0000003938387212 */ /* 0x000fe400078e3cff */
[----:B------:R-:W-:Y:S02]  /*1c130*/  IADD3.X R57, RZ, R77, RZ, P1, !PT ;  /* 0x0000004dff397210 */ /* 0x000fe40000ffe4ff */
[C---:B------:R-:W-:Y:S01]  /*1c140*/  ISETP.GE.OR P1, PT, R4.reuse, R81, P0 ;  /* 0x000000510400720c */ /* 0x040fe20000726670 */
[----:B------:R-:W-:Y:S01]  /*1c150*/  VIADD R4, R4, 0x8 ;  /* 0x0000000804047836 */ /* 0x000fe20000000000 */
[----:B------:R-:W-:Y:S02]  /*1c160*/  SHF.R.U64 R48, R48, 0x3, RZ ;  /* 0x0000000330307819 */ /* 0x000fe400000012ff */
[----:B------:R-:W-:-:S02]  /*1c170*/  SHF.R.U64 R52, R52, 0x3, RZ ;  /* 0x0000000334347819 */ /* 0x000fc400000012ff */
[----:B------:R-:W-:Y:S02]  /*1c180*/  SHF.R.U64 R8, R8, 0x3, RZ ;  /* 0x0000000308087819 */ /* 0x000fe400000012ff */
[----:B------:R-:W-:Y:S02]  /*1c190*/  LOP3.LUT R48, R48, R49, RZ, 0x3c, !PT ;  /* 0x0000003130307212 */ /* 0x000fe400078e3cff */
[----:B------:R-:W-:Y:S01]  /*1c1a0*/  LOP3.LUT R52, R52, R53, RZ, 0x3c, !PT ;  /* 0x0000003534347212 */ /* 0x000fe200078e3cff */
[----:B------:R-:W-:Y:S01]  /*1c1b0*/  IMAD.X R53, RZ, RZ, R77, P4 ;  /* 0x000000ffff357224 */ /* 0x000fe200020e064d */
[----:B------:R-:W-:Y:S01]  /*1c1c0*/  LOP3.LUT R8, R8, R7, RZ, 0x3c, !PT ;  /* 0x0000000708087212 */ /* 0x000fe200078e3cff */
[----:B--2---:R2:W-:Y:S01]  /*1c1d0*/  @!P1 ST.E desc[UR36][R50.64], R0 ;  /* 0x0000000032009985 */ /* 0x0045e2000c101924 */
[----:B------:R-:W-:Y:S02]  /*1c1e0*/  IADD3.X R49, RZ, R77, RZ, P5, !PT ;  /* 0x0000004dff317210 */ /* 0x000fe40002ffe4ff */
[----:B------:R-:W-:-:S02]  /*1c1f0*/  IADD3 R5, P3, R76, 0xf000, RZ ;  /* 0x0000f0004c057810 */ /* 0x000fc40007f7e0ff */
[----:B------:R-:W-:Y:S02]  /*1c200*/  ISETP.GE.OR P0, PT, R4, R81, P0 ;  /* 0x000000510400720c */ /* 0x000fe40000706670 */
[C---:B------:R-:W-:Y:S01]  /*1c210*/  IADD3 R65, P5, R76.reuse, 0xd000, RZ ;  /* 0x0000d0004c417810 */ /* 0x040fe20007fbe0ff */
[----:B------:R-:W-:Y:S01]  /*1c220*/  IMAD.X R73, RZ, RZ, R77, P3 ;  /* 0x000000ffff497224 */ /* 0x000fe200018e064d */
[C---:B------:R-:W-:Y:S02]  /*1c230*/  IADD3 R69, P4, R76.reuse, 0xe000, RZ ;  /* 0x0000e0004c457810 */ /* 0x040fe40007f9e0ff */
[----:B------:R-:W-:Y:S02]  /*1c240*/  LOP3.LUT R7, R76, 0x380, RZ, 0xc0, !PT ;  /* 0x000003804c077812 */ /* 0x000fe400078ec0ff */
[----:B------:R-:W-:Y:S02]  /*1c250*/  LOP3.LUT R4, R5, 0x380, RZ, 0xc0, !PT ;  /* 0x0000038005047812 */ /* 0x000fe400078ec0ff */
[----:B------:R-:W-:-:S02]  /*1c260*/  LOP3.LUT R64, R65, 0x380, RZ, 0xc0, !PT ;  /* 0x0000038041407812 */ /* 0x000fc400078ec0ff */
[----:B------:R-:W-:Y:S01]  /*1c270*/  LOP3.LUT R68, R69, 0x380, RZ, 0xc0, !PT ;  /* 0x0000038045447812 */ /* 0x000fe200078ec0ff */
[----:B---3--:R3:W-:Y:S01]  /*1c280*/  @!P0 ST.E desc[UR36][R54.64], R2 ;  /* 0x0000000236008985 */ /* 0x0087e2000c101924 */
[----:B------:R-:W-:Y:S02]  /*1c290*/  SHF.R.U64 R7, R7, 0x3, RZ ;  /* 0x0000000307077819 */ /* 0x000fe400000012ff */
[----:B------:R-:W-:Y:S01]  /*1c2a0*/  SHF.R.U64 R4, R4, 0x3, RZ ;  /* 0x0000000304047819 */ /* 0x000fe200000012ff */
[----:B------:R-:W5:Y:S01]  /*1c2b0*/  LD.E.128 R8, desc[UR36][R8.64] ;  /* 0x0000002408087980 */ /* 0x000f62000c101d00 */
[----:B------:R-:W-:Y:S02]  /*1c2c0*/  SHF.R.U64 R64, R64, 0x3, RZ ;  /* 0x0000000340407819 */ /* 0x000fe400000012ff */
[----:B------:R-:W-:Y:S01]  /*1c2d0*/  SHF.R.U64 R68, R68, 0x3, RZ ;  /* 0x0000000344447819 */ /* 0x000fe200000012ff */
[----:B------:R-:W5:Y:S01]  /*1c2e0*/  LD.E.128 R12, desc[UR36][R12.64] ;  /* 0x000000240c0c7980 */ /* 0x000f62000c101d00 */
[----:B------:R-:W-:-:S02]  /*1c2f0*/  LOP3.LUT R76, R7, R76, RZ, 0x3c, !PT ;  /* 0x0000004c074c7212 */ /* 0x000fc400078e3cff */
[----:B------:R-:W-:Y:S01]  /*1c300*/  LOP3.LUT R64, R64, R65, RZ, 0x3c, !PT ;  /* 0x0000004140407212 */ /* 0x000fe200078e3cff */
[----:B------:R-:W5:Y:S01]  /*1c310*/  LD.E.128 R24, desc[UR36][R24.64] ;  /* 0x0000002418187980 */ /* 0x000f62000c101d00 */
[----:B------:R-:W-:Y:S01]  /*1c320*/  LOP3.LUT R68, R68, R69, RZ, 0x3c, !PT ;  /* 0x0000004544447212 */ /* 0x000fe200078e3cff */
[----:B------:R-:W-:Y:S01]  /*1c330*/  IMAD.X R69, RZ, RZ, R77, P4 ;  /* 0x000000ffff457224 */ /* 0x000fe200020e064d */
[----:B------:R-:W-:Y:S01]  /*1c340*/  LOP3.LUT R72, R4, R5, RZ, 0x3c, !PT ;  /* 0x0000000504487212 */ /* 0x000fe200078e3cff */
[----:B------:R-:W5:Y:S01]  /*1c350*/  LD.E.128 R28, desc[UR36][R28.64] ;  /* 0x000000241c1c7980 */ /* 0x000f62000c101d00 */
[----:B------:R-:W-:-:S03]  /*1c360*/  IADD3.X R65, RZ, R77, RZ, P5, !PT ;  /* 0x0000004dff417210 */ /* 0x000fc60002ffe4ff */
[----:B------:R4:W5:Y:S04]  /*1c370*/  LD.E.128 R4, desc[UR36][R76.64] ;  /* 0x000000244c047980 */ /* 0x000968000c101d00 */
[----:B------:R-:W5:Y:S04]  /*1c380*/  LD.E.128 R32, desc[UR36][R32.64] ;  /* 0x0000002420207980 */ /* 0x000f68000c101d00 */
[----:B------:R-:W5:Y:S01]  /*1c390*/  LD.E.128 R36, desc[UR36][R36.64] ;  /* 0x0000002424247980 */ /* 0x000f62000c101d00 */
[----:B----4-:R-:W-:-:S03]  /*1c3a0*/  IMAD R77, R79, UR4, RZ ;  /* 0x000000044f4d7c24 */ /* 0x010fc6000f8e02ff */
[----:B------:R-:W5:Y:S01]  /*1c3b0*/  LD.E.128 R40, desc[UR36][R40.64] ;  /* 0x0000002428287980 */ /* 0x000f62000c101d00 */
[C---:B------:R-:W-:Y:S02]  /*1c3c0*/  IMAD R79, R78.reuse, UR5, R77 ;  /* 0x000000054e4f7c24 */ /* 0x040fe4000f8e024d */
[----:B------:R-:W-:Y:S01]  /*1c3d0*/  IMAD.WIDE.U32 R76, R78, UR4, RZ ;  /* 0x000000044e4c7c25 */ /* 0x000fe2000f8e00ff */
[----:B------:R-:W-:Y:S01]  /*1c3e0*/  ULDC.64 UR4, c[0x0][0xae8] ;  /* 0x0002ba0000047ab9 */ /* 0x000fe20000000a00 */
[----:B------:R-:W5:Y:S02]  /*1c3f0*/  LD.E.128 R44, desc[UR36][R44.64] ;  /* 0x000000242c2c7980 */ /* 0x000f64000c101d00 */
[----:B------:R-:W-:Y:S02]  /*1c400*/  IMAD R78, R86, 0x20, R219 ;  /* 0x00000020564e7824 */ /* 0x000fe400078e02db */
[----:B------:R-:W-:Y:S01]  /*1c410*/  IMAD.IADD R77, R77, 0x1, R79 ;  /* 0x000000014d4d7824 */ /* 0x000fe200078e024f */
[----:B--2---:R-:W5:Y:S01]  /*1c420*/  LD.E.128 R48, desc[UR36][R48.64] ;  /* 0x0000002430307980 */ /* 0x004f62000c101d00 */
[----:B------:R-:W-:Y:S01]  /*1c430*/  IMAD R80, R80, UR4, RZ ;  /* 0x0000000450507c24 */ /* 0x000fe2000f8e02ff */
[----:B------:R-:W-:Y:S01]  /*1c440*/  LEA R78, R82, R78, 0x7 ;  /* 0x0000004e524e7211 */ /* 0x000fe200078e38ff */
[C---:B------:R-:W-:Y:S01]  /*1c450*/  IMAD.WIDE.U32 R76, R84.reuse, UR4, R76 ;  /* 0x00000004544c7c25 */ /* 0x040fe2000f8e004c */
[----:B---3--:R-:W5:Y:S03]  /*1c460*/  LD.E.128 R52, desc[UR36][R52.64] ;  /* 0x0000002434347980 */ /* 0x008f66000c101d00 */
[----:B------:R-:W-:Y:S01]  /*1c470*/  IMAD R79, R84, UR5, R80 ;  /* 0x00000005544f7c24 */ /* 0x000fe2000f8e0250 */
[----:B------:R-:W-:Y:S01]  /*1c480*/  ULDC.64 UR4, c[0x0][0xaf0] ;  /* 0x0002bc0000047ab9 */ /* 0x000fe20000000a00 */
[----:B0-----:R-:W-:Y:S01]  /*1c490*/  @P2 IMAD.HI.U32 R0, R78, R83, RZ ;  /* 0x000000534e002227 */ /* 0x001fe200078e00ff */
[----:B------:R-:W5:Y:S03]  /*1c4a0*/  LD.E.128 R56, desc[UR36][R56.64] ;  /* 0x0000002438387980 */ /* 0x000f66000c101d00 */
[----:B------:R-:W-:Y:S01]  /*1c4b0*/  IMAD.IADD R77, R77, 0x1, R79 ;  /* 0x000000014d4d7824 */ /* 0x000fe200078e024f */
[----:B------:R-:W5:Y:S01]  /*1c4c0*/  LD.E.128 R60, desc[UR36][R60.64] ;  /* 0x000000243c3c7980 */ /* 0x000f62000c101d00 */
[----:B------:R-:W-:Y:S01]  /*1c4d0*/  IMAD.MOV.U32 R79, RZ, RZ, R78 ;  /* 0x000000ffff4f7224 */ /* 0x000fe200078e004e */
[----:B-1----:R-:W-:Y:S01]  /*1c4e0*/  @P2 SHF.R.U32.HI R79, RZ, R85, R0 ;  /* 0x00000055ff4f2219 */ /* 0x002fe20000011600 */
[----:B------:R-:W-:Y:S01]  /*1c4f0*/  IMAD R20, R20, UR4, RZ ;  /* 0x0000000414147c24 */ /* 0x000fe2000f8e02ff */
[----:B------:R-:W5:Y:S02]  /*1c500*/  LD.E.128 R64, desc[UR36][R64.64] ;  /* 0x0000002440407980 */ /* 0x000f64000c101d00 */
[----:B------:R-:W-:Y:S01]  /*1c510*/  SHF.R.S32.HI R0, RZ, 0x1f, R79 ;  /* 0x0000001fff007819 */ /* 0x000fe2000001144f */
[----:B------:R-:W-:Y:S01]  /*1c520*/  IMAD R83, R21, UR5, R20 ;  /* 0x0000000515537c24 */ /* 0x000fe2000f8e0214 */
[----:B------:R-:W-:Y:S01]  /*1c530*/  IADD3 R2, -R79, RZ, RZ ;  /* 0x000000ff4f027210 */ /* 0x000fe20007ffe1ff */
[----:B------:R-:W-:Y:S01]  /*1c540*/  IMAD.WIDE.U32 R20, R21, UR4, R76 ;  /* 0x0000000415147c25 */ /* 0x000fe2000f8e004c */
[----:B------:R-:W-:Y:S01]  /*1c550*/  ULDC.64 UR4, c[0x0][0xae0] ;  /* 0x0002b80000047ab9 */ /* 0x000fe20000000a00 */
[----:B------:R-:W5:Y:S02]  /*1c560*/  LD.E.128 R68, desc[UR36][R68.64] ;  /* 0x0000002444447980 */ /* 0x000f64000c101d00 */
[----:B------:R-:W-:-:S02]  /*1c570*/  IMAD R0, R0, UR4, RZ ;  /* 0x0000000400007c24 */ /* 0x000fc4000f8e02ff */
[----:B------:R-:W-:Y:S01]  /*1c580*/  IMAD R77, R3, R2, R78 ;  /* 0x00000002034d7224 */ /* 0x000fe200078e024e */
[----:B------:R-:W5:Y:S01]  /*1c590*/  LD.E.128 R72, desc[UR36][R72.64] ;  /* 0x0000002448487980 */ /* 0x000f62000c101d00 */
[----:B------:R-:W-:Y:S02]  /*1c5a0*/  IMAD.IADD R21, R21, 0x1, R83 ;  /* 0x0000000115157824 */ /* 0x000fe400078e0253 */
[C---:B------:R-:W-:Y:S01]  /*1c5b0*/  IMAD R83, R79.reuse, UR5, R0 ;  /* 0x000000054f537c24 */ /* 0x040fe2000f8e0200 */
[----:B------:R-:W-:Y:S01]  /*1c5c0*/  SHF.R.S32.HI R0, RZ, 0x1f, R77 ;  /* 0x0000001fff007819 */ /* 0x000fe2000001144d */
[----:B------:R-:W-:Y:S01]  /*1c5d0*/  IMAD.WIDE.U32 R2, R79, UR4, R20 ;  /* 0x000000044f027c25 */ /* 0x000fe2000f8e0014 */
[----:B------:R-:W-:Y:S01]  /*1c5e0*/  ULDC.64 UR4, c[0x0][0xad8] ;  /* 0x0002b60000047ab9 */ /* 0x000fe20000000a00 */
        /* <DEDUP_REMOVED lines=8> */
[----:B------:R-:W-:-:S04]  /*1c670*/  IMAD.WIDE.U32 R2, R77, UR4, R2 ;  /* 0x000000044d027c25 */ /* 0x000fc8000f8e0002 */
[----:B------:R-:W-:Y:S01]  /*1c680*/  IMAD R21, R77, UR5, R0 ;  /* 0x000000054d157c24 */ /* 0x000fe2000f8e0200 */
[----:B------:R-:W-:Y:S01]  /*1c690*/  ULDC.64 UR4, c[0x0][0xa80] ;  /* 0x0002a00000047ab9 */ /* 0x000fe20000000a00 */
[----:B------:R-:W-:Y:S02]  /*1c6a0*/  LEA R84, R82, R219, 0x7 ;  /* 0x000000db52547211 */ /* 0x000fe400078e38ff */
[----:B------:R-:W-:Y:S01]  /*1c6b0*/  IMAD.IADD R3, R3, 0x1, R21 ;  /* 0x0000000103037824 */ /* 0x000fe200078e0215 */
[----:B------:R-:W-:-:S04]  /*1c6c0*/  LEA R80, P2, R2, UR4, 0x1 ;  /* 0x0000000402507c11 */ /* 0x000fc8000f8408ff */
[----:B------:R-:W-:Y:S02]  /*1c6d0*/  LEA.HI.X R82, R2, UR5, R3, 0x1, P2 ;  /* 0x0000000502527c11 */ /* 0x000fe400090f0c03 */
[C---:B------:R-:W-:Y:S01]  /*1c6e0*/  ISETP.GE.AND P2, PT, R84.reuse, R81, PT ;  /* 0x000000515400720c */ /* 0x040fe20003f46270 */
[----:B------:R-:W-:Y:S01]  /*1c6f0*/  VIADD R0, R23, 0x38820 ;  /* 0x0003882017007836 */ /* 0x000fe20000000000 */
[C---:B------:R-:W-:Y:S01]  /*1c700*/  IADD3 R76, R84.reuse, 0x40, RZ ;  /* 0x00000040544c7810 */ /* 0x040fe20007ffe0ff */
[----:B------:R-:W-:-:S03]  /*1c710*/  VIADD R20, R84, 0x20 ;  /* 0x0000002054147836 */ /* 0x000fc60000000000 */
[----:B------:R-:W-:Y:S01]  /*1c720*/  PRMT R0, RZ, 0x654, R0 ;  /* 0x00000654ff007816 */ /* 0x000fe20000000000 */
[----:B------:R-:W-:Y:S01]  /*1c730*/  VIADD R86, R18, 0xc0 ;  /* 0x000000c012567836 */ /* 0x000fe20000000000 */
[----:B0-----:R0:W1:Y:S02]  /*1c740*/  SHFL.IDX PT, R83, R80, RZ, 0x181f ;  /* 0x00181fff50537589 */ /* 0x00106400000e0000 */
[----:B------:R0:W-:Y:S02]  /*1c750*/  SYNCS.ARRIVE.TRANS64.RED.A1T0 RZ, [R0+URZ], RZ ;  /* 0x000000ff00ff79a7 */ /* 0x0001e4000810043f */
[----:B------:R0:W2:Y:S01]  /*1c760*/  SHFL.IDX PT, R79, R82, RZ, 0x181f ;  /* 0x00181fff524f7589 */ /* 0x0000a200000e0000 */
[-C--:B------:R-:W-:Y:S02]  /*1c770*/  ISETP.GE.AND P1, PT, R20, R81.reuse, PT ;  /* 0x000000511400720c */ /* 0x080fe40003f26270 */
[----:B------:R-:W-:Y:S02]  /*1c780*/  ISETP.GE.AND P0, PT, R76, R81, PT ;  /* 0x000000514c00720c */ /* 0x000fe40003f06270 */
[----:B------:R-:W-:Y:S01]  /*1c790*/  SHF.R.S32.HI R85, RZ, 0x1f, R86 ;  /* 0x0000001fff557819 */ /* 0x000fe20000011456 */
[----:B------:R-:W-:Y:S10]  /*1c7a0*/  @P2 BRA `(.L_x_668) ;  /* 0x0000000000442947 */ /* 0x000ff40003800000 */
[----:B------:R-:W-:Y:S02]  /*1c7b0*/  ULDC UR4, c[0x0][0xac8] ;  /* 0x0002b20000047ab9 */ /* 0x000fe40000000800 */
[----:B------:R-:W-:Y:S02]  /*1c7c0*/  ISETP.GE.AND P2, PT, R18, UR4, PT ;  /* 0x0000000412007c0c */ /* 0x000fe4000bf46270 */
[----:B------:R-:W-:Y:S02]  /*1c7d0*/  ISETP.GE.AND P3, PT, R218, UR4, PT ;  /* 0x00000004da007c0c */ /* 0x000fe4000bf66270 */
[----:B------:R-:W-:-:S09]  /*1c7e0*/  ISETP.GE.AND P4, PT, R88, UR4, PT ;  /* 0x0000000458007c0c */ /* 0x000fd2000bf86270 */
[----:B-1----:R-:W-:-:S04]  /*1c7f0*/  @!P2 LEA R2, P5, R18, R83, 0x1 ;  /* 0x000000531202a211 */ /* 0x002fc800078a08ff */
[----:B--2---:R-:W-:Y:S02]  /*1c800*/  @!P2 LEA.HI.X R3, R18, R79, R90, 0x1, P5 ;  /* 0x0000004f1203a211 */ /* 0x004fe400028f0c5a */
[----:B------:R-:W-:-:S03]  /*1c810*/  ISETP.GE.AND P5, PT, R86, UR4, PT ;  /* 0x0000000456007c0c */ /* 0x000fc6000bfa6270 */
[----:B-----5:R3:W-:Y:S01]  /*1c820*/  @!P2 ST.E.128 desc[UR36][R2.64], R4 ;  /* 0x000000040200a985 */ /* 0x0207e2000c101d24 */
[----:B------:R-:W-:-:S04]  /*1c830*/  @!P3 LEA R20, P2, R218, R83, 0x1 ;  /* 0x00000053da14b211 */ /* 0x000fc800078408ff */
        /* <DEDUP_REMOVED lines=8> */
.L_x_668:
[----:B------:R-:W-:Y:S05]  /*1c8c0*/  BSYNC B1 ;  /* 0x0000000000017941 */ /* 0x000fea0003800000 */
.L_x_667:
[----:B---3--:R3:W4:Y:S01]  /*1c8d0*/  SHFL.IDX PT, R21, R82, 0x1, 0x181f ;  /* 0x00381f0052157f89 */ /* 0x00872200000e0000 */
[----:B------:R-:W-:Y:S03]  /*1c8e0*/  BSSY B1, `(.L_x_669) ;  /* 0x0000014000017945 */ /* 0x000fe60003800000 */
[----:B-----5:R3:W0:Y:S01]  /*1c8f0*/  SHFL.IDX PT, R29, R80, 0x1, 0x181f ;  /* 0x00381f00501d7f89 */ /* 0x02062200000e0000 */
[----:B------:R-:W-:Y:S05]  /*1c900*/  @P1 BRA `(.L_x_670) ;  /* 0x0000000000441947 */ /* 0x000fea0003800000 */
[----:B------:R-:W-:Y:S02]  /*1c910*/  ULDC UR4, c[0x0][0xac8] ;  /* 0x0002b20000047ab9 */ /* 0x000fe40000000800 */
[----:B------:R-:W-:Y:S02]  /*1c920*/  ISETP.GE.AND P4, PT, R18, UR4, PT ;  /* 0x0000000412007c0c */ /* 0x000fe4000bf86270 */
[----:B------:R-:W-:Y:S02]  /*1c930*/  ISETP.GE.AND P3, PT, R218, UR4, PT ;  /* 0x00000004da007c0c */ /* 0x000fe4000bf66270 */
[----:B------:R-:W-:Y:S02]  /*1c940*/  ISETP.GE.AND P2, PT, R88, UR4, PT ;  /* 0x0000000458007c0c */ /* 0x000fe4000bf46270 */
[----:B------:R-:W-:-:S07]  /*1c950*/  ISETP.GE.AND P1, PT, R86, UR4, PT ;  /* 0x0000000456007c0c */ /* 0x000fce000bf26270 */
[----:B0-----:R-:W-:-:S04]  /*1c960*/  @!P4 LEA R2, P5, R18, R29, 0x1 ;  /* 0x0000001d1202c211 */ /* 0x001fc800078a08ff */
[----:B----4-:R-:W-:Y:S02]  /*1c970*/  @!P4 LEA.HI.X R3, R18, R21, R90, 0x1, P5 ;  /* 0x000000151203c211 */ /* 0x010fe400028f0c5a */
[----:B------:R-:W-:-:S03]  /*1c980*/  @!P3 LEA R4, P5, R218, R29, 0x1 ;  /* 0x0000001dda04b211 */ /* 0x000fc600078a08ff */
[----:B------:R0:W-:Y:S01]  /*1c990*/  @!P4 ST.E.128 desc[UR36][R2.64], R8 ;  /* 0x000000080200c985 */ /* 0x0001e2000c101d24 */
        /* <DEDUP_REMOVED lines=8> */
.L_x_670:
[----:B------:R-:W-:Y:S05]  /*1ca20*/  BSYNC B1 ;  /* 0x0000000000017941 */ /* 0x000fea0003800000 */
.L_x_669:
        /* <DEDUP_REMOVED lines=10> */
[----:B------:R-:W-:Y:S02]  /*1cad0*/  @!P2 LEA R4, P4, R218, R7, 0x1 ;  /* 0x00000007da04a211 */ /* 0x000fe400078808ff */
[----:B------:R-:W-:Y:S02]  /*1cae0*/  @!P3 LEA.HI.X R3, R18, R9, R90, 0x1, P5 ;  /* 0x000000091203b211 */ /* 0x000fe400028f0c5a */
        /* <DEDUP_REMOVED lines=9> */
.L_x_672:
[----:B------:R-:W-:Y:S05]  /*1cb80*/  BSYNC B1 ;  /* 0x0000000000017941 */ /* 0x000fea0003800000 */
.L_x_671:
[----:B------:R-:W-:Y:S01]  /*1cb90*/  VIADD R0, R84, 0x60 ;  /* 0x0000006054007836 */ /* 0x000fe20000000000 */
[----:B0-----:R0:W0:Y:S04]  /*1cba0*/  SHFL.IDX PT, R9, R82, 0x3, 0x181f ;  /* 0x00781f0052097f89 */ /* 0x00102800000e0000 */
        /* <DEDUP_REMOVED lines=8> */
[-C--:B------:R-:W-:Y:S02]  /*1cc30*/  @!P4 LEA R4, P1, R218, R11.reuse, 0x1 ;  /* 0x0000000bda04c211 */ /* 0x080fe400078208ff */
[----:B------:R-:W-:Y:S02]  /*1cc40*/  @!P5 LEA R6, P2, R88, R11, 0x1 ;  /* 0x0000000b5806d211 */ /* 0x000fe400078408ff */
[-C--:B------:R-:W-:Y:S02]  /*1cc50*/  @!P3 LEA.HI.X R3, R18, R9.reuse, R90, 0x1, P0 ;  /* 0x000000091203b211 */ /* 0x080fe400000f0c5a */
        /* <DEDUP_REMOVED lines=11> */
.L_x_664:
[----:B------:R-:W2:Y:S01]  /*1cd10*/  LDL R9, [R1+0x14] ;  /* 0x0000140001097983 */ /* 0x000ea20000100800 */
[----:B------:R-:W-:-:S03]  /*1cd20*/  ULDC.64 UR4, c[0x0][0xc00] ;  /* 0x0003000000047ab9 */ /* 0x000fc60000000a00 */
[----:B------:R-:W3:Y:S01]  /*1cd30*/  LDL R8, [R1+0x34] ;  /* 0x0000340001087983 */ /* 0x000ee20000100800 */
[----:B------:R-:W-:Y:S01]  /*1cd40*/  ISETP.NE.U32.AND P0, PT, RZ, UR4, PT ;  /* 0x00000004ff007c0c */ /* 0x000fe2000bf05070 */
[----:B------:R-:W4:Y:S01]  /*1cd50*/  LDC R25, c[0x0][0xbe8] ;  /* 0x0002fa00ff197b82 */ /* 0x000f220000000800 */
[----:B------:R-:W-:Y:S02]  /*1cd60*/  MOV R0, RZ ;  /* 0x000000ff00007202 */ /* 0x000fe40000000f00 */
[----:B------:R-:W-:Y:S01]  /*1cd70*/  ISETP.NE.AND.EX P0, PT, RZ, UR5, PT, P0 ;  /* 0x00000005ff007c0c */ /* 0x000fe2000bf05300 */
[C---:B--2---:R-:W-:Y:S01]  /*1cd80*/  IMAD.SHL.U32 R4, R9.reuse, 0x4, RZ ;  /* 0x0000000409047824 */ /* 0x044fe200078e00ff */
[----:B---3--:R-:W-:-:S04]  /*1cd90*/  SHF.L.U64.HI R5, R9, 0x2, R8 ;  /* 0x0000000209057819 */ /* 0x008fc80000010208 */
[----:B------:R-:W-:-:S04]  /*1cda0*/  IADD3 R2, P1, R4, UR4, RZ ;  /* 0x0000000404027c10 */ /* 0x000fc8000ff3e0ff */
[----:B------:R-:W-:Y:S01]  /*1cdb0*/  IADD3.X R3, R5, UR5, RZ, P1, !PT ;  /* 0x0000000505037c10 */ /* 0x000fe20008ffe4ff */
[----:B------:R-:W-:Y:S02]  /*1cdc0*/  ULDC.64 UR4, c[0x0][0xc08] ;  /* 0x0003020000047ab9 */ /* 0x000fe40000000a00 */
[----:B------:R-:W-:Y:S02]  /*1cdd0*/  ISETP.NE.U32.AND P1, PT, RZ, UR4, PT ;  /* 0x00000004ff007c0c */ /* 0x000fe4000bf25070 */
[----:B------:R2:W5:Y:S02]  /*1cde0*/  @P0 LDG.E R0, desc[UR36][R2.64] ;  /* 0x0000002402000981 */ /* 0x000564000c1e1900 */
[----:B------:R-:W-:Y:S01]  /*1cdf0*/  ISETP.NE.AND.EX P1, PT, RZ, UR5, PT, P1 ;  /* 0x00000005ff007c0c */ /* 0x000fe2000bf25310 */
[----:B------:R-:W3:-:S12]  /*1ce00*/  S2R R7, SR_TID.X ;  /* 0x0000000000077919 */ /* 0x000ed80000002100 */
[----:B------:R-:W-:Y:S01]  /*1ce10*/  @P1 IADD3 R4, P2, R4, UR4, RZ ;  /* 0x0000000404041c10 */ /* 0x000fe2000ff5e0ff */
[----:B------:R-:W-:Y:S02]  /*1ce20*/  ULDC UR4, c[0x0][0xa88] ;  /* 0x0002a20000047ab9 */ /* 0x000fe40000000800 */
[----:B------:R-:W-:Y:S01]  /*1ce30*/  IMAD.U32 R6, RZ, RZ, UR4 ;  /* 0x00000004ff067e24 */ /* 0x000fe2000f8e00ff */
[----:B------:R-:W-:-:S05]  /*1ce40*/  @P1 IADD3.X R5, R5, UR5, RZ, P2, !PT ;  /* 0x0000000505051c10 */ /* 0x000fca00097fe4ff */
[----:B------:R2:W5:Y:S01]  /*1ce50*/  @P1 LDG.E R6, desc[UR36][R4.64] ;  /* 0x0000002404061981 */ /* 0x000562000c1e1900 */
[----:B----4-:R-:W-:Y:S01]  /*1ce60*/  ISETP.NE.AND P2, PT, R25, 0x1, PT ;  /* 0x000000011900780c */ /* 0x010fe20003f45270 */
[----:B---3--:R-:W-:-:S12]  /*1ce70*/  VIADD R24, R7, 0xffffff80 ;  /* 0xffffff8007187836 */ /* 0x008fd80000000000 */
[----:B------:R-:W3:Y:S01]  /*1ce80*/  @P2 LDC R27, c[0x0][0xbec] ;  /* 0x0002fb00ff1b2b82 */ /* 0x000ee20000000800 */
[----:B------:R-:W-:Y:S01]  /*1ce90*/  ISETP.GE.AND P3, PT, R24, 0x80, PT ;  /* 0x000000801800780c */ /* 0x000fe20003f66270 */
[----:B--2---:R-:W-:-:S12]  /*1cea0*/  @P1 BRA `(.L_x_674) ;  /* 0x0000000000101947 */ /* 0x004fd80003800000 */
[----:B------:R-:W-:Y:S05]  /*1ceb0*/  @!P0 BRA `(.L_x_674) ;  /* 0x00000000000c8947 */ /* 0x000fea0003800000 */
[----:B------:R-:W2:Y:S04]  /*1cec0*/  LDG.E R5, desc[UR36][R2.64] ;  /* 0x0000002402057981 */ /* 0x000ea8000c1e1900 */
[----:B-----5:R-:W2:Y:S02]  /*1ced0*/  LDG.E R6, desc[UR36][R2.64+0x4] ;  /* 0x0000042402067981 */ /* 0x020ea4000c1e1900 */
[----:B--2---:R-:W-:-:S07]  /*1cee0*/  IADD3 R6, -R5, R6, RZ ;  /* 0x0000000605067210 */ /* 0x004fce0007ffe1ff */
.L_x_674:
[----:B------:R-:W2:Y:S04]  /*1cef0*/  LDL R20, [R1+0x30] ;  /* 0x0000300001147983 */ /* 0x000ea80000100800 */
[----:B------:R4:W5:Y:S01]  /*1cf00*/  LDL R14, [R1+0x3c] ;  /* 0x00003c00010e7983 */ /* 0x0009620000100800 */
[----:B------:R-:W-:Y:S01]  /*1cf10*/  BSSY B1, `(.L_x_675) ;  /* 0x000002d000017945 */ /* 0x000fe20003800000 */
[----:B------:R-:W-:Y:S02]  /*1cf20*/  SEL R13, R9, RZ, !P0 ;  /* 0x000000ff090d7207 */ /* 0x000fe40004000000 */
[----:B------:R-:W-:Y:S02]  /*1cf30*/  SEL R12, R8, RZ, !P0 ;  /* 0x000000ff080c7207 */ /* 0x000fe40004000000 */
[----:B-----5:R-:W-:-:S02]  /*1cf40*/  SHF.R.S32.HI R11, RZ, 0x1f, R0 ;  /* 0x0000001fff0b7819 */ /* 0x020fc40000011400 */
[----:B--2---:R-:W-:Y:S01]  /*1cf50*/  SHF.R.S32.HI R10, RZ, 0x1f, R20 ;  /* 0x0000001fff0a7819 */ /* 0x004fe20000011414 */
[----:B----4-:R-:W-:Y:S06]  /*1cf60*/  @P3 BRA `(.L_x_676) ;  /* 0x00000000009c3947 */ /* 0x010fec0003800000 */
[----:B------:R-:W2:Y:S01]  /*1cf70*/  LDC R9, c[0x0][0xbe8] ;  /* 0x0002fa00ff097b82 */ /* 0x000ea20000000800 */
[----:B------:R-:W-:-:S04]  /*1cf80*/  IMAD R2, R14, 0x80, R7 ;  /* 0x000000800e027824 */ /* 0x000fc800078e0207 */
[----:B------:R-:W-:Y:S02]  /*1cf90*/  VIADD R8, R2, 0xffffff80 ;  /* 0xffffff8002087836 */ /* 0x000fe40000000000 */
[----:B--2---:R-:W-:-:S05]  /*1cfa0*/  IMAD R3, R6, R9, RZ ;  /* 0x0000000906037224 */ /* 0x004fca00078e02ff */
[----:B------:R-:W-:-:S13]  /*1cfb0*/  ISETP.GE.AND P0, PT, R8, R3, PT ;  /* 0x000000030800720c */ /* 0x000fda0003f06270 */
[----:B------:R-:W-:Y:S05]  /*1cfc0*/  @P0 BRA `(.L_x_676) ;  /* 0x0000000000840947 */ /* 0x000fea0003800000 */
[----:B------:R-:W-:Y:S01]  /*1cfd0*/  ISETP.NE.AND P0, PT, R9, 0x1, PT ;  /* 0x000000010900780c */ /* 0x000fe20003f05270 */
[----:B------:R-:W-:Y:S01]  /*1cfe0*/  ULDC.64 UR4, c[0x0][0xb90] ;  /* 0x0002e40000047ab9 */ /* 0x000fe20000000a00 */
[----:B------:R-:W-:Y:S01]  /*1cff0*/  IMAD.MOV.U32 R2, RZ, RZ, R0 ;  /* 0x000000ffff027224 */ /* 0x000fe200078e0000 */
[----:B------:R-:W-:Y:S01]  /*1d000*/  MOV R5, R8 ;  /* 0x0000000800057202 */ /* 0x000fe20000000f00 */
[----:B------:R-:W-:Y:S02]  /*1d010*/  IMAD R7, R10, UR4, RZ ;  /* 0x000000040a077c24 */ /* 0x000fe4000f8e02ff */
[----:B------:R-:W-:Y:S02]  /*1d020*/  IMAD.MOV.U32 R3, RZ, RZ, R11 ;  /* 0x000000ffff037224 */ /* 0x000fe400078e000b */
[C---:B------:R-:W-:Y:S02]  /*1d030*/  IMAD R7, R20.reuse, UR5, R7 ;  /* 0x0000000514077c24 */ /* 0x040fe4000f8e0207 */
[----:B------:R-:W-:Y:S01]  /*1d040*/  IMAD.WIDE.U32 R2, R20, UR4, R2 ;  /* 0x0000000414027c25 */ /* 0x000fe2000f8e0002 */
[----:B------:R-:W-:-:S02]  /*1d050*/  ULDC.64 UR4, c[0x0][0xb98] ;  /* 0x0002e60000047ab9 */ /* 0x000fc40000000a00 */
[----:B------:R-:W2:Y:S02]  /*1d060*/  @P0 LDC R15, c[0x0][0xbec] ;  /* 0x0002fb00ff0f0b82 */ /* 0x000ea40000000800 */
[----:B------:R-:W-:-:S03]  /*1d070*/  IADD3 R3, R3, R7, RZ ;  /* 0x0000000703037210 */ /* 0x000fc60007ffe0ff */
[----:B------:R-:W-:-:S03]  /*1d080*/  IMAD.WIDE.U32 R2, R13, UR4, R2 ;  /* 0x000000040d027c25 */ /* 0x000fc6000f8e0002 */
[----:B------:R-:W4:Y:S01]  /*1d090*/  @P0 LDC R21, c[0x0][0xbf0] ;  /* 0x0002fc00ff150b82 */ /* 0x000f220000000800 */
[----:B--2---:R-:W-:-:S05]  /*1d0a0*/  @P0 IMAD.HI.U32 R4, R8, R15, RZ ;  /* 0x0000000f08040227 */ /* 0x004fca00078e00ff */
[----:B----4-:R-:W-:Y:S01]  /*1d0b0*/  @P0 SHF.R.U32.HI R5, RZ, R21, R4 ;  /* 0x00000015ff050219 */ /* 0x010fe20000011604 */
[----:B------:R-:W-:-:S03]  /*1d0c0*/  IMAD R4, R12, UR4, RZ ;  /* 0x000000040c047c24 */ /* 0x000fc6000f8e02ff */
[----:B------:R-:W-:Y:S01]  /*1d0d0*/  IADD3 R2, P0, R5, R2, RZ ;  /* 0x0000000205027210 */ /* 0x000fe20007f1e0ff */
[----:B------:R-:W-:-:S04]  /*1d0e0*/  IMAD.MOV R7, RZ, RZ, -R5 ;  /* 0x000000ffff077224 */ /* 0x000fc800078e0a05 */
[----:B------:R-:W-:Y:S01]  /*1d0f0*/  IMAD R7, R9, R7, R8 ;  /* 0x0000000709077224 */ /* 0x000fe200078e0208 */
[----:B------:R-:W-:Y:S01]  /*1d100*/  SHF.R.S32.HI R9, RZ, 0x1f, R5 ;  /* 0x0000001fff097819 */ /* 0x000fe20000011405 */
[----:B------:R-:W-:Y:S01]  /*1d110*/  IMAD R8, R13, UR5, R4 ;  /* 0x000000050d087c24 */ /* 0x000fe2000f8e0204 */
[----:B------:R-:W-:Y:S02]  /*1d120*/  ULDC.64 UR4, c[0x0][0xb88] ;  /* 0x0002e20000047ab9 */ /* 0x000fe40000000a00 */
[----:B------:R-:W-:Y:S02]  /*1d130*/  SHF.R.S32.HI R4, RZ, 0x1f, R7 ;  /* 0x0000001fff047819 */ /* 0x000fe40000011407 */
[----:B------:R-:W-:-:S03]  /*1d140*/  IADD3.X R3, R9, R3, R8, P0, !PT ;  /* 0x0000000309037210 */ /* 0x000fc600007fe408 */
[----:B------:R-:W-:Y:S02]  /*1d150*/  IMAD R4, R4, UR4, RZ ;  /* 0x0000000404047c24 */ /* 0x000fe4000f8e02ff */
[----:B------:R-:W-:-:S04]  /*1d160*/  IMAD.WIDE.U32 R2, R7, UR4, R2 ;  /* 0x0000000407027c25 */ /* 0x000fc8000f8e0002 */
[----:B------:R-:W-:Y:S01]  /*1d170*/  IMAD R5, R7, UR5, R4 ;  /* 0x0000000507057c24 */ /* 0x000fe2000f8e0204 */
[----:B------:R-:W-:Y:S02]  /*1d180*/  ULDC.64 UR4, c[0x0][0xb50] ;  /* 0x0002d40000047ab9 */ /* 0x000fe40000000a00 */
[----:B------:R-:W-:Y:S01]  /*1d190*/  LEA R4, P0, R2, UR4, 0x2 ;  /* 0x0000000402047c11 */ /* 0x000fe2000f8010ff */
[----:B------:R-:W-:-:S05]  /*1d1a0*/  IMAD.IADD R3, R3, 0x1, R5 ;  /* 0x0000000103037824 */ /* 0x000fca00078e0205 */
[----:B------:R-:W-:Y:S02]  /*1d1b0*/  LEA.HI.X R5, R2, UR5, R3, 0x2, P0 ;  /* 0x0000000502057c11 */ /* 0x000fe400080f1403 */
[----:B------:R-:W-:-:S05]  /*1d1c0*/  MOV R3, 0xff800000 ;  /* 0xff80000000037802 */ /* 0x000fca0000000f00 */
[----:B------:R2:W-:Y:S02]  /*1d1d0*/  STG.E desc[UR36][R4.64], R3 ;  /* 0x0000000304007986 */ /* 0x0005e4000c101924 */
.L_x_676:
[----:B------:R-:W-:Y:S05]  /*1d1e0*/  BSYNC B1 ;  /* 0x0000000000017941 */ /* 0x000fea0003800000 */
.L_x_675:
[----:B--2---:R-:W-:Y:S01]  /*1d1f0*/  SHF.R.S32.HI R4, RZ, 0x1f, R24 ;  /* 0x0000001fff047819 */ /* 0x004fe20000011418 */
[----:B------:R-:W2:Y:S01]  /*1d200*/  @P2 LDC R9, c[0x0][0xbf0] ;  /* 0x0002fc00ff092b82 */ /* 0x000ea20000000800 */
[----:B------:R-:W-:Y:S02]  /*1d210*/  ULDC.64 UR4, c[0x0][0xaa0] ;  /* 0x0002a80000047ab9 */ /* 0x000fe40000000a00 */
[----:B------:R-:W-:Y:S01]  /*1d220*/  LEA.HI R4, R4, R24, RZ, 0x3 ;  /* 0x0000001804047211 */ /* 0x000fe200078f18ff */
[----:B------:R-:W-:-:S03]  /*1d230*/  IMAD R3, R11, UR4, RZ ;  /* 0x000000040b037c24 */ /* 0x000fc6000f8e02ff */
[----:B------:R-:W-:Y:S01]  /*1d240*/  LOP3.LUT R4, R4, 0xfffffff8, RZ, 0xc0, !PT ;  /* 0xfffffff804047812 */ /* 0x000fe200078ec0ff */
[C---:B------:R-:W-:Y:S02]  /*1d250*/  IMAD R5, R0.reuse, UR5, R3 ;  /* 0x0000000500057c24 */ /* 0x040fe4000f8e0203 */
[----:B------:R-:W-:Y:S01]  /*1d260*/  IMAD.WIDE.U32 R2, R0, UR4, RZ ;  /* 0x0000000400027c25 */ /* 0x000fe2000f8e00ff */
[----:B------:R-:W-:-:S03]  /*1d270*/  ULDC.64 UR4, c[0x0][0xae8] ;  /* 0x0002ba0000047ab9 */ /* 0x000fc60000000a00 */
[----:B------:R-:W-:Y:S01]  /*1d280*/  IMAD.IADD R4, R24, 0x1, -R4 ;  /* 0x0000000118047824 */ /* 0x000fe200078e0a04 */
[----:B------:R-:W-:Y:S01]  /*1d290*/  IADD3 R3, R3, R5, RZ ;  /* 0x0000000503037210 */ /* 0x000fe20007ffe0ff */
[----:B------:R-:W-:Y:S02]  /*1d2a0*/  IMAD R0, R10, UR4, RZ ;  /* 0x000000040a007c24 */ /* 0x000fe4000f8e02ff */
[----:B------:R-:W-:Y:S02]  /*1d2b0*/  IMAD R4, R4, 0x20, R219 ;  /* 0x0000002004047824 */ /* 0x000fe400078e02db */
[----:B------:R-:W-:Y:S02]  /*1d2c0*/  IMAD R7, R20, UR5, R0 ;  /* 0x0000000514077c24 */ /* 0x000fe4000f8e0200 */
[----:B------:R-:W-:Y:S02]  /*1d2d0*/  IMAD R8, R14, 0x80, R4 ;  /* 0x000000800e087824 */ /* 0x000fe400078e0204 */
[----:B------:R-:W-:Y:S01]  /*1d2e0*/  IMAD.WIDE.U32 R2, R20, UR4, R2 ;  /* 0x0000000414027c25 */ /* 0x000fe2000f8e0002 */
[----:B------:R-:W-:Y:S01]  /*1d2f0*/  ULDC.64 UR4, c[0x0][0xaf0] ;  /* 0x0002bc0000047ab9 */ /* 0x000fe20000000a00 */
[----:B------:R-:W-:-:S02]  /*1d300*/  SHF.R.S32.HI R20, RZ, 0x1f, R18 ;  /* 0x0000001fff147819 */ /* 0x000fc40000011412 */
[----:B---3--:R-:W-:Y:S01]  /*1d310*/  @P2 IMAD.HI.U32 R0, R8, R27, RZ ;  /* 0x0000001b08002227 */ /* 0x008fe200078e00ff */
[----:B------:R-:W-:-:S03]  /*1d320*/  IADD3 R3, R3, R7, RZ ;  /* 0x0000000703037210 */ /* 0x000fc60007ffe0ff */
[----:B------:R-:W-:Y:S01]  /*1d330*/  IMAD.MOV.U32 R5, RZ, RZ, R8 ;  /* 0x000000ffff057224 */ /* 0x000fe200078e0008 */
[----:B--2---:R-:W-:Y:S01]  /*1d340*/  @P2 SHF.R.U32.HI R5, RZ, R9, R0 ;  /* 0x00000009ff052219 */ /* 0x004fe20000011600 */
[----:B------:R-:W-:Y:S02]  /*1d350*/  IMAD R4, R12, UR4, RZ ;  /* 0x000000040c047c24 */ /* 0x000fe4000f8e02ff */
[----:B------:R-:W-:Y:S01]  /*1d360*/  IMAD.WIDE.U32 R2, R13, UR4, R2 ;  /* 0x000000040d027c25 */ /* 0x000fe2000f8e0002 */
[----:B------:R-:W-:-:S03]  /*1d370*/  SHF.R.S32.HI R0, RZ, 0x1f, R5 ;  /* 0x0000001fff007819 */ /* 0x000fc60000011405 */
[----:B------:R-:W-:Y:S02]  /*1d380*/  IMAD.MOV R7, RZ, RZ, -R5 ;  /* 0x000000ffff077224 */ /* 0x000fe400078e0a05 */
[----:B------:R-:W-:Y:S01]  /*1d390*/  IMAD R9, R13, UR5, R4 ;  /* 0x000000050d097c24 */ /* 0x000fe2000f8e0204 */
[----:B------:R-:W-:Y:S01]  /*1d3a0*/  ULDC.64 UR4, c[0x0][0xae0] ;  /* 0x0002b80000047ab9 */ /* 0x000fe20000000a00 */
[----:B------:R-:W-:Y:S01]  /*1d3b0*/  IMAD R7, R25, R7, R8 ;  /* 0x0000000719077224 */ /* 0x000fe200078e0208 */
[----:B------:R-:W-:Y:S01]  /*1d3c0*/  SHF.R.S32.HI R8, RZ, 0x1f, R218 ;  /* 0x0000001fff087819 */ /* 0x000fe200000114da */
[----:B------:R-:W-:Y:S02]  /*1d3d0*/  IMAD R4, R0, UR4, RZ ;  /* 0x0000000400047c24 */ /* 0x000fe4000f8e02ff */
[----:B------:R-:W-:Y:S01]  /*1d3e0*/  IMAD.IADD R3, R3, 0x1, R9 ;  /* 0x0000000103037824 */ /* 0x000fe200078e0209 */
[----:B------:R-:W-:Y:S01]  /*1d3f0*/  SHF.R.S32.HI R0, RZ, 0x1f, R7 ;  /* 0x0000001fff007819 */ /* 0x000fe20000011407 */
[----:B------:R-:W-:-:S02]  /*1d400*/  IMAD R9, R5, UR5, R4 ;  /* 0x0000000505097c24 */ /* 0x000fc4000f8e0204 */
[----:B------:R-:W-:Y:S01]  /*1d410*/  IMAD.WIDE.U32 R2, R5, UR4, R2 ;  /* 0x0000000405027c25 */ /* 0x000fe2000f8e0002 */
[----:B------:R-:W-:-:S03]  /*1d420*/  ULDC.64 UR4, c[0x0][0xad8] ;  /* 0x0002b60000047ab9 */ /* 0x000fc60000000a00 */
[----:B------:R-:W-:Y:S01]  /*1d430*/  IMAD R0, R0, UR4, RZ ;  /* 0x0000000400007c24 */ /* 0x000fe2000f8e02ff */
[----:B------:R-:W-:Y:S01]  /*1d440*/  IADD3 R3, R3, R9, RZ ;  /* 0x0000000903037210 */ /* 0x000fe20007ffe0ff */
[C---:B------:R-:W-:Y:S02]  /*1d450*/  VIADD R9, R18.reuse, 0xc0 ;  /* 0x000000c012097836 */ /* 0x040fe40000000000 */
[C---:B------:R-:W-:Y:S02]  /*1d460*/  IMAD R5, R7.reuse, UR5, R0 ;  /* 0x0000000507057c24 */ /* 0x040fe4000f8e0200 */
[----:B------:R-:W-:Y:S01]  /*1d470*/  IMAD.WIDE.U32 R2, R7, UR4, R2 ;  /* 0x0000000407027c25 */ /* 0x000fe2000f8e0002 */
[----:B------:R-:W-:Y:S01]  /*1d480*/  ULDC.64 UR4, c[0x0][0xa80] ;  /* 0x0002a00000047ab9 */ /* 0x000fe20000000a00 */
[----:B------:R-:W-:Y:S02]  /*1d490*/  IADD3 R7, R18, 0x80, RZ ;  /* 0x0000008012077810 */ /* 0x000fe40007ffe0ff */
[----:B------:R-:W-:Y:S01]  /*1d4a0*/  IMAD.IADD R3, R3, 0x1, R5 ;  /* 0x0000000103037824 */ /* 0x000fe200078e0205 */
[----:B------:R-:W-:Y:S01]  /*1d4b0*/  LEA R0, P0, R2, UR4, 0x1 ;  /* 0x0000000402007c11 */ /* 0x000fe2000f8008ff */
[----:B------:R-:W-:Y:S01]  /*1d4c0*/  UMOV UR4, 0xffffffff ;  /* 0xffffffff00047882 */ /* 0x000fe20000000000 */
[----:B------:R-:W-:Y:S01]  /*1d4d0*/  IMAD R5, R14, 0x80, R219 ;  /* 0x000000800e057824 */ /* 0x000fe200078e02db */
[----:B------:R-:W-:-:S02]  /*1d4e0*/  SHF.R.S32.HI R10, RZ, 0x1f, R7 ;  /* 0x0000001fff0a7819 */ /* 0x000fc40000011407 */
[----:B------:R-:W-:Y:S02]  /*1d4f0*/  LEA.HI.X R2, R2, UR5, R3, 0x1, P0 ;  /* 0x0000000502027c11 */ /* 0x000fe400080f0c03 */
[----:B------:R-:W-:Y:S01]  /*1d500*/  SHF.R.S32.HI R24, RZ, 0x1f, R9 ;  /* 0x0000001fff187819 */ /* 0x000fe20000011409 */
[----:B------:R-:W-:Y:S06]  /*1d510*/  BRA.DIV UR4, `(.L_x_677) ;  /* 0x000000b6048c7947 */ /* 0x000fec000b800000 */
[----:B------:R2:W3:Y:S04]  /*1d520*/  SHFL.IDX PT, R3, R2, RZ, 0x181f ;  /* 0x00181fff02037589 */ /* 0x0004e800000e0000 */
[----:B------:R2:W4:Y:S02]  /*1d530*/  SHFL.IDX PT, R14, R0, RZ, 0x181f ;  /* 0x00181fff000e7589 */ /* 0x00052400000e0000 */
.L_x_962:
[----:B------:R-:W-:Y:S01]  /*1d540*/  IMAD R25, R6, R25, RZ ;  /* 0x0000001906197224 */ /* 0x000fe200078e02ff */
[----:B------:R-:W-:Y:S04]  /*1d550*/  BSSY B1, `(.L_x_678) ;  /* 0x0000014000017945 */ /* 0x000fe80003800000 */
[----:B------:R-:W-:-:S13]  /*1d560*/  ISETP.GE.AND P0, PT, R5, R25, PT ;  /* 0x000000190500720c */ /* 0x000fda0003f06270 */
[----:B------:R-:W-:Y:S05]  /*1d570*/  @P0 BRA `(.L_x_679) ;  /* 0x0000000000440947 */ /* 0x000fea0003800000 */
[----:B------:R-:W-:Y:S02]  /*1d580*/  ULDC UR4, c[0x0][0xac8] ;  /* 0x0002b20000047ab9 */ /* 0x000fe40000000800 */
[----:B------:R-:W-:Y:S02]  /*1d590*/  ISETP.GE.AND P3, PT, R18, UR4, PT ;  /* 0x0000000412007c0c */ /* 0x000fe4000bf66270 */
[----:B------:R-:W-:Y:S02]  /*1d5a0*/  ISETP.GE.AND P2, PT, R218, UR4, PT ;  /* 0x00000004da007c0c */ /* 0x000fe4000bf46270 */
[----:B------:R-:W-:Y:S02]  /*1d5b0*/  ISETP.GE.AND P1, PT, R7, UR4, PT ;  /* 0x0000000407007c0c */ /* 0x000fe4000bf26270 */
[----:B------:R-:W-:-:S07]  /*1d5c0*/  ISETP.GE.AND P0, PT, R9, UR4, PT ;  /* 0x0000000409007c0c */ /* 0x000fce000bf06270 */
[-C--:B----4-:R-:W-:Y:S02]  /*1d5d0*/  @!P3 LEA R12, P5, R18, R14.reuse, 0x1 ;  /* 0x0000000e120cb211 */ /* 0x090fe400078a08ff */
[-C--:B------:R-:W-:Y:S02]  /*1d5e0*/  @!P2 LEA R26, P4, R218, R14.reuse, 0x1 ;  /* 0x0000000eda1aa211 */ /* 0x080fe400078808ff */
[-C--:B---3--:R-:W-:Y:S02]  /*1d5f0*/  @!P3 LEA.HI.X R13, R18, R3.reuse, R20, 0x1, P5 ;  /* 0x00000003120db211 */ /* 0x088fe400028f0c14 */
[-C--:B------:R-:W-:Y:S02]  /*1d600*/  @!P1 LEA R28, P5, R7, R14.reuse, 0x1 ;  /* 0x0000000e071c9211 */ /* 0x080fe400078a08ff */
        /* <DEDUP_REMOVED lines=8> */
.L_x_679:
[----:B------:R-:W-:Y:S05]  /*1d690*/  BSYNC B1 ;  /* 0x0000000000017941 */ /* 0x000fea0003800000 */
.L_x_678:
[----:B------:R-:W-:-:S03]  /*1d6a0*/  UMOV UR4, 0xffffffff ;  /* 0xffffffff00047882 */ /* 0x000fc60000000000 */
[----:B------:R-:W-:Y:S05]  /*1d6b0*/  BRA.DIV UR4, `(.L_x_680) ;  /* 0x000000b604587947 */ /* 0x000fea000b800000 */
[----:B---3--:R3:W0:Y:S04]  /*1d6c0*/  SHFL.IDX PT, R3, R2, 0x1, 0x181f ;  /* 0x00381f0002037f89 */ /* 0x00862800000e0000 */
[----:B----4-:R3:W4:Y:S02]  /*1d6d0*/  SHFL.IDX PT, R14, R0, 0x1, 0x181f ;  /* 0x00381f00000e7f89 */ /* 0x01072400000e0000 */
.L_x_966:
[----:B------:R-:W-:Y:S01]  /*1d6e0*/  VIADD R4, R5, 0x20 ;  /* 0x0000002005047836 */ /* 0x000fe20000000000 */
        /* <DEDUP_REMOVED lines=10> */
[-C--:B0-----:R-:W-:Y:S02]  /*1d790*/  @!P3 LEA.HI.X R13, R18, R3.reuse, R20, 0x1, P5 ;  /* 0x00000003120db211 */ /* 0x081fe400028f0c14 */
        /* <DEDUP_REMOVED lines=9> */
.L_x_682:
[----:B------:R-:W-:Y:S05]  /*1d830*/  BSYNC B1 ;  /* 0x0000000000017941 */ /* 0x000fea0003800000 */
.L_x_681:
[----:B------:R-:W-:-:S03]  /*1d840*/  UMOV UR4, 0xffffffff ;  /* 0xffffffff00047882 */ /* 0x000fc60000000000 */
[----:B------:R-:W-:Y:S05]  /*1d850*/  BRA.DIV UR4, `(.L_x_683) ;  /* 0x000000b604387947 */ /* 0x000fea000b800000 */
[----:B0-----:R0:W0:Y:S04]  /*1d860*/  SHFL.IDX PT, R3, R2, 0x2, 0x181f ;  /* 0x00581f0002037f89 */ /* 0x00102800000e0000 */
[----:B----4-:R4:W0:Y:S02]  /*1d870*/  SHFL.IDX PT, R14, R0, 0x2, 0x181f ;  /* 0x00581f00000e7f89 */ /* 0x01082400000e0000 */
.L_x_970:
[----:B------:R-:W-:Y:S01]  /*1d880*/  IADD3 R4, R5, 0x40, RZ ;  /* 0x0000004005047810 */ /* 0x000fe20007ffe0ff */
[----:B------:R-:W-:Y:S03]  /*1d890*/  BSSY B1, `(.L_x_684) ;  /* 0x0000014000017945 */ /* 0x000fe60003800000 */
[----:B------:R-:W-:-:S13]  /*1d8a0*/  ISETP.GE.AND P0, PT, R4, R25, PT ;  /* 0x000000190400720c */ /* 0x000fda0003f06270 */
[----:B------:R-:W-:Y:S05]  /*1d8b0*/  @P0 BRA `(.L_x_685) ;  /* 0x0000000000440947 */ /* 0x000fea0003800000 */
[----:B------:R-:W-:Y:S02]  /*1d8c0*/  ULDC UR4, c[0x0][0xac8] ;  /* 0x0002b20000047ab9 */ /* 0x000fe40000000800 */
[----:B------:R-:W-:Y:S02]  /*1d8d0*/  ISETP.GE.AND P3, PT, R18, UR4, PT ;  /* 0x0000000412007c0c */ /* 0x000fe4000bf66270 */
[----:B------:R-:W-:Y:S02]  /*1d8e0*/  ISETP.GE.AND P2, PT, R218, UR4, PT ;  /* 0x00000004da007c0c */ /* 0x000fe4000bf46270 */
[----:B------:R-:W-:Y:S02]  /*1d8f0*/  ISETP.GE.AND P1, PT, R7, UR4, PT ;  /* 0x0000000407007c0c */ /* 0x000fe4000bf26270 */
[----:B------:R-:W-:-:S07]  /*1d900*/  ISETP.GE.AND P0, PT, R9, UR4, PT ;  /* 0x0000000409007c0c */ /* 0x000fce000bf06270 */
[-C--:B0-----:R-:W-:Y:S02]  /*1d910*/  @!P3 LEA R12, P5, R18, R14.reuse, 0x1 ;  /* 0x0000000e120cb211 */ /* 0x081fe400078a08ff */
[-C--:B------:R-:W-:Y:S02]  /*1d920*/  @!P2 LEA R26, P4, R218, R14.reuse, 0x1 ;  /* 0x0000000eda1aa211 */ /* 0x080fe400078808ff */
[-C--:B------:R-:W-:Y:S02]  /*1d930*/  @!P3 LEA.HI.X R13, R18, R3.reuse, R20, 0x1, P5 ;  /* 0x00000003120db211 */ /* 0x080fe400028f0c14 */
        /* <DEDUP_REMOVED lines=9> */
.L_x_685:
[----:B------:R-:W-:Y:S05]  /*1d9d0*/  BSYNC B1 ;  /* 0x0000000000017941 */ /* 0x000fea0003800000 */
.L_x_684:
[----:B------:R-:W-:-:S03]  /*1d9e0*/  UMOV UR4, 0xffffffff ;  /* 0xffffffff00047882 */ /* 0x000fc60000000000 */
[----:B------:R-:W-:Y:S05]  /*1d9f0*/  BRA.DIV UR4, `(.L_x_686) ;  /* 0x000000b604187947 */ /* 0x000fea000b800000 */
[----:B0-----:R0:W0:Y:S04]  /*1da00*/  SHFL.IDX PT, R3, R2, 0x3, 0x181f ;  /* 0x00781f0002037f89 */ /* 0x00102800000e0000 */
[----:B------:R0:W0:Y:S02]  /*1da10*/  SHFL.IDX PT, R14, R0, 0x3, 0x181f ;  /* 0x00781f00000e7f89 */ /* 0x00002400000e0000 */
.L_x_974:
[----:B0-234-:R-:W-:-:S05]  /*1da20*/  VIADD R0, R5, 0x60 ;  /* 0x0000006005007836 */ /* 0x01dfca0000000000 */
[----:B------:R-:W-:-:S13]  /*1da30*/  ISETP.GE.AND P0, PT, R0, R25, PT ;  /* 0x000000190000720c */ /* 0x000fda0003f06270 */
[----:B------:R-:W-:Y:S05]  /*1da40*/  @P0 BRA `(.L_x_673) ;  /* 0x0000000000440947 */ /* 0x000fea0003800000 */
[----:B------:R-:W-:Y:S02]  /*1da50*/  ULDC UR4, c[0x0][0xac8] ;  /* 0x0002b20000047ab9 */ /* 0x000fe40000000800 */
[----:B------:R-:W-:Y:S02]  /*1da60*/  ISETP.GE.AND P3, PT, R18, UR4, PT ;  /* 0x0000000412007c0c */ /* 0x000fe4000bf66270 */
[----:B------:R-:W-:Y:S02]  /*1da70*/  ISETP.GE.AND P2, PT, R218, UR4, PT ;  /* 0x00000004da007c0c */ /* 0x000fe4000bf46270 */
[----:B------:R-:W-:Y:S02]  /*1da80*/  ISETP.GE.AND P1, PT, R7, UR4, PT ;  /* 0x0000000407007c0c */ /* 0x000fe4000bf26270 */
[----:B------:R-:W-:-:S07]  /*1da90*/  ISETP.GE.AND P0, PT, R9, UR4, PT ;  /* 0x0000000409007c0c */ /* 0x000fce000bf06270 */
[-C--:B------:R-:W-:Y:S02]  /*1daa0*/  @!P3 LEA R4, P5, R18, R14.reuse, 0x1 ;  /* 0x0000000e1204b211 */ /* 0x080fe400078a08ff */
        /* <DEDUP_REMOVED lines=11> */
.L_x_673:
[----:B------:R-:W-:Y:S05]  /*1db60*/  BSYNC B0 ;  /* 0x0000000000007941 */ /* 0x000fea0003800000 */
.L_x_663:
[----:B------:R-:W-:Y:S02]  /*1db70*/  ULDC UR4, c[0x0][0xc3c] ;  /* 0x00030f0000047ab9 */ /* 0x000fe40000000800 */
[----:B-1----:R-:W-:-:S13]  /*1db80*/  ISETP.GE.AND P0, PT, R223, UR4, PT ;  /* 0x00000004df007c0c */ /* 0x002fda000bf06270 */
[----:B------:R-:W-:Y:S05]  /*1db90*/  @!P0 BRA `(.L_x_687) ;  /* 0xfffffe3400288947 */ /* 0x000fea000383ffff */
[----:B------:R-:W-:Y:S05]  /*1dba0*/  BRA `(.L_x_491) ;  /* 0x0000007800947947 */ /* 0x000fea0003800000 */
.L_x_489:
[----:B------:R-:W-:-:S08]  /*1dbb0*/  NOP ;  /* 0x0000000000007918 */ /* 0x000fd00000000000 */
[----:B0-----:R-:W0:-:S00]  /*1dbc0*/  USETMAXREG.DEALLOC.CTAPOOL 0x28 ;  /* 0x00000028000079c8 */ /* 0x001e0000080e0500 */
        /* <DEDUP_REMOVED lines=8> */
[----:B------:R0:W1:Y:S01]  /*1dc50*/  @P0 LDS.128 R16, [R2+0x388d0] ;  /* 0x0388d00002100984 */ /* 0x0000620000000c00 */
[----:B------:R-:W-:Y:S06]  /*1dc60*/  @P0 BAR.ARV 0x4, 0x180 ;  /* 0x0106000000000b1d */ /* 0x000fec0000002000 */
[----:B------:R-:W-:Y:S05]  /*1dc70*/  @P0 BRA `(.L_x_688) ;  /* 0x0000000800040947 */ /* 0x000fea0003800000 */
[----:B------:R-:W2:Y:S01]  /*1dc80*/  S2R R4, SR_TID.X ;  /* 0x0000000000047919 */ /* 0x000ea20000002100 */
[----:B------:R-:W-:Y:S01]  /*1dc90*/  ULDC UR4, c[0x0][0xc3c] ;  /* 0x00030f0000047ab9 */ /* 0x000fe20000000800 */
[----:B------:R-:W-:Y:S01]  /*1dca0*/  IMAD.MOV.U32 R0, RZ, RZ, RZ ;  /* 0x000000ffff007224 */ /* 0x000fe200078e00ff */
[----:B------:R-:W3:Y:S01]  /*1dcb0*/  S2UR UR6, SR_CTAID.X ;  /* 0x00000000000679c3 */ /* 0x000ee20000002500 */
[----:B------:R-:W-:Y:S01]  /*1dcc0*/  ULDC UR5, c[0x0][0xc38] ;  /* 0x00030e0000057ab9 */ /* 0x000fe20000000800 */
[----:B--2---:R-:W-:-:S04]  /*1dcd0*/  LOP3.LUT R5, R4, 0x1f, RZ, 0xc0, !PT ;  /* 0x0000001f04057812 */ /* 0x004fc800078ec0ff */
[----:B------:R-:W-:-:S04]  /*1dce0*/  ISETP.NE.AND P0, PT, R5, 0x1f, PT ;  /* 0x0000001f0500780c */ /* 0x000fc80003f05270 */
[----:B------:R-:W-:-:S13]  /*1dcf0*/  ISETP.GE.OR P1, PT, R5, UR4, !P0 ;  /* 0x0000000405007c0c */ /* 0x000fda000c726670 */
[----:B0-----:R-:W0:Y:S02]  /*1dd00*/  @!P1 LDC.64 R2, c[0x0][0xc80] ;  /* 0x00032000ff029b82 */ /* 0x001e240000000a00 */
[----:B0-----:R-:W-:-:S05]  /*1dd10*/  @!P1 IMAD.WIDE.U32 R2, R5, 0x4, R2 ;  /* 0x0000000405029825 */ /* 0x001fca00078e0002 */
[----:B------:R-:W2:Y:S01]  /*1dd20*/  @!P1 LDG.E R0, desc[UR36][R2.64] ;  /* 0x0000002402009981 */ /* 0x000ea2000c1e1900 */
[C---:B------:R-:W-:Y:S01]  /*1dd30*/  ISETP.NE.AND P1, PT, R5.reuse, RZ, PT ;  /* 0x000000ff0500720c */ /* 0x040fe20003f25270 */
[----:B------:R-:W-:Y:S01]  /*1dd40*/  UMOV UR4, URZ ;  /* 0x0000003f00047c82 */ /* 0x000fe20008000000 */
[C---:B------:R-:W-:Y:S01]  /*1dd50*/  ISETP.GE.U32.AND P2, PT, R5.reuse, 0x2, PT ;  /* 0x000000020500780c */ /* 0x040fe20003f46070 */
[----:B-1----:R-:W-:Y:S01]  /*1dd60*/  IMAD.MOV.U32 R16, RZ, RZ, RZ ;  /* 0x000000ffff107224 */ /* 0x002fe200078e00ff */
[C---:B------:R-:W-:Y:S02]  /*1dd70*/  ISETP.GE.U32.AND P3, PT, R5.reuse, 0x4, PT ;  /* 0x000000040500780c */ /* 0x040fe40003f66070 */
[C---:B------:R-:W-:Y:S02]  /*1dd80*/  ISETP.GE.U32.AND P4, PT, R5.reuse, 0x8, PT ;  /* 0x000000080500780c */ /* 0x040fe40003f86070 */
[----:B------:R-:W-:Y:S01]  /*1dd90*/  ISETP.GE.U32.AND P5, PT, R5, 0x10, PT ;  /* 0x000000100500780c */ /* 0x000fe20003fa6070 */
[----:B--2---:R-:W0:Y:S02]  /*1dda0*/  SHFL.UP PT, R4, R0, 0x1, RZ ;  /* 0x0420000000047989 */ /* 0x004e2400000e00ff */
[----:B0-----:R-:W-:-:S04]  /*1ddb0*/  SEL R7, R4, RZ, P1 ;  /* 0x000000ff04077207 */ /* 0x001fc80000800000 */
[----:B------:R-:W-:-:S05]  /*1ddc0*/  IADD3 R7, R0, R7, RZ ;  /* 0x0000000700077210 */ /* 0x000fca0007ffe0ff */
[----:B------:R-:W0:Y:S02]  /*1ddd0*/  SHFL.UP PT, R4, R7, 0x2, RZ ;  /* 0x0440000007047989 */ /* 0x000e2400000e00ff */
[----:B0-----:R-:W-:-:S05]  /*1dde0*/  SEL R4, R4, RZ, P2 ;  /* 0x000000ff04047207 */ /* 0x001fca0001000000 */
[----:B------:R-:W-:-:S05]  /*1ddf0*/  IMAD.IADD R4, R7, 0x1, R4 ;  /* 0x0000000107047824 */ /* 0x000fca00078e0204 */
[----:B------:R-:W0:Y:S02]  /*1de00*/  SHFL.UP PT, R6, R4, 0x4, RZ ;  /* 0x0480000004067989 */ /* 0x000e2400000e00ff */
[----:B0-----:R-:W-:-:S05]  /*1de10*/  SEL R3, R6, RZ, P3 ;  /* 0x000000ff06037207 */ /* 0x001fca0001800000 */
[----:B------:R-:W-:-:S05]  /*1de20*/  IMAD.IADD R3, R4, 0x1, R3 ;  /* 0x0000000104037824 */ /* 0x000fca00078e0203 */
[----:B------:R-:W0:Y:S02]  /*1de30*/  SHFL.UP PT, R2, R3, 0x8, RZ ;  /* 0x0500000003027989 */ /* 0x000e2400000e00ff */
[----:B0-----:R-:W-:-:S04]  /*1de40*/  SEL R2, R2, RZ, P4 ;  /* 0x000000ff02027207 */ /* 0x001fc80002000000 */
[----:B------:R-:W-:-:S05]  /*1de50*/  IADD3 R2, R3, R2, RZ ;  /* 0x0000000203027210 */ /* 0x000fca0007ffe0ff */
[----:B------:R-:W0:Y:S02]  /*1de60*/  SHFL.UP PT, R6, R2, 0x10, RZ ;  /* 0x0600000002067989 */ /* 0x000e2400000e00ff */
[----:B0-----:R-:W-:-:S05]  /*1de70*/  SEL R7, R6, RZ, P5 ;  /* 0x000000ff06077207 */ /* 0x001fca0002800000 */
[----:B------:R-:W-:-:S05]  /*1de80*/  IMAD.IADD R7, R2, 0x1, R7 ;  /* 0x0000000102077824 */ /* 0x000fca00078e0207 */
[----:B------:R-:W0:Y:S02]  /*1de90*/  SHFL.IDX PT, R4, R7, 0x1f, 0x1f ;  /* 0x03e01f0007047f89 */ /* 0x000e2400000e0000 */
[----:B0-----:R-:W-:-:S05]  /*1dea0*/  IMAD R4, R4, UR5, RZ ;  /* 0x0000000504047c24 */ /* 0x001fca000f8e02ff */
[----:B---3--:R-:W-:Y:S02]  /*1deb0*/  ISETP.GT.AND P6, PT, R4, UR6, PT ;  /* 0x0000000604007c0c */ /* 0x008fe4000bfc4270 */
[----:B------:R-:W-:-:S11]  /*1dec0*/  MOV R3, R4 ;  /* 0x0000000400037202 */ /* 0x000fd60000000f00 */
[----:B------:R-:W-:Y:S05]  /*1ded0*/  @P6 BRA `(.L_x_689) ;  /* 0x00000000009c6947 */ /* 0x000fea0003800000 */
[----:B------:R-:W0:Y:S01]  /*1dee0*/  LDC R10, c[0x0][0xc3c] ;  /* 0x00030f00ff0a7b82 */ /* 0x000e220000000800 */
[----:B------:R-:W-:Y:S01]  /*1def0*/  IMAD.MOV.U32 R4, RZ, RZ, R3 ;  /* 0x000000ffff047224 */ /* 0x000fe200078e0003 */
[----:B------:R-:W-:Y:S01]  /*1df00*/  UMOV UR4, URZ ;  /* 0x0000003f00047c82 */ /* 0x000fe20008000000 */
[----:B------:R-:W-:Y:S01]  /*1df10*/  ULDC UR7, c[0x0][0xc3c] ;  /* 0x00030f0000077ab9 */ /* 0x000fe20000000800 */
[----:B------:R-:W-:-:S05]  /*1df20*/  ULDC UR5, c[0x0][0xc38] ;  /* 0x00030e0000057ab9 */ /* 0x000fca0000000800 */
.L_x_693:
[----:B------:R-:W-:Y:S01]  /*1df30*/  UIADD3 UR4, UR4, 0x1f, URZ ;  /* 0x0000001f04047890 */ /* 0x000fe2000fffe03f */
[----:B------:R-:W-:-:S05]  /*1df40*/  IMAD.U32 R19, RZ, RZ, UR7 ;  /* 0x00000007ff137e24 */ /* 0x000fca000f8e00ff */
[----:B0-----:R-:W-:-:S13]  /*1df50*/  ISETP.LE.AND P6, PT, R10, UR4, PT ;  /* 0x000000040a007c0c */ /* 0x001fda000bfc3270 */
[----:B------:R-:W-:Y:S05]  /*1df60*/  @P6 BRA `(.L_x_690) ;  /* 0x0000000400246947 */ /* 0x000fea0003800000 */
[----:B------:R-:W-:Y:S01]  /*1df70*/  IADD3 R7, R5, UR4, RZ ;  /* 0x0000000405077c10 */ /* 0x000fe2000fffe0ff */
[----:B------:R-:W-:Y:S01]  /*1df80*/  BSSY B0, `(.L_x_691) ;  /* 0x0000007000007945 */ /* 0x000fe20003800000 */
[----:B------:R-:W-:Y:S02]  /*1df90*/  IMAD.MOV.U32 R0, RZ, RZ, RZ ;  /* 0x000000ffff007224 */ /* 0x000fe400078e00ff */
[----:B------:R-:W-:-:S13]  /*1dfa0*/  ISETP.GE.OR P6, PT, R7, R10, !P0 ;  /* 0x0000000a0700720c */ /* 0x000fda00047c6670 */
[----:B------:R-:W-:Y:S05]  /*1dfb0*/  @P6 BRA `(.L_x_692) ;  /* 0x00000000000c6947 */ /* 0x000fea0003800000 */
[----:B------:R-:W0:Y:S02]  /*1dfc0*/  LDC.64 R2, c[0x0][0xc80] ;  /* 0x00032000ff027b82 */ /* 0x000e240000000a00 */
[----:B0-----:R-:W-:-:S05]  /*1dfd0*/  IMAD.WIDE R2, R7, 0x4, R2 ;  /* 0x0000000407027825 */ /* 0x001fca00078e0202 */
[----:B------:R0:W5:Y:S02]  /*1dfe0*/  LDG.E R0, desc[UR36][R2.64] ;  /* 0x0000002402007981 */ /* 0x000164000c1e1900 */
.L_x_692:
[----:B------:R-:W-:Y:S05]  /*1dff0*/  BSYNC B0 ;  /* 0x0000000000007941 */ /* 0x000fea0003800000 */
.L_x_691:
[----:B0----5:R-:W0:Y:S02]  /*1e000*/  SHFL.UP PT, R2, R0, 0x1, RZ ;  /* 0x0420000000027989 */ /* 0x021e2400000e00ff */
        /* <DEDUP_REMOVED lines=14> */
[----:B------:R-:W0:Y:S02]  /*1e0f0*/  SHFL.IDX PT, R3, R9, 0x1f, 0x1f ;  /* 0x03e01f0009037f89 */ /* 0x000e2400000e0000 */
[----:B0-----:R-:W-:-:S04]  /*1e100*/  IMAD R3, R3, UR5, RZ ;  /* 0x0000000503037c24 */ /* 0x001fc8000f8e02ff */
[----:B------:R-:W-:-:S05]  /*1e110*/  IMAD.IADD R4, R3, 0x1, R4 ;  /* 0x0000000103047824 */ /* 0x000fca00078e0204 */
[----:B------:R-:W-:-:S13]  /*1e120*/  ISETP.GT.AND P6, PT, R4, UR6, PT ;  /* 0x0000000604007c0c */ /* 0x000fda000bfc4270 */
[----:B------:R-:W-:Y:S05]  /*1e130*/  @!P6 BRA `(.L_x_693) ;  /* 0xfffffffc007ce947 */ /* 0x000fea000383ffff */
[----:B------:R-:W-:-:S07]  /*1e140*/  IMAD.MOV.U32 R7, RZ, RZ, R9 ;  /* 0x000000ffff077224 */ /* 0x000fce00078e0009 */
.L_x_689:
[----:B------:R-:W-:-:S05]  /*1e150*/  IADD3 R9, -R3, R4, RZ ;  /* 0x0000000403097210 */ /* 0x000fca0007ffe1ff */
[----:B------:R-:W-:-:S05]  /*1e160*/  IMAD R2, R7, UR5, R9 ;  /* 0x0000000507027c24 */ /* 0x000fca000f8e0209 */
[----:B------:R-:W-:-:S13]  /*1e170*/  ISETP.GT.AND P0, PT, R2, UR6, PT ;  /* 0x0000000602007c0c */ /* 0x000fda000bf04270 */
[----:B------:R-:W-:-:S04]  /*1e180*/  VOTE.ANY R4, PT, !P0 ;  /* 0x0000000000047806 */ /* 0x000fc800040e0100 */
[----:B------:R-:W0:Y:S01]  /*1e190*/  POPC R19, R4 ;  /* 0x0000000400137309 */ /* 0x000e220000000000 */
[----:B------:R-:W-:Y:S01]  /*1e1a0*/  ISETP.NE.AND P0, PT, R4, RZ, PT ;  /* 0x000000ff0400720c */ /* 0x000fe20003f05270 */
[----:B0-----:R-:W0:Y:S02]  /*1e1b0*/  SHFL.IDX PT, R0, R0, R19, 0x1f ;  /* 0x00001f1300007589 */ /* 0x001e2400000e0000 */
[----:B0-----:R-:W-:-:S04]  /*1e1c0*/  IABS R8, R0 ;  /* 0x0000000000087213 */ /* 0x001fc80000000000 */
[----:B------:R-:W0:Y:S08]  /*1e1d0*/  I2F.RP R6, R8 ;  /* 0x0000000800067306 */ /* 0x000e300000209400 */
[----:B0-----:R-:W0:Y:S02]  /*1e1e0*/  MUFU.RCP R6, R6 ;  /* 0x0000000600067308 */ /* 0x001e240000001000 */
[----:B0-----:R-:W-:-:S06]  /*1e1f0*/  VIADD R2, R6, 0xffffffe ;  /* 0x0ffffffe06027836 */ /* 0x001fcc0000000000 */
[----:B------:R0:W1:Y:S01]  /*1e200*/  F2I.FTZ.U32.TRUNC.NTZ R3, R2 ;  /* 0x0000000200037305 */ /* 0x000062000021f000 */
[----:B------:R-:W-:Y:S05]  /*1e210*/  @!P0 BRA `(.L_x_694) ;  /* 0x0000000000088947 */ /* 0x000fea0003800000 */
[----:B------:R-:W-:-:S06]  /*1e220*/  VIADD R16, R19, 0xffffffff ;  /* 0xffffffff13107836 */ /* 0x000fcc0000000000 */
[----:B------:R2:W3:Y:S02]  /*1e230*/  SHFL.IDX PT, R16, R7, R16, 0x1f ;  /* 0x00001f1007107589 */ /* 0x0004e400000e0000 */
.L_x_694:
[----:B---3--:R-:W-:Y:S01]  /*1e240*/  IMAD R16, R16, UR5, R9 ;  /* 0x0000000510107c24 */ /* 0x008fe2000f8e0209 */
[----:B0-----:R-:W-:Y:S01]  /*1e250*/  IABS R2, R0 ;  /* 0x0000000000027213 */ /* 0x001fe20000000000 */
[----:B------:R-:W-:Y:S01]  /*1e260*/  VIADD R19, R19, UR4 ;  /* 0x0000000413137c36 */ /* 0x000fe20008000000 */
[----:B-12---:R-:W-:Y:S02]  /*1e270*/  IADD3 R7, RZ, -R3, RZ ;  /* 0x80000003ff077210 */ /* 0x006fe40007ffe0ff */
[----:B------:R-:W-:Y:S01]  /*1e280*/  IADD3 R9, -R16, UR6, RZ ;  /* 0x0000000610097c10 */ /* 0x000fe2000fffe1ff */
[----:B------:R-:W-:Y:S02]  /*1e290*/  IMAD.MOV R6, RZ, RZ, -R2 ;  /* 0x000000ffff067224 */ /* 0x000fe400078e0a02 */
[----:B------:R-:W-:Y:S01]  /*1e2a0*/  IMAD R7, R7, R8, RZ ;  /* 0x0000000807077224 */ /* 0x000fe200078e02ff */
[----:B------:R-:W-:Y:S01]  /*1e2b0*/  IABS R4, R9 ;  /* 0x0000000900047213 */ /* 0x000fe20000000000 */
[----:B------:R-:W-:-:S04]  /*1e2c0*/  IMAD.MOV.U32 R2, RZ, RZ, RZ ;  /* 0x000000ffff027224 */ /* 0x000fc800078e00ff */
[----:B------:R-:W-:Y:S01]  /*1e2d0*/  IMAD.HI.U32 R2, R3, R7, R2 ;  /* 0x0000000703027227 */ /* 0x000fe200078e0002 */
[----:B------:R-:W-:-:S03]  /*1e2e0*/  MOV R3, R4 ;  /* 0x0000000400037202 */ /* 0x000fc60000000f00 */
[----:B------:R-:W-:Y:S02]  /*1e2f0*/  IMAD.MOV.U32 R4, RZ, RZ, R6 ;  /* 0x000000ffff047224 */ /* 0x000fe400078e0006 */
[----:B------:R-:W-:-:S04]  /*1e300*/  IMAD.HI.U32 R2, R2, R3, RZ ;  /* 0x0000000302027227 */ /* 0x000fc800078e00ff */
[----:B------:R-:W-:-:S05]  /*1e310*/  IMAD R3, R2, R4, R3 ;  /* 0x0000000402037224 */ /* 0x000fca00078e0203 */
[----:B------:R-:W-:-:S13]  /*1e320*/  ISETP.GT.U32.AND P1, PT, R8, R3, PT ;  /* 0x000000030800720c */ /* 0x000fda0003f24070 */
[----:B------:R-:W-:Y:S01]  /*1e330*/  @!P1 IMAD.IADD R3, R3, 0x1, -R8 ;  /* 0x0000000103039824 */ /* 0x000fe200078e0a08 */
[----:B------:R-:W-:Y:S02]  /*1e340*/  @!P1 IADD3 R2, R2, 0x1, RZ ;  /* 0x0000000102029810 */ /* 0x000fe40007ffe0ff */
[----:B------:R-:W-:Y:S02]  /*1e350*/  ISETP.NE.AND P1, PT, R0, RZ, PT ;  /* 0x000000ff0000720c */ /* 0x000fe40003f25270 */
[----:B------:R-:W-:Y:S02]  /*1e360*/  ISETP.GE.U32.AND P0, PT, R3, R8, PT ;  /* 0x000000080300720c */ /* 0x000fe40003f06070 */
[----:B------:R-:W-:-:S04]  /*1e370*/  LOP3.LUT R3, R9, R0, RZ, 0x3c, !PT ;  /* 0x0000000009037212 */ /* 0x000fc800078e3cff */
[----:B------:R-:W-:-:S07]  /*1e380*/  ISETP.GE.AND P2, PT, R3, RZ, PT ;  /* 0x000000ff0300720c */ /* 0x000fce0003f46270 */
[----:B------:R-:W-:-:S06]  /*1e390*/  @P0 VIADD R2, R2, 0x1 ;  /* 0x0000000102020836 */ /* 0x000fcc0000000000 */
[----:B------:R-:W-:Y:S01]  /*1e3a0*/  @!P2 IMAD.MOV R2, RZ, RZ, -R2 ;  /* 0x000000ffff02a224 */ /* 0x000fe200078e0a02 */
[----:B------:R-:W-:-:S04]  /*1e3b0*/  @!P1 LOP3.LUT R2, RZ, R0, RZ, 0x33, !PT ;  /* 0x00000000ff029212 */ /* 0x000fc800078e33ff */
[----:B------:R-:W-:Y:S01]  /*1e3c0*/  IADD3 R17, -R2, RZ, RZ ;  /* 0x000000ff02117210 */ /* 0x000fe20007ffe1ff */
[----:B------:R-:W-:-:S04]  /*1e3d0*/  IMAD.MOV.U32 R18, RZ, RZ, R2 ;  /* 0x000000ffff127224 */ /* 0x000fc800078e0002 */
[----:B------:R-:W-:Y:S01]  /*1e3e0*/  IMAD R17, R0, R17, R9 ;  /* 0x0000001100117224 */ /* 0x000fe200078e0209 */
[----:B------:R-:W-:Y:S06]  /*1e3f0*/  BRA `(.L_x_695) ;  /* 0x00000000000c7947 */ /* 0x000fec0003800000 */
.L_x_690:
[----:B------:R-:W-:Y:S01]  /*1e400*/  MOV R17, RZ ;  /* 0x000000ff00117202 */ /* 0x000fe20000000f00 */
[----:B------:R-:W-:Y:S02]  /*1e410*/  IMAD.U32 R16, RZ, RZ, UR6 ;  /* 0x00000006ff107e24 */ /* 0x000fe4000f8e00ff */
[----:B------:R-:W-:-:S07]  /*1e420*/  IMAD.MOV.U32 R18, RZ, RZ, RZ ;  /* 0x000000ffff127224 */ /* 0x000fce00078e00ff */
.L_x_695:
[----:B------:R-:W-:-:S13]  /*1e430*/  ISETP.NE.AND P0, PT, R5, RZ, PT ;  /* 0x000000ff0500720c */ /* 0x000fda0003f05270 */
[----:B------:R-:W0:Y:S01]  /*1e440*/  @!P0 S2R R3, SR_CgaCtaId ;  /* 0x0000000000038919 */ /* 0x000e220000008800 */
[----:B------:R-:W-:-:S04]  /*1e450*/  @!P0 MOV R0, 0x400 ;  /* 0x0000040000008802 */ /* 0x000fc80000000f00 */
[----:B0-----:R-:W-:-:S05]  /*1e460*/  @!P0 LEA R0, R3, R0, 0x18 ;  /* 0x0000000003008211 */ /* 0x001fca00078ec0ff */
[----:B------:R2:W-:Y:S01]  /*1e470*/  @!P0 STS.128 [R0+0x388d0], R16 ;  /* 0x0388d01000008388 */ /* 0x0005e20000000c00 */
[----:B------:R-:W-:Y:S06]  /*1e480*/  BAR.ARV 0x5, 0x180 ;  /* 0x0146000000007b1d */ /* 0x000fec0000002000 */
.L_x_688:
[----:B------:R3:W-:Y:S01]  /*1e490*/  STL [R1+0x30], RZ ;  /* 0x000030ff01007387 */ /* 0x0007e20000100800 */
[----:B------:R-:W-:Y:S01]  /*1e4a0*/  ULDC UR4, c[0x0][0xc3c] ;  /* 0x00030f0000047ab9 */ /* 0x000fe20000000800 */
[----:B------:R-:W-:Y:S01]  /*1e4b0*/  MOV R32, 0x1 ;  /* 0x0000000100207802 */ /* 0x000fe20000000f00 */
[----:B------:R-:W-:Y:S01]  /*1e4c0*/  IMAD.MOV.U32 R28, RZ, RZ, RZ ;  /* 0x000000ffff1c7224 */ /* 0x000fe200078e00ff */
[----:B-1----:R-:W-:-:S13]  /*1e4d0*/  ISETP.GE.AND P0, PT, R19, UR4, PT ;  /* 0x0000000413007c0c */ /* 0x002fda000bf06270 */
[----:B---3--:R-:W-:Y:S05]  /*1e4e0*/  @P0 BRA `(.L_x_696) ;  /* 0x0000006c00400947 */ /* 0x008fea0003800000 */
[----:B--2---:R-:W2:Y:S01]  /*1e4f0*/  LDL R0, [R1+0x54] ;  /* 0x0000540001007983 */ /* 0x004ea20000100800 */
[----:B------:R-:W1:Y:S01]  /*1e500*/  S2UR UR4, SR_CgaCtaId ;  /* 0x00000000000479c3 */ /* 0x000e620000008800 */
[----:B------:R-:W-:Y:S01]  /*1e510*/  MOV R23, 0x400 ;  /* 0x0000040000177802 */ /* 0x000fe20000000f00 */
[----:B------:R-:W-:Y:S01]  /*1e520*/  IMAD.MOV.U32 R37, RZ, RZ, 0x40 ;  /* 0x00000040ff257424 */ /* 0x000fe200078e00ff */
[----:B------:R-:W0:Y:S01]  /*1e530*/  S2R R11, SR_TID.X ;  /* 0x00000000000b7919 */ /* 0x000e220000002100 */
[----:B------:R-:W-:Y:S01]  /*1e540*/  IMAD.MOV.U32 R36, RZ, RZ, 0x20 ;  /* 0x00000020ff247424 */ /* 0x000fe200078e00ff */
[----:B------:R-:W-:Y:S01]  /*1e550*/  BSSY B7, `(.L_x_696) ;  /* 0x00006c9000077945 */ /* 0x000fe20003800000 */
[----:B------:R-:W-:Y:S01]  /*1e560*/  MOV R33, 0x1 ;  /* 0x0000000100217802 */ /* 0x000fe20000000f00 */
[----:B------:R-:W-:Y:S01]  /*1e570*/  IMAD.MOV.U32 R30, RZ, RZ, RZ ;  /* 0x000000ffff1e7224 */ /* 0x000fe200078e00ff */
[----:B------:R-:W-:Y:S01]  /*1e580*/  MOV R28, RZ ;  /* 0x000000ff001c7202 */ /* 0x000fe20000000f00 */
[----:B------:R-:W-:Y:S01]  /*1e590*/  IMAD.MOV.U32 R32, RZ, RZ, 0x1 ;  /* 0x00000001ff207424 */ /* 0x000fe200078e00ff */
[----:B------:R-:W-:Y:S01]  /*1e5a0*/  ULDC.64 UR40, c[0x0][0x198] ;  /* 0x0000660000287ab9 */ /* 0x000fe20000000a00 */
[----:B------:R-:W-:Y:S01]  /*1e5b0*/  ULDC UR39, c[0x0][0xc] ;  /* 0x0000030000277ab9 */ /* 0x000fe20000000800 */
[C---:B0-----:R-:W-:Y:S01]  /*1e5c0*/  SHF.L.U32 R2, R11.reuse, 0x7, RZ ;  /* 0x000000070b027819 */ /* 0x041fe200000006ff */
[----:B------:R-:W-:Y:S01]  /*1e5d0*/  IMAD.SHL.U32 R6, R11, 0x2, RZ ;  /* 0x000000020b067824 */ /* 0x000fe200078e00ff */
[----:B------:R-:W-:-:S02]  /*1e5e0*/  SHF.R.U32.HI R4, RZ, 0x1, R11 ;  /* 0x00000001ff047819 */ /* 0x000fc4000001160b */
[C---:B------:R-:W-:Y:S02]  /*1e5f0*/  LOP3.LUT R10, R11.reuse, 0x7f, RZ, 0xc0, !PT ;  /* 0x0000007f0b0a7812 */ /* 0x040fe400078ec0ff */
[----:B------:R-:W-:Y:S02]  /*1e600*/  LOP3.LUT R3, R2, 0x380, RZ, 0xc0, !PT ;  /* 0x0000038002037812 */ /* 0x000fe400078ec0ff */
[----:B------:R-:W-:Y:S01]  /*1e610*/  R2P PR, R11, 0x6 ;  /* 0x000000060b007804 */ /* 0x000fe20000000000 */
[----:B------:R-:W-:-:S04]  /*1e620*/  IMAD.SHL.U32 R7, R10, 0x40, RZ ;  /* 0x000000400a077824 */ /* 0x000fc800078e00ff */
[----:B------:R-:W-:Y:S02]  /*1e630*/  SEL R37, R37, 0xffffffc0, !P2 ;  /* 0xffffffc025257807 */ /* 0x000fe40005000000 */
[----:B------:R-:W-:Y:S02]  /*1e640*/  SEL R36, R36, 0xffffffe0, !P1 ;  /* 0xffffffe024247807 */ /* 0x000fe40004800000 */
[----:B--2---:R-:W-:Y:S01]  /*1e650*/  R2UR UR5, R0 ;  /* 0x00000000000572ca */ /* 0x004fe200000e0000 */
[----:B------:R-:W-:-:S05]  /*1e660*/  IMAD.SHL.U32 R0, R11, 0x10, RZ ;  /* 0x000000100b007824 */ /* 0x000fca00078e00ff */
[C---:B------:R-:W-:Y:S02]  /*1e670*/  LOP3.LUT R5, R0.reuse, 0x3f0, RZ, 0xc0, !PT ;  /* 0x000003f000057812 */ /* 0x040fe400078ec0ff */
[----:B------:R-:W-:Y:S02]  /*1e680*/  LOP3.LUT R31, R0, 0x70, RZ, 0xc0, !PT ;  /* 0x00000070001f7812 */ /* 0x000fe400078ec0ff */
[----:B------:R-:W-:Y:S02]  /*1e690*/  LOP3.LUT R9, R5, 0x70, R6, 0x78, !PT ;  /* 0x0000007005097812 */ /* 0x000fe400078e7806 */
[C---:B------:R-:W-:Y:S01]  /*1e6a0*/  LOP3.LUT R5, R3.reuse, 0x30, R4, 0xf8, !PT ;  /* 0x0000003003057812 */ /* 0x040fe200078ef804 */
[----:B------:R-:W-:Y:S01]  /*1e6b0*/  ULOP3.LUT UR42, UR5, 0x2, URZ, 0xfc, !UPT ;  /* 0x00000002052a7892 */ /* 0x000fe2000f8efc3f */
[----:B------:R-:W-:Y:S01]  /*1e6c0*/  LOP3.LUT R4, R2, 0x400, RZ, 0xc0, !PT ;  /* 0x0000040002047812 */ /* 0x000fe200078ec0ff */
[----:B------:R-:W-:Y:S01]  /*1e6d0*/  ULOP3.LUT UR38, UR5, 0x1, URZ, 0xfc, !UPT ;  /* 0x0000000105267892 */ /* 0x000fe2000f8efc3f */
[----:B------:R-:W-:-:S02]  /*1e6e0*/  LOP3.LUT R3, R3, 0x10, R11, 0xf8, !PT ;  /* 0x0000001003037812 */ /* 0x000fc400078ef80b */
[--C-:B------:R-:W-:Y:S02]  /*1e6f0*/  LOP3.LUT R5, R5, 0x70, R0.reuse, 0x78, !PT ;  /* 0x0000007005057812 */ /* 0x100fe400078e7800 */
[----:B------:R-:W-:Y:S02]  /*1e700*/  SHF.L.U32 R6, R10, 0x4, RZ ;  /* 0x000000040a067819 */ /* 0x000fe400000006ff */
[----:B------:R-:W-:Y:S02]  /*1e710*/  LOP3.LUT R4, R4, 0x1800, R7, 0xf8, !PT ;  /* 0x0000180004047812 */ /* 0x000fe400078ef807 */
[----:B------:R-:W-:Y:S02]  /*1e720*/  LOP3.LUT R3, R3, 0x70, R0, 0x78, !PT ;  /* 0x0000007003037812 */ /* 0x000fe400078e7800 */
[----:B------:R-:W-:Y:S02]  /*1e730*/  LOP3.LUT R5, R5, 0xc00, R2, 0xf8, !PT ;  /* 0x00000c0005057812 */ /* 0x000fe400078ef802 */
[----:B------:R-:W-:-:S02]  /*1e740*/  LOP3.LUT R8, R9, 0x400, R6, 0xf8, !PT ;  /* 0x0000040009087812 */ /* 0x000fc400078ef806 */
[----:B------:R-:W-:Y:S01]  /*1e750*/  LOP3.LUT R2, R4, R3, RZ, 0xfc, !PT ;  /* 0x0000000304027212 */ /* 0x000fe200078efcff */
[----:B------:R-:W-:Y:S01]  /*1e760*/  STL [R1+0x14], R5 ;  /* 0x0000140501007387 */ /* 0x000fe20000100800 */
[----:B------:R-:W-:-:S03]  /*1e770*/  SHF.R.U32.HI R3, RZ, 0x3, R10 ;  /* 0x00000003ff037819 */ /* 0x000fc6000001160a */
[----:B------:R-:W-:Y:S01]  /*1e780*/  STL [R1+0xc], R8 ;  /* 0x00000c0801007387 */ /* 0x000fe20000100800 */
[----:B------:R-:W-:-:S03]  /*1e790*/  LOP3.LUT R0, R3, 0x70, R0, 0xf8, !PT ;  /* 0x0000007003007812 */ /* 0x000fc600078ef800 */
[----:B------:R1:W-:Y:S04]  /*1e7a0*/  STL [R1+0x10], R2 ;  /* 0x0000100201007387 */ /* 0x0003e80000100800 */
[----:B------:R-:W-:Y:S01]  /*1e7b0*/  STL [R1+0x30], RZ ;  /* 0x000030ff01007387 */ /* 0x000fe20000100800 */
[----:B-1----:R-:W-:-:S05]  /*1e7c0*/  IMAD.U32 R2, RZ, RZ, UR4 ;  /* 0x00000004ff027e24 */ /* 0x002fca000f8e00ff */
[----:B------:R-:W-:Y:S01]  /*1e7d0*/  LEA R23, R2, R23, 0x18 ;  /* 0x0000001702177211 */ /* 0x000fe200078ec0ff */
[----:B------:R0:W-:Y:S04]  /*1e7e0*/  STL [R1+0x8], R2 ;  /* 0x0000080201007387 */ /* 0x0001e80000100800 */
[----:B------:R-:W-:-:S05]  /*1e7f0*/  IMAD.IADD R0, R23, 0x1, R8 ;  /* 0x0000000117007824 */ /* 0x000fca00078e0208 */
[----:B------:R1:W-:Y:S01]  /*1e800*/  STL [R1+0x18], R0 ;  /* 0x0000180001007387 */ /* 0x0003e20000100800 */
[----:B0-----:R-:W-:-:S07]  /*1e810*/  LOP3.LUT R2, R31, 0x80, RZ, 0xfc, !PT ;  /* 0x000000801f027812 */ /* 0x001fce00078efcff */
.L_x_810:
[----:B0-----:R-:W0:Y:S02]  /*1e820*/  LDC.64 R24, c[0x0][0xc88] ;  /* 0x00032200ff187b82 */ /* 0x001e240000000a00 */
[----:B0-----:R-:W-:-:S06]  /*1e830*/  IMAD.WIDE R24, R19, 0x4, R24 ;  /* 0x0000000413187825 */ /* 0x001fcc00078e0218 */
[----:B-1----:R-:W1:Y:S01]  /*1e840*/  LDG.E R24, desc[UR36][R24.64] ;  /* 0x0000002418187981 */ /* 0x002e62000c1e1900 */
[----:B------:R-:W-:Y:S05]  /*1e850*/  YIELD ;  /* 0x0000000000007946 */ /* 0x000fea0003800000 */
[----:B------:R-:W-:Y:S01]  /*1e860*/  ULDC.64 UR4, c[0x0][0xa28] ;  /* 0x00028a0000047ab9 */ /* 0x000fe20000000a00 */
[----:B------:R-:W-:Y:S01]  /*1e870*/  ULDC.64 UR8, c[0x0][0xa18] ;  /* 0x0002860000087ab9 */ /* 0x000fe20000000a00 */
[----:B------:R-:W-:Y:S01]  /*1e880*/  ISETP.NE.U32.AND P0, PT, RZ, UR4, PT ;  /* 0x00000004ff007c0c */ /* 0x000fe2000bf05070 */
[----:B------:R-:W-:Y:S01]  /*1e890*/  ULDC.64 UR6, c[0x0][0xa10] ;  /* 0x0002840000067ab9 */ /* 0x000fe20000000a00 */
[----:B------:R-:W-:-:S02]  /*1e8a0*/  MOV R9, RZ ;  /* 0x000000ff00097202 */ /* 0x000fc40000000f00 */
[----:B------:R-:W-:Y:S02]  /*1e8b0*/  ISETP.NE.AND.EX P0, PT, RZ, UR5, PT, P0 ;  /* 0x00000005ff007c0c */ /* 0x000fe4000bf05300 */
[----:B------:R-:W-:-:S04]  /*1e8c0*/  ISETP.NE.U32.AND P2, PT, RZ, UR8, PT ;  /* 0x00000008ff007c0c */ /* 0x000fc8000bf45070 */
[----:B------:R-:W-:Y:S01]  /*1e8d0*/  ISETP.NE.AND.EX P2, PT, RZ, UR9, PT, P2 ;  /* 0x00000009ff007c0c */ /* 0x000fe2000bf45320 */
[----:B------:R-:W-:Y:S01]  /*1e8e0*/  IMAD.MOV.U32 R29, RZ, RZ, RZ ;  /* 0x000000ffff1d7224 */ /* 0x000fe200078e00ff */
[----:B-12---:R-:W-:-:S05]  /*1e8f0*/  SHF.R.S32.HI R0, RZ, 0x1f, R24 ;  /* 0x0000001fff007819 */ /* 0x006fca0000011418 */
[C---:B------:R-:W-:Y:S01]  /*1e900*/  @P0 LEA R2, P1, R24.reuse, UR4, 0x2 ;  /* 0x0000000418020c11 */ /* 0x040fe2000f8210ff */
[C---:B------:R-:W-:Y:S01]  /*1e910*/  IMAD.SHL.U32 R25, R24.reuse, 0x4, RZ ;  /* 0x0000000418197824 */ /* 0x040fe200078e00ff */
[C-C-:B------:R-:W-:Y:S01]  /*1e920*/  SHF.L.U64.HI R26, R24.reuse, 0x2, R0.reuse ;  /* 0x00000002181a7819 */ /* 0x140fe20000010200 */
[----:B------:R0:W-:Y:S01]  /*1e930*/  STL [R1+0x1c], R0 ;  /* 0x00001c0001007387 */ /* 0x0001e20000100800 */
[----:B------:R-:W-:Y:S01]  /*1e940*/  @P0 LEA.HI.X R3, R24, UR5, R0, 0x2, P1 ;  /* 0x0000000518030c11 */ /* 0x000fe200088f1400 */
[----:B------:R-:W-:-:S04]  /*1e950*/  ULDC.64 UR4, c[0x0][0xa00] ;  /* 0x0002800000047ab9 */ /* 0x000fc80000000a00 */
[----:B------:R1:W2:Y:S01]  /*1e960*/  @P0 LDG.E R9, desc[UR36][R2.64] ;  /* 0x0000002402090981 */ /* 0x0002a2000c1e1900 */
[----:B------:R-:W-:Y:S02]  /*1e970*/  ISETP.NE.U32.AND P0, PT, RZ, UR4, PT ;  /* 0x00000004ff007c0c */ /* 0x000fe4000bf05070 */
[----:B------:R-:W-:Y:S02]  /*1e980*/  ISETP.NE.U32.AND P1, PT, RZ, UR6, PT ;  /* 0x00000006ff007c0c */ /* 0x000fe4000bf25070 */
[----:B------:R-:W-:Y:S02]  /*1e990*/  ISETP.NE.AND.EX P0, PT, RZ, UR5, PT, P0 ;  /* 0x00000005ff007c0c */ /* 0x000fe4000bf05300 */
[----:B------:R-:W-:Y:S02]  /*1e9a0*/  ISETP.NE.AND.EX P1, PT, RZ, UR7, PT, P1 ;  /* 0x00000007ff007c0c */ /* 0x000fe4000bf25310 */
[C---:B------:R-:W-:Y:S02]  /*1e9b0*/  IADD3 R4, P4, R25.reuse, UR6, RZ ;  /* 0x0000000619047c10 */ /* 0x040fe4000ff9e0ff */
[----:B-1----:R-:W-:Y:S01]  /*1e9c0*/  IADD3 R2, P3, R25, UR4, RZ ;  /* 0x0000000419027c10 */ /* 0x002fe2000ff7e0ff */
[----:B------:R-:W-:Y:S01]  /*1e9d0*/  ULDC UR4, c[0x0][0x288] ;  /* 0x0000a20000047ab9 */ /* 0x000fe20000000800 */
[----:B0-----:R-:W-:-:S02]  /*1e9e0*/  MOV R0, RZ ;  /* 0x000000ff00007202 */ /* 0x001fc40000000f00 */
[C---:B------:R-:W-:Y:S02]  /*1e9f0*/  IADD3.X R3, R26.reuse, UR5, RZ, P3, !PT ;  /* 0x000000051a037c10 */ /* 0x040fe40009ffe4ff */
[----:B------:R-:W-:Y:S01]  /*1ea00*/  @P2 IADD3 R6, P3, R25, UR8, RZ ;  /* 0x0000000819062c10 */ /* 0x000fe2000ff7e0ff */
[----:B------:R-:W-:Y:S01]  /*1ea10*/  IMAD.U32 R8, RZ, RZ, UR4 ;  /* 0x00000004ff087e24 */ /* 0x000fe2000f8e00ff */
[C---:B------:R-:W-:Y:S01]  /*1ea20*/  IADD3.X R5, R26.reuse, UR7, RZ, P4, !PT ;  /* 0x000000071a057c10 */ /* 0x040fe2000a7fe4ff */
[----:B------:R-:W5:Y:S01]  /*1ea30*/  @P0 LDG.E R29, desc[UR36][R2.64] ;  /* 0x00000024021d0981 */ /* 0x000f62000c1e1900 */
[----:B------:R-:W-:Y:S01]  /*1ea40*/  @P2 IADD3.X R7, R26, UR9, RZ, P3, !PT ;  /* 0x000000091a072c10 */ /* 0x000fe20009ffe4ff */
[----:B------:R-:W-:Y:S02]  /*1ea50*/  ULDC.64 UR4, c[0x0][0x418] ;  /* 0x0001060000047ab9 */ /* 0x000fe40000000a00 */
[----:B------:R-:W5:Y:S04]  /*1ea60*/  @P1 LDG.E R0, desc[UR36][R4.64] ;  /* 0x0000002404001981 */ /* 0x000f68000c1e1900 */
[----:B------:R0:W3:Y:S01]  /*1ea70*/  @P2 LDG.E R8, desc[UR36][R6.64] ;  /* 0x0000002406082981 */ /* 0x0000e2000c1e1900 */
[----:B------:R-:W-:-:S03]  /*1ea80*/  UISETP.NE.U32.AND UP0, UPT, UR4, URZ, UPT ;  /* 0x0000003f0400728c */ /* 0x000fc6000bf05070 */
[----:B------:R-:W-:Y:S01]  /*1ea90*/  ULDC UR4, c[0x0][0x424] ;  /* 0x0001090000047ab9 */ /* 0x000fe20000000800 */
[----:B------:R-:W-:-:S03]  /*1eaa0*/  UISETP.NE.AND.EX UP0, UPT, UR5, URZ, UPT, UP0 ;  /* 0x0000003f0500728c */ /* 0x000fc6000bf05300 */
[----:B------:R-:W-:Y:S01]  /*1eab0*/  ULDC UR5, c[0x0][0x2f0] ;  /* 0x0000bc0000057ab9 */ /* 0x000fe20000000800 */
[----:B------:R-:W-:-:S04]  /*1eac0*/  USEL UR4, UR4, 0x1, UP0 ;  /* 0x0000000104047887 */ /* 0x000fc80008000000 */
[----:B------:R-:W-:-:S03]  /*1ead0*/  UIMAD UR4, UR4, UR5, URZ ;  /* 0x00000005040472a4 */ /* 0x000fc6000f8e023f */
[----:B------:R-:W-:Y:S02]  /*1eae0*/  ULDC UR5, c[0x0][0x348] ;  /* 0x0000d20000057ab9 */ /* 0x000fe40000000800 */
[----:B0-----:R-:W-:Y:S01]  /*1eaf0*/  IMAD.U32 R6, RZ, RZ, UR5 ;  /* 0x00000005ff067e24 */ /* 0x001fe2000f8e00ff */
[----:B------:R-:W-:Y:S01]  /*1eb00*/  MOV R7, UR4 ;  /* 0x0000000400077c02 */ /* 0x000fe20008000f00 */
[----:B--2---:R0:W-:Y:S04]  /*1eb10*/  STL [R1], R9 ;  /* 0x0000000901007387 */ /* 0x0041e80000100800 */
[----:B---3--:R0:W-:Y:S01]  /*1eb20*/  STL [R1+0x28], R8 ;  /* 0x0000280801007387 */ /* 0x0081e20000100800 */
[----:B------:R-:W-:Y:S05]  /*1eb30*/  @P2 BRA `(.L_x_697) ;  /* 0x0000000000142947 */ /* 0x000fea0003800000 */
[----:B------:R-:W-:Y:S05]  /*1eb40*/  @!P0 BRA `(.L_x_697) ;  /* 0x0000000000108947 */ /* 0x000fea0003800000 */
[----:B0-----:R-:W2:Y:S04]  /*1eb50*/  LDG.E R8, desc[UR36][R2.64] ;  /* 0x0000002402087981 */ /* 0x001ea8000c1e1900 */
[----:B------:R-:W2:Y:S02]  /*1eb60*/  LDG.E R2, desc[UR36][R2.64+0x4] ;  /* 0x0000042402027981 */ /* 0x000ea4000c1e1900 */
[----:B--2---:R-:W-:-:S05]  /*1eb70*/  IMAD.IADD R2, R2, 0x1, -R8 ;  /* 0x0000000102027824 */ /* 0x004fca00078e0a08 */
[----:B------:R1:W-:Y:S02]  /*1eb80*/  STL [R1+0x28], R2 ;  /* 0x0000280201007387 */ /* 0x0003e40000100800 */
.L_x_697:
[----:B------:R-:W-:Y:S01]  /*1eb90*/  ULDC.64 UR4, c[0x0][0xa20] ;  /* 0x0002880000047ab9 */ /* 0x000fe20000000a00 */
[----:B------:R-:W-:Y:S01]  /*1eba0*/  IMAD.MOV.U32 R34, RZ, RZ, R24 ;  /* 0x000000ffff227224 */ /* 0x000fe200078e0018 */
[----:B------:R-:W-:-:S04]  /*1ebb0*/  ISETP.NE.U32.AND P0, PT, RZ, UR4, PT ;  /* 0x00000004ff007c0c */ /* 0x000fc8000bf05070 */
[----:B------:R-:W-:-:S13]  /*1ebc0*/  ISETP.NE.AND.EX P0, PT, RZ, UR5, PT, P0 ;  /* 0x00000005ff007c0c */ /* 0x000fda000bf05300 */
[----:B------:R-:W-:Y:S05]  /*1ebd0*/  @!P0 BRA `(.L_x_698) ;  /* 0x0000000000108947 */ /* 0x000fea0003800000 */
[----:B-1----:R-:W-:-:S04]  /*1ebe0*/  IADD3 R2, P0, R25, UR4, RZ ;  /* 0x0000000419027c10 */ /* 0x002fc8000ff1e0ff */
[----:B------:R-:W-:-:S05]  /*1ebf0*/  IADD3.X R3, R26, UR5, RZ, P0, !PT ;  /* 0x000000051a037c10 */ /* 0x000fca00087fe4ff */
[----:B------:R1:W5:Y:S01]  /*1ec00*/  LDG.E R7, desc[UR36][R2.64] ;  /* 0x0000002402077981 */ /* 0x000362000c1e1900 */
[----:B------:R-:W-:Y:S05]  /*1ec10*/  BRA `(.L_x_699) ;  /* 0x0000000000247947 */ /* 0x000fea0003800000 */
.L_x_698:
[----:B------:R-:W-:Y:S02]  /*1ec20*/  ULDC.64 UR4, c[0x0][0xa08] ;  /* 0x0002820000047ab9 */ /* 0x000fe40000000a00 */
[----:B------:R-:W-:-:S04]  /*1ec30*/  ISETP.NE.U32.AND P0, PT, RZ, UR4, PT ;  /* 0x00000004ff007c0c */ /* 0x000fc8000bf05070 */
[----:B------:R-:W-:-:S13]  /*1ec40*/  ISETP.NE.AND.EX P0, PT, RZ, UR5, PT, P0 ;  /* 0x00000005ff007c0c */ /* 0x000fda000bf05300 */
[----:B------:R-:W-:Y:S05]  /*1ec50*/  @!P0 BRA `(.L_x_699) ;  /* 0x0000000000148947 */ /* 0x000fea0003800000 */
[----:B-1----:R-:W1:Y:S02]  /*1ec60*/  LDC.64 R2, c[0x0][0xa08] ;  /* 0x00028200ff027b82 */ /* 0x002e640000000a00 */
[----:B-1----:R-:W-:-:S05]  /*1ec70*/  IMAD.WIDE R2, R34, 0x4, R2 ;  /* 0x0000000422027825 */ /* 0x002fca00078e0202 */
[----:B------:R-:W2:Y:S04]  /*1ec80*/  LDG.E R7, desc[UR36][R2.64] ;  /* 0x0000002402077981 */ /* 0x000ea8000c1e1900 */
[----:B------:R-:W2:Y:S02]  /*1ec90*/  LDG.E R2, desc[UR36][R2.64+0x4] ;  /* 0x0000042402027981 */ /* 0x000ea4000c1e1900 */
[----:B--2---:R-:W-:-:S07]  /*1eca0*/  IADD3 R7, -R7, R2, RZ ;  /* 0x0000000207077210 */ /* 0x004fce0007ffe1ff */
.L_x_699:
[----:B-1----:R-:W2:Y:S04]  /*1ecb0*/  @P1 LDG.E R2, desc[UR36][R4.64] ;  /* 0x0000002404021981 */ /* 0x002ea8000c1e1900 */
[----:B------:R-:W2:Y:S01]  /*1ecc0*/  @P1 LDG.E R4, desc[UR36][R4.64+0x4] ;  /* 0x0000042404041981 */ /* 0x000ea2000c1e1900 */
[----:B-----5:R-:W-:Y:S01]  /*1ecd0*/  IMAD.IADD R7, R7, 0x1, -R9 ;  /* 0x0000000107077824 */ /* 0x020fe200078e0a09 */
[----:B------:R-:W-:Y:S01]  /*1ece0*/  BSSY B0, `(.L_x_700) ;  /* 0x0000117000007945 */ /* 0x000fe20003800000 */
[----:B--2---:R-:W-:-:S05]  /*1ecf0*/  @P1 IMAD.IADD R6, R4, 0x1, -R2 ;  /* 0x0000000104061824 */ /* 0x004fca00078e0a02 */
[----:B------:R-:W-:-:S05]  /*1ed00*/  IADD3 R27, R7, R6, RZ ;  /* 0x00000006071b7210 */ /* 0x000fca0007ffe0ff */
[----:B------:R-:W-:-:S05]  /*1ed10*/  VIADD R2, R27, 0x7f ;  /* 0x0000007f1b027836 */ /* 0x000fca0000000000 */
[----:B------:R-:W-:-:S04]  /*1ed20*/  SHF.R.S32.HI R3, RZ, 0x1f, R2 ;  /* 0x0000001fff037819 */ /* 0x000fc80000011402 */
[----:B------:R-:W-:Y:S01]  /*1ed30*/  LEA.HI R4, R3, R2, RZ, 0x7 ;  /* 0x0000000203047211 */ /* 0x000fe200078f38ff */
[----:B------:R-:W-:-:S03]  /*1ed40*/  IMAD.MOV R2, RZ, RZ, -R7 ;  /* 0x000000ffff027224 */ /* 0x000fc600078e0a07 */
[----:B------:R-:W-:Y:S01]  /*1ed50*/  LOP3.LUT R35, R4, 0xffffff80, RZ, 0xc0, !PT ;  /* 0xffffff8004237812 */ /* 0x000fe200078ec0ff */
[----:B------:R1:W-:Y:S03]  /*1ed60*/  STL [R1+0x2c], R4 ;  /* 0x00002c0401007387 */ /* 0x0003e60000100800 */
[----:B------:R-:W-:Y:S02]  /*1ed70*/  VIADDMNMX R6, R35, -R7, R6, PT ;  /* 0x8000000723067246 */ /* 0x000fe40003800106 */
[----:B-1----:R-:W-:-:S04]  /*1ed80*/  VIMNMX R4, RZ, R2, !PT ;  /* 0x00000002ff047248 */ /* 0x002fc80007fe0100 */
[----:B------:R-:W-:Y:S02]  /*1ed90*/  ISETP.GT.AND P0, PT, R6, R4, PT ;  /* 0x000000040600720c */ /* 0x000fe40003f04270 */
[----:B------:R-:W-:-:S11]  /*1eda0*/  SHF.R.U32.HI R4, RZ, 0x7, R4 ;  /* 0x00000007ff047819 */ /* 0x000fd60000011604 */
[----:B------:R-:W-:-:S04]  /*1edb0*/  @P0 IADD3 R2, R6, 0x7f, RZ ;  /* 0x0000007f06020810 */ /* 0x000fc80007ffe0ff */
[----:B------:R-:W-:-:S04]  /*1edc0*/  @P0 SHF.R.S32.HI R3, RZ, 0x1f, R2 ;  /* 0x0000001fff030819 */ /* 0x000fc80000011402 */
[----:B------:R-:W-:Y:S01]  /*1edd0*/  @P0 LEA.HI R2, R3, R2, RZ, 0x7 ;  /* 0x0000000203020211 */ /* 0x000fe200078f38ff */
[----:B------:R-:W-:-:S03]  /*1ede0*/  IMAD.MOV.U32 R3, RZ, RZ, R4 ;  /* 0x000000ffff037224 */ /* 0x000fc600078e0004 */
[----:B------:R-:W-:Y:S02]  /*1edf0*/  @P0 SHF.R.S32.HI R3, RZ, 0x7, R2 ;  /* 0x00000007ff030819 */ /* 0x000fe40000011402 */
[----:B------:R-:W-:Y:S02]  /*1ee00*/  PLOP3.LUT P0, PT, PT, PT, PT, 0x80, 0x0 ;  /* 0x000000000000781c */ /* 0x000fe40003f0f070 */
[----:B------:R-:W-:-:S13]  /*1ee10*/  ISETP.GT.AND P2, PT, R3, R4, PT ;  /* 0x000000040300720c */ /* 0x000fda0003f44270 */
[----:B------:R-:W-:Y:S05]  /*1ee20*/  @!P2 BRA `(.L_x_701) ;  /* 0x000000100008a947 */ /* 0x000fea0003800000 */
[----:B------:R-:W-:Y:S01]  /*1ee30*/  UMOV UR4, 0xffffffff ;  /* 0xffffffff00047882 */ /* 0x000fe20000000000 */
[----:B------:R-:W-:Y:S02]  /*1ee40*/  SEL R2, R34, RZ, !P1 ;  /* 0x000000ff22027207 */ /* 0x000fe40004800000 */
[----:B------:R-:W-:Y:S05]  /*1ee50*/  BRA.DIV UR4, `(.L_x_702) ;  /* 0x000000a204487947 */ /* 0x000fea000b800000 */
[----:B------:R-:W1:Y:S02]  /*1ee60*/  S2R R5, SR_TID.X ;  /* 0x0000000000057919 */ /* 0x000e640000002100 */
[----:B-1----:R-:W-:-:S04]  /*1ee70*/  SHF.R.U32.HI R5, RZ, 0x5, R5 ;  /* 0x00000005ff057819 */ /* 0x002fc80000011605 */
[----:B------:R-:W-:-:S05]  /*1ee80*/  LOP3.LUT R5, R5, 0x3, RZ, 0xc0, !PT ;  /* 0x0000000305057812 */ /* 0x000fca00078ec0ff */
[----:B------:R1:W2:Y:S02]  /*1ee90*/  SHFL.IDX PT, R14, R5, RZ, 0x1f ;  /* 0x00001fff050e7589 */ /* 0x0002a400000e0000 */
.L_x_977:
[----:B--2---:R-:W-:Y:S02]  /*1eea0*/  ISETP.NE.AND P0, PT, R14, RZ, PT ;  /* 0x000000ff0e00720c */ /* 0x004fe40003f05270 */
[----:B------:R-:W-:-:S11]  /*1eeb0*/  PLOP3.LUT P6, PT, PT, PT, PT, 0x8, 0x0 ;  /* 0x000000000000781c */ /* 0x000fd60003fce170 */
[----:B------:R-:W-:Y:S05]  /*1eec0*/  @P0 BRA `(.L_x_703) ;  /* 0x00000000000c0947 */ /* 0x000fea0003800000 */
[----:B------:R-:W-:-:S03]  /*1eed0*/  UMOV UR4, 0xffffffff ;  /* 0xffffffff00047882 */ /* 0x000fc60000000000 */
[----:B------:R-:W-:Y:S05]  /*1eee0*/  BRA.DIV UR4, `(.L_x_704) ;  /* 0x000000a204587947 */ /* 0x000fea000b800000 */
[----:B------:R-:W-:-:S13]  /*1eef0*/  ELECT P6, URZ, PT ;  /* 0x00000000003f782f */ /* 0x000fda00038c0000 */
.L_x_703:
[----:B-1----:R-:W2:Y:S01]  /*1ef00*/  LDL R5, [R1+0x30] ;  /* 0x0000300001057983 */ /* 0x002ea20000100800 */
[----:B------:R-:W-:Y:S01]  /*1ef10*/  BSSY B1, `(.L_x_705) ;  /* 0x0000008000017945 */ /* 0x000fe20003800000 */
[----:B--2---:R-:W-:-:S05]  /*1ef20*/  VIADD R5, R5, 0x1 ;  /* 0x0000000105057836 */ /* 0x004fca0000000000 */
[----:B------:R-:W-:-:S04]  /*1ef30*/  LEA.HI R6, R5, R5, RZ, 0x1 ;  /* 0x0000000505067211 */ /* 0x000fc800078f08ff */
[----:B------:R-:W-:-:S04]  /*1ef40*/  LOP3.LUT R6, R6, 0xfffffffe, RZ, 0xc0, !PT ;  /* 0xfffffffe06067812 */ /* 0x000fc800078ec0ff */
[----:B------:R-:W-:-:S04]  /*1ef50*/  IADD3 R5, R5, -R6, RZ ;  /* 0x8000000605057210 */ /* 0x000fc80007ffe0ff */
[----:B------:R-:W-:-:S04]  /*1ef60*/  SHF.L.U32 R5, R5, 0x1f, RZ ;  /* 0x0000001f05057819 */ /* 0x000fc800000006ff */
[----:B------:R-:W1:Y:S02]  /*1ef70*/  SYNCS.PHASECHK.TRANS64.TRYWAIT P0, [R23+URZ+0x38820], R5 ;  /* 0x03882005170075a7 */ /* 0x000e64000800017f */
[----:B-1----:R-:W-:Y:S05]  /*1ef80*/  @!P0 BRA `(.L_x_706) ;  /* 0x000000a000508947 */ /* 0x002fea0003800000 */
.L_x_980:
[----:B------:R-:W-:Y:S05]  /*1ef90*/  BSYNC B1 ;  /* 0x0000000000017941 */ /* 0x000fea0003800000 */
.L_x_705:
[----:B------:R-:W-:Y:S04]  /*1efa0*/  BSSY B1, `(.L_x_707) ;  /* 0x000006c000017945 */ /* 0x000fe80003800000 */
[----:B------:R-:W-:Y:S05]  /*1efb0*/  @!P6 BRA `(.L_x_708) ;  /* 0x0000000400a8e947 */ /* 0x000fea0003800000 */
[----:B0-----:R-:W-:Y:S01]  /*1efc0*/  IMAD R9, R30, 0x8, R23 ;  /* 0x000000081e097824 */ /* 0x001fe200078e0217 */
[----:B------:R-:W-:Y:S01]  /*1efd0*/  SHF.L.U32 R8, R33, 0x1f, RZ ;  /* 0x0000001f21087819 */ /* 0x000fe200000006ff */
[----:B------:R-:W0:Y:S01]  /*1efe0*/  S2R R6, SR_TID.X ;  /* 0x0000000000067919 */ /* 0x000e220000002100 */
[----:B------:R-:W-:Y:S02]  /*1eff0*/  BSSY B2, `(.L_x_709) ;  /* 0x0000005000027945 */ /* 0x000fe40003800000 */
[----:B------:R-:W2:Y:S01]  /*1f000*/  SYNCS.PHASECHK.TRANS64.TRYWAIT P0, [R9+URZ+0x388a0], R8 ;  /* 0x0388a008090075a7 */ /* 0x000ea2000800017f */
[----:B0-----:R-:W-:-:S04]  /*1f010*/  LOP3.LUT R6, R6, 0x7f, RZ, 0xc0, !PT ;  /* 0x0000007f06067812 */ /* 0x001fc800078ec0ff */
[----:B------:R-:W-:Y:S01]  /*1f020*/  ISETP.NE.AND P1, PT, R6, RZ, PT ;  /* 0x000000ff0600720c */ /* 0x000fe20003f25270 */
[----:B--2---:R-:W-:-:S12]  /*1f030*/  @!P0 BRA `(.L_x_710) ;  /* 0x000000a000388947 */ /* 0x004fd80003800000 */
.L_x_981:
[----:B------:R-:W-:Y:S05]  /*1f040*/  BSYNC B2 ;  /* 0x0000000000027941 */ /* 0x000fea0003800000 */
.L_x_709:
[----:B------:R-:W-:Y:S04]  /*1f050*/  BSSY B2, `(.L_x_711) ;  /* 0x0000009000027945 */ /* 0x000fe80003800000 */
[----:B------:R-:W-:Y:S05]  /*1f060*/  @P1 BRA `(.L_x_712) ;  /* 0x00000000001c1947 */ /* 0x000fea0003800000 */
[----:B-1----:R-:W1:Y:S02]  /*1f070*/  S2R R5, SR_TID.X ;  /* 0x0000000000057919 */ /* 0x002e640000002100 */
[----:B-1----:R-:W-:Y:S01]  /*1f080*/  LOP3.LUT R6, R5, 0x1f, RZ, 0xc0, !PT ;  /* 0x0000001f05067812 */ /* 0x002fe200078ec0ff */
[----:B------:R-:W-:-:S03]  /*1f090*/  IMAD.MOV.U32 R5, RZ, RZ, 0x8000 ;  /* 0x00008000ff057424 */ /* 0x000fc600078e00ff */
[----:B------:R-:W-:Y:S01]  /*1f0a0*/  ISETP.NE.AND P0, PT, R6, RZ, PT ;  /* 0x000000ff0600720c */ /* 0x000fe20003f05270 */
[----:B------:R2:W-:-:S12]  /*1f0b0*/  SYNCS.ARRIVE.TRANS64 RZ, [R9+URZ+0x38890], R5 ;  /* 0x0388900509ff79a7 */ /* 0x0005d8000800003f */
[----:B--2---:R-:W-:Y:S05]  /*1f0c0*/  @!P0 BRA `(.L_x_712) ;  /* 0x0000000000048947 */ /* 0x004fea0003800000 */
[----:B------:R-:W-:Y:S01]  /*1f0d0*/  BPT.TRAP 0x1 ;  /* 0x000000040000795c */ /* 0x000fe20000300000 */
.L_x_712:
[----:B------:R-:W-:Y:S05]  /*1f0e0*/  BSYNC B2 ;  /* 0x0000000000027941 */ /* 0x000fea0003800000 */
.L_x_711:
[----:B------:R-:W-:Y:S01]  /*1f0f0*/  MOV R13, RZ ;  /* 0x000000ff000d7202 */ /* 0x000fe20000000f00 */
[----:B------:R-:W-:Y:S01]  /*1f100*/  IMAD R6, R3, 0x80, R0 ;  /* 0x0000008003067824 */ /* 0x000fe200078e0200 */
[----:B------:R-:W-:Y:S01]  /*1f110*/  UIADD3 UR4, UP0, UR40, 0x570, URZ ;  /* 0x0000057028047890 */ /* 0x000fe2000ff1e03f */
[----:B------:R-:W-:Y:S01]  /*1f120*/  IMAD R7, R30, 0x8000, R23 ;  /* 0x000080001e077824 */ /* 0x000fe200078e0217 */
[----:B------:R-:W-:Y:S01]  /*1f130*/  R2UR UR10, R13 ;  /* 0x000000000d0a72ca */ /* 0x000fe200000e0000 */
[----:B-1----:R-:W-:Y:S01]  /*1f140*/  VIADD R5, R9, 0x38890 ;  /* 0x0003889009057836 */ /* 0x002fe20000000000 */
[----:B------:R-:W-:Y:S01]  /*1f150*/  PLOP3.LUT P0, PT, PT, PT, PT, 0x80, 0x0 ;  /* 0x000000000000781c */ /* 0x000fe20003f0f070 */
[----:B------:R-:W-:Y:S01]  /*1f160*/  VIADD R10, R7, 0x28400 ;  /* 0x00028400070a7836 */ /* 0x000fe20000000000 */
[----:B------:R-:W-:Y:S01]  /*1f170*/  IADD3 R6, R6, -0x80, RZ ;  /* 0xffffff8006067810 */ /* 0x000fe20007ffe0ff */
[----:B------:R-:W-:Y:S01]  /*1f180*/  UIADD3.X UR5, URZ, UR41, URZ, UP0, !UPT ;  /* 0x000000293f057290 */ /* 0x000fe200087fe43f */
[----:B------:R-:W-:Y:S01]  /*1f190*/  UMOV UR6, 0x0 ;  /* 0x0000000000067882 */ /* 0x000fe20000000000 */
[----:B------:R-:W-:-:S10]  /*1f1a0*/  UMOV UR7, 0x12f00000 ;  /* 0x12f0000000077882 */ /* 0x000fd40000000000 */
.L_x_713:
[----:B------:R-:W-:-:S13]  /*1f1b0*/  @P0 ELECT P2, URZ, PT ;  /* 0x00000000003f082f */ /* 0x000fda0003840000 */
[----:B------:R-:W-:Y:S02]  /*1f1c0*/  @P2 R2UR UR13, R2 ;  /* 0x00000000020d22ca */ /* 0x000fe400000e0000 */
[----:B------:R-:W-:Y:S02]  /*1f1d0*/  @P2 R2UR UR12, R18 ;  /* 0x00000000120c22ca */ /* 0x000fe400000e0000 */
[----:B------:R-:W-:Y:S02]  /*1f1e0*/  @P2 R2UR UR11, R6 ;  /* 0x00000000060b22ca */ /* 0x000fe400000e0000 */
[----:B------:R-:W-:Y:S02]  /*1f1f0*/  @P2 R2UR UR9, R5 ;  /* 0x00000000050922ca */ /* 0x000fe400000e0000 */
[----:B------:R-:W-:Y:S02]  /*1f200*/  @P2 R2UR UR8, R10 ;  /* 0x000000000a0822ca */ /* 0x000fe400000e0000 */
[----:B------:R-:W-:-:S02]  /*1f210*/  @P2 PLOP3.LUT P0, PT, P2, PT, PT, 0x8, 0x0 ;  /* 0x000000000000281c */ /* 0x000fc4000170e170 */
[----:B------:R-:W-:-:S09]  /*1f220*/  PLOP3.LUT P2, PT, PT, PT, PT, 0x8, 0x0 ;  /* 0x000000000000781c */ /* 0x000fd20003f4e170 */
[----:B------:R1:W-:Y:S02]  /*1f230*/  UTMALDG.4D [UR8], [UR4], desc[UR6] ;  /* 0x00000608040075b4 */ /* 0x0003e40008019000 */
[----:B-1----:R-:W-:Y:S05]  /*1f240*/  @P0 BRA.U.ANY `(.L_x_713) ;  /* 0xfffffffd00d80947 */ /* 0x002fea000393ffff */
[----:B------:R-:W-:Y:S01]  /*1f250*/  MOV R12, 0x80 ;  /* 0x00000080000c7802 */ /* 0x000fe20000000f00 */
[----:B------:R-:W-:Y:S01]  /*1f260*/  VIADD R10, R7, 0x2c400 ;  /* 0x0002c400070a7836 */ /* 0x000fe20000000000 */
[----:B------:R-:W-:Y:S01]  /*1f270*/  PLOP3.LUT P0, PT, PT, PT, PT, 0x80, 0x0 ;  /* 0x000000000000781c */ /* 0x000fe20003f0f070 */
[----:B------:R-:W-:Y:S01]  /*1f280*/  UMOV UR6, 0x0 ;  /* 0x0000000000067882 */ /* 0x000fe20000000000 */
[----:B------:R-:W-:Y:S01]  /*1f290*/  R2UR UR10, R12 ;  /* 0x000000000c0a72ca */ /* 0x000fe200000e0000 */
[----:B------:R-:W-:-:S14]  /*1f2a0*/  UMOV UR7, 0x12f00000 ;  /* 0x12f0000000077882 */ /* 0x000fdc0000000000 */
.L_x_714:
        /* <DEDUP_REMOVED lines=10> */
[----:B------:R-:W1:Y:S01]  /*1f350*/  SYNCS.PHASECHK.TRANS64.TRYWAIT P0, [R9+URZ+0x388c0], R8 ;  /* 0x0388c008090075a7 */ /* 0x000e62000800017f */
[----:B------:R-:W-:Y:S04]  /*1f360*/  BSSY B2, `(.L_x_715) ;  /* 0x0000002000027945 */ /* 0x000fe80003800000 */
[----:B-1----:R-:W-:Y:S05]  /*1f370*/  @!P0 BRA `(.L_x_716) ;  /* 0x0000009c007c8947 */ /* 0x002fea0003800000 */
.L_x_982:
[----:B------:R-:W-:Y:S05]  /*1f380*/  BSYNC B2 ;  /* 0x0000000000027941 */ /* 0x000fea0003800000 */
.L_x_715:
[----:B------:R-:W-:Y:S01]  /*1f390*/  BSSY B2, `(.L_x_717) ;  /* 0x000000b000027945 */ /* 0x000fe20003800000 */
[----:B------:R-:W-:Y:S01]  /*1f3a0*/  IMAD.MOV.U32 R10, RZ, RZ, 0x0 ;  /* 0x00000000ff0a7424 */ /* 0x000fe200078e00ff */
[----:B------:R-:W-:Y:S02]  /*1f3b0*/  MOV R11, 0x12f00000 ;  /* 0x12f00000000b7802 */ /* 0x000fe40000000f00 */
[----:B------:R-:W-:Y:S05]  /*1f3c0*/  @P1 BRA `(.L_x_718) ;  /* 0x00000000001c1947 */ /* 0x000fea0003800000 */
[----:B------:R-:W2:Y:S02]  /*1f3d0*/  S2R R5, SR_TID.X ;  /* 0x0000000000057919 */ /* 0x000ea40000002100 */
[----:B--2---:R-:W-:Y:S01]  /*1f3e0*/  LOP3.LUT R14, R5, 0x1f, RZ, 0xc0, !PT ;  /* 0x0000001f050e7812 */ /* 0x004fe200078ec0ff */
[----:B------:R-:W-:-:S03]  /*1f3f0*/  IMAD.MOV.U32 R5, RZ, RZ, 0x8000 ;  /* 0x00008000ff057424 */ /* 0x000fc600078e00ff */
[----:B------:R-:W-:Y:S01]  /*1f400*/  ISETP.NE.AND P0, PT, R14, RZ, PT ;  /* 0x000000ff0e00720c */ /* 0x000fe20003f05270 */
[----:B------:R2:W-:-:S12]  /*1f410*/  SYNCS.ARRIVE.TRANS64 RZ, [R9+URZ+0x388b0], R5 ;  /* 0x0388b00509ff79a7 */ /* 0x0005d8000800003f */
[----:B--2---:R-:W-:Y:S05]  /*1f420*/  @!P0 BRA `(.L_x_718) ;  /* 0x0000000000048947 */ /* 0x004fea0003800000 */
[----:B------:R-:W-:Y:S01]  /*1f430*/  BPT.TRAP 0x1 ;  /* 0x000000040000795c */ /* 0x000fe20000300000 */
.L_x_718:
[----:B------:R-:W-:Y:S05]  /*1f440*/  BSYNC B2 ;  /* 0x0000000000027941 */ /* 0x000fea0003800000 */
.L_x_717:
[----:B------:R-:W-:Y:S01]  /*1f450*/  R2UR UR10, R13 ;  /* 0x000000000d0a72ca */ /* 0x000fe200000e0000 */
[----:B------:R-:W-:Y:S01]  /*1f460*/  UIADD3 UR4, UP0, UR40, 0x670, URZ ;  /* 0x0000067028047890 */ /* 0x000fe2000ff1e03f */
[----:B------:R-:W-:Y:S01]  /*1f470*/  R2UR UR6, R10 ;  /* 0x000000000a0672ca */ /* 0x000fe200000e0000 */
[----:B01----:R-:W-:Y:S01]  /*1f480*/  VIADD R9, R9, 0x388b0 ;  /* 0x000388b009097836 */ /* 0x003fe20000000000 */
[----:B------:R-:W-:Y:S01]  /*1f490*/  R2UR UR7, R11 ;  /* 0x000000000b0772ca */ /* 0x000fe200000e0000 */
[----:B------:R-:W-:Y:S01]  /*1f4a0*/  UIADD3.X UR5, URZ, UR41, URZ, UP0, !UPT ;  /* 0x000000293f057290 */ /* 0x000fe200087fe43f */
[----:B------:R-:W-:Y:S02]  /*1f4b0*/  PLOP3.LUT P0, PT, PT, PT, PT, 0x80, 0x0 ;  /* 0x000000000000781c */ /* 0x000fe40003f0f070 */
[----:B------:R-:W-:-:S11]  /*1f4c0*/  IADD3 R5, R7, 0x10400, RZ ;  /* 0x0001040007057810 */ /* 0x000fd60007ffe0ff */
.L_x_719:
        /* <DEDUP_REMOVED lines=9> */
[----:B0-----:R-:W-:Y:S05]  /*1f560*/  @P0 BRA.U.ANY `(.L_x_719) ;  /* 0xfffffffd00d80947 */ /* 0x001fea000393ffff */
[----:B------:R-:W-:Y:S01]  /*1f570*/  R2UR UR10, R12 ;  /* 0x000000000c0a72ca */ /* 0x000fe200000e0000 */
[----:B------:R-:W-:Y:S01]  /*1f580*/  VIADD R7, R7, 0x14400 ;  /* 0x0001440007077836 */ /* 0x000fe20000000000 */
[----:B------:R-:W-:Y:S02]  /*1f590*/  R2UR UR6, R10 ;  /* 0x000000000a0672ca */ /* 0x000fe400000e0000 */
[----:B------:R-:W-:Y:S02]  /*1f5a0*/  R2UR UR7, R11 ;  /* 0x000000000b0772ca */ /* 0x000fe400000e0000 */
[----:B------:R-:W-:-:S13]  /*1f5b0*/  PLOP3.LUT P0, PT, PT, PT, PT, 0x80, 0x0 ;  /* 0x000000000000781c */ /* 0x000fda0003f0f070 */
.L_x_720:
        /* <DEDUP_REMOVED lines=9> */
[----:B--2---:R-:W-:Y:S05]  /*1f650*/  @P0 BRA.U.ANY `(.L_x_720) ;  /* 0xfffffffd00d80947 */ /* 0x004fea000393ffff */
.L_x_708:
[----:B------:R-:W-:Y:S05]  /*1f660*/  BSYNC B1 ;  /* 0x0000000000017941 */ /* 0x000fea0003800000 */
.L_x_707:
[----:B0-----:R-:W-:Y:S01]  /*1f670*/  IADD3 R9, R3, -0x2, RZ ;  /* 0xfffffffe03097810 */ /* 0x001fe20007ffe0ff */
[----:B------:R-:W-:Y:S01]  /*1f680*/  VIADD R30, R30, 0x1 ;  /* 0x000000011e1e7836 */ /* 0x000fe20000000000 */
[----:B------:R-:W-:Y:S02]  /*1f690*/  PLOP3.LUT P0, PT, PT, PT, PT, 0x8, 0x0 ;  /* 0x000000000000781c */ /* 0x000fe40003f0e170 */
[----:B------:R-:W-:Y:S02]  /*1f6a0*/  ISETP.GE.AND P2, PT, R9, R4, PT ;  /* 0x000000040900720c */ /* 0x000fe40003f46270 */
[----:B------:R-:W-:-:S04]  /*1f6b0*/  ISETP.NE.AND P1, PT, R30, 0x2, PT ;  /* 0x000000021e00780c */ /* 0x000fc80003f25270 */
[----:B------:R-:W-:Y:S02]  /*1f6c0*/  SEL R3, RZ, 0x1, P1 ;  /* 0x00000001ff037807 */ /* 0x000fe40000800000 */
[----:B------:R-:W-:Y:S02]  /*1f6d0*/  SEL R30, R30, RZ, P1 ;  /* 0x000000ff1e1e7207 */ /* 0x000fe40000800000 */
[----:B------:R-:W-:-:S03]  /*1f6e0*/  LOP3.LUT R33, R33, R3, RZ, 0x3c, !PT ;  /* 0x0000000321217212 */ /* 0x000fc600078e3cff */
[----:B------:R-:W-:Y:S05]  /*1f6f0*/  @!P2 BRA `(.L_x_701) ;  /* 0x0000000400d4a947 */ /* 0x000fea0003800000 */
.L_x_735:
[----:B------:R-:W-:Y:S05]  /*1f700*/  YIELD ;  /* 0x0000000000007946 */ /* 0x000fea0003800000 */
[----:B------:R-:W-:Y:S04]  /*1f710*/  BSSY B1, `(.L_x_721) ;  /* 0x000006b000017945 */ /* 0x000fe80003800000 */
[----:B------:R-:W-:Y:S05]  /*1f720*/  @!P6 BRA `(.L_x_722) ;  /* 0x0000000400a4e947 */ /* 0x000fea0003800000 */
[----:B------:R-:W-:Y:S01]  /*1f730*/  IMAD R8, R30, 0x8, R23 ;  /* 0x000000081e087824 */ /* 0x000fe200078e0217 */
[----:B------:R-:W-:Y:S01]  /*1f740*/  SHF.L.U32 R7, R33, 0x1f, RZ ;  /* 0x0000001f21077819 */ /* 0x000fe200000006ff */
[----:B------:R-:W0:Y:S01]  /*1f750*/  S2R R3, SR_TID.X ;  /* 0x0000000000037919 */ /* 0x000e220000002100 */
[----:B------:R-:W-:Y:S02]  /*1f760*/  BSSY B2, `(.L_x_723) ;  /* 0x0000005000027945 */ /* 0x000fe40003800000 */
[----:B------:R-:W2:Y:S01]  /*1f770*/  SYNCS.PHASECHK.TRANS64.TRYWAIT P1, [R8+URZ+0x388a0], R7 ;  /* 0x0388a007080075a7 */ /* 0x000ea2000802017f */
[----:B0-----:R-:W-:-:S04]  /*1f780*/  LOP3.LUT R3, R3, 0x7f, RZ, 0xc0, !PT ;  /* 0x0000007f03037812 */ /* 0x001fc800078ec0ff */
[----:B------:R-:W-:Y:S01]  /*1f790*/  ISETP.NE.AND P2, PT, R3, RZ, PT ;  /* 0x000000ff0300720c */ /* 0x000fe20003f45270 */
[----:B--2---:R-:W-:-:S12]  /*1f7a0*/  @!P1 BRA `(.L_x_724) ;  /* 0x0000009800849947 */ /* 0x004fd80003800000 */
.L_x_983:
[----:B------:R-:W-:Y:S05]  /*1f7b0*/  BSYNC B2 ;  /* 0x0000000000027941 */ /* 0x000fea0003800000 */
.L_x_723:
[----:B------:R-:W-:Y:S04]  /*1f7c0*/  BSSY B2, `(.L_x_725) ;  /* 0x0000009000027945 */ /* 0x000fe80003800000 */
[----:B------:R-:W-:Y:S05]  /*1f7d0*/  @P2 BRA `(.L_x_726) ;  /* 0x00000000001c2947 */ /* 0x000fea0003800000 */
[----:B------:R-:W1:Y:S02]  /*1f7e0*/  S2R R3, SR_TID.X ;  /* 0x0000000000037919 */ /* 0x000e640000002100 */
[----:B-1----:R-:W-:Y:S01]  /*1f7f0*/  LOP3.LUT R5, R3, 0x1f, RZ, 0xc0, !PT ;  /* 0x0000001f03057812 */ /* 0x002fe200078ec0ff */
[----:B------:R-:W-:-:S03]  /*1f800*/  IMAD.MOV.U32 R3, RZ, RZ, 0x8000 ;  /* 0x00008000ff037424 */ /* 0x000fc600078e00ff */
[----:B------:R-:W-:Y:S01]  /*1f810*/  ISETP.NE.AND P1, PT, R5, RZ, PT ;  /* 0x000000ff0500720c */ /* 0x000fe20003f25270 */
[----:B------:R2:W-:-:S12]  /*1f820*/  SYNCS.ARRIVE.TRANS64 RZ, [R8+URZ+0x38890], R3 ;  /* 0x0388900308ff79a7 */ /* 0x0005d8000800003f */
[----:B--2---:R-:W-:Y:S05]  /*1f830*/  @!P1 BRA `(.L_x_726) ;  /* 0x0000000000049947 */ /* 0x004fea0003800000 */
[----:B------:R-:W-:Y:S01]  /*1f840*/  BPT.TRAP 0x1 ;  /* 0x000000040000795c */ /* 0x000fe20000300000 */
.L_x_726:
[----:B------:R-:W-:Y:S05]  /*1f850*/  BSYNC B2 ;  /* 0x0000000000027941 */ /* 0x000fea0003800000 */
.L_x_725:
[----:B------:R-:W-:Y:S01]  /*1f860*/  MOV R12, RZ ;  /* 0x000000ff000c7202 */ /* 0x000fe20000000f00 */
[----:B------:R-:W-:Y:S01]  /*1f870*/  IMAD R6, R30, 0x8000, R23 ;  /* 0x000080001e067824 */ /* 0x000fe200078e0217 */
[----:B------:R-:W-:Y:S01]  /*1f880*/  UIADD3 UR4, UP0, UR40, 0x570, URZ ;  /* 0x0000057028047890 */ /* 0x000fe2000ff1e03f */
[----:B------:R-:W-:Y:S01]  /*1f890*/  PLOP3.LUT P1, PT, PT, PT, PT, 0x80, 0x0 ;  /* 0x000000000000781c */ /* 0x000fe20003f2f070 */
[----:B-1----:R-:W-:Y:S01]  /*1f8a0*/  IMAD R5, R9, 0x80, R0 ;  /* 0x0000008009057824 */ /* 0x002fe200078e0200 */
[----:B------:R-:W-:Y:S01]  /*1f8b0*/  R2UR UR10, R12 ;  /* 0x000000000c0a72ca */ /* 0x000fe200000e0000 */
[----:B------:R-:W-:Y:S01]  /*1f8c0*/  VIADD R10, R6, 0x28400 ;  /* 0x00028400060a7836 */ /* 0x000fe20000000000 */
[----:B------:R-:W-:Y:S01]  /*1f8d0*/  IADD3 R3, R8, 0x38890, RZ ;  /* 0x0003889008037810 */ /* 0x000fe20007ffe0ff */
[----:B------:R-:W-:Y:S01]  /*1f8e0*/  UIADD3.X UR5, URZ, UR41, URZ, UP0, !UPT ;  /* 0x000000293f057290 */ /* 0x000fe200087fe43f */
[----:B------:R-:W-:Y:S01]  /*1f8f0*/  UMOV UR6, 0x0 ;  /* 0x0000000000067882 */ /* 0x000fe20000000000 */
[----:B------:R-:W-:-:S10]  /*1f900*/  UMOV UR7, 0x12f00000 ;  /* 0x12f0000000077882 */ /* 0x000fd40000000000 */
.L_x_727:
        /* <DEDUP_REMOVED lines=10> */
[----:B------:R-:W-:Y:S01]  /*1f9b0*/  IMAD.MOV.U32 R13, RZ, RZ, 0x80 ;  /* 0x00000080ff0d7424 */ /* 0x000fe200078e00ff */
[----:B------:R-:W-:Y:S01]  /*1f9c0*/  PLOP3.LUT P1, PT, PT, PT, PT, 0x80, 0x0 ;  /* 0x000000000000781c */ /* 0x000fe20003f2f070 */
[----:B------:R-:W-:Y:S01]  /*1f9d0*/  UMOV UR6, 0x0 ;  /* 0x0000000000067882 */ /* 0x000fe20000000000 */
[----:B------:R-:W-:Y:S01]  /*1f9e0*/  IADD3 R10, R6, 0x2c400, RZ ;  /* 0x0002c400060a7810 */ /* 0x000fe20007ffe0ff */
[----:B------:R-:W-:Y:S01]  /*1f9f0*/  UMOV UR7, 0x12f00000 ;  /* 0x12f0000000077882 */ /* 0x000fe20000000000 */
[----:B------:R-:W-:-:S15]  /*1fa00*/  R2UR UR10, R13 ;  /* 0x000000000d0a72ca */ /* 0x000fde00000e0000 */
.L_x_728:
        /* <DEDUP_REMOVED lines=13> */
.L_x_984:
[----:B------:R-:W-:Y:S05]  /*1fae0*/  BSYNC B2 ;  /* 0x0000000000027941 */ /* 0x000fea0003800000 */
.L_x_729:
[----:B------:R-:W-:Y:S01]  /*1faf0*/  BSSY B2, `(.L_x_731) ;  /* 0x000000b000027945 */ /* 0x000fe20003800000 */
[----:B------:R-:W-:Y:S02]  /*1fb00*/  IMAD.MOV.U32 R10, RZ, RZ, 0x0 ;  /* 0x00000000ff0a7424 */ /* 0x000fe400078e00ff */
[----:B------:R-:W-:Y:S01]  /*1fb10*/  IMAD.MOV.U32 R11, RZ, RZ, 0x12f00000 ;  /* 0x12f00000ff0b7424 */ /* 0x000fe200078e00ff */
[----:B------:R-:W-:Y:S06]  /*1fb20*/  @P2 BRA `(.L_x_732) ;  /* 0x00000000001c2947 */ /* 0x000fec0003800000 */
[----:B------:R-:W2:Y:S02]  /*1fb30*/  S2R R3, SR_TID.X ;  /* 0x0000000000037919 */ /* 0x000ea40000002100 */
[----:B--2---:R-:W-:Y:S02]  /*1fb40*/  LOP3.LUT R14, R3, 0x1f, RZ, 0xc0, !PT ;  /* 0x0000001f030e7812 */ /* 0x004fe400078ec0ff */
[----:B------:R-:W-:Y:S02]  /*1fb50*/  MOV R3, 0x8000 ;  /* 0x0000800000037802 */ /* 0x000fe40000000f00 */
[----:B------:R-:W-:Y:S02]  /*1fb60*/  ISETP.NE.AND P1, PT, R14, RZ, PT ;  /* 0x000000ff0e00720c */ /* 0x000fe40003f25270 */
[----:B------:R2:W-:Y:S11]  /*1fb70*/  SYNCS.ARRIVE.TRANS64 RZ, [R8+URZ+0x388b0], R3 ;  /* 0x0388b00308ff79a7 */ /* 0x0005f6000800003f */
[----:B--2---:R-:W-:Y:S05]  /*1fb80*/  @!P1 BRA `(.L_x_732) ;  /* 0x0000000000049947 */ /* 0x004fea0003800000 */
[----:B------:R-:W-:Y:S01]  /*1fb90*/  BPT.TRAP 0x1 ;  /* 0x000000040000795c */ /* 0x000fe20000300000 */
.L_x_732:
[----:B------:R-:W-:Y:S05]  /*1fba0*/  BSYNC B2 ;  /* 0x0000000000027941 */ /* 0x000fea0003800000 */
.L_x_731:
[----:B------:R-:W-:Y:S01]  /*1fbb0*/  R2UR UR10, R12 ;  /* 0x000000000c0a72ca */ /* 0x000fe200000e0000 */
[----:B------:R-:W-:Y:S01]  /*1fbc0*/  UIADD3 UR4, UP0, UR40, 0x670, URZ ;  /* 0x0000067028047890 */ /* 0x000fe2000ff1e03f */
[----:B------:R-:W-:Y:S01]  /*1fbd0*/  R2UR UR6, R10 ;  /* 0x000000000a0672ca */ /* 0x000fe200000e0000 */
[----:B01----:R-:W-:Y:S01]  /*1fbe0*/  VIADD R8, R8, 0x388b0 ;  /* 0x000388b008087836 */ /* 0x003fe20000000000 */
[----:B------:R-:W-:Y:S01]  /*1fbf0*/  R2UR UR7, R11 ;  /* 0x000000000b0772ca */ /* 0x000fe200000e0000 */
[----:B------:R-:W-:Y:S01]  /*1fc00*/  VIADD R3, R6, 0x10400 ;  /* 0x0001040006037836 */ /* 0x000fe20000000000 */
[----:B------:R-:W-:Y:S01]  /*1fc10*/  PLOP3.LUT P1, PT, PT, PT, PT, 0x80, 0x0 ;  /* 0x000000000000781c */ /* 0x000fe20003f2f070 */
[----:B------:R-:W-:-:S12]  /*1fc20*/  UIADD3.X UR5, URZ, UR41, URZ, UP0, !UPT ;  /* 0x000000293f057290 */ /* 0x000fd800087fe43f */
.L_x_733:
        /* <DEDUP_REMOVED lines=10> */
[----:B------:R-:W-:Y:S02]  /*1fcd0*/  R2UR UR10, R13 ;  /* 0x000000000d0a72ca */ /* 0x000fe400000e0000 */
[----:B------:R-:W-:Y:S02]  /*1fce0*/  R2UR UR6, R10 ;  /* 0x000000000a0672ca */ /* 0x000fe400000e0000 */
[----:B------:R-:W-:Y:S02]  /*1fcf0*/  R2UR UR7, R11 ;  /* 0x000000000b0772ca */ /* 0x000fe400000e0000 */
[----:B------:R-:W-:Y:S02]  /*1fd00*/  PLOP3.LUT P1, PT, PT, PT, PT, 0x80, 0x0 ;  /* 0x000000000000781c */ /* 0x000fe40003f2f070 */
[----:B------:R-:W-:-:S11]  /*1fd10*/  IADD3 R6, R6, 0x14400, RZ ;  /* 0x0001440006067810 */ /* 0x000fd60007ffe0ff */
.L_x_734:
        /* <DEDUP_REMOVED lines=10> */
.L_x_722:
[----:B------:R-:W-:Y:S05]  /*1fdc0*/  BSYNC B1 ;  /* 0x0000000000017941 */ /* 0x000fea0003800000 */
.L_x_721:
[C---:B------:R-:W-:Y:S01]  /*1fdd0*/  ISETP.GT.AND P2, PT, R9.reuse, R4, PT ;  /* 0x000000040900720c */ /* 0x040fe20003f44270 */
[----:B------:R-:W-:Y:S02]  /*1fde0*/  VIADD R30, R30, 0x1 ;  /* 0x000000011e1e7836 */ /* 0x000fe40000000000 */
[----:B------:R-:W-:-:S03]  /*1fdf0*/  VIADD R9, R9, 0xffffffff ;  /* 0xffffffff09097836 */ /* 0x000fc60000000000 */
[----:B------:R-:W-:-:S04]  /*1fe00*/  ISETP.NE.AND P1, PT, R30, 0x2, PT ;  /* 0x000000021e00780c */ /* 0x000fc80003f25270 */
[----:B------:R-:W-:Y:S02]  /*1fe10*/  SEL R3, RZ, 0x1, P1 ;  /* 0x00000001ff037807 */ /* 0x000fe40000800000 */
[----:B------:R-:W-:Y:S02]  /*1fe20*/  SEL R30, R30, RZ, P1 ;  /* 0x000000ff1e1e7207 */ /* 0x000fe40000800000 */
[----:B------:R-:W-:Y:S01]  /*1fe30*/  LOP3.LUT R33, R33, R3, RZ, 0x3c, !PT ;  /* 0x0000000321217212 */ /* 0x000fe200078e3cff */
[----:B------:R-:W-:Y:S06]  /*1fe40*/  @P2 BRA `(.L_x_735) ;  /* 0xfffffff8002c2947 */ /* 0x000fec000383ffff */
.L_x_701:
[----:B------:R-:W-:Y:S05]  /*1fe50*/  BSYNC B0 ;  /* 0x0000000000007941 */ /* 0x000fea0003800000 */
.L_x_700:
[----:B------:R-:W-:Y:S05]  /*1fe60*/  @!P0 WARPSYNC.ALL ;  /* 0x0000000000008948 */ /* 0x000fea0003800000 */
[----:B------:R-:W-:Y:S01]  /*1fe70*/  @!P0 BAR.SYNC.DEFER_BLOCKING 0xc, 0x180 ;  /* 0x0306000000008b1d */ /* 0x000fe20000010000 */
[----:B------:R-:W-:-:S13]  /*1fe80*/  ISETP.GT.AND P0, PT, R27, RZ, PT ;  /* 0x000000ff1b00720c */ /* 0x000fda0003f04270 */
[----:B------:R-:W-:Y:S05]  /*1fe90*/  @P0 BRA `(.L_x_736) ;  /* 0x0000000000440947 */ /* 0x000fea0003800000 */
[----:B------:R-:W2:Y:S02]  /*1fea0*/  S2R R3, SR_TID.X ;  /* 0x0000000000037919 */ /* 0x000ea40000002100 */
[----:B--2---:R-:W-:-:S04]  /*1feb0*/  LOP3.LUT R3, R3, 0x7f, RZ, 0xc0, !PT ;  /* 0x0000007f03037812 */ /* 0x004fc800078ec0ff */
[----:B------:R-:W-:-:S13]  /*1fec0*/  ISETP.NE.AND P0, PT, R3, RZ, PT ;  /* 0x000000ff0300720c */ /* 0x000fda0003f05270 */
[----:B------:R-:W-:Y:S05]  /*1fed0*/  @P0 BRA `(.L_x_737) ;  /* 0x00000048003c0947 */ /* 0x000fea0003800000 */
[----:B-1----:R-:W1:Y:S01]  /*1fee0*/  S2R R5, SR_LANEID ;  /* 0x0000000000057919 */ /* 0x002e620000000000 */
[----:B------:R-:W-:Y:S01]  /*1fef0*/  VOTEU.ANY UR4, UPT, PT ;  /* 0x0000000000047886 */ /* 0x000fe200038e0100 */
[----:B------:R-:W2:Y:S01]  /*1ff00*/  LDC.64 R2, c[0x0][0xc60] ;  /* 0x00031800ff027b82 */ /* 0x000ea20000000a00 */
[----:B------:R-:W1:Y:S02]  /*1ff10*/  FLO.U32 R0, UR4 ;  /* 0x0000000400007d00 */ /* 0x000e6400080e0000 */
[----:B-1----:R-:W-:-:S06]  /*1ff20*/  ISETP.EQ.U32.AND P0, PT, R0, R5, PT ;  /* 0x000000050000720c */ /* 0x002fcc0003f02070 */
[----:B------:R-:W2:Y:S07]  /*1ff30*/  POPC R5, UR4 ;  /* 0x0000000400057d09 */ /* 0x000eae0008000000 */
[----:B--2---:R-:W2:Y:S01]  /*1ff40*/  @P0 ATOMG.E.ADD.STRONG.GPU PT, R3, desc[UR36][R2.64], R5 ;  /* 0x00000005020309a8 */ /* 0x004ea200081ee1e4 */
[----:B------:R-:W1:Y:S02]  /*1ff50*/  S2R R4, SR_LTMASK ;  /* 0x0000000000047919 */ /* 0x000e640000003900 */
[----:B-1----:R-:W-:-:S04]  /*1ff60*/  LOP3.LUT R4, R4, UR4, RZ, 0xc0, !PT ;  /* 0x0000000404047c12 */ /* 0x002fc8000f8ec0ff */
[----:B------:R-:W1:Y:S01]  /*1ff70*/  POPC R7, R4 ;  /* 0x0000000400077309 */ /* 0x000e620000000000 */
[----:B--2---:R-:W1:Y:S02]  /*1ff80*/  SHFL.IDX PT, R0, R3, R0, 0x1f ;  /* 0x00001f0003007589 */ /* 0x004e6400000e0000 */
[----:B-1----:R-:W-:Y:S01]  /*1ff90*/  IADD3 R16, R0, UR39, R7 ;  /* 0x0000002700107c10 */ /* 0x002fe2000fffe007 */
[----:B------:R-:W-:Y:S06]  /*1ffa0*/  BRA `(.L_x_737) ;  /* 0x0000004800087947 */ /* 0x000fec0003800000 */
.L_x_736:
[----:B------:R-:W-:Y:S01]  /*1ffb0*/  IADD3 R0, R23, 0x28400, RZ ;  /* 0x0002840017007810 */ /* 0x000fe20007ffe0ff */
[----:B------:R-:W-:Y:S03]  /*1ffc0*/  BSSY B6, `(.L_x_738) ;  /* 0x0000013000067945 */ /* 0x000fe60003800000 */
[----:B------:R-:W-:-:S13]  /*1ffd0*/  LOP3.LUT P0, RZ, R0, 0x3ff, RZ, 0xc0, !PT ;  /* 0x000003ff00ff7812 */ /* 0x000fda000780c0ff */
[----:B------:R-:W-:Y:S05]  /*1ffe0*/  @!P0 BRA `(.L_x_739) ;  /* 0x0000000000408947 */ /* 0x000fea0003800000 */
[----:B------:R-:W-:Y:S01]  /*1fff0*/  MOV R2, 0x0 ;  /* 0x0000000000027802 */ /* 0x000fe20000000f00 */
[----:B------:R-:W-:Y:S01]  /*20000*/  ULDC.64 UR6, c[0x4][0xc0] ;  /* 0x0100300000067ab9 */ /* 0x000fe20000000a00 */
[----:B------:R-:W-:Y:S01]  /*20010*/  ULDC.64 UR8, c[0x4][0xc8] ;  /* 0x0100320000087ab9 */ /* 0x000fe20000000a00 */
[----:B------:R-:W-:Y:S01]  /*20020*/  ULDC.64 UR4, c[0x4][0x8] ;  /* 0x0100020000047ab9 */ /* 0x000fe20000000a00 */
[----:B------:R-:W-:Y:S01]  /*20030*/  IMAD.U32 R4, RZ, RZ, UR6 ;  /* 0x00000006ff047e24 */ /* 0x000fe2000f8e00ff */
[----:B------:R-:W-:Y:S01]  /*20040*/  MOV R6, UR8 ;  /* 0x0000000800067c02 */ /* 0x000fe20008000f00 */
[----:B------:R-:W2:Y:S01]  /*20050*/  LDC.64 R2, c[0x4][R2] ;  /* 0x0100000002027b82 */ /* 0x000ea20000000a00 */
[----:B-1----:R-:W-:Y:S01]  /*20060*/  IMAD.U32 R5, RZ, RZ, UR7 ;  /* 0x00000007ff057e24 */ /* 0x002fe2000f8e00ff */
[----:B------:R-:W-:Y:S01]  /*20070*/  MOV R11, UR5 ;  /* 0x00000005000b7c02 */ /* 0x000fe20008000f00 */
[----:B------:R-:W-:Y:S01]  /*20080*/  IMAD.U32 R7, RZ, RZ, UR9 ;  /* 0x00000009ff077e24 */ /* 0x000fe2000f8e00ff */
[----:B------:R-:W-:Y:S01]  /*20090*/  MOV R13, RZ ;  /* 0x000000ff000d7202 */ /* 0x000fe20000000f00 */
[----:B------:R-:W-:-:S02]  /*200a0*/  IMAD.U32 R10, RZ, RZ, UR4 ;  /* 0x00000004ff0a7e24 */ /* 0x000fc4000f8e00ff */
[----:B0-----:R-:W-:Y:S02]  /*200b0*/  IMAD.MOV.U32 R8, RZ, RZ, 0x70 ;  /* 0x00000070ff087424 */ /* 0x001fe400078e00ff */
[----:B------:R-:W-:-:S07]  /*200c0*/  IMAD.MOV.U32 R12, RZ, RZ, 0x1 ;  /* 0x00000001ff0c7424 */ /* 0x000fce00078e00ff */
[----:B------:R-:W-:-:S07]  /*200d0*/  LEPC R20, `(.L_x_739) ;  /* 0x000000001014794e */ /* 0x000fce0000000000 */
[----:B--2---:R-:W-:Y:S05]  /*200e0*/  CALL.ABS.NOINC R2 ;  /* 0x0000000002007343 */ /* 0x004fea0003c00000 */
.L_x_739:
[----:B------:R-:W-:Y:S05]  /*200f0*/  BSYNC B6 ;  /* 0x0000000000067941 */ /* 0x000fea0003800000 */
.L_x_738:
        /* <DEDUP_REMOVED lines=10> */
[----:B------:R-:W-:Y:S01]  /*201a0*/  IMAD.U32 R4, RZ, RZ, UR6 ;  /* 0x00000006ff047e24 */ /* 0x000fe2000f8e00ff */
[----:B-1----:R-:W-:Y:S01]  /*201b0*/  MOV R5, UR7 ;  /* 0x0000000700057c02 */ /* 0x002fe20008000f00 */
[----:B------:R-:W1:Y:S01]  /*201c0*/  LDC.64 R2, c[0x4][R2] ;  /* 0x0100000002027b82 */ /* 0x000e620000000a00 */
[----:B------:R-:W-:Y:S01]  /*201d0*/  IMAD.U32 R6, RZ, RZ, UR8 ;  /* 0x00000008ff067e24 */ /* 0x000fe2000f8e00ff */
[----:B------:R-:W-:Y:S01]  /*201e0*/  MOV R10, UR4 ;  /* 0x00000004000a7c02 */ /* 0x000fe20008000f00 */
[----:B------:R-:W-:Y:S01]  /*201f0*/  IMAD.U32 R7, RZ, RZ, UR9 ;  /* 0x00000009ff077e24 */ /* 0x000fe2000f8e00ff */
[----:B------:R-:W-:Y:S01]  /*20200*/  MOV R12, 0x1 ;  /* 0x00000001000c7802 */ /* 0x000fe20000000f00 */
[----:B------:R-:W-:-:S02]  /*20210*/  IMAD.U32 R11, RZ, RZ, UR5 ;  /* 0x00000005ff0b7e24 */ /* 0x000fc4000f8e00ff */
[----:B0-----:R-:W-:Y:S02]  /*20220*/  IMAD.MOV.U32 R8, RZ, RZ, 0x70 ;  /* 0x00000070ff087424 */ /* 0x001fe400078e00ff */
[----:B------:R-:W-:-:S07]  /*20230*/  IMAD.MOV.U32 R13, RZ, RZ, RZ ;  /* 0x000000ffff0d7224 */ /* 0x000fce00078e00ff */
[----:B------:R-:W-:-:S07]  /*20240*/  LEPC R20, `(.L_x_741) ;  /* 0x000000001014794e */ /* 0x000fce0000000000 */
[----:B-1----:R-:W-:Y:S05]  /*20250*/  CALL.ABS.NOINC R2 ;  /* 0x0000000002007343 */ /* 0x002fea0003c00000 */
.L_x_741:
[----:B------:R-:W-:Y:S05]  /*20260*/  BSYNC B6 ;  /* 0x0000000000067941 */ /* 0x000fea0003800000 */
.L_x_740:
        /* <DEDUP_REMOVED lines=8> */
[----:B------:R-:W-:Y:S01]  /*202f0*/  MOV R4, UR6 ;  /* 0x0000000600047c02 */ /* 0x000fe20008000f00 */
[----:B-1----:R-:W-:Y:S01]  /*20300*/  IMAD.U32 R5, RZ, RZ, UR7 ;  /* 0x00000007ff057e24 */ /* 0x002fe2000f8e00ff */
[----:B------:R-:W1:Y:S01]  /*20310*/  LDC.64 R2, c[0x4][R2] ;  /* 0x0100000002027b82 */ /* 0x000e620000000a00 */
[----:B------:R-:W-:Y:S01]  /*20320*/  IMAD.U32 R6, RZ, RZ, UR8 ;  /* 0x00000008ff067e24 */ /* 0x000fe2000f8e00ff */
[----:B------:R-:W-:Y:S01]  /*20330*/  MOV R7, UR9 ;  /* 0x0000000900077c02 */ /* 0x000fe20008000f00 */
[----:B------:R-:W-:Y:S01]  /*20340*/  IMAD.U32 R10, RZ, RZ, UR4 ;  /* 0x00000004ff0a7e24 */ /* 0x000fe2000f8e00ff */
[----:B0-----:R-:W-:Y:S01]  /*20350*/  MOV R8, 0x70 ;  /* 0x0000007000087802 */ /* 0x001fe20000000f00 */
[----:B------:R-:W-:-:S02]  /*20360*/  IMAD.U32 R11, RZ, RZ, UR5 ;  /* 0x00000005ff0b7e24 */ /* 0x000fc4000f8e00ff */
[----:B------:R-:W-:Y:S02]  /*20370*/  IMAD.MOV.U32 R12, RZ, RZ, 0x1 ;  /* 0x00000001ff0c7424 */ /* 0x000fe400078e00ff */
[----:B------:R-:W-:-:S07]  /*20380*/  IMAD.MOV.U32 R13, RZ, RZ, RZ ;  /* 0x000000ffff0d7224 */ /* 0x000fce00078e00ff */
[----:B------:R-:W-:-:S07]  /*20390*/  LEPC R20, `(.L_x_743) ;  /* 0x000000001014794e */ /* 0x000fce0000000000 */
[----:B-1----:R-:W-:Y:S05]  /*203a0*/  CALL.ABS.NOINC R2 ;  /* 0x0000000002007343 */ /* 0x002fea0003c00000 */
.L_x_743:
[----:B------:R-:W-:Y:S05]  /*203b0*/  BSYNC B6 ;  /* 0x0000000000067941 */ /* 0x000fea0003800000 */
.L_x_742:
[----:B------:R-:W-:Y:S01]  /*203c0*/  LOP3.LUT P6, RZ, R22, 0x1, RZ, 0xc0, !PT ;  /* 0x0000000116ff7812 */ /* 0x000fe200078cc0ff */
[----:B------:R-:W-:-:S12]  /*203d0*/  BSSY B6, `(.L_x_744) ;  /* 0x0000012000067945 */ /* 0x000fd80003800000 */
        /* <DEDUP_REMOVED lines=17> */
.L_x_745:
[----:B------:R-:W-:Y:S05]  /*204f0*/  BSYNC B6 ;  /* 0x0000000000067941 */ /* 0x000fea0003800000 */
.L_x_744:
[----:B------:R-:W2:Y:S01]  /*20500*/  LDL R20, [R1] ;  /* 0x0000000001147983 */ /* 0x000ea20000100800 */
[----:B------:R-:W-:Y:S02]  /*20510*/  ULDC.64 UR4, c[0x0][0x9f8] ;  /* 0x00027e0000047ab9 */ /* 0x000fe40000000a00 */
[----:B------:R-:W-:Y:S01]  /*20520*/  ISETP.NE.U32.AND P0, PT, RZ, UR4, PT ;  /* 0x00000004ff007c0c */ /* 0x000fe2000bf05070 */
[----:B------:R-:W3:Y:S03]  /*20530*/  S2R R21, SR_TID.X ;  /* 0x0000000000157919 */ /* 0x000ee60000002100 */
[----:B------:R-:W-:-:S13]  /*20540*/  ISETP.NE.AND.EX P0, PT, RZ, UR5, PT, P0 ;  /* 0x00000005ff007c0c */ /* 0x000fda000bf05300 */
[----:B------:R-:W-:-:S04]  /*20550*/  @P0 IADD3 R2, P1, R25, UR4, RZ ;  /* 0x0000000419020c10 */ /* 0x000fc8000ff3e0ff */
[----:B------:R-:W-:-:S05]  /*20560*/  @P0 IADD3.X R3, R26, UR5, RZ, P1, !PT ;  /* 0x000000051a030c10 */ /* 0x000fca0008ffe4ff */
[----:B------:R4:W2:Y:S01]  /*20570*/  @P0 LDG.E R34, desc[UR36][R2.64] ;  /* 0x0000002402220981 */ /* 0x0008a2000c1e1900 */
[C---:B---3--:R-:W-:Y:S01]  /*20580*/  LOP3.LUT R0, R21.reuse, 0x7f, RZ, 0xc0, !PT ;  /* 0x0000007f15007812 */ /* 0x048fe200078ec0ff */
[----:B----4-:R-:W3:Y:S03]  /*20590*/  LDC R2, c[0x0][0x430] ;  /* 0x00010c00ff027b82 */ /* 0x010ee60000000800 */
[----:B------:R-:W-:Y:S02]  /*205a0*/  SHF.R.U32.HI R0, RZ, 0x3, R0 ;  /* 0x00000003ff007819 */ /* 0x000fe40000011600 */
[----:B------:R-:W-:-:S04]  /*205b0*/  SHF.L.U32 R21, R21, 0x4, RZ ;  /* 0x0000000415157819 */ /* 0x000fc800000006ff */
[----:B------:R-:W-:Y:S02]  /*205c0*/  LOP3.LUT R21, R0, 0x70, R21, 0xf8, !PT ;  /* 0x0000007000157812 */ /* 0x000fe400078ef815 */
[----:B---3--:R-:W-:Y:S01]  /*205d0*/  ISETP.NE.AND P1, PT, R2, 0x1, PT ;  /* 0x000000010200780c */ /* 0x008fe20003f25270 */
[----:B0-----:R-:W-:-:S12]  /*205e0*/  VIADD R8, R35, 0xffffff80 ;  /* 0xffffff8023087836 */ /* 0x001fd80000000000 */
[----:B------:R-:W0:Y:S08]  /*205f0*/  @P1 LDC R3, c[0x0][0x434] ;  /* 0x00010d00ff031b82 */ /* 0x000e300000000800 */
[----:B------:R-:W3:Y:S01]  /*20600*/  @P1 LDC R0, c[0x0][0x438] ;  /* 0x00010e00ff001b82 */ /* 0x000ee20000000800 */
[----:B-1----:R-:W-:-:S05]  /*20610*/  IMAD.IADD R5, R21, 0x1, R8 ;  /* 0x0000000115057824 */ /* 0x002fca00078e0208 */
[C---:B------:R-:W-:Y:S02]  /*20620*/  ISETP.GE.AND P0, PT, R5.reuse, R27, PT ;  /* 0x0000001b0500720c */ /* 0x040fe40003f06270 */
[----:B------:R-:W-:Y:S01]  /*20630*/  LOP3.LUT R22, R22, 0xfffffffd, RZ, 0xc0, !PT ;  /* 0xfffffffd16167812 */ /* 0x000fe200078ec0ff */
[----:B------:R-:W-:Y:S01]  /*20640*/  UMOV UR4, 0xffffffff ;  /* 0xffffffff00047882 */ /* 0x000fe20000000000 */
[----:B--2---:R-:W-:-:S05]  /*20650*/  IADD3 R4, R5, R20, RZ ;  /* 0x0000001405047210 */ /* 0x004fca0007ffe0ff */
[----:B0-----:R-:W-:-:S04]  /*20660*/  @P1 IMAD.HI.U32 R3, R4, R3, RZ ;  /* 0x0000000304031227 */ /* 0x001fc800078e00ff */
[----:B------:R-:W-:Y:S01]  /*20670*/  IMAD.MOV.U32 R6, RZ, RZ, R4 ;  /* 0x000000ffff067224 */ /* 0x000fe200078e0004 */
[----:B---3--:R-:W-:-:S05]  /*20680*/  @P1 SHF.R.U32.HI R6, RZ, R0, R3 ;  /* 0x00000000ff061219 */ /* 0x008fca0000011603 */
[----:B------:R-:W-:-:S04]  /*20690*/  IMAD.MOV R0, RZ, RZ, -R6 ;  /* 0x000000ffff007224 */ /* 0x000fc800078e0a06 */
[----:B------:R-:W-:Y:S02]  /*206a0*/  IMAD R0, R2, R0, R4 ;  /* 0x0000000002007224 */ /* 0x000fe400078e0204 */
[----:B------:R-:W0:Y:S01]  /*206b0*/  @!P0 LDC.64 R2, c[0x0][0x428] ;  /* 0x00010a00ff028b82 */ /* 0x000e220000000a00 */
[----:B------:R-:W-:Y:S02]  /*206c0*/  @!P0 SHF.R.S32.HI R7, RZ, 0x1f, R6 ;  /* 0x0000001fff078819 */ /* 0x000fe40000011406 */
[----:B------:R-:W-:-:S05]  /*206d0*/  SHF.R.S32.HI R9, RZ, 0x1f, R34 ;  /* 0x0000001fff097819 */ /* 0x000fca0000011422 */
[----:B------:R-:W1:Y:S01]  /*206e0*/  @!P0 LDC.64 R4, c[0x0][0x418] ;  /* 0x00010600ff048b82 */ /* 0x000e620000000a00 */
[----:B------:R2:W-:Y:S01]  /*206f0*/  STL [R1+0x4], R9 ;  /* 0x0000040901007387 */ /* 0x0005e20000100800 */
[----:B0-----:R-:W-:-:S04]  /*20700*/  @!P0 IMAD.WIDE.U32 R6, R34, R2, R6 ;  /* 0x0000000222068225 */ /* 0x001fc800078e0006 */
[----:B------:R-:W-:Y:S02]  /*20710*/  @!P0 IMAD R2, R9, R2, RZ ;  /* 0x0000000209028224 */ /* 0x000fe400078e02ff */
[----:B--2---:R-:W0:Y:S02]  /*20720*/  LDC R9, c[0x0][0x2f4] ;  /* 0x0000bd00ff097b82 */ /* 0x004e240000000800 */
[----:B------:R-:W-:Y:S01]  /*20730*/  @!P0 IMAD R3, R34, R3, R2 ;  /* 0x0000000322038224 */ /* 0x000fe200078e0202 */
[----:B-1----:R-:W-:-:S04]  /*20740*/  @!P0 LEA R2, P1, R6, R4, 0x2 ;  /* 0x0000000406028211 */ /* 0x002fc800078210ff */
[----:B------:R-:W-:-:S04]  /*20750*/  @!P0 IADD3 R3, R7, R3, RZ ;  /* 0x0000000307038210 */ /* 0x000fc80007ffe0ff */
[----:B------:R-:W-:Y:S01]  /*20760*/  @!P0 LEA.HI.X R3, R6, R5, R3, 0x2, P1 ;  /* 0x0000000506038211 */ /* 0x000fe200008f1403 */
[----:B------:R-:W-:Y:S01]  /*20770*/  IMAD.MOV.U32 R4, RZ, RZ, RZ ;  /* 0x000000ffff047224 */ /* 0x000fe200078e00ff */
[----:B------:R-:W-:-:S05]  /*20780*/  LOP3.LUT R20, R31, 0x80, RZ, 0xfc, !PT ;  /* 0x000000801f147812 */ /* 0x000fca00078efcff */
[----:B------:R1:W5:Y:S01]  /*20790*/  @!P0 LDG.E R4, desc[UR36][R2.64] ;  /* 0x0000002402048981 */ /* 0x000362000c1e1900 */
[-C--:B0-----:R-:W-:Y:S02]  /*207a0*/  ISETP.GE.AND P1, PT, R31, R9.reuse, PT ;  /* 0x000000091f00720c */ /* 0x081fe40003f26270 */
[----:B------:R-:W-:Y:S01]  /*207b0*/  ISETP.GE.AND P0, PT, R20, R9, PT ;  /* 0x000000091400720c */ /* 0x000fe20003f06270 */
[----:B-1----:R-:W-:-:S05]  /*207c0*/  IMAD.U32 R2, RZ, RZ, UR42 ;  /* 0x0000002aff027e24 */ /* 0x002fca000f8e00ff */
[----:B------:R-:W-:-:S05]  /*207d0*/  ISETP.NE.AND P2, PT, R2, 0x3, PT ;  /* 0x000000030200780c */ /* 0x000fca0003f45270 */
[----:B------:R-:W-:-:S04]  /*207e0*/  @P1 LOP3.LUT R22, R22, 0x2, RZ, 0xfc, !PT ;  /* 0x0000000216161812 */ /* 0x000fc800078efcff */
[----:B------:R-:W-:-:S04]  /*207f0*/  LOP3.LUT R22, R22, 0xfffffffb, RZ, 0xc0, !PT ;  /* 0xfffffffb16167812 */ /* 0x000fc800078ec0ff */
[----:B------:R-:W-:-:S04]  /*20800*/  LOP3.LUT R22, R22, 0xfffffffe, RZ, 0xc0, !PT ;  /* 0xfffffffe16167812 */ /* 0x000fc800078ec0ff */
[----:B------:R-:W-:-:S04]  /*20810*/  @P0 LOP3.LUT R22, R22, 0x1, RZ, 0xfc, !PT ;  /* 0x0000000116160812 */ /* 0x000fc800078efcff */
[----:B------:R-:W-:Y:S01]  /*20820*/  @P2 LOP3.LUT R22, R22, 0x4, RZ, 0xfc, !PT ;  /* 0x0000000416162812 */ /* 0x000fe200078efcff */
[----:B------:R-:W-:Y:S06]  /*20830*/  BRA.DIV UR4, `(.L_x_746) ;  /* 0x0000008a04887947 */ /* 0x000fec000b800000 */
.L_x_987:
[----:B------:R-:W-:Y:S01]  /*20840*/  SHF.R.S32.HI R35, RZ, 0x1f, R18 ;  /* 0x0000001fff237819 */ /* 0x000fe20000011412 */
[----:B------:R-:W-:Y:S06]  /*20850*/  @!P2 BRA `(.L_x_747) ;  /* 0x000000000004a947 */ /* 0x000fec0003800000 */
[----:B------:R-:W-:Y:S01]  /*20860*/  BPT.TRAP 0x1 ;  /* 0x000000040000795c */ /* 0x000fe20000300000 */
.L_x_747:
[----:B------:R-:W-:Y:S01]  /*20870*/  LEA R6, R28, R23, 0x3 ;  /* 0x000000171c067211 */ /* 0x000fe200078e18ff */
[----:B------:R-:W-:Y:S01]  /*20880*/  BSSY B0, `(.L_x_748) ;  /* 0x0000005000007945 */ /* 0x000fe20003800000 */
[----:B------:R-:W-:Y:S02]  /*20890*/  SHF.L.U32 R25, R32, 0x1f, RZ ;  /* 0x0000001f20197819 */ /* 0x000fe400000006ff */
[----:B------:R-:W-:Y:S02]  /*208a0*/  SHF.R.S32.HI R20, RZ, 0x1f, R0 ;  /* 0x0000001fff147819 */ /* 0x000fe40000011400 */
[----:B------:R-:W0:Y:S02]  /*208b0*/  SYNCS.PHASECHK.TRANS64.TRYWAIT P0, [R6+URZ+0x38880], R25 ;  /* 0x03888019060075a7 */ /* 0x000e24000800017f */
[----:B0-----:R-:W-:Y:S05]  /*208c0*/  @!P0 BRA `(.L_x_749) ;  /* 0x0000008800988947 */ /* 0x001fea0003800000 */
.L_x_988:
[----:B------:R-:W-:Y:S05]  /*208d0*/  BSYNC B0 ;  /* 0x0000000000007941 */ /* 0x000fea0003800000 */
.L_x_748:
[----:B------:R-:W2:Y:S01]  /*208e0*/  LDL R9, [R1+0xc] ;  /* 0x00000c0001097983 */ /* 0x000ea20000100800 */
[----:B------:R-:W-:Y:S01]  /*208f0*/  ULDC.64 UR4, c[0x0][0x328] ;  /* 0x0000ca0000047ab9 */ /* 0x000fe20000000a00 */
[----:B-----5:R-:W-:Y:S01]  /*20900*/  SHF.R.S32.HI R21, RZ, 0x1f, R4 ;  /* 0x0000001fff157819 */ /* 0x020fe20000011404 */
[----:B------:R-:W-:Y:S01]  /*20910*/  IMAD R5, R20, UR4, RZ ;  /* 0x0000000414057c24 */ /* 0x000fe2000f8e02ff */
[----:B------:R-:W1:Y:S01]  /*20920*/  S2R R7, SR_TID.X ;  /* 0x0000000000077919 */ /* 0x000e620000002100 */
[----:B------:R-:W-:Y:S01]  /*20930*/  IMAD.WIDE.U32 R2, R0, UR4, RZ ;  /* 0x0000000400027c25 */ /* 0x000fe2000f8e00ff */
[----:B------:R-:W-:-:S03]  /*20940*/  LOP3.LUT R22, R22, 0xffffffdf, RZ, 0xc0, !PT ;  /* 0xffffffdf16167812 */ /* 0x000fc600078ec0ff */
        /* <DEDUP_REMOVED lines=9> */
[----:B------:R-:W-:-:S04]  /*209e0*/  IMAD.WIDE.U32 R2, R18, UR4, R2 ;  /* 0x0000000412027c25 */ /* 0x000fc8000f8e0002 */
[----:B------:R-:W-:Y:S01]  /*209f0*/  IMAD R5, R18, UR5, R5 ;  /* 0x0000000512057c24 */ /* 0x000fe2000f8e0205 */
[----:B------:R-:W-:Y:S01]  /*20a00*/  ULDC.64 UR4, c[0x0][0x318] ;  /* 0x0000c60000047ab9 */ /* 0x000fe20000000a00 */
[----:B-1----:R-:W-:Y:S02]  /*20a10*/  LOP3.LUT R7, R7, 0x7f, RZ, 0xc0, !PT ;  /* 0x0000007f07077812 */ /* 0x002fe400078ec0ff */
[----:B------:R-:W-:Y:S01]  /*20a20*/  IADD3 R2, P0, R2, UR4, RZ ;  /* 0x0000000402027c10 */ /* 0x000fe2000ff1e0ff */
[----:B------:R-:W-:Y:S01]  /*20a30*/  UMOV UR4, 0xffffffff ;  /* 0xffffffff00047882 */ /* 0x000fe20000000000 */
[----:B------:R-:W-:Y:S02]  /*20a40*/  SHF.R.U32.HI R7, RZ, 0x3, R7 ;  /* 0x00000003ff077819 */ /* 0x000fe40000011607 */
[----:B------:R-:W-:Y:S02]  /*20a50*/  IADD3.X R3, R3, UR5, R5, P0, !PT ;  /* 0x0000000503037c10 */ /* 0x000fe400087fe405 */
[----:B------:R-:W-:-:S04]  /*20a60*/  IADD3 R7, -R7, R27, -R8 ;  /* 0x0000001b07077210 */ /* 0x000fc80007ffe908 */
[----:B------:R-:W-:-:S13]  /*20a70*/  ISETP.GE.AND P1, PT, R7, 0x1, PT ;  /* 0x000000010700780c */ /* 0x000fda0003f26270 */
[----:B------:R-:W-:Y:S02]  /*20a80*/  @P1 LOP3.LUT R22, R22, 0x20, RZ, 0xfc, !PT ;  /* 0x0000002016161812 */ /* 0x000fe400078efcff */
[----:B--2---:R-:W-:Y:S01]  /*20a90*/  LEA R10, R28, R9, 0xf ;  /* 0x000000091c0a7211 */ /* 0x004fe200078e78ff */
        /* <DEDUP_REMOVED lines=25> */
[----:B-1----:R-:W-:-:S04]  /*20c30*/  IADD3 R8, P2, R31, R8, RZ ;  /* 0x000000081f087210 */ /* 0x002fc80007f5e0ff */
[----:B--2---:R-:W-:Y:S02]  /*20c40*/  IADD3.X R9, RZ, R9, RZ, P2, !PT ;  /* 0x00000009ff097210 */ /* 0x004fe400017fe4ff */
        /* <DEDUP_REMOVED lines=38> */
[----:B------:R-:W3:Y:S04]  /*20eb0*/  SHFL.IDX PT, R3, R3, 0x7, 0x181f ;  /* 0x00f81f0003037f89 */ /* 0x000ee800000e0000 */
[----:B------:R-:W4:Y:S01]  /*20ec0*/  SHFL.IDX PT, R2, R2, 0x7, 0x181f ;  /* 0x00f81f0002027f89 */ /* 0x000f2200000e0000 */
[----:B-1----:R-:W-:-:S05]  /*20ed0*/  IADD3 R8, P2, R31, R8, RZ ;  /* 0x000000081f087210 */ /* 0x002fca0007f5e0ff */
[----:B--2---:R-:W-:Y:S01]  /*20ee0*/  IMAD.X R9, RZ, RZ, R9, P2 ;  /* 0x000000ffff097224 */ /* 0x004fe200010e0609 */
[----:B------:R-:W-:-:S13]  /*20ef0*/  ISETP.LT.OR P2, PT, R7, 0x61, P1 ;  /* 0x000000610700780c */ /* 0x000fda0000f41670 */
[----:B------:R1:W-:Y:S01]  /*20f00*/  LDGSTS.E.BYPASS.LTC128B.128 [R5+0x13400], desc[UR36][R8.64], !P2 ;  /* 0x1340000008057fae */ /* 0x0003e2000d101d64 */
[----:B------:R-:W-:-:S13]  /*20f10*/  ISETP.LT.OR P2, PT, R7, 0x61, P0 ;  /* 0x000000610700780c */ /* 0x000fda0000741670 */
[----:B------:R1:W-:Y:S01]  /*20f20*/  LDGSTS.E.BYPASS.LTC128B.128 [R5+0x17400], desc[UR36][R8.64+0x80], !P2 ;  /* 0x1740008008057fae */ /* 0x0003e2000d101d64 */
[----:B------:R-:W-:-:S13]  /*20f30*/  ISETP.GE.AND P2, PT, R7, 0x21, PT ;  /* 0x000000210700780c */ /* 0x000fda0003f46270 */
[----:B------:R-:W-:Y:S02]  /*20f40*/  @P2 LOP3.LUT R22, R22, 0x8, RZ, 0xfc, !PT ;  /* 0x0000000816162812 */ /* 0x000fe400078efcff */
[----:B------:R-:W-:Y:S02]  /*20f50*/  ISETP.GE.AND P2, PT, R7, 0x61, PT ;  /* 0x000000610700780c */ /* 0x000fe40003f46270 */
[----:B------:R-:W-:-:S04]  /*20f60*/  LOP3.LUT R22, R22, 0xffffffbf, RZ, 0xc0, !PT ;  /* 0xffffffbf16167812 */ /* 0x000fc800078ec0ff */
[----:B-1-34-:R-:W-:-:S07]  /*20f70*/  @P6 LOP3.LUT R22, R22, 0x40, RZ, 0xfc, !PT ;  /* 0x0000004016166812 */ /* 0x01afce00078efcff */
.L_x_1006:
[C---:B------:R-:W-:Y:S02]  /*20f80*/  ISETP.LT.OR P1, PT, R7.reuse, 0x71, P1 ;  /* 0x000000710700780c */ /* 0x040fe40000f21670 */
[----:B------:R-:W-:Y:S02]  /*20f90*/  ISETP.LT.OR P0, PT, R7, 0x71, P0 ;  /* 0x000000710700780c */ /* 0x000fe40000701670 */
[----:B------:R-:W-:-:S04]  /*20fa0*/  IADD3 R2, P6, R31, R2, RZ ;  /* 0x000000021f027210 */ /* 0x000fc80007fde0ff */
[----:B------:R-:W-:-:S05]  /*20fb0*/  IADD3.X R3, RZ, R3, RZ, P6, !PT ;  /* 0x00000003ff037210 */ /* 0x000fca00037fe4ff */
[----:B------:R-:W-:Y:S01]  /*20fc0*/  @!PT LDS RZ, [RZ] ;  /* 0x00000000fffff984 */ /* 0x000fe20000000800 */
[----:B------:R-:W-:Y:S01]  /*20fd0*/  @!PT LDS RZ, [RZ] ;  /* 0x00000000fffff984 */ /* 0x000fe20000000800 */
[----:B------:R-:W-:Y:S01]  /*20fe0*/  @!PT LDS RZ, [RZ] ;  /* 0x00000000fffff984 */ /* 0x000fe20000000800 */
[----:B------:R1:W-:Y:S04]  /*20ff0*/  LDGSTS.E.BYPASS.LTC128B.128 [R5+0x13c00], desc[UR36][R2.64], !P1 ;  /* 0x13c0000002057fae */ /* 0x0003e8000c901d64 */
[----:B------:R1:W-:Y:S01]  /*21000*/  LDGSTS.E.BYPASS.LTC128B.128 [R5+0x17c00], desc[UR36][R2.64+0x80], !P0 ;  /* 0x17c0008002057fae */ /* 0x0003e2000c101d64 */
[----:B------:R-:W-:Y:S01]  /*21010*/  PLOP3.LUT P0, PT, PT, PT, PT, 0x80, 0x0 ;  /* 0x000000000000781c */ /* 0x000fe20003f0f070 */
[----:B------:R-:W-:-:S12]  /*21020*/  NOP ;  /* 0x0000000000007918 */ /* 0x000fd80000000000 */
.L_x_751:
[----:B------:R-:W-:Y:S02]  /*21030*/  PLOP3.LUT P1, PT, P1, P0, PT, 0xa2, 0x0 ;  /* 0x000000000000781c */ /* 0x000fe40000f21472 */
[----:B------:R-:W-:-:S08]  /*21040*/  @P0 R2UR P1, UR4, R6 ;  /* 0x00000000060402ca */ /* 0x000fd00000020000 */
[----:B------:R-:W-:-:S05]  /*21050*/  @P0 PLOP3.LUT P0, PT, P1, PT, PT, 0x80, 0x0 ;  /* 0x000000000000081c */ /* 0x000fca0000f0f070 */
[----:B------:R-:W-:Y:S01]  /*21060*/  @!P1 SYNCS.ARRIVE.TRANS64.RED.A0T1 RZ, [UR4+0x38870], RZ ;  /* 0x038870ffffff99a7 */ /* 0x000fe20008200404 */
[----:B------:R-:W-:Y:S07]  /*21070*/  @!P1 ARRIVES.LDGSTSBAR.64.TRANSCNT [UR4+0x38870] ;  /* 0x03887000ff0099b0 */ /* 0x000fee0008000a84 */
[----:B------:R-:W-:Y:S05]  /*21080*/  @P0 BRA.U.ANY `(.L_x_751) ;  /* 0xfffffffd00e80947 */ /* 0x000fea000393ffff */
[----:B------:R-:W-:Y:S01]  /*21090*/  NOP ;  /* 0x0000000000007918 */ /* 0x000fe20000000000 */
[----:B------:R-:W-:-:S13]  /*210a0*/  LOP3.LUT P6, RZ, R22, 0x4, RZ, 0xc0, !PT ;  /* 0x0000000416ff7812 */ /* 0x000fda00078cc0ff */
[----:B------:R-:W-:Y:S05]  /*210b0*/  @!P6 BRA `(.L_x_752) ;  /* 0x000000000004e947 */ /* 0x000fea0003800000 */
[----:B------:R-:W-:Y:S01]  /*210c0*/  BPT.TRAP 0x1 ;  /* 0x000000040000795c */ /* 0x000fe20000300000 */
.L_x_752:
[----:B------:R2:W-:Y:S01]  /*210d0*/  SYNCS.ARRIVE.TRANS64.A1T0 RZ, [R6+URZ+0x38870], RZ ;  /* 0x038870ff06ff79a7 */ /* 0x0005e2000810003f */
[----:B------:R-:W-:Y:S05]  /*210e0*/  @!P6 BRA `(.L_x_753) ;  /* 0x000000000004e947 */ /* 0x000fea0003800000 */
[----:B------:R-:W-:Y:S01]  /*210f0*/  BPT.TRAP 0x1 ;  /* 0x000000040000795c */ /* 0x000fe20000300000 */
.L_x_753:
[----:B------:R-:W3:Y:S01]  /*21100*/  SYNCS.PHASECHK.TRANS64.TRYWAIT P0, [R6+URZ+0x38840], R25 ;  /* 0x03884019060075a7 */ /* 0x000ee2000800017f */
[----:B------:R-:W-:Y:S04]  /*21110*/  BSSY B0, `(.L_x_754) ;  /* 0x0000002000007945 */ /* 0x000fe80003800000 */
[----:B---3--:R-:W-:Y:S05]  /*21120*/  @!P0 BRA `(.L_x_755) ;  /* 0x0000008c00688947 */ /* 0x008fea0003800000 */
.L_x_1007:
[----:B------:R-:W-:Y:S05]  /*21130*/  BSYNC B0 ;  /* 0x0000000000007941 */ /* 0x000fea0003800000 */
.L_x_754:
[----:B------:R-:W-:Y:S01]  /*21140*/  ULDC.64 UR4, c[0x0][0x300] ;  /* 0x0000c00000047ab9 */ /* 0x000fe20000000a00 */
[----:B------:R-:W4:Y:S01]  /*21150*/  LDC R8, c[0x0][0x2f4] ;  /* 0x0000bd00ff087b82 */ /* 0x000f220000000800 */
[----:B------:R-:W-:Y:S01]  /*21160*/  IMAD R7, R20, UR4, RZ ;  /* 0x0000000414077c24 */ /* 0x000fe2000f8e02ff */
[----:B------:R-:W-:Y:S01]  /*21170*/  ULDC.64 UR6, c[0x0][0x2e8] ;  /* 0x0000ba0000067ab9 */ /* 0x000fe20000000a00 */
[----:B-1----:R-:W-:Y:S01]  /*21180*/  IMAD.WIDE.U32 R2, R0, UR4, RZ ;  /* 0x0000000400027c25 */ /* 0x002fe2000f8e00ff */
        /* <DEDUP_REMOVED lines=10> */
[C---:B------:R-:W-:Y:S01]  /*21230*/  IMAD.WIDE.U32 R2, R18.reuse, UR4, R2 ;  /* 0x0000000412027c25 */ /* 0x040fe2000f8e0002 */
[----:B------:R-:W-:Y:S01]  /*21240*/  UMOV UR4, 0xffffffff ;  /* 0xffffffff00047882 */ /* 0x000fe20000000000 */
[----:B----4-:R-:W-:Y:S02]  /*21250*/  ISETP.GE.AND P1, PT, R9, R8, PT ;  /* 0x000000080900720c */ /* 0x010fe40003f26270 */
[----:B------:R-:W-:Y:S01]  /*21260*/  IMAD R0, R18, UR5, R0 ;  /* 0x0000000512007c24 */ /* 0x000fe2000f8e0200 */
[----:B------:R-:W-:-:S04]  /*21270*/  IADD3 R4, P0, R2, UR6, RZ ;  /* 0x0000000602047c10 */ /* 0x000fc8000ff1e0ff */
[----:B------:R-:W-:Y:S01]  /*21280*/  IADD3.X R0, R3, UR7, R0, P0, !PT ;  /* 0x0000000703007c10 */ /* 0x000fe200087fe400 */
[----:B------:R-:W-:Y:S08]  /*21290*/  BRA.DIV UR4, `(.L_x_756) ;  /* 0x0000008e04207947 */ /* 0x000ff0000b800000 */
[----:B------:R-:W1:Y:S01]  /*212a0*/  SHFL.IDX PT, R3, R4, RZ, 0x181f ;  /* 0x00181fff04037589 */ /* 0x000e6200000e0000 */
[----:B------:R-:W-:Y:S02]  /*212b0*/  LOP3.LUT R22, R22, 0xfffffbff, RZ, 0xc0, !PT ;  /* 0xfffffbff16167812 */ /* 0x000fe400078ec0ff */
[----:B------:R-:W-:Y:S01]  /*212c0*/  ISETP.GE.AND P6, PT, R31, R8, PT ;  /* 0x000000081f00720c */ /* 0x000fe20003fc6270 */
[----:B------:R-:W4:Y:S01]  /*212d0*/  SHFL.IDX PT, R2, R0, RZ, 0x181f ;  /* 0x00181fff00027589 */ /* 0x000f2200000e0000 */
[----:B------:R-:W-:-:S04]  /*212e0*/  @P4 LOP3.LUT R22, R22, 0x400, RZ, 0xfc, !PT ;  /* 0x0000040016164812 */ /* 0x000fc800078efcff */
[C---:B------:R-:W-:Y:S02]  /*212f0*/  LOP3.LUT P4, RZ, R22.reuse, 0x20, RZ, 0xc0, !PT ;  /* 0x0000002016ff7812 */ /* 0x040fe4000788c0ff */
[----:B------:R-:W-:-:S04]  /*21300*/  LOP3.LUT R22, R22, 0xfffffdff, RZ, 0xc0, !PT ;  /* 0xfffffdff16167812 */ /* 0x000fc800078ec0ff */
[----:B------:R-:W-:-:S04]  /*21310*/  @P3 LOP3.LUT R22, R22, 0x200, RZ, 0xfc, !PT ;  /* 0x0000020016163812 */ /* 0x000fc800078efcff */
[C---:B------:R-:W-:Y:S02]  /*21320*/  LOP3.LUT P3, RZ, R22.reuse, 0x10, RZ, 0xc0, !PT ;  /* 0x0000001016ff7812 */ /* 0x040fe4000786c0ff */
[----:B------:R-:W-:Y:S02]  /*21330*/  LOP3.LUT R22, R22, 0xfffffeff, RZ, 0xc0, !PT ;  /* 0xfffffeff16167812 */ /* 0x000fe400078ec0ff */
[----:B-1----:R-:W-:Y:S02]  /*21340*/  @P4 IADD3 R3, P0, R31, R3, RZ ;  /* 0x000000031f034210 */ /* 0x002fe40007f1e0ff */
[----:B------:R-:W-:Y:S02]  /*21350*/  @P2 LOP3.LUT R22, R22, 0x100, RZ, 0xfc, !PT ;  /* 0x0000010016162812 */ /* 0x000fe400078efcff */
[----:B----4-:R-:W-:Y:S02]  /*21360*/  @P4 IADD3.X R2, RZ, R2, RZ, P0, !PT ;  /* 0x00000002ff024210 */ /* 0x010fe400007fe4ff */
[----:B------:R-:W-:-:S02]  /*21370*/  LOP3.LUT P2, RZ, R22, 0x8, RZ, 0xc0, !PT ;  /* 0x0000000816ff7812 */ /* 0x000fc4000784c0ff */
[----:B------:R-:W-:-:S04]  /*21380*/  @P4 LOP3.LUT R3, R3, R2, RZ, 0x3c, !PT ;  /* 0x0000000203034212 */ /* 0x000fc800078e3cff */
[----:B------:R-:W-:-:S04]  /*21390*/  @P4 LOP3.LUT R2, R3, R2, RZ, 0x3c, !PT ;  /* 0x0000000203024212 */ /* 0x000fc800078e3cff */
[----:B------:R-:W-:-:S05]  /*213a0*/  @P4 LOP3.LUT R3, R3, R2, RZ, 0x3c, !PT ;  /* 0x0000000203034212 */ /* 0x000fca00078e3cff */
[----:B------:R-:W-:Y:S01]  /*213b0*/  @!PT LDS RZ, [RZ] ;  /* 0x00000000fffff984 */ /* 0x000fe20000000800 */
[----:B------:R-:W-:Y:S04]  /*213c0*/  @P4 LDGSTS.E.BYPASS.LTC128B.128 [R5+0x28400], desc[UR36][R2.64], !P6 ;  /* 0x2840000002054fae */ /* 0x000fe8000f101d64 */
[----:B------:R1:W-:Y:S01]  /*213d0*/  @P4 LDGSTS.E.BYPASS.LTC128B.128 [R5+0x2c400], desc[UR36][R2.64+0x80], !P1 ;  /* 0x2c40008002054fae */ /* 0x0003e2000c901d64 */
[----:B------:R-:W-:-:S03]  /*213e0*/  LOP3.LUT P4, RZ, R22, 0x400, RZ, 0xc0, !PT ;  /* 0x0000040016ff7812 */ /* 0x000fc6000788c0ff */
[----:B-1----:R-:W1:Y:S04]  /*213f0*/  SHFL.IDX PT, R3, R4, 0x1, 0x181f ;  /* 0x00381f0004037f89 */ /* 0x002e6800000e0000 */
[----:B------:R-:W4:Y:S01]  /*21400*/  SHFL.IDX PT, R2, R0, 0x1, 0x181f ;  /* 0x00381f0000027f89 */ /* 0x000f2200000e0000 */
[----:B-1----:R-:W-:-:S05]  /*21410*/  @P3 IADD3 R3, P0, R31, R3, RZ ;  /* 0x000000031f033210 */ /* 0x002fca0007f1e0ff */
[----:B----4-:R-:W-:-:S05]  /*21420*/  @P3 IMAD.X R2, RZ, RZ, R2, P0 ;  /* 0x000000ffff023224 */ /* 0x010fca00000e0602 */
[----:B------:R-:W-:-:S04]  /*21430*/  @P3 LOP3.LUT R3, R3, R2, RZ, 0x3c, !PT ;  /* 0x0000000203033212 */ /* 0x000fc800078e3cff */
[----:B------:R-:W-:-:S04]  /*21440*/  @P3 LOP3.LUT R2, R3, R2, RZ, 0x3c, !PT ;  /* 0x0000000203023212 */ /* 0x000fc800078e3cff */
[----:B------:R-:W-:-:S05]  /*21450*/  @P3 LOP3.LUT R3, R3, R2, RZ, 0x3c, !PT ;  /* 0x0000000203033212 */ /* 0x000fca00078e3cff */
        /* <DEDUP_REMOVED lines=15> */
[----:B-1----:R-:W-:-:S04]  /*21550*/  @P5 IADD3 R3, P0, R31, R3, RZ ;  /* 0x000000031f035210 */ /* 0x002fc80007f1e0ff */
[----:B----4-:R-:W-:-:S04]  /*21560*/  @P5 IADD3.X R2, RZ, R2, RZ, P0, !PT ;  /* 0x00000002ff025210 */ /* 0x010fc800007fe4ff */
[----:B------:R-:W-:-:S04]  /*21570*/  @P5 LOP3.LUT R3, R3, R2, RZ, 0x3c, !PT ;  /* 0x0000000203035212 */ /* 0x000fc800078e3cff */
[----:B------:R-:W-:-:S04]  /*21580*/  @P5 LOP3.LUT R2, R3, R2, RZ, 0x3c, !PT ;  /* 0x0000000203025212 */ /* 0x000fc800078e3cff */
[----:B------:R-:W-:-:S05]  /*21590*/  @P5 LOP3.LUT R3, R3, R2, RZ, 0x3c, !PT ;  /* 0x0000000203035212 */ /* 0x000fca00078e3cff */
[----:B------:R-:W-:Y:S04]  /*215a0*/  @P5 LDGSTS.E.BYPASS.LTC128B.128 [R5+0x29c00], desc[UR36][R2.64], !P6 ;  /* 0x29c0000002055fae */ /* 0x000fe8000f101d64 */
[----:B------:R1:W-:Y:S04]  /*215b0*/  @P5 LDGSTS.E.BYPASS.LTC128B.128 [R5+0x2dc00], desc[UR36][R2.64+0x80], !P1 ;  /* 0x2dc0008002055fae */ /* 0x0003e8000c901d64 */
        /* <DEDUP_REMOVED lines=19> */
[----:B------:R-:W4:Y:S04]  /*216f0*/  SHFL.IDX PT, R2, R0, 0x6, 0x181f ;  /* 0x00d81f0000027f89 */ /* 0x000f2800000e0000 */
[----:B------:R-:W0:Y:S04]  /*21700*/  SHFL.IDX PT, R4, R4, 0x7, 0x181f ;  /* 0x00f81f0004047f89 */ /* 0x000e2800000e0000 */
[----:B------:R-:W0:Y:S01]  /*21710*/  SHFL.IDX PT, R0, R0, 0x7, 0x181f ;  /* 0x00f81f0000007f89 */ /* 0x000e2200000e0000 */
[----:B-1----:R-:W-:-:S04]  /*21720*/  @P2 IADD3 R3, P0, R31, R3, RZ ;  /* 0x000000031f032210 */ /* 0x002fc80007f1e0ff */
[----:B----4-:R-:W-:-:S04]  /*21730*/  @P2 IADD3.X R2, RZ, R2, RZ, P0, !PT ;  /* 0x00000002ff022210 */ /* 0x010fc800007fe4ff */
[----:B------:R-:W-:-:S04]  /*21740*/  @P2 LOP3.LUT R3, R3, R2, RZ, 0x3c, !PT ;  /* 0x0000000203032212 */ /* 0x000fc800078e3cff */
[----:B------:R-:W-:-:S04]  /*21750*/  @P2 LOP3.LUT R2, R3, R2, RZ, 0x3c, !PT ;  /* 0x0000000203022212 */ /* 0x000fc800078e3cff */
[----:B------:R-:W-:-:S05]  /*21760*/  @P2 LOP3.LUT R3, R3, R2, RZ, 0x3c, !PT ;  /* 0x0000000203032212 */ /* 0x000fca00078e3cff */
[----:B------:R1:W-:Y:S04]  /*21770*/  @P2 LDGSTS.E.BYPASS.LTC128B.128 [R5+0x2b400], desc[UR36][R2.64], !P6 ;  /* 0x2b40000002052fae */ /* 0x0003e8000f101d64 */
[----:B0-----:R1:W-:Y:S02]  /*21780*/  @P2 LDGSTS.E.BYPASS.LTC128B.128 [R5+0x2f400], desc[UR36][R2.64+0x80], !P1 ;  /* 0x2f40008002052fae */ /* 0x0013e4000c901d64 */
.L_x_1025:
[----:B------:R-:W-:Y:S02]  /*21790*/  LOP3.LUT P2, RZ, R22, 0x40, RZ, 0xc0, !PT ;  /* 0x0000004016ff7812 */ /* 0x000fe4000784c0ff */
[----:B------:R-:W-:-:S11]  /*217a0*/  ISETP.GE.AND P3, PT, R31, R8, PT ;  /* 0x000000081f00720c */ /* 0x000fd60003f66270 */
[----:B01----:R-:W-:-:S05]  /*217b0*/  @P2 IADD3 R2, P0, R31, R4, RZ ;  /* 0x000000041f022210 */ /* 0x003fca0007f1e0ff */
[----:B------:R-:W-:Y:S01]  /*217c0*/  @P2 IMAD.X R0, RZ, RZ, R0, P0 ;  /* 0x000000ffff002224 */ /* 0x000fe200000e0600 */
[----:B------:R-:W-:-:S03]  /*217d0*/  PLOP3.LUT P0, PT, PT, PT, PT, 0x80, 0x0 ;  /* 0x000000000000781c */ /* 0x000fc60003f0f070 */
[----:B------:R-:W-:-:S05]  /*217e0*/  @P2 IMAD.MOV.U32 R3, RZ, RZ, R0 ;  /* 0x000000ffff032224 */ /* 0x000fca00078e0000 */
[----:B------:R-:W-:Y:S01]  /*217f0*/  @!PT LDS RZ, [RZ] ;  /* 0x00000000fffff984 */ /* 0x000fe20000000800 */
[----:B------:R-:W-:Y:S01]  /*21800*/  @!PT LDS RZ, [RZ] ;  /* 0x00000000fffff984 */ /* 0x000fe20000000800 */
[----:B------:R-:W-:Y:S01]  /*21810*/  @!PT LDS RZ, [RZ] ;  /* 0x00000000fffff984 */ /* 0x000fe20000000800 */
[----:B------:R0:W-:Y:S04]  /*21820*/  @P2 LDGSTS.E.BYPASS.LTC128B.128 [R5+0x2bc00], desc[UR36][R2.64], !P3 ;  /* 0x2bc0000002052fae */ /* 0x0001e8000d901d64 */
[----:B------:R0:W-:Y:S01]  /*21830*/  @P2 LDGSTS.E.BYPASS.LTC128B.128 [R5+0x2fc00], desc[UR36][R2.64+0x80], !P1 ;  /* 0x2fc0008002052fae */ /* 0x0001e2000c901d64 */
[----:B------:R-:W-:Y:S01]  /*21840*/  NOP ;  /* 0x0000000000007918 */ /* 0x000fe20000000000 */
.L_x_757:
        /* <DEDUP_REMOVED lines=10> */
.L_x_758:
[----:B0-----:R0:W5:Y:S01]  /*218f0*/  LDL.LU R3, [R1+0x1c] ;  /* 0x00001c0001037983 */ /* 0x0011620000300800 */
[----:B------:R0:W-:Y:S02]  /*21900*/  SYNCS.ARRIVE.TRANS64.A1T0 RZ, [R6+URZ+0x38830], RZ ;  /* 0x038830ff06ff79a7 */ /* 0x0001e4000810003f */
[----:B------:R-:W-:Y:S05]  /*21910*/  WARPSYNC.ALL ;  /* 0x0000000000007948 */ /* 0x000fea0003800000 */
[----:B------:R-:W-:Y:S01]  /*21920*/  ULDC.64 UR4, c[0x0][0x298] ;  /* 0x0000a60000047ab9 */ /* 0x000fe20000000a00 */
[----:B------:R-:W-:Y:S01]  /*21930*/  IADD3 R0, R23, 0x20400, RZ ;  /* 0x0002040017007810 */ /* 0x000fe20007ffe0ff */
[----:B------:R-:W-:Y:S01]  /*21940*/  IMAD.WIDE.U32 R4, R29, UR4, RZ ;  /* 0x000000041d047c25 */ /* 0x000fe2000f8e00ff */
[----:B------:R-:W-:Y:S01]  /*21950*/  SHF.R.S32.HI R2, RZ, 0x1f, R29 ;  /* 0x0000001fff027819 */ /* 0x000fe2000001141d */
[----:B------:R-:W-:Y:S01]  /*21960*/  ULDC.64 UR6, c[0x0][0xa00] ;  /* 0x0002800000067ab9 */ /* 0x000fe20000000a00 */
[----:B------:R-:W-:Y:S01]  /*21970*/  BAR.SYNC.DEFER_BLOCKING 0x8, 0x180 ;  /* 0x0206000000007b1d */ /* 0x000fe20000010000 */
[----:B------:R-:W-:-:S02]  /*21980*/  LOP3.LUT P1, RZ, R0, 0x3ff, RZ, 0xc0, !PT ;  /* 0x000003ff00ff7812 */ /* 0x000fc4000782c0ff */
[----:B------:R-:W-:Y:S01]  /*21990*/  ISETP.NE.U32.AND P0, PT, RZ, UR6, PT ;  /* 0x00000006ff007c0c */ /* 0x000fe2000bf05070 */
[----:B------:R-:W-:Y:S02]  /*219a0*/  IMAD R2, R2, UR4, RZ ;  /* 0x0000000402027c24 */ /* 0x000fe4000f8e02ff */
[----:B------:R-:W-:Y:S01]  /*219b0*/  BSSY B6, `(.L_x_759) ;  /* 0x0000018000067945 */ /* 0x000fe20003800000 */
[----:B------:R-:W-:Y:S01]  /*219c0*/  ISETP.NE.AND.EX P0, PT, RZ, UR7, PT, P0 ;  /* 0x00000007ff007c0c */ /* 0x000fe2000bf05300 */
[----:B------:R1:W-:Y:S01]  /*219d0*/  STL.64 [R1+0x20], R4 ;  /* 0x0000200401007387 */ /* 0x0003e20000100a00 */
[----:B---3--:R-:W-:Y:S02]  /*219e0*/  IMAD R25, R29, UR5, R2 ;  /* 0x000000051d197c24 */ /* 0x008fe4000f8e0202 */
[----:B------:R-:W-:Y:S02]  /*219f0*/  SEL R24, R24, RZ, !P0 ;  /* 0x000000ff18187207 */ /* 0x000fe40004000000 */
[----:B------:R-:W-:Y:S01]  /*21a00*/  IMAD.IADD R25, R5, 0x1, R25 ;  /* 0x0000000105197824 */ /* 0x000fe200078e0219 */
[----:B-----5:R-:W-:Y:S01]  /*21a10*/  SEL R26, R3, RZ, !P0 ;  /* 0x000000ff031a7207 */ /* 0x020fe20004000000 */
[----:B------:R-:W-:Y:S06]  /*21a20*/  @!P1 BRA `(.L_x_760) ;  /* 0x0000000000409947 */ /* 0x000fec0003800000 */
[----:B------:R-:W-:Y:S01]  /*21a30*/  MOV R2, 0x0 ;  /* 0x0000000000027802 */ /* 0x000fe20000000f00 */
[----:B------:R-:W-:Y:S01]  /*21a40*/  ULDC.64 UR4, c[0x4][0xc0] ;  /* 0x0100300000047ab9 */ /* 0x000fe20000000a00 */
[----:B------:R-:W-:Y:S01]  /*21a50*/  ULDC.64 UR6, c[0x4][0xc8] ;  /* 0x0100320000067ab9 */ /* 0x000fe20000000a00 */
[----:B------:R-:W-:Y:S01]  /*21a60*/  ULDC.64 UR8, c[0x4][0x28] ;  /* 0x01000a0000087ab9 */ /* 0x000fe20000000a00 */
[----:B-1----:R-:W-:Y:S01]  /*21a70*/  IMAD.U32 R4, RZ, RZ, UR4 ;  /* 0x00000004ff047e24 */ /* 0x002fe2000f8e00ff */
[----:B------:R-:W-:Y:S01]  /*21a80*/  MOV R5, UR5 ;  /* 0x0000000500057c02 */ /* 0x000fe20008000f00 */
[----:B------:R-:W1:Y:S01]  /*21a90*/  LDC.64 R2, c[0x4][R2] ;  /* 0x0100000002027b82 */ /* 0x000e620000000a00 */
[----:B0-2---:R-:W-:Y:S01]  /*21aa0*/  IMAD.U32 R6, RZ, RZ, UR6 ;  /* 0x00000006ff067e24 */ /* 0x005fe2000f8e00ff */
[----:B------:R-:W-:Y:S01]  /*21ab0*/  MOV R10, UR8 ;  /* 0x00000008000a7c02 */ /* 0x000fe20008000f00 */
[----:B------:R-:W-:Y:S01]  /*21ac0*/  IMAD.U32 R7, RZ, RZ, UR7 ;  /* 0x00000007ff077e24 */ /* 0x000fe2000f8e00ff */
[----:B------:R-:W-:Y:S01]  /*21ad0*/  MOV R12, 0x1 ;  /* 0x00000001000c7802 */ /* 0x000fe20000000f00 */
[----:B------:R-:W-:-:S02]  /*21ae0*/  IMAD.U32 R11, RZ, RZ, UR9 ;  /* 0x00000009ff0b7e24 */ /* 0x000fc4000f8e00ff */
[----:B------:R-:W-:Y:S02]  /*21af0*/  IMAD.MOV.U32 R8, RZ, RZ, 0x70 ;  /* 0x00000070ff087424 */ /* 0x000fe400078e00ff */
[----:B------:R-:W-:-:S07]  /*21b00*/  IMAD.MOV.U32 R13, RZ, RZ, RZ ;  /* 0x000000ffff0d7224 */ /* 0x000fce00078e00ff */
[----:B------:R-:W-:-:S07]  /*21b10*/  LEPC R20, `(.L_x_760) ;  /* 0x000000001014794e */ /* 0x000fce0000000000 */
[----:B-1----:R-:W-:Y:S05]  /*21b20*/  CALL.ABS.NOINC R2 ;  /* 0x0000000002007343 */ /* 0x002fea0003c00000 */
.L_x_760:
[----:B------:R-:W-:Y:S05]  /*21b30*/  BSYNC B6 ;  /* 0x0000000000067941 */ /* 0x000fea0003800000 */
.L_x_759:
[----:B------:R-:W3:Y:S01]  /*21b40*/  LDL.LU.64 R20, [R1+0x20] ;  /* 0x0000200001147983 */ /* 0x000ee20000300a00 */
[----:B------:R-:W4:Y:S01]  /*21b50*/  LDC R8, c[0x0][0x448] ;  /* 0x00011200ff087b82 */ /* 0x000f220000000800 */
[----:B------:R-:W-:Y:S01]  /*21b60*/  ULDC.64 UR4, c[0x0][0x2d8] ;  /* 0x0000b60000047ab9 */ /* 0x000fe20000000a00 */
[----:B------:R-:W-:Y:S01]  /*21b70*/  MOV R3, R25 ;  /* 0x0000001900037202 */ /* 0x000fe20000000f00 */
[----:B------:R0:W5:Y:S01]  /*21b80*/  LDL R9, [R1+0x18] ;  /* 0x0000180001097983 */ /* 0x0001620000100800 */
[----:B------:R-:W-:Y:S02]  /*21b90*/  IMAD R0, R35, UR4, RZ ;  /* 0x0000000423007c24 */ /* 0x000fe4000f8e02ff */
[----:B-1----:R-:W-:Y:S01]  /*21ba0*/  IMAD.SHL.U32 R4, R17, 0x80, RZ ;  /* 0x0000008011047824 */ /* 0x002fe200078e00ff */
[----:B------:R-:W-:Y:S01]  /*21bb0*/  LOP3.LUT R10, R31, 0x80, RZ, 0xfc, !PT ;  /* 0x000000801f0a7812 */ /* 0x000fe200078efcff */
[----:B------:R-:W-:Y:S01]  /*21bc0*/  IMAD R0, R18, UR5, R0 ;  /* 0x0000000512007c24 */ /* 0x000fe2000f8e0200 */
[----:B------:R-:W-:Y:S01]  /*21bd0*/  ULDC.64 UR6, c[0x0][0x280] ;  /* 0x0000a00000067ab9 */ /* 0x000fe20000000a00 */
[----:B----4-:R-:W-:-:S13]  /*21be0*/  ISETP.NE.AND P0, PT, R8, 0x1, PT ;  /* 0x000000010800780c */ /* 0x010fda0003f05270 */
[----:B------:R-:W1:Y:S01]  /*21bf0*/  @P0 LDC R5, c[0x0][0x44c] ;  /* 0x00011300ff050b82 */ /* 0x000e620000000800 */
[----:B---3--:R-:W-:Y:S02]  /*21c00*/  IMAD.MOV.U32 R2, RZ, RZ, R20 ;  /* 0x000000ffff027224 */ /* 0x008fe400078e0014 */
[----:B------:R3:W5:Y:S02]  /*21c10*/  LDL R20, [R1+0x28] ;  /* 0x0000280001147983 */ /* 0x0007640000100800 */
[----:B------:R-:W-:Y:S01]  /*21c20*/  IMAD.WIDE.U32 R2, R18, UR4, R2 ;  /* 0x0000000412027c25 */ /* 0x000fe2000f8e0002 */
[----:B------:R-:W-:Y:S01]  /*21c30*/  ULDC.64 UR4, c[0x0][0x2e0] ;  /* 0x0000b80000047ab9 */ /* 0x000fe20000000a00 */
[----:B------:R-:W4:Y:S02]  /*21c40*/  S2R R21, SR_TID.X ;  /* 0x0000000000157919 */ /* 0x000f240000002100 */
[----:B------:R-:W-:Y:S02]  /*21c50*/  IMAD.IADD R3, R3, 0x1, R0 ;  /* 0x0000000103037824 */ /* 0x000fe400078e0200 */
[----:B------:R-:W-:-:S02]  /*21c60*/  IMAD R0, R26, UR4, RZ ;  /* 0x000000041a007c24 */ /* 0x000fc4000f8e02ff */
[----:B------:R-:W-:-:S04]  /*21c70*/  IMAD.WIDE.U32 R2, R24, UR4, R2 ;  /* 0x0000000418027c25 */ /* 0x000fc8000f8e0002 */
[----:B------:R-:W-:Y:S01]  /*21c80*/  IMAD R0, R24, UR5, R0 ;  /* 0x0000000518007c24 */ /* 0x000fe2000f8e0200 */
[----:B------:R-:W-:-:S03]  /*21c90*/  ULDC.64 UR4, c[0x0][0x2d0] ;  /* 0x0000b40000047ab9 */ /* 0x000fc60000000a00 */
[----:B------:R-:W-:Y:S02]  /*21ca0*/  IMAD.IADD R3, R3, 0x1, R0 ;  /* 0x0000000103037824 */ /* 0x000fe400078e0200 */
[----:B------:R-:W3:Y:S01]  /*21cb0*/  @P0 LDC R0, c[0x0][0x450] ;  /* 0x00011400ff000b82 */ /* 0x000ee20000000800 */
[C---:B----4-:R-:W-:Y:S02]  /*21cc0*/  LOP3.LUT R29, R21.reuse, 0x7f, RZ, 0xc0, !PT ;  /* 0x0000007f151d7812 */ /* 0x050fe400078ec0ff */
[----:B------:R-:W-:Y:S02]  /*21cd0*/  SHF.L.U32 R21, R21, 0x4, RZ ;  /* 0x0000000415157819 */ /* 0x000fe400000006ff */
[----:B------:R-:W-:-:S04]  /*21ce0*/  SHF.R.U32.HI R29, RZ, 0x3, R29 ;  /* 0x00000003ff1d7819 */ /* 0x000fc8000001161d */
[----:B------:R-:W-:-:S04]  /*21cf0*/  LOP3.LUT R21, R29, 0x70, R21, 0xf8, !PT ;  /* 0x000000701d157812 */ /* 0x000fc800078ef815 */
[----:B0-2---:R-:W-:-:S05]  /*21d00*/  LOP3.LUT R6, R21, R4, RZ, 0xfc, !PT ;  /* 0x0000000415067212 */ /* 0x005fca00078efcff */
[----:B-1----:R-:W-:-:S04]  /*21d10*/  @P0 IMAD.HI.U32 R7, R6, R5, RZ ;  /* 0x0000000506070227 */ /* 0x002fc800078e00ff */
[----:B------:R-:W-:Y:S01]  /*21d20*/  IMAD.MOV.U32 R5, RZ, RZ, R6 ;  /* 0x000000ffff057224 */ /* 0x000fe200078e0006 */
[----:B---3--:R-:W-:Y:S01]  /*21d30*/  @P0 SHF.R.U32.HI R5, RZ, R0, R7 ;  /* 0x00000000ff050219 */ /* 0x008fe20000011607 */
[----:B------:R-:W0:Y:S03]  /*21d40*/  S2R R21, SR_TID.X ;  /* 0x0000000000157919 */ /* 0x000e260000002100 */
[----:B------:R-:W-:-:S05]  /*21d50*/  IADD3 R0, -R5, RZ, RZ ;  /* 0x000000ff05007210 */ /* 0x000fca0007ffe1ff */
[----:B------:R-:W-:Y:S01]  /*21d60*/  IMAD R0, R8, R0, R6 ;  /* 0x0000000008007224 */ /* 0x000fe200078e0206 */
[----:B------:R-:W-:Y:S01]  /*21d70*/  SHF.R.S32.HI R6, RZ, 0x1f, R5 ;  /* 0x0000001fff067819 */ /* 0x000fe20000011405 */
[----:B------:R-:W-:-:S04]  /*21d80*/  IMAD.WIDE.U32 R2, R5, UR4, R2 ;  /* 0x0000000405027c25 */ /* 0x000fc8000f8e0002 */
[----:B------:R-:W-:-:S04]  /*21d90*/  IMAD R6, R6, UR4, RZ ;  /* 0x0000000406067c24 */ /* 0x000fc8000f8e02ff */
[----:B------:R-:W-:Y:S01]  /*21da0*/  IMAD R6, R5, UR5, R6 ;  /* 0x0000000505067c24 */ /* 0x000fe2000f8e0206 */
[----:B------:R-:W-:Y:S01]  /*21db0*/  SHF.R.S32.HI R5, RZ, 0x1f, R0 ;  /* 0x0000001fff057819 */ /* 0x000fe20000011400 */
[----:B------:R-:W-:Y:S02]  /*21dc0*/  ULDC.64 UR4, c[0x0][0x2c8] ;  /* 0x0000b20000047ab9 */ /* 0x000fe40000000a00 */
[----:B------:R-:W-:Y:S02]  /*21dd0*/  IMAD.IADD R3, R3, 0x1, R6 ;  /* 0x0000000103037824 */ /* 0x000fe400078e0206 */
[----:B------:R-:W-:Y:S02]  /*21de0*/  IMAD R5, R5, UR4, RZ ;  /* 0x0000000405057c24 */ /* 0x000fe4000f8e02ff */
[----:B------:R-:W-:Y:S01]  /*21df0*/  IMAD.WIDE.U32 R2, R0, UR4, R2 ;  /* 0x0000000400027c25 */ /* 0x000fe2000f8e0002 */
[----:B------:R-:W-:-:S03]  /*21e00*/  ULDC UR4, c[0x0][0x2b8] ;  /* 0x0000ae0000047ab9 */ /* 0x000fc60000000800 */
[----:B------:R-:W-:Y:S01]  /*21e10*/  IMAD R5, R0, UR5, R5 ;  /* 0x0000000500057c24 */ /* 0x000fe2000f8e0205 */
[----:B------:R-:W-:Y:S02]  /*21e20*/  IADD3 R0, P2, R2, UR6, RZ ;  /* 0x0000000602007c10 */ /* 0x000fe4000ff5e0ff */
[----:B------:R-:W-:Y:S02]  /*21e30*/  ISETP.GE.AND P0, PT, R31, UR4, PT ;  /* 0x000000041f007c0c */ /* 0x000fe4000bf06270 */
[----:B------:R-:W-:Y:S01]  /*21e40*/  ISETP.GE.AND P1, PT, R10, UR4, PT ;  /* 0x000000040a007c0c */ /* 0x000fe2000bf26270 */
[----:B------:R-:W-:Y:S01]  /*21e50*/  UMOV UR4, 0xffffffff ;  /* 0xffffffff00047882 */ /* 0x000fe20000000000 */
[----:B0-----:R-:W-:Y:S02]  /*21e60*/  LOP3.LUT R21, R21, 0x7f, RZ, 0xc0, !PT ;  /* 0x0000007f15157812 */ /* 0x001fe400078ec0ff */
[----:B------:R-:W-:Y:S02]  /*21e70*/  IADD3.X R5, R3, UR7, R5, P2, !PT ;  /* 0x0000000703057c10 */ /* 0x000fe400097fe405 */
[----:B------:R-:W-:Y:S01]  /*21e80*/  SHF.R.U32.HI R10, RZ, 0x3, R21 ;  /* 0x00000003ff0a7819 */ /* 0x000fe20000011615 */
[----:B------:R-:W-:Y:S06]  /*21e90*/  BRA.DIV UR4, `(.L_x_761) ;  /* 0x0000008a04f07947 */ /* 0x000fec000b800000 */
[----:B------:R-:W0:Y:S01]  /*21ea0*/  SHFL.IDX PT, R3, R0, RZ, 0x181f ;  /* 0x00181fff00037589 */ /* 0x000e2200000e0000 */
[----:B-----5:R-:W-:Y:S02]  /*21eb0*/  IMAD R6, R20, R8, RZ ;  /* 0x0000000814067224 */ /* 0x020fe400078e02ff */
[----:B------:R-:W-:Y:S01]  /*21ec0*/  IMAD.IADD R4, R10, 0x1, R4 ;  /* 0x000000010a047824 */ /* 0x000fe200078e0204 */
[----:B------:R-:W1:Y:S03]  /*21ed0*/  SHFL.IDX PT, R2, R5, RZ, 0x181f ;  /* 0x00181fff05027589 */ /* 0x000e6600000e0000 */
[C---:B------:R-:W-:Y:S01]  /*21ee0*/  VIADD R7, R4.reuse, 0x10 ;  /* 0x0000001004077836 */ /* 0x040fe20000000000 */
[----:B------:R-:W-:Y:S01]  /*21ef0*/  ISETP.GE.AND P3, PT, R4, R6, PT ;  /* 0x000000060400720c */ /* 0x000fe20003f66270 */
[----:B------:R-:W-:-:S12]  /*21f00*/  SHFL.IDX PT, R14, R0, 0x7, 0x181f ;  /* 0x00f81f00000e7f89 */ /* 0x000fd800000e0000 */
[----:B0-----:R-:W-:-:S04]  /*21f10*/  @!P3 IADD3 R3, P2, R31, R3, RZ ;  /* 0x000000031f03b210 */ /* 0x001fc80007f5e0ff */
[----:B-1----:R-:W-:-:S04]  /*21f20*/  @!P3 IADD3.X R2, RZ, R2, RZ, P2, !PT ;  /* 0x00000002ff02b210 */ /* 0x002fc800017fe4ff */
[----:B------:R-:W-:-:S04]  /*21f30*/  @!P3 LOP3.LUT R3, R3, R2, RZ, 0x3c, !PT ;  /* 0x000000020303b212 */ /* 0x000fc800078e3cff */
[----:B------:R-:W-:-:S04]  /*21f40*/  @!P3 LOP3.LUT R2, R3, R2, RZ, 0x3c, !PT ;  /* 0x000000020302b212 */ /* 0x000fc800078e3cff */
[----:B------:R-:W-:-:S05]  /*21f50*/  @!P3 LOP3.LUT R3, R3, R2, RZ, 0x3c, !PT ;  /* 0x000000020303b212 */ /* 0x000fca00078e3cff */
[----:B------:R-:W-:Y:S04]  /*21f60*/  @!P3 LDGSTS.E.BYPASS.LTC128B.128 [R9+0x20400], desc[UR36][R2.64], !P0 ;  /* 0x204000000209bfae */ /* 0x000fe8000c101d64 */
[----:B------:R0:W-:Y:S01]  /*21f70*/  @!P3 LDGSTS.E.BYPASS.LTC128B.128 [R9+0x24400], desc[UR36][R2.64+0x80], !P1 ;  /* 0x244000800209bfae */ /* 0x0001e2000c901d64 */
[----:B------:R-:W-:Y:S02]  /*21f80*/  ISETP.GE.AND P3, PT, R7, R6, PT ;  /* 0x000000060700720c */ /* 0x000fe40003f66270 */
[----:B------:R-:W-:Y:S01]  /*21f90*/  IADD3 R7, R4, 0x20, RZ ;  /* 0x0000002004077810 */ /* 0x000fe20007ffe0ff */
[----:B0-----:R-:W0:Y:S04]  /*21fa0*/  SHFL.IDX PT, R3, R0, 0x1, 0x181f ;  /* 0x00381f0000037f89 */ /* 0x001e2800000e0000 */
[----:B------:R-:W1:Y:S06]  /*21fb0*/  SHFL.IDX PT, R2, R5, 0x1, 0x181f ;  /* 0x00381f0005027f89 */ /* 0x000e6c00000e0000 */
[----:B0-----:R-:W-:-:S05]  /*21fc0*/  @!P3 IADD3 R3, P2, R31, R3, RZ ;  /* 0x000000031f03b210 */ /* 0x001fca0007f5e0ff */
[----:B-1----:R-:W-:-:S05]  /*21fd0*/  @!P3 IMAD.X R2, RZ, RZ, R2, P2 ;  /* 0x000000ffff02b224 */ /* 0x002fca00010e0602 */
[----:B------:R-:W-:-:S04]  /*21fe0*/  @!P3 LOP3.LUT R3, R3, R2, RZ, 0x3c, !PT ;  /* 0x000000020303b212 */ /* 0x000fc800078e3cff */
[----:B------:R-:W-:-:S04]  /*21ff0*/  @!P3 LOP3.LUT R2, R3, R2, RZ, 0x3c, !PT ;  /* 0x000000020302b212 */ /* 0x000fc800078e3cff */
[----:B------:R-:W-:-:S05]  /*22000*/  @!P3 LOP3.LUT R3, R3, R2, RZ, 0x3c, !PT ;  /* 0x000000020303b212 */ /* 0x000fca00078e3cff */
[----:B------:R-:W-:Y:S04]  /*22010*/  @!P3 LDGSTS.E.BYPASS.LTC128B.128 [R9+0x20c00], desc[UR36][R2.64], !P0 ;  /* 0x20c000000209bfae */ /* 0x000fe8000c101d64 */
[----:B------:R0:W-:Y:S01]  /*22020*/  @!P3 LDGSTS.E.BYPASS.LTC128B.128 [R9+0x24c00], desc[UR36][R2.64+0x80], !P1 ;  /* 0x24c000800209bfae */ /* 0x0001e2000c901d64 */
[----:B------:R-:W-:Y:S01]  /*22030*/  ISETP.GE.AND P3, PT, R7, R6, PT ;  /* 0x000000060700720c */ /* 0x000fe20003f66270 */
[----:B------:R-:W-:Y:S02]  /*22040*/  VIADD R7, R4, 0x30 ;  /* 0x0000003004077836 */ /* 0x000fe40000000000 */
        /* <DEDUP_REMOVED lines=42> */
[----:B------:R-:W-:-:S03]  /*222f0*/  ISETP.GE.AND P3, PT, R7, R6, PT ;  /* 0x000000060700720c */ /* 0x000fc60003f66270 */
[----:B0-----:R-:W0:Y:S04]  /*22300*/  SHFL.IDX PT, R3, R0, 0x6, 0x181f ;  /* 0x00d81f0000037f89 */ /* 0x001e2800000e0000 */
[----:B------:R-:W1:Y:S04]  /*22310*/  SHFL.IDX PT, R2, R5, 0x6, 0x181f ;  /* 0x00d81f0005027f89 */ /* 0x000e6800000e0000 */
[----:B------:R-:W2:Y:S02]  /*22320*/  SHFL.IDX PT, R5, R5, 0x7, 0x181f ;  /* 0x00f81f0005057f89 */ /* 0x000ea400000e0000 */
[----:B0-----:R-:W-:-:S04]  /*22330*/  @!P3 IADD3 R3, P2, R31, R3, RZ ;  /* 0x000000031f03b210 */ /* 0x001fc80007f5e0ff */
[----:B-1----:R-:W-:-:S04]  /*22340*/  @!P3 IADD3.X R2, RZ, R2, RZ, P2, !PT ;  /* 0x00000002ff02b210 */ /* 0x002fc800017fe4ff */
[----:B------:R-:W-:-:S04]  /*22350*/  @!P3 LOP3.LUT R3, R3, R2, RZ, 0x3c, !PT ;  /* 0x000000020303b212 */ /* 0x000fc800078e3cff */
[----:B------:R-:W-:-:S04]  /*22360*/  @!P3 LOP3.LUT R2, R3, R2, RZ, 0x3c, !PT ;  /* 0x000000020302b212 */ /* 0x000fc800078e3cff */
[----:B------:R-:W-:-:S05]  /*22370*/  @!P3 LOP3.LUT R3, R3, R2, RZ, 0x3c, !PT ;  /* 0x000000020303b212 */ /* 0x000fca00078e3cff */
[----:B------:R0:W-:Y:S04]  /*22380*/  @!P3 LDGSTS.E.BYPASS.LTC128B.128 [R9+0x23400], desc[UR36][R2.64], !P0 ;  /* 0x234000000209bfae */ /* 0x0001e8000c101d64 */
[----:B--2---:R0:W-:Y:S02]  /*22390*/  @!P3 LDGSTS.E.BYPASS.LTC128B.128 [R9+0x27400], desc[UR36][R2.64+0x80], !P1 ;  /* 0x274000800209bfae */ /* 0x0041e4000c901d64 */
.L_x_1042:
[----:B0-----:R-:W-:Y:S01]  /*223a0*/  VIADD R3, R4, 0x70 ;  /* 0x0000007004037836 */ /* 0x001fe20000000000 */
[----:B------:R-:W-:Y:S04]  /*223b0*/  BSSY B0, `(.L_x_762) ;  /* 0x000000a000007945 */ /* 0x000fe80003800000 */
[----:B------:R-:W-:-:S13]  /*223c0*/  ISETP.GE.AND P2, PT, R3, R6, PT ;  /* 0x000000060300720c */ /* 0x000fda0003f46270 */
[----:B------:R-:W-:Y:S05]  /*223d0*/  @P2 BRA `(.L_x_763) ;  /* 0x00000000001c2947 */ /* 0x000fea0003800000 */
[----:B------:R-:W-:-:S05]  /*223e0*/  IADD3 R2, P2, R31, R14, RZ ;  /* 0x0000000e1f027210 */ /* 0x000fca0007f5e0ff */
[----:B------:R-:W-:-:S05]  /*223f0*/  IMAD.X R3, RZ, RZ, R5, P2 ;  /* 0x000000ffff037224 */ /* 0x000fca00010e0605 */
[----:B------:R-:W-:Y:S01]  /*22400*/  @!PT LDS RZ, [RZ] ;  /* 0x00000000fffff984 */ /* 0x000fe20000000800 */
[----:B------:R-:W-:Y:S01]  /*22410*/  @!PT LDS RZ, [RZ] ;  /* 0x00000000fffff984 */ /* 0x000fe20000000800 */
[----:B------:R-:W-:Y:S01]  /*22420*/  @!PT LDS RZ, [RZ] ;  /* 0x00000000fffff984 */ /* 0x000fe20000000800 */
[----:B------:R0:W-:Y:S04]  /*22430*/  LDGSTS.E.BYPASS.LTC128B.128 [R9+0x23c00], desc[UR36][R2.64], !P0 ;  /* 0x23c0000002097fae */ /* 0x0001e8000c101d64 */
[----:B------:R0:W-:Y:S02]  /*22440*/  LDGSTS.E.BYPASS.LTC128B.128 [R9+0x27c00], desc[UR36][R2.64+0x80], !P1 ;  /* 0x27c0008002097fae */ /* 0x0001e4000c901d64 */
.L_x_763:
[----:B------:R-:W-:Y:S05]  /*22450*/  BSYNC B0 ;  /* 0x0000000000007941 */ /* 0x000fea0003800000 */
.L_x_762:
[----:B------:R-:W-:Y:S01]  /*22460*/  NOP ;  /* 0x0000000000007918 */ /* 0x000fe20000000000 */
[----:B------:R-:W-:-:S13]  /*22470*/  PLOP3.LUT P0, PT, PT, PT, PT, 0x80, 0x0 ;  /* 0x000000000000781c */ /* 0x000fda0003f0f070 */
.L_x_764:
[----:B------:R-:W-:Y:S02]  /*22480*/  PLOP3.LUT P1, PT, P1, P0, PT, 0xa2, 0x0 ;  /* 0x000000000000781c */ /* 0x000fe40000f21472 */
[----:B------:R-:W-:-:S08]  /*22490*/  @P0 R2UR P1, UR4, R23 ;  /* 0x00000000170402ca */ /* 0x000fd00000020000 */
[----:B------:R-:W-:-:S05]  /*224a0*/  @P0 PLOP3.LUT P0, PT, P1, PT, PT, 0x80, 0x0 ;  /* 0x000000000000081c */ /* 0x000fca0000f0f070 */
[----:B------:R-:W-:Y:S01]  /*224b0*/  @!P1 SYNCS.ARRIVE.TRANS64.RED.A0T1 RZ, [UR4+0x38800], RZ ;  /* 0x038800ffffff99a7 */ /* 0x000fe20008200404 */
[----:B------:R-:W-:Y:S07]  /*224c0*/  @!P1 ARRIVES.LDGSTSBAR.64.TRANSCNT [UR4+0x38800] ;  /* 0x03880000ff0099b0 */ /* 0x000fee0008000a84 */
[----:B------:R-:W-:Y:S05]  /*224d0*/  @P0 BRA.U.ANY `(.L_x_764) ;  /* 0xfffffffd00e80947 */ /* 0x000fea000393ffff */
[----:B0-----:R-:W2:Y:S02]  /*224e0*/  LDL.LU R2, [R1+0x30] ;  /* 0x0000300001027983 */ /* 0x001ea40000300800 */
[----:B--2---:R-:W-:-:S04]  /*224f0*/  IADD3 R2, R2, 0x1, RZ ;  /* 0x0000000102027810 */ /* 0x004fc80007ffe0ff */
[----:B------:R-:W-:Y:S01]  /*22500*/  LEA.HI R0, R2, R2, RZ, 0x1 ;  /* 0x0000000202007211 */ /* 0x000fe200078f08ff */
[----:B------:R0:W-:Y:S03]  /*22510*/  STL [R1+0x30], R2 ;  /* 0x0000300201007387 */ /* 0x0001e60000100800 */
[----:B------:R-:W-:-:S05]  /*22520*/  LOP3.LUT R0, R0, 0xfffffffe, RZ, 0xc0, !PT ;  /* 0xfffffffe00007812 */ /* 0x000fca00078ec0ff */
[----:B------:R-:W-:-:S05]  /*22530*/  IMAD.IADD R0, R2, 0x1, -R0 ;  /* 0x0000000102007824 */ /* 0x000fca00078e0a00 */
[----:B------:R-:W-:Y:S01]  /*22540*/  SHF.L.U32 R0, R0, 0x1f, RZ ;  /* 0x0000001f00007819 */ /* 0x000fe200000006ff */
[----:B------:R-:W-:Y:S01]  /*22550*/  NOP ;  /* 0x0000000000007918 */ /* 0x000fe20000000000 */
[----:B------:R0:W-:Y:S01]  /*22560*/  SYNCS.ARRIVE.TRANS64.A1T0 RZ, [R23+URZ+0x38800], RZ ;  /* 0x038800ff17ff79a7 */ /* 0x0001e2000810003f */
[----:B------:R-:W-:Y:S01]  /*22570*/  BSSY B0, `(.L_x_765) ;  /* 0x0000004000007945 */ /* 0x000fe20003800000 */
[----:B------:R-:W-:Y:S01]  /*22580*/  ISETP.GE.AND P1, PT, R27, 0x81, PT ;  /* 0x000000811b00780c */ /* 0x000fe20003f26270 */
[----:B------:R-:W1:Y:S02]  /*22590*/  SYNCS.PHASECHK.TRANS64.TRYWAIT P0, [R23+URZ+0x38820], R0 ;  /* 0x03882000170075a7 */ /* 0x000e64000800017f */
[----:B01----:R-:W-:Y:S10]  /*225a0*/  @!P0 BRA `(.L_x_766) ;  /* 0x0000008c00e88947 */ /* 0x003ff40003800000 */
.L_x_1043:
[----:B------:R-:W-:Y:S05]  /*225b0*/  BSYNC B0 ;  /* 0x0000000000007941 */ /* 0x000fea0003800000 */
.L_x_765:
[----:B------:R-:W-:Y:S05]  /*225c0*/  @!P1 BRA `(.L_x_767) ;  /* 0x0000001400ec9947 */ /* 0x000fea0003800000 */
[----:B------:R-:W2:Y:S01]  /*225d0*/  LDL.LU R2, [R1+0x2c] ;  /* 0x00002c0001027983 */ /* 0x000ea20000300800 */
[----:B------:R-:W-:Y:S01]  /*225e0*/  IMAD.MOV.U32 R9, RZ, RZ, R28 ;  /* 0x000000ffff097224 */ /* 0x000fe200078e001c */
[----:B------:R-:W-:Y:S02]  /*225f0*/  MOV R10, R32 ;  /* 0x00000020000a7202 */ /* 0x000fe40000000f00 */
[----:B--2---:R-:W-:-:S07]  /*22600*/  LEA.HI.SX32 R29, R2, 0xfffffffe, 0x19 ;  /* 0xfffffffe021d7811 */ /* 0x004fce00078fcaff */
.L_x_787:
[----:B------:R-:W2:Y:S01]  /*22610*/  LDL R2, [R1] ;  /* 0x0000000001027983 */ /* 0x000ea20000100800 */
[----:B-1----:R-:W1:Y:S03]  /*22620*/  LDC R5, c[0x0][0x430] ;  /* 0x00010c00ff057b82 */ /* 0x002e660000000800 */
[----:B------:R-:W3:Y:S01]  /*22630*/  LDL R6, [R1+0x4] ;  /* 0x0000040001067983 */ /* 0x000ee20000100800 */
[----:B0-----:R-:W0:Y:S01]  /*22640*/  S2R R0, SR_TID.X ;  /* 0x0000000000007919 */ /* 0x001e220000002100 */
[----:B-1----:R-:W-:-:S13]  /*22650*/  ISETP.NE.AND P0, PT, R5, 0x1, PT ;  /* 0x000000010500780c */ /* 0x002fda0003f05270 */
[----:B------:R-:W1:Y:S01]  /*22660*/  @P0 LDC R3, c[0x0][0x434] ;  /* 0x00010d00ff030b82 */ /* 0x000e620000000800 */
[----:B0-----:R-:W-:-:S04]  /*22670*/  LOP3.LUT R0, R0, 0x7f, RZ, 0xc0, !PT ;  /* 0x0000007f00007812 */ /* 0x001fc800078ec0ff */
[----:B------:R-:W-:-:S03]  /*22680*/  SHF.R.U32.HI R4, RZ, 0x3, R0 ;  /* 0x00000003ff047819 */ /* 0x000fc60000011600 */
[----:B------:R-:W0:Y:S02]  /*22690*/  @P0 LDC R0, c[0x0][0x438] ;  /* 0x00010e00ff000b82 */ /* 0x000e240000000800 */
[----:B------:R-:W-:Y:S01]  /*226a0*/  IMAD R4, R29, 0x80, R4 ;  /* 0x000000801d047824 */ /* 0x000fe200078e0204 */
[----:B------:R-:W-:Y:S05]  /*226b0*/  YIELD ;  /* 0x0000000000007946 */ /* 0x000fea0003800000 */
[----:B------:R-:W-:Y:S01]  /*226c0*/  ULDC.64 UR4, c[0x0][0x428] ;  /* 0x00010a0000047ab9 */ /* 0x000fe20000000a00 */
[----:B--2---:R-:W-:-:S05]  /*226d0*/  IADD3 R4, R31, R4, R2 ;  /* 0x000000041f047210 */ /* 0x004fca0007ffe002 */
[----:B-1----:R-:W-:-:S04]  /*226e0*/  @P0 IMAD.HI.U32 R3, R4, R3, RZ ;  /* 0x0000000304030227 */ /* 0x002fc800078e00ff */
[----:B------:R-:W-:Y:S01]  /*226f0*/  IMAD.MOV.U32 R2, RZ, RZ, R4 ;  /* 0x000000ffff027224 */ /* 0x000fe200078e0004 */
[----:B0-----:R-:W-:Y:S01]  /*22700*/  @P0 SHF.R.U32.HI R2, RZ, R0, R3 ;  /* 0x00000000ff020219 */ /* 0x001fe20000011603 */
[----:B---3--:R-:W-:-:S03]  /*22710*/  IMAD R7, R6, UR4, RZ ;  /* 0x0000000406077c24 */ /* 0x008fc6000f8e02ff */
[--C-:B------:R-:W-:Y:S01]  /*22720*/  SHF.R.S32.HI R3, RZ, 0x1f, R2.reuse ;  /* 0x0000001fff037819 */ /* 0x100fe20000011402 */
[----:B------:R-:W-:Y:S01]  /*22730*/  IMAD R7, R34, UR5, R7 ;  /* 0x0000000522077c24 */ /* 0x000fe2000f8e0207 */
[----:B------:R-:W-:Y:S01]  /*22740*/  IADD3 R0, -R2, RZ, RZ ;  /* 0x000000ff02007210 */ /* 0x000fe20007ffe1ff */
[----:B------:R-:W-:Y:S01]  /*22750*/  IMAD.WIDE.U32 R2, R34, UR4, R2 ;  /* 0x0000000422027c25 */ /* 0x000fe2000f8e0002 */
[----:B------:R-:W-:-:S03]  /*22760*/  ULDC.64 UR4, c[0x0][0x418] ;  /* 0x0001060000047ab9 */ /* 0x000fc60000000a00 */
[----:B------:R-:W-:Y:S01]  /*22770*/  IMAD.IADD R7, R7, 0x1, R3 ;  /* 0x0000000107077824 */ /* 0x000fe200078e0203 */
[----:B------:R-:W-:-:S04]  /*22780*/  LEA R6, P0, R2, UR4, 0x2 ;  /* 0x0000000402067c11 */ /* 0x000fc8000f8010ff */
[----:B------:R-:W-:-:S05]  /*22790*/  LEA.HI.X R7, R2, UR5, R7, 0x2, P0 ;  /* 0x0000000502077c11 */ /* 0x000fca00080f1407 */
[----:B------:R-:W2:Y:S01]  /*227a0*/  LDG.E R6, desc[UR36][R6.64] ;  /* 0x0000002406067981 */ /* 0x000ea2000c1e1900 */
[----:B------:R-:W-:Y:S01]  /*227b0*/  LOP3.LUT P2, RZ, R22, 0x4, RZ, 0xc0, !PT ;  /* 0x0000000416ff7812 */ /* 0x000fe2000784c0ff */
[----:B------:R-:W-:-:S05]  /*227c0*/  VIADD R28, R9, 0x1 ;  /* 0x00000001091c7836 */ /* 0x000fca0000000000 */
[----:B------:R-:W-:-:S04]  /*227d0*/  ISETP.NE.AND P0, PT, R28, 0x2, PT ;  /* 0x000000021c00780c */ /* 0x000fc80003f05270 */
[----:B------:R-:W-:Y:S01]  /*227e0*/  SEL R3, RZ, 0x1, P0 ;  /* 0x00000001ff037807 */ /* 0x000fe20000000000 */
[----:B------:R-:W-:Y:S01]  /*227f0*/  IMAD R5, R5, R0, R4 ;  /* 0x0000000005057224 */ /* 0x000fe200078e0204 */
[C---:B------:R-:W-:Y:S02]  /*22800*/  ISETP.GT.AND P1, PT, R29.reuse, RZ, PT ;  /* 0x000000ff1d00720c */ /* 0x040fe40003f24270 */
[----:B------:R-:W-:Y:S02]  /*22810*/  IADD3 R29, R29, -0x1, RZ ;  /* 0xffffffff1d1d7810 */ /* 0x000fe40007ffe0ff */
[----:B------:R-:W-:Y:S02]  /*22820*/  SEL R28, R28, RZ, P0 ;  /* 0x000000ff1c1c7207 */ /* 0x000fe40000000000 */
[----:B------:R-:W-:Y:S02]  /*22830*/  LOP3.LUT R32, R10, R3, RZ, 0x3c, !PT ;  /* 0x000000030a207212 */ /* 0x000fe400078e3cff */
[----:B--2---:R-:W-:Y:S01]  /*22840*/  SHF.R.S32.HI R20, RZ, 0x1f, R6 ;  /* 0x0000001fff147819 */ /* 0x004fe20000011406 */
[----:B------:R-:W-:Y:S06]  /*22850*/  @!P2 BRA `(.L_x_768) ;  /* 0x000000000004a947 */ /* 0x000fec0003800000 */
[----:B------:R-:W-:Y:S01]  /*22860*/  BPT.TRAP 0x1 ;  /* 0x000000040000795c */ /* 0x000fe20000300000 */
.L_x_768:
[----:B------:R-:W-:Y:S01]  /*22870*/  IMAD R0, R28, 0x8, R23 ;  /* 0x000000081c007824 */ /* 0x000fe200078e0217 */
[----:B------:R-:W-:Y:S01]  /*22880*/  SHF.L.U32 R21, R32, 0x1f, RZ ;  /* 0x0000001f20157819 */ /* 0x000fe200000006ff */
[----:B------:R-:W-:Y:S01]  /*22890*/  BSSY B0, `(.L_x_769) ;  /* 0x0000004000007945 */ /* 0x000fe20003800000 */
[----:B------:R-:W-:Y:S02]  /*228a0*/  SHF.R.S32.HI R17, RZ, 0x1f, R5 ;  /* 0x0000001fff117819 */ /* 0x000fe40000011405 */
[----:B------:R-:W0:Y:S02]  /*228b0*/  SYNCS.PHASECHK.TRANS64.TRYWAIT P0, [R0+URZ+0x38880], R21 ;  /* 0x03888015000075a7 */ /* 0x000e24000800017f */
[----:B0-----:R-:W-:Y:S05]  /*228c0*/  @!P0 BRA `(.L_x_770) ;  /* 0x0000008c00348947 */ /* 0x001fea0003800000 */
.L_x_1044:
[----:B------:R-:W-:Y:S05]  /*228d0*/  BSYNC B0 ;  /* 0x0000000000007941 */ /* 0x000fea0003800000 */
.L_x_769:
[----:B------:R-:W2:Y:S01]  /*228e0*/  LDL R13, [R1+0xc] ;  /* 0x00000c00010d7983 */ /* 0x000ea20000100800 */
[----:B------:R-:W-:Y:S01]  /*228f0*/  ULDC.64 UR4, c[0x0][0x328] ;  /* 0x0000ca0000047ab9 */ /* 0x000fe20000000a00 */
[----:B------:R-:W1:Y:S01]  /*22900*/  LDC R11, c[0x0][0x2f4] ;  /* 0x0000bd00ff0b7b82 */ /* 0x000e620000000800 */
[----:B------:R-:W-:Y:S01]  /*22910*/  IMAD R4, R17, UR4, RZ ;  /* 0x0000000411047c24 */ /* 0x000fe2000f8e02ff */
[----:B------:R-:W-:Y:S01]  /*22920*/  ULDC.64 UR6, c[0x0][0x318] ;  /* 0x0000c60000067ab9 */ /* 0x000fe20000000a00 */
        /* <DEDUP_REMOVED lines=8> */
[----:B------:R-:W-:Y:S02]  /*229b0*/  ULDC.64 UR4, c[0x0][0x330] ;  /* 0x0000cc0000047ab9 */ /* 0x000fe40000000a00 */
[----:B------:R-:W-:Y:S02]  /*229c0*/  IMAD R7, R35, UR4, RZ ;  /* 0x0000000423077c24 */ /* 0x000fe4000f8e02ff */
[----:B------:R-:W-:Y:S02]  /*229d0*/  IADD3 R3, R3, R4, RZ ;  /* 0x0000000403037210 */ /* 0x000fe40007ffe0ff */
[----:B------:R-:W-:Y:S01]  /*229e0*/  IMAD R7, R18, UR5, R7 ;  /* 0x0000000512077c24 */ /* 0x000fe2000f8e0207 */
[-C--:B-1----:R-:W-:Y:S01]  /*229f0*/  ISETP.GE.AND P2, PT, R12, R11.reuse, PT ;  /* 0x0000000b0c00720c */ /* 0x082fe20003f46270 */
[----:B------:R-:W-:Y:S01]  /*22a00*/  IMAD.WIDE.U32 R2, R18, UR4, R2 ;  /* 0x0000000412027c25 */ /* 0x000fe2000f8e0002 */
[----:B------:R-:W-:Y:S01]  /*22a10*/  UMOV UR4, 0xffffffff ;  /* 0xffffffff00047882 */ /* 0x000fe20000000000 */
[----:B------:R-:W-:-:S02]  /*22a20*/  ISETP.GE.AND P3, PT, R31, R11, PT ;  /* 0x0000000b1f00720c */ /* 0x000fc40003f66270 */
[----:B------:R-:W-:-:S04]  /*22a30*/  IADD3 R8, P0, R2, UR6, RZ ;  /* 0x0000000602087c10 */ /* 0x000fc8000ff1e0ff */
[----:B------:R-:W-:Y:S01]  /*22a40*/  IADD3.X R7, R7, UR7, R3, P0, !PT ;  /* 0x0000000707077c10 */ /* 0x000fe200087fe403 */
[----:B--2---:R-:W-:Y:S01]  /*22a50*/  IMAD R4, R28, 0x8000, R13 ;  /* 0x000080001c047824 */ /* 0x004fe200078e020d */
[----:B------:R-:W-:Y:S07]  /*22a60*/  BRA.DIV UR4, `(.L_x_771) ;  /* 0x0000008a04e07947 */ /* 0x000fee000b800000 */
[----:B------:R-:W1:Y:S01]  /*22a70*/  SHFL.IDX PT, R2, R8, RZ, 0x181f ;  /* 0x00181fff08027589 */ /* 0x000e6200000e0000 */
[----:B------:R-:W-:-:S03]  /*22a80*/  IADD3 R4, R23, R4, RZ ;  /* 0x0000000417047210 */ /* 0x000fc60007ffe0ff */
[----:B------:R-:W2:Y:S01]  /*22a90*/  SHFL.IDX PT, R3, R7, RZ, 0x181f ;  /* 0x00181fff07037589 */ /* 0x000ea200000e0000 */
[----:B-1----:R-:W-:-:S05]  /*22aa0*/  IADD3 R2, P0, R31, R2, RZ ;  /* 0x000000021f027210 */ /* 0x002fca0007f1e0ff */
[----:B--2---:R-:W-:-:S05]  /*22ab0*/  IMAD.X R3, RZ, RZ, R3, P0 ;  /* 0x000000ffff037224 */ /* 0x004fca00000e0603 */
[----:B------:R-:W-:Y:S01]  /*22ac0*/  @!PT LDS RZ, [RZ] ;  /* 0x00000000fffff984 */ /* 0x000fe20000000800 */
[----:B------:R-:W-:Y:S04]  /*22ad0*/  LDGSTS.E.BYPASS.LTC128B.128 [R4+0x10400], desc[UR36][R2.64], !P3 ;  /* 0x1040000002047fae */ /* 0x000fe8000d901d64 */
[----:B------:R1:W-:Y:S04]  /*22ae0*/  LDGSTS.E.BYPASS.LTC128B.128 [R4+0x14400], desc[UR36][R2.64+0x80], !P2 ;  /* 0x1440008002047fae */ /* 0x0003e8000d101d64 */
[----:B-1----:R-:W1:Y:S04]  /*22af0*/  SHFL.IDX PT, R2, R8, 0x1, 0x181f ;  /* 0x00381f0008027f89 */ /* 0x002e6800000e0000 */
[----:B------:R-:W2:Y:S01]  /*22b00*/  SHFL.IDX PT, R3, R7, 0x1, 0x181f ;  /* 0x00381f0007037f89 */ /* 0x000ea200000e0000 */
[----:B-1----:R-:W-:-:S05]  /*22b10*/  IADD3 R2, P0, R31, R2, RZ ;  /* 0x000000021f027210 */ /* 0x002fca0007f1e0ff */
[----:B--2---:R-:W-:-:S05]  /*22b20*/  IMAD.X R3, RZ, RZ, R3, P0 ;  /* 0x000000ffff037224 */ /* 0x004fca00000e0603 */
        /* <DEDUP_REMOVED lines=10> */
[----:B-1----:R-:W-:-:S04]  /*22bd0*/  IADD3 R2, P0, R31, R2, RZ ;  /* 0x000000021f027210 */ /* 0x002fc80007f1e0ff */
[----:B--2---:R-:W-:-:S05]  /*22be0*/  IADD3.X R3, RZ, R3, RZ, P0, !PT ;  /* 0x00000003ff037210 */ /* 0x004fca00007fe4ff */
        /* <DEDUP_REMOVED lines=15> */
[----:B------:R-:W2:Y:S04]  /*22ce0*/  SHFL.IDX PT, R3, R7, 0x6, 0x181f ;  /* 0x00d81f0007037f89 */ /* 0x000ea800000e0000 */
[----:B------:R-:W3:Y:S01]  /*22cf0*/  SHFL.IDX PT, R7, R7, 0x7, 0x181f ;  /* 0x00f81f0007077f89 */ /* 0x000ee200000e0000 */
[----:B-1----:R-:W-:-:S04]  /*22d00*/  IADD3 R2, P0, R31, R2, RZ ;  /* 0x000000021f027210 */ /* 0x002fc80007f1e0ff */
[----:B--2---:R-:W-:-:S05]  /*22d10*/  IADD3.X R3, RZ, R3, RZ, P0, !PT ;  /* 0x00000003ff037210 */ /* 0x004fca00007fe4ff */
[----:B------:R-:W-:Y:S04]  /*22d20*/  LDGSTS.E.BYPASS.LTC128B.128 [R4+0x13400], desc[UR36][R2.64], !P3 ;  /* 0x1340000002047fae */ /* 0x000fe8000d901d64 */
[----:B------:R1:W-:Y:S04]  /*22d30*/  LDGSTS.E.BYPASS.LTC128B.128 [R4+0x17400], desc[UR36][R2.64+0x80], !P2 ;  /* 0x1740008002047fae */ /* 0x0003e8000d101d64 */
[----:B-1-3--:R1:W2:Y:S02]  /*22d40*/  SHFL.IDX PT, R2, R8, 0x7, 0x181f ;  /* 0x00f81f0008027f89 */ /* 0x00a2a400000e0000 */
.L_x_1062:
        /* <DEDUP_REMOVED lines=9> */
.L_x_772:
        /* <DEDUP_REMOVED lines=10> */
.L_x_773:
[----:B------:R3:W-:Y:S01]  /*22e80*/  SYNCS.ARRIVE.TRANS64.A1T0 RZ, [R0+URZ+0x38870], RZ ;  /* 0x038870ff00ff79a7 */ /* 0x0007e2000810003f */
[----:B------:R-:W-:Y:S05]  /*22e90*/  @!P3 BRA `(.L_x_774) ;  /* 0x000000000004b947 */ /* 0x000fea0003800000 */
[----:B------:R-:W-:Y:S01]  /*22ea0*/  BPT.TRAP 0x1 ;  /* 0x000000040000795c */ /* 0x000fe20000300000 */
.L_x_774:
[----:B------:R-:W4:Y:S01]  /*22eb0*/  SYNCS.PHASECHK.TRANS64.TRYWAIT P0, [R0+URZ+0x38840], R21 ;  /* 0x03884015000075a7 */ /* 0x000f22000800017f */
[----:B------:R-:W-:Y:S04]  /*22ec0*/  BSSY B0, `(.L_x_775) ;  /* 0x0000002000007945 */ /* 0x000fe80003800000 */
[----:B----4-:R-:W-:Y:S05]  /*22ed0*/  @!P0 BRA `(.L_x_776) ;  /* 0x00000090000c8947 */ /* 0x010fea0003800000 */
.L_x_1063:
[----:B------:R-:W-:Y:S05]  /*22ee0*/  BSYNC B0 ;  /* 0x0000000000007941 */ /* 0x000fea0003800000 */
.L_x_775:
[----:B------:R-:W-:Y:S01]  /*22ef0*/  ULDC.64 UR4, c[0x0][0x300] ;  /* 0x0000c00000047ab9 */ /* 0x000fe20000000a00 */
[----:B-1----:R-:W1:Y:S01]  /*22f00*/  LDC R8, c[0x0][0x2f4] ;  /* 0x0000bd00ff087b82 */ /* 0x002e620000000800 */
[----:B------:R-:W-:Y:S01]  /*22f10*/  IMAD R7, R17, UR4, RZ ;  /* 0x0000000411077c24 */ /* 0x000fe2000f8e02ff */
[----:B------:R-:W-:Y:S01]  /*22f20*/  ULDC.64 UR6, c[0x0][0x2e8] ;  /* 0x0000ba0000067ab9 */ /* 0x000fe20000000a00 */
[----:B--2---:R-:W-:Y:S01]  /*22f30*/  IMAD.WIDE.U32 R2, R5, UR4, RZ ;  /* 0x0000000405027c25 */ /* 0x004fe2000f8e00ff */
        /* <DEDUP_REMOVED lines=8> */
[----:B------:R-:W-:Y:S01]  /*22fc0*/  IMAD R5, R35, UR4, RZ ;  /* 0x0000000423057c24 */ /* 0x000fe2000f8e02ff */
[----:B------:R-:W-:-:S03]  /*22fd0*/  IADD3 R3, R3, R20, RZ ;  /* 0x0000001403037210 */ /* 0x000fc60007ffe0ff */
[C---:B------:R-:W-:Y:S01]  /*22fe0*/  IMAD R5, R18.reuse, UR5, R5 ;  /* 0x0000000512057c24 */ /* 0x040fe2000f8e0205 */
[-C--:B-1----:R-:W-:Y:S01]  /*22ff0*/  ISETP.GE.AND P2, PT, R11, R8.reuse, PT ;  /* 0x000000080b00720c */ /* 0x082fe20003f46270 */
[----:B------:R-:W-:Y:S01]  /*23000*/  IMAD.WIDE.U32 R2, R18, UR4, R2 ;  /* 0x0000000412027c25 */ /* 0x000fe2000f8e0002 */
[----:B------:R-:W-:Y:S01]  /*23010*/  UMOV UR4, 0xffffffff ;  /* 0xffffffff00047882 */ /* 0x000fe20000000000 */
[----:B------:R-:W-:Y:S02]  /*23020*/  ISETP.GE.AND P3, PT, R31, R8, PT ;  /* 0x000000081f00720c */ /* 0x000fe40003f66270 */
[----:B------:R-:W-:-:S04]  /*23030*/  IADD3 R6, P0, R2, UR6, RZ ;  /* 0x0000000602067c10 */ /* 0x000fc8000ff1e0ff */
[----:B------:R-:W-:Y:S01]  /*23040*/  IADD3.X R5, R5, UR7, R3, P0, !PT ;  /* 0x0000000705057c10 */ /* 0x000fe200087fe403 */
[----:B------:R-:W-:Y:S08]  /*23050*/  BRA.DIV UR4, `(.L_x_777) ;  /* 0x0000008e04c07947 */ /* 0x000ff0000b800000 */
[----:B------:R-:W1:Y:S04]  /*23060*/  SHFL.IDX PT, R2, R6, RZ, 0x181f ;  /* 0x00181fff06027589 */ /* 0x000e6800000e0000 */
        /* <DEDUP_REMOVED lines=37> */
[----:B------:R-:W2:Y:S04]  /*232c0*/  SHFL.IDX PT, R3, R5, 0x6, 0x181f ;  /* 0x00d81f0005037f89 */ /* 0x000ea800000e0000 */
[----:B------:R-:W0:Y:S01]  /*232d0*/  SHFL.IDX PT, R5, R5, 0x7, 0x181f ;  /* 0x00f81f0005057f89 */ /* 0x000e2200000e0000 */
[----:B-1----:R-:W-:-:S05]  /*232e0*/  IADD3 R2, P0, R31, R2, RZ ;  /* 0x000000021f027210 */ /* 0x002fca0007f1e0ff */
[----:B--2---:R-:W-:-:S05]  /*232f0*/  IMAD.X R3, RZ, RZ, R3, P0 ;  /* 0x000000ffff037224 */ /* 0x004fca00000e0603 */
[----:B------:R-:W-:Y:S04]  /*23300*/  LDGSTS.E.BYPASS.LTC128B.128 [R4+0x2b400], desc[UR36][R2.64], !P3 ;  /* 0x2b40000002047fae */ /* 0x000fe8000d901d64 */
[----:B------:R1:W-:Y:S04]  /*23310*/  LDGSTS.E.BYPASS.LTC128B.128 [R4+0x2f400], desc[UR36][R2.64+0x80], !P2 ;  /* 0x2f40008002047fae */ /* 0x0003e8000d101d64 */
[----:B01----:R1:W2:Y:S02]  /*23320*/  SHFL.IDX PT, R2, R6, 0x7, 0x181f ;  /* 0x00f81f0006027f89 */ /* 0x0032a400000e0000 */
.L_x_1081:
        /* <DEDUP_REMOVED lines=9> */
.L_x_778:
        /* <DEDUP_REMOVED lines=10> */
.L_x_779:
[----:B------:R3:W-:Y:S02]  /*23460*/  SYNCS.ARRIVE.TRANS64.A1T0 RZ, [R0+URZ+0x38830], RZ ;  /* 0x038830ff00ff79a7 */ /* 0x0007e4000810003f */
[----:B---34-:R-:W-:-:S04]  /*23470*/  MOV R0, UR38 ;  /* 0x0000002600007c02 */ /* 0x018fc80008000f00 */
[----:B------:R-:W-:-:S13]  /*23480*/  ISETP.NE.AND P0, PT, R0, 0x3, PT ;  /* 0x000000030000780c */ /* 0x000fda0003f05270 */
[----:B------:R-:W-:Y:S05]  /*23490*/  @!P0 BRA `(.L_x_780) ;  /* 0x0000000000048947 */ /* 0x000fea0003800000 */
[----:B------:R-:W-:Y:S01]  /*234a0*/  BPT.TRAP 0x1 ;  /* 0x000000040000795c */ /* 0x000fe20000300000 */
.L_x_780:
[----:B------:R-:W-:Y:S01]  /*234b0*/  LOP3.LUT R0, R10, 0x1, RZ, 0x3c, !PT ;  /* 0x000000010a007812 */ /* 0x000fe200078e3cff */
[----:B------:R-:W-:Y:S01]  /*234c0*/  IMAD R17, R9, 0x8, R23 ;  /* 0x0000000809117824 */ /* 0x000fe200078e0217 */
[----:B------:R-:W-:Y:S02]  /*234d0*/  BSSY B0, `(.L_x_781) ;  /* 0x0000004000007945 */ /* 0x000fe40003800000 */
[----:B------:R-:W-:-:S04]  /*234e0*/  SHF.L.U32 R0, R0, 0x1f, RZ ;  /* 0x0000001f00007819 */ /* 0x000fc800000006ff */
[----:B------:R-:W2:Y:S02]  /*234f0*/  SYNCS.PHASECHK.TRANS64.TRYWAIT P2, [R17+URZ+0x38870], R0 ;  /* 0x03887000110075a7 */ /* 0x000ea4000804017f */
[----:B--2---:R-:W-:Y:S05]  /*23500*/  @!P2 BRA `(.L_x_782) ;  /* 0x0000009000d8a947 */ /* 0x004fea0003800000 */
.L_x_1082:
[----:B------:R-:W-:Y:S05]  /*23510*/  BSYNC B0 ;  /* 0x0000000000007941 */ /* 0x000fea0003800000 */
.L_x_781:
[----:B------:R-:W-:-:S13]  /*23520*/  LOP3.LUT P2, RZ, R22, 0x4, RZ, 0xc0, !PT ;  /* 0x0000000416ff7812 */ /* 0x000fda000784c0ff */
[----:B------:R-:W-:Y:S05]  /*23530*/  @!P2 BRA `(.L_x_783) ;  /* 0x000000000004a947 */ /* 0x000fea0003800000 */
[----:B------:R-:W-:Y:S01]  /*23540*/  BPT.TRAP 0x1 ;  /* 0x000000040000795c */ /* 0x000fe20000300000 */
.L_x_783:
[----:B--2---:R-:W-:Y:S01]  /*23550*/  SHF.L.U32 R0, R10, 0x1f, RZ ;  /* 0x0000001f0a007819 */ /* 0x004fe200000006ff */
[----:B0-----:R-:W-:-:S03]  /*23560*/  IMAD.SHL.U32 R3, R9, 0x8000, RZ ;  /* 0x0000800009037824 */ /* 0x001fc600078e00ff */
[----:B------:R-:W0:Y:S02]  /*23570*/  SYNCS.PHASECHK.TRANS64.TRYWAIT P2, [R17+URZ+0x38860], R0 ;  /* 0x03886000110075a7 */ /* 0x000e24000804017f */
[----:B0-----:R-:W-:Y:S05]  /*23580*/  @!P2 BRA `(.L_x_784) ;  /* 0x0000009000cca947 */ /* 0x001fea0003800000 */
.L_x_1083:
[----:B------:R-:W2:Y:S04]  /*23590*/  LDL R2, [R1+0x14] ;  /* 0x0000140001027983 */ /* 0x000ea80000100800 */
[----:B------:R-:W3:Y:S01]  /*235a0*/  LDL R12, [R1+0x10] ;  /* 0x00001000010c7983 */ /* 0x000ee20000100800 */
[----:B------:R-:W-:Y:S05]  /*235b0*/  WARPSYNC.ALL ;  /* 0x0000000000007948 */ /* 0x000fea0003800000 */
[----:B------:R-:W-:-:S02]  /*235c0*/  LOP3.LUT P2, RZ, R22, 0x4, RZ, 0xc0, !PT ;  /* 0x0000000416ff7812 */ /* 0x000fc4000784c0ff */
[----:B--2---:R-:W-:-:S04]  /*235d0*/  LOP3.LUT R2, R3, R2, RZ, 0xfc, !PT ;  /* 0x0000000203027212 */ /* 0x004fc800078efcff */
[----:B------:R-:W-:Y:S02]  /*235e0*/  IADD3 R2, R23, R2, RZ ;  /* 0x0000000217027210 */ /* 0x000fe40007ffe0ff */
[----:B---3--:R-:W-:-:S03]  /*235f0*/  LOP3.LUT R20, R3, R12, RZ, 0xfc, !PT ;  /* 0x0000000c03147212 */ /* 0x008fc600078efcff */
[----:B-1----:R-:W1:Y:S01]  /*23600*/  LDSM.16.MT88.4 R4, [R2+0x10400] ;  /* 0x010400000204783b */ /* 0x002e620000004200 */
[----:B0-----:R-:W-:Y:S02]  /*23610*/  IMAD.IADD R0, R37, 0x1, R2 ;  /* 0x0000000125007824 */ /* 0x001fe400078e0202 */
[----:B------:R-:W-:-:S05]  /*23620*/  IMAD.IADD R20, R23, 0x1, R20 ;  /* 0x0000000117147824 */ /* 0x000fca00078e0214 */
[----:B------:R-:W-:Y:S02]  /*23630*/  IADD3 R3, R36, 0x400, R20 ;  /* 0x0000040024037810 */ /* 0x000fe40007ffe014 */
[C-C-:B-1----:R-:W-:Y:S02]  /*23640*/  PRMT R8, R4.reuse, 0x6420, R5.reuse ;  /* 0x0000642004087816 */ /* 0x142fe40000000005 */
        /* <DEDUP_REMOVED lines=73> */
[----:B0-----:R-:W-:Y:S02]  /*23ae0*/  IADD3 R3, R36, R3, RZ ;  /* 0x0000000324037210 */ /* 0x001fe40007ffe0ff */
        /* <DEDUP_REMOVED lines=30> */
.L_x_785:
[----:B0-----:R0:W-:Y:S01]  /*23cd0*/  SYNCS.ARRIVE.TRANS64.A1T0 RZ, [R17+URZ+0x38850], RZ ;  /* 0x038850ff11ff79a7 */ /* 0x0011e2000810003f */
[----:B------:R-:W-:Y:S06]  /*23ce0*/  BAR.SYNC.DEFER_BLOCKING 0x2, 0x80 ;  /* 0x0082000000007b1d */ /* 0x000fec0000010000 */
[----:B------:R-:W-:Y:S05]  /*23cf0*/  @!P0 BRA `(.L_x_786) ;  /* 0x0000000000048947 */ /* 0x000fea0003800000 */
[----:B------:R-:W-:Y:S01]  /*23d00*/  BPT.TRAP 0x1 ;  /* 0x000000040000795c */ /* 0x000fe20000300000 */
.L_x_786:
[----:B------:R-:W2:Y:S01]  /*23d10*/  LDL R0, [R1+0x8] ;  /* 0x0000080001007983 */ /* 0x000ea20000100800 */
[----:B0-----:R-:W-:Y:S01]  /*23d20*/  VIADD R17, R17, 0x38880 ;  /* 0x0003888011117836 */ /* 0x001fe20000000000 */
[----:B-1----:R-:W-:Y:S01]  /*23d30*/  MOV R10, R32 ;  /* 0x00000020000a7202 */ /* 0x002fe20000000f00 */
[----:B------:R-:W-:-:S03]  /*23d40*/  IMAD.MOV.U32 R9, RZ, RZ, R28 ;  /* 0x000000ffff097224 */ /* 0x000fc600078e001c */
[----:B--2---:R-:W-:-:S04]  /*23d50*/  PRMT R17, R0, 0x654, R17 ;  /* 0x0000065400117816 */ /* 0x004fc80000000011 */
[----:B------:R1:W-:Y:S01]  /*23d60*/  SYNCS.ARRIVE.TRANS64.RED.A1T0 RZ, [R17+URZ], RZ ;  /* 0x000000ff11ff79a7 */ /* 0x0003e2000810043f */
[----:B------:R-:W-:Y:S05]  /*23d70*/  @P1 BRA `(.L_x_787) ;  /* 0xffffffe800241947 */ /* 0x000fea000383ffff */
.L_x_767:
[----:B0-----:R-:W0:Y:S01]  /*23d80*/  S2R R0, SR_TID.X ;  /* 0x0000000000007919 */ /* 0x001e220000002100 */
[----:B------:R-:W-:Y:S01]  /*23d90*/  BSSY B0, `(.L_x_788) ;  /* 0x0000012000007945 */ /* 0x000fe20003800000 */
[----:B0-----:R-:W-:Y:S01]  /*23da0*/  LOP3.LUT R2, R0, 0x7f, RZ, 0xc0, !PT ;  /* 0x0000007f00027812 */ /* 0x001fe200078ec0ff */
[----:B------:R-:W-:-:S03]  /*23db0*/  IMAD.U32 R0, RZ, RZ, UR38 ;  /* 0x00000026ff007e24 */ /* 0x000fc6000f8e00ff */
[----:B------:R-:W-:Y:S02]  /*23dc0*/  ISETP.NE.AND P1, PT, R2, RZ, PT ;  /* 0x000000ff0200720c */ /* 0x000fe40003f25270 */
[----:B------:R-:W-:-:S11]  /*23dd0*/  ISETP.NE.AND P0, PT, R0, 0x3, PT ;  /* 0x000000030000780c */ /* 0x000fd60003f05270 */
[----:B------:R-:W-:Y:S05]  /*23de0*/  @P1 BRA `(.L_x_789) ;  /* 0x0000000000301947 */ /* 0x000fea0003800000 */
[----:B------:R-:W0:Y:S01]  /*23df0*/  S2R R5, SR_LANEID ;  /* 0x0000000000057919 */ /* 0x000e220000000000 */
[----:B------:R-:W-:Y:S01]  /*23e00*/  VOTEU.ANY UR4, UPT, PT ;  /* 0x0000000000047886 */ /* 0x000fe200038e0100 */
[----:B------:R-:W2:Y:S01]  /*23e10*/  LDC.64 R2, c[0x0][0xc60] ;  /* 0x00031800ff027b82 */ /* 0x000ea20000000a00 */
[----:B------:R-:W0:Y:S02]  /*23e20*/  FLO.U32 R0, UR4 ;  /* 0x0000000400007d00 */ /* 0x000e2400080e0000 */
[----:B0-----:R-:W-:-:S06]  /*23e30*/  ISETP.EQ.U32.AND P1, PT, R0, R5, PT ;  /* 0x000000050000720c */ /* 0x001fcc0003f22070 */
[----:B------:R-:W2:Y:S07]  /*23e40*/  POPC R5, UR4 ;  /* 0x0000000400057d09 */ /* 0x000eae0008000000 */
[----:B--2---:R-:W2:Y:S01]  /*23e50*/  @P1 ATOMG.E.ADD.STRONG.GPU PT, R3, desc[UR36][R2.64], R5 ;  /* 0x00000005020319a8 */ /* 0x004ea200081ee1e4 */
[----:B------:R-:W0:Y:S02]  /*23e60*/  S2R R4, SR_LTMASK ;  /* 0x0000000000047919 */ /* 0x000e240000003900 */
[----:B0-----:R-:W-:-:S04]  /*23e70*/  LOP3.LUT R4, R4, UR4, RZ, 0xc0, !PT ;  /* 0x0000000404047c12 */ /* 0x001fc8000f8ec0ff */
[----:B------:R-:W0:Y:S01]  /*23e80*/  POPC R7, R4 ;  /* 0x0000000400077309 */ /* 0x000e220000000000 */
[----:B--2---:R-:W0:Y:S02]  /*23e90*/  SHFL.IDX PT, R0, R3, R0, 0x1f ;  /* 0x00001f0003007589 */ /* 0x004e2400000e0000 */
[----:B0-----:R-:W-:-:S07]  /*23ea0*/  IADD3 R16, R0, UR39, R7 ;  /* 0x0000002700107c10 */ /* 0x001fce000fffe007 */
.L_x_789:
[----:B------:R-:W-:Y:S05]  /*23eb0*/  BSYNC B0 ;  /* 0x0000000000007941 */ /* 0x000fea0003800000 */
.L_x_788:
[----:B------:R-:W-:Y:S05]  /*23ec0*/  @!P0 BRA `(.L_x_790) ;  /* 0x0000000000048947 */ /* 0x000fea0003800000 */
[----:B------:R-:W-:Y:S01]  /*23ed0*/  BPT.TRAP 0x1 ;  /* 0x000000040000795c */ /* 0x000fe20000300000 */
.L_x_790:
[----:B------:R-:W-:Y:S01]  /*23ee0*/  LOP3.LUT R3, R32, 0x1, RZ, 0x3c, !PT ;  /* 0x0000000120037812 */ /* 0x000fe200078e3cff */
[----:B------:R-:W-:Y:S01]  /*23ef0*/  IMAD R18, R28, 0x8, R23 ;  /* 0x000000081c127824 */ /* 0x000fe200078e0217 */
[----:B------:R-:W-:Y:S02]  /*23f00*/  BSSY B0, `(.L_x_791) ;  /* 0x0000004000007945 */ /* 0x000fe40003800000 */
[----:B------:R-:W-:-:S04]  /*23f10*/  SHF.L.U32 R3, R3, 0x1f, RZ ;  /* 0x0000001f03037819 */ /* 0x000fc800000006ff */
[----:B------:R-:W0:Y:S02]  /*23f20*/  SYNCS.PHASECHK.TRANS64.TRYWAIT P1, [R18+URZ+0x38870], R3 ;  /* 0x03887003120075a7 */ /* 0x000e24000802017f */
[----:B0-----:R-:W-:Y:S05]  /*23f30*/  @!P1 BRA `(.L_x_792) ;  /* 0x0000008800749947 */ /* 0x001fea0003800000 */
.L_x_1084:
[----:B------:R-:W-:Y:S05]  /*23f40*/  BSYNC B0 ;  /* 0x0000000000007941 */ /* 0x000fea0003800000 */
.L_x_791:
[----:B------:R-:W-:-:S13]  /*23f50*/  LOP3.LUT P1, RZ, R22, 0x4, RZ, 0xc0, !PT ;  /* 0x0000000416ff7812 */ /* 0x000fda000782c0ff */
[----:B------:R-:W-:Y:S05]  /*23f60*/  @!P1 BRA `(.L_x_793) ;  /* 0x0000000000049947 */ /* 0x000fea0003800000 */
[----:B------:R-:W-:Y:S01]  /*23f70*/  BPT.TRAP 0x1 ;  /* 0x000000040000795c */ /* 0x000fe20000300000 */
.L_x_793:
[----:B0-----:R-:W-:-:S04]  /*23f80*/  SHF.L.U32 R3, R32, 0x1f, RZ ;  /* 0x0000001f20037819 */ /* 0x001fc800000006ff */
[----:B------:R-:W0:Y:S02]  /*23f90*/  SYNCS.PHASECHK.TRANS64.TRYWAIT P1, [R18+URZ+0x38860], R3 ;  /* 0x03886003120075a7 */ /* 0x000e24000802017f */
[----:B0-----:R-:W-:Y:S05]  /*23fa0*/  @!P1 BRA `(.L_x_794) ;  /* 0x00000088006c9947 */ /* 0x001fea0003800000 */
.L_x_1085:
[----:B------:R-:W2:Y:S04]  /*23fb0*/  LDL R0, [R1+0x14] ;  /* 0x0000140001007983 */ /* 0x000ea80000100800 */
[----:B------:R-:W3:Y:S01]  /*23fc0*/  LDL R12, [R1+0x10] ;  /* 0x00001000010c7983 */ /* 0x000ee20000100800 */
[----:B0-----:R-:W-:Y:S01]  /*23fd0*/  SHF.L.U32 R3, R28, 0xf, RZ ;  /* 0x0000000f1c037819 */ /* 0x001fe200000006ff */
[----:B------:R-:W-:Y:S05]  /*23fe0*/  WARPSYNC.ALL ;  /* 0x0000000000007948 */ /* 0x000fea0003800000 */
[----:B------:R-:W-:-:S02]  /*23ff0*/  LOP3.LUT P1, RZ, R22, 0x4, RZ, 0xc0, !PT ;  /* 0x0000000416ff7812 */ /* 0x000fc4000782c0ff */
[C---:B--2---:R-:W-:Y:S02]  /*24000*/  LOP3.LUT R0, R3.reuse, R0, RZ, 0xfc, !PT ;  /* 0x0000000003007212 */ /* 0x044fe400078efcff */
[----:B---3--:R-:W-:-:S03]  /*24010*/  LOP3.LUT R12, R3, R12, RZ, 0xfc, !PT ;  /* 0x0000000c030c7212 */ /* 0x008fc600078efcff */
[C---:B------:R-:W-:Y:S01]  /*24020*/  IMAD.IADD R0, R23.reuse, 0x1, R0 ;  /* 0x0000000117007824 */ /* 0x040fe200078e0200 */
[----:B------:R-:W-:-:S03]  /*24030*/  IADD3 R3, R23, R12, RZ ;  /* 0x0000000c17037210 */ /* 0x000fc60007ffe0ff */
[----:B------:R-:W-:Y:S01]  /*24040*/  IMAD.IADD R2, R37, 0x1, R0 ;  /* 0x0000000125027824 */ /* 0x000fe200078e0200 */
[----:B------:R-:W0:Y:S01]  /*24050*/  LDSM.16.MT88.4 R4, [R0+0x10400] ;  /* 0x010400000004783b */ /* 0x000e220000004200 */
[----:B-1----:R-:W-:Y:S02]  /*24060*/  IADD3 R17, R36, 0x400, R3 ;  /* 0x0000040024117810 */ /* 0x002fe40007ffe003 */
[C-C-:B0-----:R-:W-:Y:S02]  /*24070*/  PRMT R8, R4.reuse, 0x6420, R5.reuse ;  /* 0x0000642004087816 */ /* 0x141fe40000000005 */
[----:B------:R-:W-:Y:S02]  /*24080*/  PRMT R9, R4, 0x7531, R5 ;  /* 0x0000753104097816 */ /* 0x000fe40000000005 */
[C-C-:B------:R-:W-:Y:S02]  /*24090*/  PRMT R10, R6.reuse, 0x6420, R7.reuse ;  /* 0x00006420060a7816 */ /* 0x140fe40000000007 */
[----:B------:R-:W-:-:S02]  /*240a0*/  PRMT R11, R6, 0x7531, R7 ;  /* 0x00007531060b7816 */ /* 0x000fc40000000007 */
[----:B------:R-:W0:Y:S04]  /*240b0*/  LDSM.16.MT88.4 R4, [R2+0x10400] ;  /* 0x010400000204783b */ /* 0x000e280000004200 */
[----:B------:R0:W-:Y:S02]  /*240c0*/  STSM.16.M88.4 [R3+0x400], R8 ;  /* 0x0004000803007844 */ /* 0x0001e40000000200 */
        /* <DEDUP_REMOVED lines=67> */
[----:B0-----:R-:W-:Y:S01]  /*24500*/  IMAD.IADD R3, R36, 0x1, R3 ;  /* 0x0000000124037824 */ /* 0x001fe200078e0203 */
        /* <DEDUP_REMOVED lines=31> */
.L_x_795:
[----:B-1----:R1:W-:Y:S01]  /*24700*/  SYNCS.ARRIVE.TRANS64.A1T0 RZ, [R18+URZ+0x38850], RZ ;  /* 0x038850ff12ff79a7 */ /* 0x0023e2000810003f */
[----:B------:R-:W-:Y:S06]  /*24710*/  BAR.SYNC.DEFER_BLOCKING 0x2, 0x80 ;  /* 0x0082000000007b1d */ /* 0x000fec0000010000 */
[----:B------:R-:W-:Y:S05]  /*24720*/  @!P0 BRA `(.L_x_796) ;  /* 0x0000000000048947 */ /* 0x000fea0003800000 */
[----:B------:R-:W-:Y:S01]  /*24730*/  BPT.TRAP 0x1 ;  /* 0x000000040000795c */ /* 0x000fe20000300000 */
.L_x_796:
[----:B------:R-:W2:Y:S01]  /*24740*/  LDL R0, [R1+0x8] ;  /* 0x0000080001007983 */ /* 0x000ea20000100800 */
[----:B-1----:R-:W-:Y:S01]  /*24750*/  VIADD R18, R18, 0x38880 ;  /* 0x0003888012127836 */ /* 0x002fe20000000000 */
[----:B------:R-:W-:-:S04]  /*24760*/  IADD3 R28, R28, 0x1, RZ ;  /* 0x000000011c1c7810 */ /* 0x000fc80007ffe0ff */
[----:B------:R-:W-:-:S04]  /*24770*/  ISETP.NE.AND P0, PT, R28, 0x2, PT ;  /* 0x000000021c00780c */ /* 0x000fc80003f05270 */
[----:B0-----:R-:W-:Y:S02]  /*24780*/  SEL R3, RZ, 0x1, P0 ;  /* 0x00000001ff037807 */ /* 0x001fe40000000000 */
[----:B------:R-:W-:Y:S02]  /*24790*/  SEL R28, R28, RZ, P0 ;  /* 0x000000ff1c1c7207 */ /* 0x000fe40000000000 */
[----:B------:R-:W-:Y:S02]  /*247a0*/  LOP3.LUT R32, R32, R3, RZ, 0x3c, !PT ;  /* 0x0000000320207212 */ /* 0x000fe400078e3cff */
[----:B--2---:R-:W-:-:S04]  /*247b0*/  PRMT R18, R0, 0x654, R18 ;  /* 0x0000065400127816 */ /* 0x004fc80000000012 */
[----:B------:R0:W-:Y:S03]  /*247c0*/  SYNCS.ARRIVE.TRANS64.RED.A1T0 RZ, [R18+URZ], RZ ;  /* 0x000000ff12ff79a7 */ /* 0x0001e6000810043f */
.L_x_737:
[----:B------:R-:W-:-:S13]  /*247d0*/  LOP3.LUT P0, RZ, R22, 0x80, RZ, 0xc0, !PT ;  /* 0x0000008016ff7812 */ /* 0x000fda000780c0ff */
[----:B------:R-:W-:Y:S05]  /*247e0*/  @!P0 BRA `(.L_x_797) ;  /* 0x0000000000288947 */ /* 0x000fea0003800000 */
[----:B------:R-:W-:Y:S05]  /*247f0*/  WARPSYNC.ALL ;  /* 0x0000000000007948 */ /* 0x000fea0003800000 */
[----:B------:R-:W2:Y:S08]  /*24800*/  S2UR UR4, SR_CgaCtaId ;  /* 0x00000000000479c3 */ /* 0x000eb00000008800 */
[----:B------:R-:W-:Y:S01]  /*24810*/  BAR.SYNC.DEFER_BLOCKING 0x5, 0x180 ;  /* 0x0146000000007b1d */ /* 0x000fe20000010000 */
[----:B-1----:R-:W-:Y:S01]  /*24820*/  MOV R23, 0x400 ;  /* 0x0000040000177802 */ /* 0x002fe20000000f00 */
[----:B--2---:R-:W-:-:S05]  /*24830*/  IMAD.U32 R0, RZ, RZ, UR4 ;  /* 0x00000004ff007e24 */ /* 0x004fca000f8e00ff */
[----:B------:R-:W-:Y:S01]  /*24840*/  LEA R23, R0, R23, 0x18 ;  /* 0x0000001700177211 */ /* 0x000fe200078ec0ff */
[----:B------:R2:W-:Y:S04]  /*24850*/  STL [R1+0x8], R0 ;  /* 0x0000080001007387 */ /* 0x0005e80000100800 */
[----:B0-----:R2:W3:Y:S01]  /*24860*/  LDS.128 R16, [R23+0x388d0] ;  /* 0x0388d00017107984 */ /* 0x0014e20000000c00 */
[----:B------:R-:W-:Y:S06]  /*24870*/  BAR.ARV 0x4, 0x180 ;  /* 0x0106000000007b1d */ /* 0x000fec0000002000 */
[----:B------:R-:W-:Y:S05]  /*24880*/  BRA `(.L_x_798) ;  /* 0x0000000800487947 */ /* 0x000fea0003800000 */
.L_x_797:
[----:B------:R-:W0:Y:S01]  /*24890*/  S2R R0, SR_TID.X ;  /* 0x0000000000007919 */ /* 0x000e220000002100 */
[----:B------:R-:W-:Y:S01]  /*248a0*/  UMOV UR4, 0xffffffff ;  /* 0xffffffff00047882 */ /* 0x000fe20000000000 */
[----:B0-----:R-:W-:-:S04]  /*248b0*/  LOP3.LUT R8, R0, 0x1f, RZ, 0xc0, !PT ;  /* 0x0000001f00087812 */ /* 0x001fc800078ec0ff */
[----:B------:R-:W-:Y:S01]  /*248c0*/  ISETP.NE.AND P0, PT, R8, 0x1f, PT ;  /* 0x0000001f0800780c */ /* 0x000fe20003f05270 */
[----:B------:R-:W-:-:S12]  /*248d0*/  BRA.DIV UR4, `(.L_x_799) ;  /* 0x0000008204347947 */ /* 0x000fd8000b800000 */
[----:B-1----:R-:W-:Y:S01]  /*248e0*/  IMAD.IADD R5, R19, 0x1, R8 ;  /* 0x0000000113057824 */ /* 0x002fe200078e0208 */
[----:B------:R-:W-:-:S04]  /*248f0*/  ULDC UR4, c[0x0][0xc3c] ;  /* 0x00030f0000047ab9 */ /* 0x000fc80000000800 */
[----:B------:R-:W-:-:S13]  /*24900*/  ISETP.GE.OR P1, PT, R5, UR4, !P0 ;  /* 0x0000000405007c0c */ /* 0x000fda000c726670 */
[----:B------:R-:W0:Y:S02]  /*24910*/  @!P1 LDC.64 R2, c[0x0][0xc80] ;  /* 0x00032000ff029b82 */ /* 0x000e240000000a00 */
[----:B0-----:R-:W-:-:S06]  /*24920*/  @!P1 IMAD.WIDE R2, R5, 0x4, R2 ;  /* 0x0000000405029825 */ /* 0x001fcc00078e0202 */
[----:B------:R-:W2:Y:S01]  /*24930*/  @!P1 LDG.E R2, desc[UR36][R2.64] ;  /* 0x0000002402029981 */ /* 0x000ea2000c1e1900 */
[----:B------:R-:W-:Y:S02]  /*24940*/  MOV R5, RZ ;  /* 0x000000ff00057202 */ /* 0x000fe40000000f00 */
[C---:B------:R-:W-:Y:S01]  /*24950*/  ISETP.GE.U32.AND P2, PT, R8.reuse, 0x2, PT ;  /* 0x000000020800780c */ /* 0x040fe20003f46070 */
[----:B------:R-:W-:Y:S01]  /*24960*/  SHFL.IDX PT, R0, R16, RZ, 0x1f ;  /* 0x00001fff10007589 */ /* 0x000fe200000e0000 */
[C---:B------:R-:W-:Y:S02]  /*24970*/  ISETP.GE.U32.AND P3, PT, R8.reuse, 0x4, PT ;  /* 0x000000040800780c */ /* 0x040fe40003f66070 */
[C---:B------:R-:W-:Y:S01]  /*24980*/  ISETP.GE.U32.AND P4, PT, R8.reuse, 0x8, PT ;  /* 0x000000080800780c */ /* 0x040fe20003f86070 */
[----:B------:R-:W-:Y:S01]  /*24990*/  SHFL.IDX PT, R4, R16, 0x1, 0x1f ;  /* 0x00201f0010047f89 */ /* 0x000fe200000e0000 */
[C---:B------:R-:W-:Y:S01]  /*249a0*/  ISETP.GE.U32.AND P5, PT, R8.reuse, 0x10, PT ;  /* 0x000000100800780c */ /* 0x040fe20003fa6070 */
[----:B--2---:R-:W-:Y:S01]  /*249b0*/  @!P1 IMAD.MOV.U32 R5, RZ, RZ, R2 ;  /* 0x000000ffff059224 */ /* 0x004fe200078e0002 */
[----:B------:R-:W-:-:S04]  /*249c0*/  ISETP.NE.AND P1, PT, R8, RZ, PT ;  /* 0x000000ff0800720c */ /* 0x000fc80003f25270 */
        /* <DEDUP_REMOVED lines=15> */
[----:B------:R0:W1:Y:S02]  /*24ac0*/  SHFL.IDX PT, R14, R2, 0x1f, 0x1f ;  /* 0x03e01f00020e7f89 */ /* 0x00006400000e0000 */
.L_x_1095:
[----:B------:R-:W-:Y:S02]  /*24ad0*/  ULDC UR4, c[0x0][0xc38] ;  /* 0x00030e0000047ab9 */ /* 0x000fe40000000800 */
[----:B------:R-:W-:-:S04]  /*24ae0*/  IMAD.U32 R7, RZ, RZ, UR4 ;  /* 0x00000004ff077e24 */ /* 0x000fc8000f8e00ff */
[----:B-1----:R-:W-:-:S04]  /*24af0*/  IMAD R14, R14, R7, RZ ;  /* 0x000000070e0e7224 */ /* 0x002fc800078e02ff */
[----:B------:R-:W-:-:S05]  /*24b00*/  IMAD.IADD R9, R4, 0x1, R14 ;  /* 0x0000000104097824 */ /* 0x000fca00078e020e */
[----:B------:R-:W-:-:S13]  /*24b10*/  ISETP.GT.AND P6, PT, R9, R0, PT ;  /* 0x000000000900720c */ /* 0x000fda0003fc4270 */
[----:B------:R-:W-:Y:S05]  /*24b20*/  @P6 BRA `(.L_x_800) ;  /* 0x00000000009c6947 */ /* 0x000fea0003800000 */
.L_x_805:
[----:B0-----:R-:W0:Y:S01]  /*24b30*/  LDC R2, c[0x0][0xc3c] ;  /* 0x00030f00ff027b82 */ /* 0x001e220000000800 */
[----:B------:R-:W-:-:S04]  /*24b40*/  IADD3 R19, R19, 0x1f, RZ ;  /* 0x0000001f13137810 */ /* 0x000fc80007ffe0ff */
[----:B0-----:R-:W-:-:S13]  /*24b50*/  ISETP.GE.AND P6, PT, R19, R2, PT ;  /* 0x000000021300720c */ /* 0x001fda0003fc6270 */
[----:B------:R-:W-:Y:S05]  /*24b60*/  @P6 BRA `(.L_x_801) ;  /* 0x0000000400446947 */ /* 0x000fea0003800000 */
[----:B------:R-:W0:Y:S01]  /*24b70*/  S2R R3, SR_TID.X ;  /* 0x0000000000037919 */ /* 0x000e220000002100 */
[----:B------:R-:W-:Y:S01]  /*24b80*/  BSSY B0, `(.L_x_802) ;  /* 0x0000009000007945 */ /* 0x000fe20003800000 */
[----:B------:R-:W-:Y:S01]  /*24b90*/  IMAD.MOV.U32 R5, RZ, RZ, RZ ;  /* 0x000000ffff057224 */ /* 0x000fe200078e00ff */
[----:B0-----:R-:W-:-:S05]  /*24ba0*/  LOP3.LUT R3, R3, 0x1f, RZ, 0xc0, !PT ;  /* 0x0000001f03037812 */ /* 0x001fca00078ec0ff */
[----:B------:R-:W-:-:S05]  /*24bb0*/  IMAD.IADD R7, R19, 0x1, R3 ;  /* 0x0000000113077824 */ /* 0x000fca00078e0203 */
[----:B------:R-:W-:-:S13]  /*24bc0*/  ISETP.GE.OR P6, PT, R7, R2, !P0 ;  /* 0x000000020700720c */ /* 0x000fda00047c6670 */
[----:B------:R-:W-:Y:S05]  /*24bd0*/  @P6 BRA `(.L_x_803) ;  /* 0x00000000000c6947 */ /* 0x000fea0003800000 */
[----:B------:R-:W0:Y:S02]  /*24be0*/  LDC.64 R2, c[0x0][0xc80] ;  /* 0x00032000ff027b82 */ /* 0x000e240000000a00 */
[----:B0-----:R-:W-:-:S05]  /*24bf0*/  IMAD.WIDE R2, R7, 0x4, R2 ;  /* 0x0000000407027825 */ /* 0x001fca00078e0202 */
[----:B------:R0:W5:Y:S02]  /*24c00*/  LDG.E R5, desc[UR36][R2.64] ;  /* 0x0000002402057981 */ /* 0x000164000c1e1900 */
.L_x_803:
[----:B------:R-:W-:Y:S05]  /*24c10*/  BSYNC B0 ;  /* 0x0000000000007941 */ /* 0x000fea0003800000 */
.L_x_802:
[----:B------:R-:W-:-:S03]  /*24c20*/  UMOV UR4, 0xffffffff ;  /* 0xffffffff00047882 */ /* 0x000fc60000000000 */
[----:B------:R-:W-:Y:S05]  /*24c30*/  BRA.DIV UR4, `(.L_x_804) ;  /* 0x0000008204807947 */ /* 0x000fea000b800000 */
[----:B-----5:R-:W1:Y:S02]  /*24c40*/  SHFL.UP PT, R14, R5, 0x1, RZ ;  /* 0x04200000050e7989 */ /* 0x020e6400000e00ff */
[----:B-1----:R-:W-:-:S04]  /*24c50*/  SEL R14, R14, RZ, P1 ;  /* 0x000000ff0e0e7207 */ /* 0x002fc80000800000 */
        /* <DEDUP_REMOVED lines=13> */
[----:B------:R0:W1:Y:S02]  /*24d30*/  SHFL.IDX PT, R14, R2, 0x1f, 0x1f ;  /* 0x03e01f00020e7f89 */ /* 0x00006400000e0000 */
.L_x_1103:
[----:B------:R-:W-:Y:S02]  /*24d40*/  ULDC UR4, c[0x0][0xc38] ;  /* 0x00030e0000047ab9 */ /* 0x000fe40000000800 */
[----:B------:R-:W-:-:S04]  /*24d50*/  IMAD.U32 R7, RZ, RZ, UR4 ;  /* 0x00000004ff077e24 */ /* 0x000fc8000f8e00ff */
[----:B-1----:R-:W-:-:S05]  /*24d60*/  IMAD R14, R14, R7, RZ ;  /* 0x000000070e0e7224 */ /* 0x002fca00078e02ff */
[----:B------:R-:W-:-:S04]  /*24d70*/  IADD3 R9, R14, R9, RZ ;  /* 0x000000090e097210 */ /* 0x000fc80007ffe0ff */
[----:B------:R-:W-:-:S13]  /*24d80*/  ISETP.GT.AND P6, PT, R9, R0, PT ;  /* 0x000000000900720c */ /* 0x000fda0003fc4270 */
[----:B------:R-:W-:Y:S05]  /*24d90*/  @!P6 BRA `(.L_x_805) ;  /* 0xfffffffc0064e947 */ /* 0x000fea000383ffff */
.L_x_800:
[----:B------:R-:W-:Y:S01]  /*24da0*/  IMAD.IADD R16, R9, 0x1, -R14 ;  /* 0x0000000109107824 */ /* 0x000fe200078e0a0e */
[----:B------:R-:W-:-:S03]  /*24db0*/  UMOV UR4, 0xffffffff ;  /* 0xffffffff00047882 */ /* 0x000fc60000000000 */
[----:B------:R-:W-:-:S05]  /*24dc0*/  IMAD R3, R2, R7, R16 ;  /* 0x0000000702037224 */ /* 0x000fca00078e0210 */
[----:B------:R-:W-:Y:S01]  /*24dd0*/  ISETP.GT.AND P6, PT, R3, R0, PT ;  /* 0x000000000300720c */ /* 0x000fe20003fc4270 */
[----:B------:R-:W-:-:S12]  /*24de0*/  BRA.DIV UR4, `(.L_x_806) ;  /* 0x0000008204d07947 */ /* 0x000fd8000b800000 */
[----:B------:R-:W-:-:S04]  /*24df0*/  VOTE.ANY R3, PT, !P6 ;  /* 0x0000000000037806 */ /* 0x000fc800070e0100 */
[----:B------:R-:W1:Y:S02]  /*24e00*/  POPC R4, R3 ;  /* 0x0000000300047309 */ /* 0x000e640000000000 */
[----:B-1----:R1:W2:Y:S02]  /*24e10*/  SHFL.IDX PT, R5, R5, R4, 0x1f ;  /* 0x00001f0405057589 */ /* 0x0022a400000e0000 */
.L_x_1107:
[----:B------:R-:W-:Y:S01]  /*24e20*/  ISETP.NE.AND P0, PT, R3, RZ, PT ;  /* 0x000000ff0300720c */ /* 0x000fe20003f05270 */
[----:B------:R-:W-:-:S12]  /*24e30*/  IMAD.MOV.U32 R14, RZ, RZ, RZ ;  /* 0x000000ffff0e7224 */ /* 0x000fd800078e00ff */
[----:B------:R-:W-:Y:S05]  /*24e40*/  @!P0 BRA `(.L_x_807) ;  /* 0x0000000000108947 */ /* 0x000fea0003800000 */
[----:B------:R-:W-:Y:S01]  /*24e50*/  UMOV UR4, 0xffffffff ;  /* 0xffffffff00047882 */ /* 0x000fe20000000000 */
[----:B------:R-:W-:Y:S02]  /*24e60*/  IADD3 R12, R4, -0x1, RZ ;  /* 0xffffffff040c7810 */ /* 0x000fe40007ffe0ff */
[----:B------:R-:W-:Y:S05]  /*24e70*/  BRA.DIV UR4, `(.L_x_808) ;  /* 0x0000008204f47947 */ /* 0x000fea000b800000 */
[----:B------:R3:W4:Y:S02]  /*24e80*/  SHFL.IDX PT, R14, R2, R12, 0x1f ;  /* 0x00001f0c020e7589 */ /* 0x00072400000e0000 */
.L_x_807:
[----:B--2---:R-:W-:Y:S01]  /*24e90*/  IABS R6, R5 ;  /* 0x0000000500067213 */ /* 0x004fe20000000000 */
[----:B----4-:R-:W-:Y:S02]  /*24ea0*/  IMAD R16, R14, R7, R16 ;  /* 0x000000070e107224 */ /* 0x010fe400078e0210 */
[----:B------:R-:W-:Y:S01]  /*24eb0*/  IMAD.IADD R19, R4, 0x1, R19 ;  /* 0x0000000104137824 */ /* 0x000fe200078e0213 */
[----:B------:R-:W2:Y:S01]  /*24ec0*/  I2F.RP R8, R6 ;  /* 0x0000000600087306 */ /* 0x000ea20000209400 */
[----:B------:R-:W-:-:S07]  /*24ed0*/  IMAD.IADD R0, R0, 0x1, -R16 ;  /* 0x0000000100007824 */ /* 0x000fce00078e0a10 */
[----:B--2---:R-:W0:Y:S02]  /*24ee0*/  MUFU.RCP R8, R8 ;  /* 0x0000000800087308 */ /* 0x004e240000001000 */
[----:B0--3--:R-:W-:-:S06]  /*24ef0*/  VIADD R2, R8, 0xffffffe ;  /* 0x0ffffffe08027836 */ /* 0x009fcc0000000000 */
[----:B------:R0:W2:Y:S02]  /*24f00*/  F2I.FTZ.U32.TRUNC.NTZ R3, R2 ;  /* 0x0000000200037305 */ /* 0x0000a4000021f000 */
[----:B0-----:R-:W-:Y:S01]  /*24f10*/  MOV R2, RZ ;  /* 0x000000ff00027202 */ /* 0x001fe20000000f00 */
[----:B--2---:R-:W-:-:S04]  /*24f20*/  IMAD.MOV R7, RZ, RZ, -R3 ;  /* 0x000000ffff077224 */ /* 0x004fc800078e0a03 */
[----:B------:R-:W-:-:S04]  /*24f30*/  IMAD R7, R7, R6, RZ ;  /* 0x0000000607077224 */ /* 0x000fc800078e02ff */
        /* <DEDUP_REMOVED lines=9> */
[-C--:B------:R-:W-:Y:S01]  /*24fd0*/  @!P1 IADD3 R7, R7, -R6.reuse, RZ ;  /* 0x8000000607079210 */ /* 0x080fe20007ffe0ff */
[----:B------:R-:W-:Y:S01]  /*24fe0*/  @!P1 VIADD R3, R3, 0x1 ;  /* 0x0000000103039836 */ /* 0x000fe20000000000 */
[----:B------:R-:W-:Y:S02]  /*24ff0*/  ISETP.NE.AND P1, PT, R5, RZ, PT ;  /* 0x000000ff0500720c */ /* 0x000fe40003f25270 */
[----:B------:R-:W-:-:S13]  /*25000*/  ISETP.GE.U32.AND P0, PT, R7, R6, PT ;  /* 0x000000060700720c */ /* 0x000fda0003f06070 */
[----:B------:R-:W-:-:S05]  /*25010*/  @P0 VIADD R3, R3, 0x1 ;  /* 0x0000000103030836 */ /* 0x000fca0000000000 */
[----:B------:R-:W-:Y:S02]  /*25020*/  @!P2 IADD3 R3, -R3, RZ, RZ ;  /* 0x000000ff0303a210 */ /* 0x000fe40007ffe1ff */
[----:B------:R-:W-:-:S04]  /*25030*/  @!P1 LOP3.LUT R3, RZ, R5, RZ, 0x33, !PT ;  /* 0x00000005ff039212 */ /* 0x000fc800078e33ff */
[----:B------:R-:W-:Y:S01]  /*25040*/  MOV R18, R3 ;  /* 0x0000000300127202 */ /* 0x000fe20000000f00 */
[----:B------:R-:W-:-:S04]  /*25050*/  IMAD.MOV R17, RZ, RZ, -R3 ;  /* 0x000000ffff117224 */ /* 0x000fc800078e0a03 */
[----:B------:R-:W-:Y:S01]  /*25060*/  IMAD R17, R5, R17, R0 ;  /* 0x0000001105117224 */ /* 0x000fe200078e0200 */
[----:B------:R-:W-:Y:S06]  /*25070*/  BRA `(.L_x_809) ;  /* 0x00000000001c7947 */ /* 0x000fec0003800000 */
.L_x_801:
[----:B------:R-:W-:Y:S01]  /*25080*/  UMOV UR4, URZ ;  /* 0x0000003f00047c82 */ /* 0x000fe20008000000 */
[----:B------:R-:W-:Y:S01]  /*25090*/  UMOV UR5, URZ ;  /* 0x0000003f00057c82 */ /* 0x000fe20008000000 */
[----:B------:R-:W-:Y:S01]  /*250a0*/  ULDC UR6, c[0x0][0xc3c] ;  /* 0x00030f0000067ab9 */ /* 0x000fe20000000800 */
[----:B------:R-:W-:Y:S01]  /*250b0*/  IMAD.MOV.U32 R16, RZ, RZ, R0 ;  /* 0x000000ffff107224 */ /* 0x000fe200078e0000 */
[----:B------:R-:W-:Y:S01]  /*250c0*/  MOV R18, UR5 ;  /* 0x0000000500127c02 */ /* 0x000fe20008000f00 */
[----:B------:R-:W-:Y:S02]  /*250d0*/  IMAD.U32 R17, RZ, RZ, UR4 ;  /* 0x00000004ff117e24 */ /* 0x000fe4000f8e00ff */
[----:B------:R-:W-:-:S07]  /*250e0*/  IMAD.U32 R19, RZ, RZ, UR6 ;  /* 0x00000006ff137e24 */ /* 0x000fce000f8e00ff */
.L_x_809:
[----:B------:R0:W2:Y:S01]  /*250f0*/  LDL R2, [R1+0x8] ;  /* 0x0000080001027983 */ /* 0x0000a20000100800 */
[----:B------:R-:W3:Y:S01]  /*25100*/  S2R R0, SR_TID.X ;  /* 0x0000000000007919 */ /* 0x000ee20000002100 */
[----:B------:R-:W-:Y:S05]  /*25110*/  WARPSYNC.ALL ;  /* 0x0000000000007948 */ /* 0x000fea0003800000 */
[----:B---3--:R-:W-:Y:S01]  /*25120*/  LOP3.LUT R0, R0, 0x1f, RZ, 0xc0, !PT ;  /* 0x0000001f00007812 */ /* 0x008fe200078ec0ff */
[----:B------:R-:W-:Y:S03]  /*25130*/  BAR.SYNC.DEFER_BLOCKING 0x4, 0x180 ;  /* 0x0106000000007b1d */ /* 0x000fe60000010000 */
[----:B------:R-:W-:-:S13]  /*25140*/  ISETP.NE.AND P0, PT, R0, RZ, PT ;  /* 0x000000ff0000720c */ /* 0x000fda0003f05270 */
[----:B------:R-:W-:Y:S01]  /*25150*/  @!P0 MOV R0, 0x400 ;  /* 0x0000040000008802 */ /* 0x000fe20000000f00 */
[----:B--2---:R-:W2:Y:S03]  /*25160*/  @!P0 S2R R2, SR_CgaCtaId ;  /* 0x0000000000028919 */ /* 0x004ea60000008800 */
[----:B--2---:R-:W-:Y:S01]  /*25170*/  @!P0 LEA R23, R2, R0, 0x18 ;  /* 0x0000000002178211 */ /* 0x004fe200078ec0ff */
[----:B------:R0:W-:Y:S04]  /*25180*/  @!P0 STL [R1+0x8], R2 ;  /* 0x0000080201008387 */ /* 0x0001e80000100800 */
[----:B------:R0:W-:Y:S01]  /*25190*/  @!P0 STS.128 [R23+0x388d0], R16 ;  /* 0x0388d01017008388 */ /* 0x0001e20000000c00 */
[----:B------:R-:W-:Y:S06]  /*251a0*/  BAR.ARV 0x5, 0x180 ;  /* 0x0146000000007b1d */ /* 0x000fec0000002000 */
.L_x_798:
[----:B------:R-:W-:Y:S02]  /*251b0*/  ULDC UR4, c[0x0][0xc3c] ;  /* 0x00030f0000047ab9 */ /* 0x000fe40000000800 */
[----:B---3--:R-:W-:-:S13]  /*251c0*/  ISETP.GE.AND P0, PT, R19, UR4, PT ;  /* 0x0000000413007c0c */ /* 0x008fda000bf06270 */
[----:B------:R-:W-:Y:S05]  /*251d0*/  @!P0 BRA `(.L_x_810) ;  /* 0xffffff9400908947 */ /* 0x000fea000383ffff */
[----:B------:R-:W-:Y:S05]  /*251e0*/  BSYNC B7 ;  /* 0x0000000000077941 */ /* 0x000fea0003800000 */
.L_x_696:
[----:B--2---:R-:W2:Y:S01]  /*251f0*/  LDL.LU R0, [R1+0x30] ;  /* 0x0000300001007983 */ /* 0x004ea20000300800 */
[----:B------:R-:W-:Y:S01]  /*25200*/  BSSY B0, `(.L_x_811) ;  /* 0x000000b000007945 */ /* 0x000fe20003800000 */
[----:B------:R-:W3:Y:S01]  /*25210*/  S2R R5, SR_CgaCtaId ;  /* 0x0000000000057919 */ /* 0x000ee20000008800 */
[----:B--2---:R-:W-:-:S05]  /*25220*/  VIADD R0, R0, 0x1 ;  /* 0x0000000100007836 */ /* 0x004fca0000000000 */
[----:B0-----:R-:W-:-:S04]  /*25230*/  LEA.HI R2, R0, R0, RZ, 0x1 ;  /* 0x0000000000027211 */ /* 0x001fc800078f08ff */
[----:B------:R-:W-:Y:S02]  /*25240*/  LOP3.LUT R3, R2, 0xfffffffe, RZ, 0xc0, !PT ;  /* 0xfffffffe02037812 */ /* 0x000fe400078ec0ff */
[----:B------:R-:W-:Y:S02]  /*25250*/  MOV R2, 0x400 ;  /* 0x0000040000027802 */ /* 0x000fe40000000f00 */
[----:B------:R-:W-:Y:S02]  /*25260*/  IADD3 R0, R0, -R3, RZ ;  /* 0x8000000300007210 */ /* 0x000fe40007ffe0ff */
[----:B---3--:R-:W-:Y:S02]  /*25270*/  LEA R7, R5, R2, 0x18 ;  /* 0x0000000205077211 */ /* 0x008fe400078ec0ff */
[----:B------:R-:W-:-:S04]  /*25280*/  SHF.L.U32 R0, R0, 0x1f, RZ ;  /* 0x0000001f00007819 */ /* 0x000fc800000006ff */
[----:B------:R-:W0:Y:S02]  /*25290*/  SYNCS.PHASECHK.TRANS64.TRYWAIT P0, [R7+URZ+0x38820], R0 ;  /* 0x03882000070075a7 */ /* 0x000e24000800017f */
[----:B0-----:R-:W-:Y:S05]  /*252a0*/  @!P0 BRA `(.L_x_812) ;  /* 0x00000080000c8947 */ /* 0x001fea0003800000 */
.L_x_1110:
[----:B------:R-:W-:Y:S05]  /*252b0*/  BSYNC B0 ;  /* 0x0000000000007941 */ /* 0x000fea0003800000 */
.L_x_811:
[----:B------:R-:W-:-:S03]  /*252c0*/  UMOV UR4, 0xffffffff ;  /* 0xffffffff00047882 */ /* 0x000fc60000000000 */
[----:B------:R-:W-:Y:S05]  /*252d0*/  BRA.DIV UR4, `(.L_x_813) ;  /* 0x0000008204147947 */ /* 0x000fea000b800000 */
[----:B0-----:R-:W0:Y:S02]  /*252e0*/  S2R R0, SR_TID.X ;  /* 0x0000000000007919 */ /* 0x001e240000002100 */
[----:B0-----:R-:W-:-:S04]  /*252f0*/  SHF.R.U32.HI R0, RZ, 0x5, R0 ;  /* 0x00000005ff007819 */ /* 0x001fc80000011600 */
[----:B------:R-:W-:-:S05]  /*25300*/  LOP3.LUT R0, R0, 0x3, RZ, 0xc0, !PT ;  /* 0x0000000300007812 */ /* 0x000fca00078ec0ff */
[----:B------:R0:W2:Y:S02]  /*25310*/  SHFL.IDX PT, R14, R0, RZ, 0x1f ;  /* 0x00001fff000e7589 */ /* 0x0000a400000e0000 */
.L_x_1113:
[----:B--2---:R-:W-:-:S13]  /*25320*/  ISETP.NE.AND P0, PT, R14, RZ, PT ;  /* 0x000000ff0e00720c */ /* 0x004fda0003f05270 */
[----:B------:R-:W-:Y:S05]  /*25330*/  @P0 BRA `(.L_x_491) ;  /* 0x0000000000b00947 */ /* 0x000fea0003800000 */
[----:B------:R-:W-:-:S03]  /*25340*/  UMOV UR4, 0xffffffff ;  /* 0xffffffff00047882 */ /* 0x000fc60000000000 */
[----:B------:R-:W-:Y:S05]  /*25350*/  BRA.DIV UR4, `(.L_x_814) ;  /* 0x0000008204287947 */ /* 0x000fea000b800000 */
[----:B------:R-:W-:-:S13]  /*25360*/  ELECT P6, URZ, PT ;  /* 0x00000000003f782f */ /* 0x000fda00038c0000 */
.L_x_1116:
[----:B------:R-:W-:Y:S05]  /*25370*/  @!P6 BRA `(.L_x_491) ;  /* 0x0000000000a0e947 */ /* 0x000fea0003800000 */
[----:B0-----:R-:W2:Y:S02]  /*25380*/  LDL R0, [R1+0x54] ;  /* 0x0000540001007983 */ /* 0x001ea40000100800 */
[----:B--2---:R-:W-:-:S13]  /*25390*/  R2UR UR4, R0 ;  /* 0x00000000000472ca */ /* 0x004fda00000e0000 */
[----:B------:R-:W-:-:S06]  /*253a0*/  ULOP3.LUT UR4, UR4, 0x2, URZ, 0xfc, !UPT ;  /* 0x0000000204047892 */ /* 0x000fcc000f8efc3f */
[----:B------:R-:W-:-:S05]  /*253b0*/  IMAD.U32 R0, RZ, RZ, UR4 ;  /* 0x00000004ff007e24 */ /* 0x000fca000f8e00ff */
[----:B------:R-:W-:-:S13]  /*253c0*/  ISETP.NE.AND P0, PT, R0, 0x3, PT ;  /* 0x000000030000780c */ /* 0x000fda0003f05270 */
[----:B------:R-:W-:Y:S05]  /*253d0*/  @!P0 BRA `(.L_x_815) ;  /* 0x0000000000048947 */ /* 0x000fea0003800000 */
[----:B------:R-:W-:Y:S01]  /*253e0*/  BPT.TRAP 0x1 ;  /* 0x000000040000795c */ /* 0x000fe20000300000 */
.L_x_815:
[----:B------:R-:W-:Y:S01]  /*253f0*/  IMAD R5, R28, 0x8, R7 ;  /* 0x000000081c057824 */ /* 0x000fe200078e0207 */
[----:B------:R-:W-:Y:S02]  /*25400*/  SHF.L.U32 R0, R32, 0x1f, RZ ;  /* 0x0000001f20007819 */ /* 0x000fe400000006ff */
[----:B------:R-:W-:Y:S02]  /*25410*/  IADD3 R28, R28, 0x1, RZ ;  /* 0x000000011c1c7810 */ /* 0x000fe40007ffe0ff */
[----:B------:R-:W0:Y:S02]  /*25420*/  SYNCS.PHASECHK.TRANS64.TRYWAIT P1, [R5+URZ+0x38840], R0 ;  /* 0x03884000050075a7 */ /* 0x000e24000802017f */
[----:B------:R-:W-:-:S04]  /*25430*/  ISETP.NE.AND P2, PT, R28, 0x2, PT ;  /* 0x000000021c00780c */ /* 0x000fc80003f45270 */
[----:B------:R-:W-:Y:S01]  /*25440*/  SEL R3, RZ, 0x1, P2 ;  /* 0x00000001ff037807 */ /* 0x000fe20001000000 */
[----:B0-----:R-:W-:Y:S08]  /*25450*/  @!P1 BRA `(.L_x_816) ;  /* 0x0000008000089947 */ /* 0x001ff00003800000 */
.L_x_1117:
[----:B------:R-:W-:Y:S02]  /*25460*/  SEL R28, R28, RZ, P2 ;  /* 0x000000ff1c1c7207 */ /* 0x000fe40001000000 */
[----:B------:R-:W-:Y:S01]  /*25470*/  LOP3.LUT R2, R32, R3, RZ, 0x3c, !PT ;  /* 0x0000000320027212 */ /* 0x000fe200078e3cff */
[----:B------:R-:W-:Y:S06]  /*25480*/  @!P0 BRA `(.L_x_817) ;  /* 0x0000000000048947 */ /* 0x000fec0003800000 */
[----:B------:R-:W-:Y:S01]  /*25490*/  BPT.TRAP 0x1 ;  /* 0x000000040000795c */ /* 0x000fe20000300000 */
.L_x_817:
[----:B------:R-:W-:Y:S01]  /*254a0*/  IMAD R3, R28, 0x8, R7 ;  /* 0x000000081c037824 */ /* 0x000fe200078e0207 */
[----:B------:R-:W-:-:S04]  /*254b0*/  SHF.L.U32 R2, R2, 0x1f, RZ ;  /* 0x0000001f02027819 */ /* 0x000fc800000006ff */
[----:B------:R-:W2:Y:S02]  /*254c0*/  SYNCS.PHASECHK.TRANS64.TRYWAIT P1, [R3+URZ+0x38840], R2 ;  /* 0x03884002030075a7 */ /* 0x000ea4000802017f */
[----:B--2---:R-:W-:Y:S05]  /*254d0*/  @!P1 BRA `(.L_x_818) ;  /* 0x0000007c00fc9947 */ /* 0x004fea0003800000 */
.L_x_1118:
[----:B------:R-:W-:Y:S05]  /*254e0*/  @!P0 BRA `(.L_x_819) ;  /* 0x0000000000048947 */ /* 0x000fea0003800000 */
[----:B------:R-:W-:Y:S01]  /*254f0*/  BPT.TRAP 0x1 ;  /* 0x000000040000795c */ /* 0x000fe20000300000 */
.L_x_819:
[----:B------:R-:W3:Y:S02]  /*25500*/  SYNCS.PHASECHK.TRANS64.TRYWAIT P1, [R5+URZ+0x38860], R0 ;  /* 0x03886000050075a7 */ /* 0x000ee4000802017f */
[----:B---3--:R-:W-:Y:S05]  /*25510*/  @!P1 BRA `(.L_x_820) ;  /* 0x0000008000009947 */ /* 0x008fea0003800000 */
.L_x_1119:
[----:B------:R-:W-:Y:S05]  /*25520*/  @!P0 BRA `(.L_x_821) ;  /* 0x0000000000048947 */ /* 0x000fea0003800000 */
[----:B------:R-:W-:Y:S01]  /*25530*/  BPT.TRAP 0x1 ;  /* 0x000000040000795c */ /* 0x000fe20000300000 */
.L_x_821:
[----:B------:R-:W4:Y:S02]  /*25540*/  SYNCS.PHASECHK.TRANS64.TRYWAIT P1, [R3+URZ+0x38860], R2 ;  /* 0x03886002030075a7 */ /* 0x000f24000802017f */
[----:B----4-:R-:W-:Y:S05]  /*25550*/  @!P1 BRA `(.L_x_822) ;  /* 0x0000008000049947 */ /* 0x010fea0003800000 */
.L_x_1120:
[----:B------:R-:W-:Y:S05]  /*25560*/  @!P0 BRA `(.L_x_823) ;  /* 0x0000000000048947 */ /* 0x000fea0003800000 */
[----:B------:R-:W-:Y:S01]  /*25570*/  BPT.TRAP 0x1 ;  /* 0x000000040000795c */ /* 0x000fe20000300000 */
.L_x_823:
[----:B------:R-:W5:Y:S02]  /*25580*/  SYNCS.PHASECHK.TRANS64.TRYWAIT P1, [R5+URZ+0x38880], R0 ;  /* 0x03888000050075a7 */ /* 0x000f64000802017f */
[----:B-----5:R-:W-:Y:S05]  /*25590*/  @!P1 BRA `(.L_x_824) ;  /* 0x0000008000089947 */ /* 0x020fea0003800000 */
.L_x_1121:
[----:B------:R-:W-:Y:S05]  /*255a0*/  @!P0 BRA `(.L_x_825) ;  /* 0x0000000000048947 */ /* 0x000fea0003800000 */
[----:B------:R-:W-:Y:S01]  /*255b0*/  BPT.TRAP 0x1 ;  /* 0x000000040000795c */ /* 0x000fe20000300000 */
.L_x_825:
[----:B------:R0:W0:Y:S02]  /*255c0*/  SYNCS.PHASECHK.TRANS64.TRYWAIT P0, [R3+URZ+0x38880], R2 ;  /* 0x03888002030075a7 */ /* 0x000024000800017f */
[----:B0-----:R-:W-:Y:S05]  /*255d0*/  @!P0 NANOSLEEP.SYNCS 0x989680 ;  /* 0x009896800000895d */ /* 0x001fea0003900000 */
[----:B------:R-:W0:Y:S02]  /*255e0*/  @!P0 SYNCS.PHASECHK.TRANS64 P0, [R3+URZ+0x38880], R2 ;  /* 0x03888002030085a7 */ /* 0x000e24000800007f */
[----:B0-----:R-:W-:Y:S05]  /*255f0*/  @!P0 BRA `(.L_x_825) ;  /* 0xfffffffc00f08947 */ /* 0x001fea000383ffff */
.L_x_491:
[----:B------:R-:W-:Y:S05]  /*25600*/  BSYNC B8 ;  /* 0x0000000000087941 */ /* 0x000fea0003800000 */
.L_x_488:
[----:B------:R-:W-:Y:S05]  /*25610*/  EXIT ;  /* 0x000000000000794d */ /* 0x000fea0003800000 */
.L_x_513:
[----:B---3--:R3:W4:Y:S02]  /*25620*/  SYNCS.PHASECHK.TRANS64.TRYWAIT P6, [R4+URZ+0x38890], R107 ;  /* 0x0388906b040075a7 */ /* 0x00872400080c017f */
[----:B----4-:R-:W-:Y:S05]  /*25630*/  @!P6 NANOSLEEP.SYNCS 0x989680 ;  /* 0x009896800000e95d */ /* 0x010fea0003900000 */
[----:B------:R-:W4:Y:S02]  /*25640*/  @!P6 SYNCS.PHASECHK.TRANS64 P6, [R4+URZ+0x38890], R107 ;  /* 0x0388906b0400e5a7 */ /* 0x000f2400080c007f */
[----:B----4-:R-:W-:Y:S05]  /*25650*/  @!P6 BRA `(.L_x_513) ;  /* 0xfffffffc00f0e947 */ /* 0x010fea000383ffff */
[----:B------:R-:W-:Y:S05]  /*25660*/  BRA `(.L_x_826) ;  /* 0xfffffdd400b87947 */ /* 0x000fea000383ffff */
.L_x_514:
[----:B------:R-:W-:Y:S01]  /*25670*/  BSSY B1, `(.L_x_827) ;  /* 0x0000008000017945 */ /* 0x000fe20003800000 */
[----:B--2---:R-:W-:Y:S01]  /*25680*/  IMAD.MOV.U32 R13, RZ, RZ, R111 ;  /* 0x000000ffff0d7224 */ /* 0x004fe200078e006f */
[----:B------:R-:W-:Y:S01]  /*25690*/  MOV R12, RZ ;  /* 0x000000ff000c7202 */ /* 0x000fe20000000f00 */
[----:B------:R-:W-:Y:S02]  /*256a0*/  IMAD.MOV.U32 R11, RZ, RZ, 0x181f ;  /* 0x0000181fff0b7424 */ /* 0x000fe400078e00ff */
[----:B------:R-:W-:-:S07]  /*256b0*/  IMAD.MOV.U32 R15, RZ, RZ, -0x1 ;  /* 0xffffffffff0f7424 */ /* 0x000fce00078e00ff */
[----:B01-3--:R-:W-:Y:S05]  /*256c0*/  WARPSYNC.COLLECTIVE R15, `(.L_x_828) ;  /* 0x000000000f087348 */ /* 0x00bfea0003c00000 */
[----:B------:R2:W4:Y:S02]  /*256d0*/  SHFL.IDX P6, R14, R13, R12, R11 ;  /* 0x0000000c0d0e7389 */ /* 0x00052400000c000b */
[----:B01234-:R-:W-:Y:S01]  /*256e0*/  ENDCOLLECTIVE ;  /* 0x000000000000791b */ /* 0x01ffe20003800000 */
.L_x_828:
[----:B------:R-:W-:Y:S05]  /*256f0*/  BSYNC B1 ;  /* 0x0000000000017941 */ /* 0x000fea0003800000 */
.L_x_827:
[----:B------:R-:W-:Y:S01]  /*25700*/  IMAD.MOV.U32 R13, RZ, RZ, R110 ;  /* 0x000000ffff0d7224 */ /* 0x000fe200078e006e */
[----:B------:R-:W-:Y:S01]  /*25710*/  MOV R11, 0x181f ;  /* 0x0000181f000b7802 */ /* 0x000fe20000000f00 */
[----:B------:R-:W-:Y:S01]  /*25720*/  IMAD.MOV.U32 R12, RZ, RZ, RZ ;  /* 0x000000ffff0c7224 */ /* 0x000fe200078e00ff */
[----:B------:R-:W-:Y:S01]  /*25730*/  MOV R78, R14 ;  /* 0x0000000e004e7202 */ /* 0x000fe20000000f00 */
[----:B------:R-:W-:-:S07]  /*25740*/  IMAD.MOV.U32 R15, RZ, RZ, -0x1 ;  /* 0xffffffffff0f7424 */ /* 0x000fce00078e00ff */
[----:B------:R-:W-:Y:S05]  /*25750*/  WARPSYNC.COLLECTIVE R15, `(.L_x_829) ;  /* 0x000000000f087348 */ /* 0x000fea0003c00000 */
[----:B------:R0:W1:Y:S02]  /*25760*/  SHFL.IDX P6, R14, R13, R12, R11 ;  /* 0x0000000c0d0e7389 */ /* 0x00006400000c000b */
[----:B01----:R-:W-:Y:S01]  /*25770*/  ENDCOLLECTIVE ;  /* 0x000000000000791b */ /* 0x003fe20003800000 */
.L_x_829:
[----:B------:R-:W-:Y:S01]  /*25780*/  IMAD.MOV.U32 R79, RZ, RZ, R14 ;  /* 0x000000ffff4f7224 */ /* 0x000fe200078e000e */
[----:B------:R-:W-:Y:S06]  /*25790*/  BRA `(.L_x_830) ;  /* 0xfffffdd400807947 */ /* 0x000fec000383ffff */
.L_x_523:
[----:B------:R-:W-:Y:S01]  /*257a0*/  BSSY B1, `(.L_x_831) ;  /* 0x0000008000017945 */ /* 0x000fe20003800000 */
[----:B0-2---:R-:W-:Y:S01]  /*257b0*/  MOV R13, R111 ;  /* 0x0000006f000d7202 */ /* 0x005fe20000000f00 */
[----:B------:R-:W-:Y:S01]  /*257c0*/  IMAD.MOV.U32 R12, RZ, RZ, 0x1 ;  /* 0x00000001ff0c7424 */ /* 0x000fe200078e00ff */
[----:B------:R-:W-:Y:S01]  /*257d0*/  MOV R15, 0xffffffff ;  /* 0xffffffff000f7802 */ /* 0x000fe20000000f00 */
[----:B------:R-:W-:-:S07]  /*257e0*/  IMAD.MOV.U32 R11, RZ, RZ, 0x181f ;  /* 0x0000181fff0b7424 */ /* 0x000fce00078e00ff */
[----:B-1-34-:R-:W-:Y:S05]  /*257f0*/  WARPSYNC.COLLECTIVE R15, `(.L_x_832) ;  /* 0x000000000f087348 */ /* 0x01afea0003c00000 */
[----:B------:R0:W2:Y:S02]  /*25800*/  SHFL.IDX P6, R14, R13, R12, R11 ;  /* 0x0000000c0d0e7389 */ /* 0x0000a400000c000b */
[----:B01234-:R-:W-:Y:S01]  /*25810*/  ENDCOLLECTIVE ;  /* 0x000000000000791b */ /* 0x01ffe20003800000 */
.L_x_832:
[----:B------:R-:W-:Y:S05]  /*25820*/  BSYNC B1 ;  /* 0x0000000000017941 */ /* 0x000fea0003800000 */
.L_x_831:
[----:B------:R-:W-:Y:S01]  /*25830*/  IMAD.MOV.U32 R13, RZ, RZ, R110 ;  /* 0x000000ffff0d7224 */ /* 0x000fe200078e006e */
[----:B------:R-:W-:Y:S01]  /*25840*/  MOV R12, 0x1 ;  /* 0x00000001000c7802 */ /* 0x000fe20000000f00 */
[----:B------:R-:W-:Y:S02]  /*25850*/  IMAD.MOV.U32 R11, RZ, RZ, 0x181f ;  /* 0x0000181fff0b7424 */ /* 0x000fe400078e00ff */
[----:B------:R-:W-:Y:S02]  /*25860*/  IMAD.MOV.U32 R15, RZ, RZ, -0x1 ;  /* 0xffffffffff0f7424 */ /* 0x000fe400078e00ff */
[----:B------:R-:W-:-:S07]  /*25870*/  IMAD.MOV.U32 R70, RZ, RZ, R14 ;  /* 0x000000ffff467224 */ /* 0x000fce00078e000e */
[----:B------:R-:W-:Y:S05]  /*25880*/  WARPSYNC.COLLECTIVE R15, `(.L_x_833) ;  /* 0x000000000f087348 */ /* 0x000fea0003c00000 */
[----:B------:R0:W1:Y:S02]  /*25890*/  SHFL.IDX P6, R14, R13, R12, R11 ;  /* 0x0000000c0d0e7389 */ /* 0x00006400000c000b */
[----:B01----:R-:W-:Y:S01]  /*258a0*/  ENDCOLLECTIVE ;  /* 0x000000000000791b */ /* 0x003fe20003800000 */
.L_x_833:
[----:B------:R-:W-:Y:S01]  /*258b0*/  MOV R71, R14 ;  /* 0x0000000e00477202 */ /* 0x000fe20000000f00 */
[----:B------:R-:W-:Y:S06]  /*258c0*/  BRA `(.L_x_834) ;  /* 0xfffffde000dc7947 */ /* 0x000fec000383ffff */
.L_x_532:
[----:B------:R-:W-:Y:S01]  /*258d0*/  BSSY B1, `(.L_x_835) ;  /* 0x0000008000017945 */ /* 0x000fe20003800000 */
[----:B0-2---:R-:W-:Y:S01]  /*258e0*/  IMAD.MOV.U32 R13, RZ, RZ, R111 ;  /* 0x000000ffff0d7224 */ /* 0x005fe200078e006f */
[----:B------:R-:W-:Y:S01]  /*258f0*/  MOV R11, 0x181f ;  /* 0x0000181f000b7802 */ /* 0x000fe20000000f00 */
[----:B------:R-:W-:Y:S02]  /*25900*/  IMAD.MOV.U32 R12, RZ, RZ, 0x2 ;  /* 0x00000002ff0c7424 */ /* 0x000fe400078e00ff */
[----:B------:R-:W-:-:S07]  /*25910*/  IMAD.MOV.U32 R15, RZ, RZ, -0x1 ;  /* 0xffffffffff0f7424 */ /* 0x000fce00078e00ff */
[----:B-1-34-:R-:W-:Y:S05]  /*25920*/  WARPSYNC.COLLECTIVE R15, `(.L_x_836) ;  /* 0x000000000f087348 */ /* 0x01afea0003c00000 */
[----:B------:R0:W2:Y:S02]  /*25930*/  SHFL.IDX P6, R14, R13, R12, R11 ;  /* 0x0000000c0d0e7389 */ /* 0x0000a400000c000b */
[----:B01234-:R-:W-:Y:S01]  /*25940*/  ENDCOLLECTIVE ;  /* 0x000000000000791b */ /* 0x01ffe20003800000 */
.L_x_836:
[----:B------:R-:W-:Y:S05]  /*25950*/  BSYNC B1 ;  /* 0x0000000000017941 */ /* 0x000fea0003800000 */
.L_x_835:
[----:B------:R-:W-:Y:S01]  /*25960*/  MOV R13, R110 ;  /* 0x0000006e000d7202 */ /* 0x000fe20000000f00 */
[----:B------:R-:W-:Y:S01]  /*25970*/  IMAD.MOV.U32 R12, RZ, RZ, 0x2 ;  /* 0x00000002ff0c7424 */ /* 0x000fe200078e00ff */
[----:B------:R-:W-:Y:S01]  /*25980*/  MOV R15, 0xffffffff ;  /* 0xffffffff000f7802 */ /* 0x000fe20000000f00 */
[----:B------:R-:W-:Y:S02]  /*25990*/  IMAD.MOV.U32 R11, RZ, RZ, 0x181f ;  /* 0x0000181fff0b7424 */ /* 0x000fe400078e00ff */
[----:B------:R-:W-:-:S07]  /*259a0*/  IMAD.MOV.U32 R60, RZ, RZ, R14 ;  /* 0x000000ffff3c7224 */ /* 0x000fce00078e000e */
[----:B------:R-:W-:Y:S05]  /*259b0*/  WARPSYNC.COLLECTIVE R15, `(.L_x_837) ;  /* 0x000000000f087348 */ /* 0x000fea0003c00000 */
[----:B------:R0:W1:Y:S02]  /*259c0*/  SHFL.IDX P6, R14, R13, R12, R11 ;  /* 0x0000000c0d0e7389 */ /* 0x00006400000c000b */
[----:B01----:R-:W-:Y:S01]  /*259d0*/  ENDCOLLECTIVE ;  /* 0x000000000000791b */ /* 0x003fe20003800000 */
.L_x_837:
[----:B------:R-:W-:Y:S01]  /*259e0*/  IMAD.MOV.U32 R61, RZ, RZ, R14 ;  /* 0x000000ffff3d7224 */ /* 0x000fe200078e000e */
[----:B------:R-:W-:Y:S06]  /*259f0*/  BRA `(.L_x_838) ;  /* 0xfffffdf000407947 */ /* 0x000fec000383ffff */
.L_x_541:
        /* <DEDUP_REMOVED lines=8> */
.L_x_840:
[----:B------:R-:W-:Y:S05]  /*25a80*/  BSYNC B1 ;  /* 0x0000000000017941 */ /* 0x000fea0003800000 */
.L_x_839:
[----:B------:R-:W-:Y:S01]  /*25a90*/  IMAD.MOV.U32 R13, RZ, RZ, R110 ;  /* 0x000000ffff0d7224 */ /* 0x000fe200078e006e */
[----:B------:R-:W-:Y:S01]  /*25aa0*/  MOV R11, 0x181f ;  /* 0x0000181f000b7802 */ /* 0x000fe20000000f00 */
[----:B------:R-:W-:Y:S01]  /*25ab0*/  IMAD.MOV.U32 R12, RZ, RZ, 0x3 ;  /* 0x00000003ff0c7424 */ /* 0x000fe200078e00ff */
[----:B------:R-:W-:Y:S01]  /*25ac0*/  MOV R111, R14 ;  /* 0x0000000e006f7202 */ /* 0x000fe20000000f00 */
[----:B------:R-:W-:-:S07]  /*25ad0*/  IMAD.MOV.U32 R15, RZ, RZ, -0x1 ;  /* 0xffffffffff0f7424 */ /* 0x000fce00078e00ff */
[----:B------:R-:W-:Y:S05]  /*25ae0*/  WARPSYNC.COLLECTIVE R15, `(.L_x_841) ;  /* 0x000000000f087348 */ /* 0x000fea0003c00000 */
[----:B------:R0:W1:Y:S02]  /*25af0*/  SHFL.IDX P6, R14, R13, R12, R11 ;  /* 0x0000000c0d0e7389 */ /* 0x00006400000c000b */
[----:B01----:R-:W-:Y:S01]  /*25b00*/  ENDCOLLECTIVE ;  /* 0x000000000000791b */ /* 0x003fe20003800000 */
.L_x_841:
[----:B------:R-:W-:Y:S01]  /*25b10*/  IMAD.MOV.U32 R53, RZ, RZ, R14 ;  /* 0x000000ffff357224 */ /* 0x000fe200078e000e */
[----:B------:R-:W-:Y:S06]  /*25b20*/  BRA `(.L_x_842) ;  /* 0xfffffdfc00ac7947 */ /* 0x000fec000383ffff */
.L_x_551:
[----:B-1----:R1:W2:Y:S02]  /*25b30*/  SYNCS.PHASECHK.TRANS64.TRYWAIT P3, [R4+URZ+0x38890], R107 ;  /* 0x0388906b040075a7 */ /* 0x0022a4000806017f */
[----:B--2---:R-:W-:Y:S05]  /*25b40*/  @!P3 NANOSLEEP.SYNCS 0x989680 ;  /* 0x009896800000b95d */ /* 0x004fea0003900000 */
[----:B------:R-:W2:Y:S02]  /*25b50*/  @!P3 SYNCS.PHASECHK.TRANS64 P3, [R4+URZ+0x38890], R107 ;  /* 0x0388906b0400b5a7 */ /* 0x000ea4000806007f */
[----:B--2---:R-:W-:Y:S05]  /*25b60*/  @!P3 BRA `(.L_x_551) ;  /* 0xfffffffc00f0b947 */ /* 0x004fea000383ffff */
[----:B------:R-:W-:Y:S05]  /*25b70*/  BRA `(.L_x_843) ;  /* 0xfffffe1000e47947 */ /* 0x000fea000383ffff */
.L_x_552:
[----:B------:R-:W-:Y:S01]  /*25b80*/  BSSY B1, `(.L_x_844) ;  /* 0x0000008000017945 */ /* 0x000fe20003800000 */
[----:B------:R-:W-:Y:S01]  /*25b90*/  MOV R13, R111 ;  /* 0x0000006f000d7202 */ /* 0x000fe20000000f00 */
[----:B------:R-:W-:Y:S01]  /*25ba0*/  IMAD.MOV.U32 R12, RZ, RZ, RZ ;  /* 0x000000ffff0c7224 */ /* 0x000fe200078e00ff */
[----:B------:R-:W-:Y:S01]  /*25bb0*/  MOV R15, 0xffffffff ;  /* 0xffffffff000f7802 */ /* 0x000fe20000000f00 */
[----:B------:R-:W-:-:S07]  /*25bc0*/  IMAD.MOV.U32 R11, RZ, RZ, 0x181f ;  /* 0x0000181fff0b7424 */ /* 0x000fce00078e00ff */
[----:B-1----:R-:W-:Y:S05]  /*25bd0*/  WARPSYNC.COLLECTIVE R15, `(.L_x_845) ;  /* 0x000000000f087348 */ /* 0x002fea0003c00000 */
[----:B------:R0:W2:Y:S02]  /*25be0*/  SHFL.IDX P6, R14, R13, R12, R11 ;  /* 0x0000000c0d0e7389 */ /* 0x0000a400000c000b */
[----:B012---:R-:W-:Y:S01]  /*25bf0*/  ENDCOLLECTIVE ;  /* 0x000000000000791b */ /* 0x007fe20003800000 */
.L_x_845:
[----:B------:R-:W-:Y:S05]  /*25c00*/  BSYNC B1 ;  /* 0x0000000000017941 */ /* 0x000fea0003800000 */
.L_x_844:
[----:B------:R-:W-:Y:S01]  /*25c10*/  IMAD.MOV.U32 R13, RZ, RZ, R110 ;  /* 0x000000ffff0d7224 */ /* 0x000fe200078e006e */
[----:B------:R-:W-:Y:S01]  /*25c20*/  MOV R12, RZ ;  /* 0x000000ff000c7202 */ /* 0x000fe20000000f00 */
[----:B------:R-:W-:Y:S02]  /*25c30*/  IMAD.MOV.U32 R11, RZ, RZ, 0x181f ;  /* 0x0000181fff0b7424 */ /* 0x000fe400078e00ff */
[----:B------:R-:W-:Y:S02]  /*25c40*/  IMAD.MOV.U32 R15, RZ, RZ, -0x1 ;  /* 0xffffffffff0f7424 */ /* 0x000fe400078e00ff */
[----:B------:R-:W-:-:S07]  /*25c50*/  IMAD.MOV.U32 R112, RZ, RZ, R14 ;  /* 0x000000ffff707224 */ /* 0x000fce00078e000e */
[----:B------:R-:W-:Y:S05]  /*25c60*/  WARPSYNC.COLLECTIVE R15, `(.L_x_846) ;  /* 0x000000000f087348 */ /* 0x000fea0003c00000 */
[----:B------:R0:W1:Y:S02]  /*25c70*/  SHFL.IDX P6, R14, R13, R12, R11 ;  /* 0x0000000c0d0e7389 */ /* 0x00006400000c000b */
[----:B01----:R-:W-:Y:S01]  /*25c80*/  ENDCOLLECTIVE ;  /* 0x000000000000791b */ /* 0x003fe20003800000 */
.L_x_846:
[----:B------:R-:W-:Y:S01]  /*25c90*/  MOV R114, R14 ;  /* 0x0000000e00727202 */ /* 0x000fe20000000f00 */
[----:B------:R-:W-:Y:S06]  /*25ca0*/  BRA `(.L_x_847) ;  /* 0xfffffe1000b07947 */ /* 0x000fec000383ffff */
.L_x_557:
[----:B------:R-:W-:Y:S01]  /*25cb0*/  BSSY B1, `(.L_x_848) ;  /* 0x0000008000017945 */ /* 0x000fe20003800000 */
[----:B----4-:R-:W-:Y:S01]  /*25cc0*/  IMAD.MOV.U32 R13, RZ, RZ, R111 ;  /* 0x000000ffff0d7224 */ /* 0x010fe200078e006f */
[----:B------:R-:W-:Y:S01]  /*25cd0*/  MOV R11, 0x181f ;  /* 0x0000181f000b7802 */ /* 0x000fe20000000f00 */
[----:B------:R-:W-:Y:S02]  /*25ce0*/  IMAD.MOV.U32 R12, RZ, RZ, 0x1 ;  /* 0x00000001ff0c7424 */ /* 0x000fe400078e00ff */
[----:B------:R-:W-:-:S07]  /*25cf0*/  IMAD.MOV.U32 R15, RZ, RZ, -0x1 ;  /* 0xffffffffff0f7424 */ /* 0x000fce00078e00ff */
[----:B0123--:R-:W-:Y:S05]  /*25d00*/  WARPSYNC.COLLECTIVE R15, `(.L_x_849) ;  /* 0x000000000f087348 */ /* 0x00ffea0003c00000 */
[----:B------:R4:W0:Y:S02]  /*25d10*/  SHFL.IDX P6, R14, R13, R12, R11 ;  /* 0x0000000c0d0e7389 */ /* 0x00082400000c000b */
[----:B01234-:R-:W-:Y:S01]  /*25d20*/  ENDCOLLECTIVE ;  /* 0x000000000000791b */ /* 0x01ffe20003800000 */
.L_x_849:
[----:B------:R-:W-:Y:S05]  /*25d30*/  BSYNC B1 ;  /* 0x0000000000017941 */ /* 0x000fea0003800000 */
.L_x_848:
        /* <DEDUP_REMOVED lines=8> */
.L_x_850:
[----:B------:R-:W-:Y:S01]  /*25dc0*/  IMAD.MOV.U32 R50, RZ, RZ, R14 ;  /* 0x000000ffff327224 */ /* 0x000fe200078e000e */
[----:B------:R-:W-:Y:S06]  /*25dd0*/  BRA `(.L_x_851) ;  /* 0xfffffe2000387947 */ /* 0x000fec000383ffff */
.L_x_562:
[----:B------:R-:W-:Y:S01]  /*25de0*/  BSSY B1, `(.L_x_852) ;  /* 0x0000008000017945 */ /* 0x000fe20003800000 */
[----:B0-----:R-:W-:Y:S01]  /*25df0*/  IMAD.MOV.U32 R13, RZ, RZ, R111 ;  /* 0x000000ffff0d7224 */ /* 0x001fe200078e006f */
[----:B------:R-:W-:Y:S01]  /*25e00*/  MOV R12, 0x2 ;  /* 0x00000002000c7802 */ /* 0x000fe20000000f00 */
[----:B------:R-:W-:Y:S02]  /*25e10*/  IMAD.MOV.U32 R11, RZ, RZ, 0x181f ;  /* 0x0000181fff0b7424 */ /* 0x000fe400078e00ff */
[----:B------:R-:W-:-:S07]  /*25e20*/  IMAD.MOV.U32 R15, RZ, RZ, -0x1 ;  /* 0xffffffffff0f7424 */ /* 0x000fce00078e00ff */
[----:B-1234-:R-:W-:Y:S05]  /*25e30*/  WARPSYNC.COLLECTIVE R15, `(.L_x_853) ;  /* 0x000000000f087348 */ /* 0x01efea0003c00000 */
[----:B------:R0:W0:Y:S02]  /*25e40*/  SHFL.IDX P6, R14, R13, R12, R11 ;  /* 0x0000000c0d0e7389 */ /* 0x00002400000c000b */
[----:B01234-:R-:W-:Y:S01]  /*25e50*/  ENDCOLLECTIVE ;  /* 0x000000000000791b */ /* 0x01ffe20003800000 */
.L_x_853:
[----:B------:R-:W-:Y:S05]  /*25e60*/  BSYNC B1 ;  /* 0x0000000000017941 */ /* 0x000fea0003800000 */
.L_x_852:
        /* <DEDUP_REMOVED lines=8> */
.L_x_854:
[----:B------:R-:W-:Y:S01]  /*25ef0*/  IMAD.MOV.U32 R52, RZ, RZ, R14 ;  /* 0x000000ffff347224 */ /* 0x000fe200078e000e */
[----:B------:R-:W-:Y:S06]  /*25f00*/  BRA `(.L_x_855) ;  /* 0xfffffe2c00d87947 */ /* 0x000fec000383ffff */
.L_x_567:
[----:B------:R-:W-:Y:S01]  /*25f10*/  BSSY B1, `(.L_x_856) ;  /* 0x0000008000017945 */ /* 0x000fe20003800000 */
[----:B0-----:R-:W-:Y:S01]  /*25f20*/  MOV R13, R111 ;  /* 0x0000006f000d7202 */ /* 0x001fe20000000f00 */
[----:B------:R-:W-:Y:S01]  /*25f30*/  IMAD.MOV.U32 R12, RZ, RZ, 0x3 ;  /* 0x00000003ff0c7424 */ /* 0x000fe200078e00ff */
[----:B------:R-:W-:Y:S01]  /*25f40*/  MOV R15, 0xffffffff ;  /* 0xffffffff000f7802 */ /* 0x000fe20000000f00 */
[----:B------:R-:W-:-:S07]  /*25f50*/  IMAD.MOV.U32 R11, RZ, RZ, 0x181f ;  /* 0x0000181fff0b7424 */ /* 0x000fce00078e00ff */
[----:B-1234-:R-:W-:Y:S05]  /*25f60*/  WARPSYNC.COLLECTIVE R15, `(.L_x_857) ;  /* 0x000000000f087348 */ /* 0x01efea0003c00000 */
[----:B------:R0:W0:Y:S02]  /*25f70*/  SHFL.IDX P6, R14, R13, R12, R11 ;  /* 0x0000000c0d0e7389 */ /* 0x00002400000c000b */
[----:B01234-:R-:W-:Y:S01]  /*25f80*/  ENDCOLLECTIVE ;  /* 0x000000000000791b */ /* 0x01ffe20003800000 */
.L_x_857:
[----:B------:R-:W-:Y:S05]  /*25f90*/  BSYNC B1 ;  /* 0x0000000000017941 */ /* 0x000fea0003800000 */
.L_x_856:
        /* <DEDUP_REMOVED lines=8> */
.L_x_858:
[----:B------:R-:W-:Y:S01]  /*26020*/  MOV R110, R14 ;  /* 0x0000000e006e7202 */ /* 0x000fe20000000f00 */
[----:B------:R-:W-:Y:S06]  /*26030*/  BRA `(.L_x_859) ;  /* 0xfffffe3c00747947 */ /* 0x000fec000383ffff */
.L_x_572:
[----:B0-----:R0:W1:Y:S02]  /*26040*/  SYNCS.PHASECHK.TRANS64.TRYWAIT P2, [R4+URZ+0x38890], R107 ;  /* 0x0388906b040075a7 */ /* 0x001064000804017f */
[----:B-1----:R-:W-:Y:S05]  /*26050*/  @!P2 NANOSLEEP.SYNCS 0x989680 ;  /* 0x009896800000a95d */ /* 0x002fea0003900000 */
[----:B------:R-:W1:Y:S02]  /*26060*/  @!P2 SYNCS.PHASECHK.TRANS64 P2, [R4+URZ+0x38890], R107 ;  /* 0x0388906b0400a5a7 */ /* 0x000e64000804007f */
[----:B-1----:R-:W-:Y:S05]  /*26070*/  @!P2 BRA `(.L_x_572) ;  /* 0xfffffffc00f0a947 */ /* 0x002fea000383ffff */
[----:B------:R-:W-:Y:S05]  /*26080*/  BRA `(.L_x_860) ;  /* 0xfffffe4c006c7947 */ /* 0x000fea000383ffff */
.L_x_573:
[----:B------:R-:W-:Y:S01]  /*26090*/  BSSY B1, `(.L_x_861) ;  /* 0x0000008000017945 */ /* 0x000fe20003800000 */
[----:B------:R-:W-:Y:S01]  /*260a0*/  IMAD.MOV.U32 R13, RZ, RZ, R46 ;  /* 0x000000ffff0d7224 */ /* 0x000fe200078e002e */
[----:B------:R-:W-:Y:S01]  /*260b0*/  MOV R11, 0x181f ;  /* 0x0000181f000b7802 */ /* 0x000fe20000000f00 */
[----:B------:R-:W-:Y:S02]  /*260c0*/  IMAD.MOV.U32 R12, RZ, RZ, RZ ;  /* 0x000000ffff0c7224 */ /* 0x000fe400078e00ff */
[----:B------:R-:W-:-:S07]  /*260d0*/  IMAD.MOV.U32 R15, RZ, RZ, -0x1 ;  /* 0xffffffffff0f7424 */ /* 0x000fce00078e00ff */
[----:B0-----:R-:W-:Y:S05]  /*260e0*/  WARPSYNC.COLLECTIVE R15, `(.L_x_862) ;  /* 0x000000000f087348 */ /* 0x001fea0003c00000 */
[----:B------:R1:W2:Y:S02]  /*260f0*/  SHFL.IDX P6, R14, R13, R12, R11 ;  /* 0x0000000c0d0e7389 */ /* 0x0002a400000c000b */
[----:B012---:R-:W-:Y:S01]  /*26100*/  ENDCOLLECTIVE ;  /* 0x000000000000791b */ /* 0x007fe20003800000 */
.L_x_862:
[----:B------:R-:W-:Y:S05]  /*26110*/  BSYNC B1 ;  /* 0x0000000000017941 */ /* 0x000fea0003800000 */
.L_x_861:
[----:B------:R-:W-:Y:S01]  /*26120*/  MOV R13, R45 ;  /* 0x0000002d000d7202 */ /* 0x000fe20000000f00 */
[----:B------:R-:W-:Y:S01]  /*26130*/  IMAD.MOV.U32 R12, RZ, RZ, RZ ;  /* 0x000000ffff0c7224 */ /* 0x000fe200078e00ff */
[----:B------:R-:W-:Y:S01]  /*26140*/  MOV R15, 0xffffffff ;  /* 0xffffffff000f7802 */ /* 0x000fe20000000f00 */
[----:B------:R-:W-:Y:S02]  /*26150*/  IMAD.MOV.U32 R11, RZ, RZ, 0x181f ;  /* 0x0000181fff0b7424 */ /* 0x000fe400078e00ff */
[----:B------:R-:W-:-:S07]  /*26160*/  IMAD.MOV.U32 R44, RZ, RZ, R14 ;  /* 0x000000ffff2c7224 */ /* 0x000fce00078e000e */
[----:B------:R-:W-:Y:S05]  /*26170*/  WARPSYNC.COLLECTIVE R15, `(.L_x_863) ;  /* 0x000000000f087348 */ /* 0x000fea0003c00000 */
[----:B------:R0:W1:Y:S02]  /*26180*/  SHFL.IDX P6, R14, R13, R12, R11 ;  /* 0x0000000c0d0e7389 */ /* 0x00006400000c000b */
[----:B01----:R-:W-:Y:S01]  /*26190*/  ENDCOLLECTIVE ;  /* 0x000000000000791b */ /* 0x003fe20003800000 */
.L_x_863:
[----:B------:R-:W-:Y:S05]  /*261a0*/  BRA `(.L_x_864) ;  /* 0xfffffe4c00907947 */ /* 0x000fea000383ffff */
.L_x_576:
[----:B------:R-:W-:Y:S01]  /*261b0*/  BSSY B1, `(.L_x_865) ;  /* 0x0000008000017945 */ /* 0x000fe20003800000 */
[----:B----4-:R-:W-:Y:S01]  /*261c0*/  IMAD.MOV.U32 R13, RZ, RZ, R46 ;  /* 0x000000ffff0d7224 */ /* 0x010fe200078e002e */
[----:B------:R-:W-:Y:S01]  /*261d0*/  MOV R11, 0x181f ;  /* 0x0000181f000b7802 */ /* 0x000fe20000000f00 */
[----:B------:R-:W-:Y:S02]  /*261e0*/  IMAD.MOV.U32 R12, RZ, RZ, 0x1 ;  /* 0x00000001ff0c7424 */ /* 0x000fe400078e00ff */
[----:B------:R-:W-:-:S07]  /*261f0*/  IMAD.MOV.U32 R15, RZ, RZ, -0x1 ;  /* 0xffffffffff0f7424 */ /* 0x000fce00078e00ff */
[----:B0123--:R-:W-:Y:S05]  /*26200*/  WARPSYNC.COLLECTIVE R15, `(.L_x_866) ;  /* 0x000000000f087348 */ /* 0x00ffea0003c00000 */
[----:B---3--:R3:W4:Y:S02]  /*26210*/  SHFL.IDX P6, R14, R13, R12, R11 ;  /* 0x0000000c0d0e7389 */ /* 0x00872400000c000b */
[----:B01234-:R-:W-:Y:S01]  /*26220*/  ENDCOLLECTIVE ;  /* 0x000000000000791b */ /* 0x01ffe20003800000 */
.L_x_866:
[----:B------:R-:W-:Y:S05]  /*26230*/  BSYNC B1 ;  /* 0x0000000000017941 */ /* 0x000fea0003800000 */
.L_x_865:
        /* <DEDUP_REMOVED lines=8> */
.L_x_867:
[----:B------:R-:W-:Y:S05]  /*262c0*/  BRA `(.L_x_868) ;  /* 0xfffffe4c00907947 */ /* 0x000fea000383ffff */
.L_x_579:
        /* <DEDUP_REMOVED lines=8> */
.L_x_870:
[----:B------:R-:W-:Y:S05]  /*26350*/  BSYNC B1 ;  /* 0x0000000000017941 */ /* 0x000fea0003800000 */
.L_x_869:
        /* <DEDUP_REMOVED lines=8> */
.L_x_871:
[----:B------:R-:W-:Y:S05]  /*263e0*/  BRA `(.L_x_872) ;  /* 0xfffffe4c00947947 */ /* 0x000fea000383ffff */
.L_x_582:
[----:B------:R-:W-:Y:S01]  /*263f0*/  BSSY B1, `(.L_x_873) ;  /* 0x0000008000017945 */ /* 0x000fe20003800000 */
[----:B0-----:R-:W-:Y:S01]  /*26400*/  IMAD.MOV.U32 R13, RZ, RZ, R46 ;  /* 0x000000ffff0d7224 */ /* 0x001fe200078e002e */
[----:B------:R-:W-:Y:S01]  /*26410*/  MOV R11, 0x181f ;  /* 0x0000181f000b7802 */ /* 0x000fe20000000f00 */
[----:B------:R-:W-:Y:S02]  /*26420*/  IMAD.MOV.U32 R12, RZ, RZ, 0x3 ;  /* 0x00000003ff0c7424 */ /* 0x000fe400078e00ff */
[----:B------:R-:W-:-:S07]  /*26430*/  IMAD.MOV.U32 R15, RZ, RZ, -0x1 ;  /* 0xffffffffff0f7424 */ /* 0x000fce00078e00ff */
[----:B-1234-:R-:W-:Y:S05]  /*26440*/  WARPSYNC.COLLECTIVE R15, `(.L_x_874) ;  /* 0x000000000f087348 */ /* 0x01efea0003c00000 */
[----:B----4-:R0:W4:Y:S02]  /*26450*/  SHFL.IDX P6, R14, R13, R12, R11 ;  /* 0x0000000c0d0e7389 */ /* 0x01012400000c000b */
[----:B01234-:R-:W-:Y:S01]  /*26460*/  ENDCOLLECTIVE ;  /* 0x000000000000791b */ /* 0x01ffe20003800000 */
.L_x_874:
[----:B------:R-:W-:Y:S05]  /*26470*/  BSYNC B1 ;  /* 0x0000000000017941 */ /* 0x000fea0003800000 */
.L_x_873:
        /* <DEDUP_REMOVED lines=8> */
.L_x_875:
[----:B------:R-:W-:Y:S05]  /*26500*/  BRA `(.L_x_876) ;  /* 0xfffffe4c00987947 */ /* 0x000fea000383ffff */
.L_x_586:
[----:B------:R0:W0:Y:S02]  /*26510*/  SYNCS.PHASECHK.TRANS64.TRYWAIT P3, [R4+URZ+0x388b0], R107 ;  /* 0x0388b06b040075a7 */ /* 0x000024000806017f */
[----:B0-----:R-:W-:Y:S05]  /*26520*/  @!P3 NANOSLEEP.SYNCS 0x989680 ;  /* 0x009896800000b95d */ /* 0x001fea0003900000 */
[----:B------:R-:W0:Y:S02]  /*26530*/  @!P3 SYNCS.PHASECHK.TRANS64 P3, [R4+URZ+0x388b0], R107 ;  /* 0x0388b06b0400b5a7 */ /* 0x000e24000806007f */
[----:B0-----:R-:W-:Y:S05]  /*26540*/  @!P3 BRA `(.L_x_586) ;  /* 0xfffffffc00f0b947 */ /* 0x001fea000383ffff */
[----:B------:R-:W-:Y:S05]  /*26550*/  BRA `(.L_x_877) ;  /* 0xfffffe5000107947 */ /* 0x000fea000383ffff */
.L_x_598:
[----:B------:R-:W-:Y:S01]  /*26560*/  BSSY B0, `(.L_x_878) ;  /* 0x0000007000007945 */ /* 0x000fe20003800000 */
[----:B------:R-:W-:Y:S01]  /*26570*/  IMAD.MOV.U32 R12, RZ, RZ, RZ ;  /* 0x000000ffff0c7224 */ /* 0x000fe200078e00ff */
[----:B------:R-:W-:Y:S01]  /*26580*/  MOV R15, 0xffffffff ;  /* 0xffffffff000f7802 */ /* 0x000fe20000000f00 */
[----:B------:R-:W-:-:S07]  /*26590*/  IMAD.MOV.U32 R11, RZ, RZ, 0x1f ;  /* 0x0000001fff0b7424 */ /* 0x000fce00078e00ff */
[----:B-----5:R-:W-:Y:S05]  /*265a0*/  WARPSYNC.COLLECTIVE R15, `(.L_x_879) ;  /* 0x000000000f087348 */ /* 0x020fea0003c00000 */
[----:B------:R0:W1:Y:S02]  /*265b0*/  SHFL.IDX P6, R14, R13, R12, R11 ;  /* 0x0000000c0d0e7389 */ /* 0x00006400000c000b */
[----:B01---5:R-:W-:Y:S01]  /*265c0*/  ENDCOLLECTIVE ;  /* 0x000000000000791b */ /* 0x023fe20003800000 */
.L_x_879:
[----:B------:R-:W-:Y:S05]  /*265d0*/  BSYNC B0 ;  /* 0x0000000000007941 */ /* 0x000fea0003800000 */
.L_x_878:
[----:B------:R-:W-:Y:S05]  /*265e0*/  BRA `(.L_x_880) ;  /* 0xfffffe5800f07947 */ /* 0x000fea000383ffff */
.L_x_608:
[----:B------:R-:W-:Y:S01]  /*265f0*/  BSSY B1, `(.L_x_881) ;  /* 0x0000008000017945 */ /* 0x000fe20003800000 */
[----:B------:R-:W-:Y:S01]  /*26600*/  IMAD.MOV.U32 R13, RZ, RZ, R26 ;  /* 0x000000ffff0d7224 */ /* 0x000fe200078e001a */
[----:B------:R-:W-:Y:S01]  /*26610*/  MOV R11, 0x181f ;  /* 0x0000181f000b7802 */ /* 0x000fe20000000f00 */
[----:B------:R-:W-:Y:S02]  /*26620*/  IMAD.MOV.U32 R12, RZ, RZ, RZ ;  /* 0x000000ffff0c7224 */ /* 0x000fe400078e00ff */
[----:B------:R-:W-:-:S07]  /*26630*/  IMAD.MOV.U32 R15, RZ, RZ, -0x1 ;  /* 0xffffffffff0f7424 */ /* 0x000fce00078e00ff */
[----:B------:R-:W-:Y:S05]  /*26640*/  WARPSYNC.COLLECTIVE R15, `(.L_x_882) ;  /* 0x000000000f087348 */ /* 0x000fea0003c00000 */
[----:B------:R0:W1:Y:S02]  /*26650*/  SHFL.IDX P6, R14, R13, R12, R11 ;  /* 0x0000000c0d0e7389 */ /* 0x00006400000c000b */
[----:B01----:R-:W-:Y:S01]  /*26660*/  ENDCOLLECTIVE ;  /* 0x000000000000791b */ /* 0x003fe20003800000 */
.L_x_882:
[----:B------:R-:W-:Y:S05]  /*26670*/  BSYNC B1 ;  /* 0x0000000000017941 */ /* 0x000fea0003800000 */
.L_x_881:
        /* <DEDUP_REMOVED lines=8> */
.L_x_883:
[----:B------:R-:W-:Y:S02]  /*26700*/  IMAD.MOV.U32 R13, RZ, RZ, R27 ;  /* 0x000000ffff0d7224 */ /* 0x000fe400078e001b */
[----:B------:R-:W-:-:S07]  /*26710*/  IMAD.MOV.U32 R3, RZ, RZ, R14 ;  /* 0x000000ffff037224 */ /* 0x000fce00078e000e */
[----:B------:R-:W-:Y:S05]  /*26720*/  WARPSYNC.COLLECTIVE R15, `(.L_x_884) ;  /* 0x000000000f087348 */ /* 0x000fea0003c00000 */
[----:B------:R0:W1:Y:S02]  /*26730*/  SHFL.IDX P6, R14, R13, R12, R11 ;  /* 0x0000000c0d0e7389 */ /* 0x00006400000c000b */
[----:B01----:R-:W-:Y:S01]  /*26740*/  ENDCOLLECTIVE ;  /* 0x000000000000791b */ /* 0x003fe20003800000 */
.L_x_884:
[----:B------:R-:W-:Y:S01]  /*26750*/  IMAD.MOV.U32 R13, RZ, RZ, R94 ;  /* 0x000000ffff0d7224 */ /* 0x000fe200078e005e */
[----:B------:R-:W-:-:S07]  /*26760*/  MOV R4, R14 ;  /* 0x0000000e00047202 */ /* 0x000fce0000000f00 */
[----:B------:R-:W-:Y:S05]  /*26770*/  WARPSYNC.COLLECTIVE R15, `(.L_x_885) ;  /* 0x000000000f087348 */ /* 0x000fea0003c00000 */
[----:B------:R0:W1:Y:S02]  /*26780*/  SHFL.IDX P6, R14, R13, R12, R11 ;  /* 0x0000000c0d0e7389 */ /* 0x00006400000c000b */
[----:B01----:R-:W-:Y:S01]  /*26790*/  ENDCOLLECTIVE ;  /* 0x000000000000791b */ /* 0x003fe20003800000 */
.L_x_885:
[----:B------:R-:W-:Y:S05]  /*267a0*/  BRA `(.L_x_886) ;  /* 0xfffffe6000887947 */ /* 0x000fea000383ffff */
.L_x_612:
[----:B0-----:R0:W1:Y:S02]  /*267b0*/  SYNCS.PHASECHK.TRANS64.TRYWAIT P0, [R23+URZ+0x38800], R32 ;  /* 0x03880020170075a7 */ /* 0x001064000800017f */
[----:B-1----:R-:W-:Y:S05]  /*267c0*/  @!P0 NANOSLEEP.SYNCS 0x989680 ;  /* 0x009896800000895d */ /* 0x002fea0003900000 */
[----:B------:R-:W1:Y:S02]  /*267d0*/  @!P0 SYNCS.PHASECHK.TRANS64 P0, [R23+URZ+0x38800], R32 ;  /* 0x03880020170085a7 */ /* 0x000e64000800007f */
[----:B-1----:R-:W-:Y:S05]  /*267e0*/  @!P0 BRA `(.L_x_612) ;  /* 0xfffffffc00f08947 */ /* 0x002fea000383ffff */
[----:B------:R-:W-:Y:S05]  /*267f0*/  BRA `(.L_x_887) ;  /* 0xfffffe6400c07947 */ /* 0x000fea000383ffff */
.L_x_628:
[----:B------:R-:W-:Y:S01]  /*26800*/  BSSY B1, `(.L_x_888) ;  /* 0x0000008000017945 */ /* 0x000fe20003800000 */
[----:B------:R-:W-:Y:S01]  /*26810*/  IMAD.MOV.U32 R13, RZ, RZ, R26 ;  /* 0x000000ffff0d7224 */ /* 0x000fe200078e001a */
[----:B------:R-:W-:Y:S01]  /*26820*/  MOV R12, RZ ;  /* 0x000000ff000c7202 */ /* 0x000fe20000000f00 */
[----:B------:R-:W-:Y:S02]  /*26830*/  IMAD.MOV.U32 R11, RZ, RZ, 0x181f ;  /* 0x0000181fff0b7424 */ /* 0x000fe400078e00ff */
[----:B------:R-:W-:-:S07]  /*26840*/  IMAD.MOV.U32 R15, RZ, RZ, -0x1 ;  /* 0xffffffffff0f7424 */ /* 0x000fce00078e00ff */
[----:B------:R-:W-:Y:S05]  /*26850*/  WARPSYNC.COLLECTIVE R15, `(.L_x_889) ;  /* 0x000000000f087348 */ /* 0x000fea0003c00000 */
[----:B------:R0:W1:Y:S02]  /*26860*/  SHFL.IDX P6, R14, R13, R12, R11 ;  /* 0x0000000c0d0e7389 */ /* 0x00006400000c000b */
[----:B01----:R-:W-:Y:S01]  /*26870*/  ENDCOLLECTIVE ;  /* 0x000000000000791b */ /* 0x003fe20003800000 */
.L_x_889:
[----:B------:R-:W-:Y:S05]  /*26880*/  BSYNC B1 ;  /* 0x0000000000017941 */ /* 0x000fea0003800000 */
.L_x_888:
        /* <DEDUP_REMOVED lines=8> */
.L_x_890:
[----:B------:R-:W-:Y:S01]  /*26910*/  MOV R13, R27 ;  /* 0x0000001b000d7202 */ /* 0x000fe20000000f00 */
[----:B------:R-:W-:-:S07]  /*26920*/  IMAD.MOV.U32 R5, RZ, RZ, R14 ;  /* 0x000000ffff057224 */ /* 0x000fce00078e000e */
[----:B------:R-:W-:Y:S05]  /*26930*/  WARPSYNC.COLLECTIVE R15, `(.L_x_891) ;  /* 0x000000000f087348 */ /* 0x000fea0003c00000 */
[----:B------:R0:W1:Y:S02]  /*26940*/  SHFL.IDX P6, R14, R13, R12, R11 ;  /* 0x0000000c0d0e7389 */ /* 0x00006400000c000b */
[----:B01----:R-:W-:Y:S01]  /*26950*/  ENDCOLLECTIVE ;  /* 0x000000000000791b */ /* 0x003fe20003800000 */
.L_x_891:
[----:B------:R-:W-:Y:S02]  /*26960*/  IMAD.MOV.U32 R13, RZ, RZ, R94 ;  /* 0x000000ffff0d7224 */ /* 0x000fe400078e005e */
[----:B------:R-:W-:-:S07]  /*26970*/  IMAD.MOV.U32 R7, RZ, RZ, R14 ;  /* 0x000000ffff077224 */ /* 0x000fce00078e000e */
[----:B------:R-:W-:Y:S05]  /*26980*/  WARPSYNC.COLLECTIVE R15, `(.L_x_892) ;  /* 0x000000000f087348 */ /* 0x000fea0003c00000 */
[----:B------:R0:W1:Y:S02]  /*26990*/  SHFL.IDX P6, R14, R13, R12, R11 ;  /* 0x0000000c0d0e7389 */ /* 0x00006400000c000b */
[----:B01----:R-:W-:Y:S01]  /*269a0*/  ENDCOLLECTIVE ;  /* 0x000000000000791b */ /* 0x003fe20003800000 */
.L_x_892:
[----:B------:R-:W-:Y:S05]  /*269b0*/  BRA `(.L_x_893) ;  /* 0xfffffe9400a47947 */ /* 0x000fea000383ffff */
.L_x_632:
[----:B0-----:R0:W1:Y:S02]  /*269c0*/  SYNCS.PHASECHK.TRANS64.TRYWAIT P1, [R23+URZ+0x38800], R34 ;  /* 0x03880022170075a7 */ /* 0x001064000802017f */
[----:B-1----:R-:W-:Y:S05]  /*269d0*/  @!P1 NANOSLEEP.SYNCS 0x989680 ;  /* 0x009896800000995d */ /* 0x002fea0003900000 */
[----:B------:R-:W1:Y:S02]  /*269e0*/  @!P1 SYNCS.PHASECHK.TRANS64 P1, [R23+URZ+0x38800], R34 ;  /* 0x03880022170095a7 */ /* 0x000e64000802007f */
[----:B-1----:R-:W-:Y:S05]  /*269f0*/  @!P1 BRA `(.L_x_632) ;  /* 0xfffffffc00f09947 */ /* 0x002fea000383ffff */
[----:B------:R-:W-:Y:S05]  /*26a00*/  BRA `(.L_x_894) ;  /* 0xfffffe9800c47947 */ /* 0x000fea000383ffff */
.L_x_642:
[----:B-1----:R1:W2:Y:S02]  /*26a10*/  SYNCS.PHASECHK.TRANS64.TRYWAIT P1, [R3+URZ+0x38830], R6 ;  /* 0x03883006030075a7 */ /* 0x0022a4000802017f */
[----:B--2---:R-:W-:Y:S05]  /*26a20*/  @!P1 NANOSLEEP.SYNCS 0x989680 ;  /* 0x009896800000995d */ /* 0x004fea0003900000 */
[----:B------:R-:W2:Y:S02]  /*26a30*/  @!P1 SYNCS.PHASECHK.TRANS64 P1, [R3+URZ+0x38830], R6 ;  /* 0x03883006030095a7 */ /* 0x000ea4000802007f */
[----:B--2---:R-:W-:Y:S05]  /*26a40*/  @!P1 BRA `(.L_x_642) ;  /* 0xfffffffc00f09947 */ /* 0x004fea000383ffff */
[----:B------:R-:W-:Y:S05]  /*26a50*/  BRA `(.L_x_641) ;  /* 0xfffffecc00d47947 */ /* 0x000fea000383ffff */
.L_x_648:
[----:B-1----:R1:W2:Y:S02]  /*26a60*/  SYNCS.PHASECHK.TRANS64.TRYWAIT P1, [R3+URZ+0x38850], R6 ;  /* 0x03885006030075a7 */ /* 0x0022a4000802017f */
[----:B--2---:R-:W-:Y:S05]  /*26a70*/  @!P1 NANOSLEEP.SYNCS 0x989680 ;  /* 0x009896800000995d */ /* 0x004fea0003900000 */
[----:B------:R-:W2:Y:S02]  /*26a80*/  @!P1 SYNCS.PHASECHK.TRANS64 P1, [R3+URZ+0x38850], R6 ;  /* 0x03885006030095a7 */ /* 0x000ea4000802007f */
[----:B--2---:R-:W-:Y:S05]  /*26a90*/  @!P1 BRA `(.L_x_648) ;  /* 0xfffffffc00f09947 */ /* 0x004fea000383ffff */
[----:B------:R-:W-:Y:S05]  /*26aa0*/  BRA `(.L_x_647) ;  /* 0xfffffef400dc7947 */ /* 0x000fea000383ffff */
.L_x_654:
[----:B-1----:R1:W2:Y:S02]  /*26ab0*/  SYNCS.PHASECHK.TRANS64.TRYWAIT P2, [R6+URZ+0x38830], R7 ;  /* 0x03883007060075a7 */ /* 0x0022a4000804017f */
[----:B--2---:R-:W-:Y:S05]  /*26ac0*/  @!P2 NANOSLEEP.SYNCS 0x989680 ;  /* 0x009896800000a95d */ /* 0x004fea0003900000 */
[----:B------:R-:W2:Y:S02]  /*26ad0*/  @!P2 SYNCS.PHASECHK.TRANS64 P2, [R6+URZ+0x38830], R7 ;  /* 0x038830070600a5a7 */ /* 0x000ea4000804007f */
[----:B--2---:R-:W-:Y:S05]  /*26ae0*/  @!P2 BRA `(.L_x_654) ;  /* 0xfffffffc00f0a947 */ /* 0x004fea000383ffff */
[----:B------:R-:W-:Y:S05]  /*26af0*/  BRA `(.L_x_653) ;  /* 0xfffffef800f87947 */ /* 0x000fea000383ffff */
.L_x_660:
[----:B-1----:R1:W2:Y:S02]  /*26b00*/  SYNCS.PHASECHK.TRANS64.TRYWAIT P2, [R6+URZ+0x38850], R7 ;  /* 0x03885007060075a7 */ /* 0x0022a4000804017f */
[----:B--2---:R-:W-:Y:S05]  /*26b10*/  @!P2 NANOSLEEP.SYNCS 0x989680 ;  /* 0x009896800000a95d */ /* 0x004fea0003900000 */
[----:B------:R-:W2:Y:S02]  /*26b20*/  @!P2 SYNCS.PHASECHK.TRANS64 P2, [R6+URZ+0x38850], R7 ;  /* 0x038850070600a5a7 */ /* 0x000ea4000804007f */
[----:B--2---:R-:W-:Y:S05]  /*26b30*/  @!P2 BRA `(.L_x_660) ;  /* 0xfffffffc00f0a947 */ /* 0x004fea000383ffff */
[----:B------:R-:W-:Y:S05]  /*26b40*/  BRA `(.L_x_659) ;  /* 0xffffff2400187947 */ /* 0x000fea000383ffff */
.L_x_665:
[----:B------:R-:W-:Y:S02]  /*26b50*/  SEL R34, R11, R26, P0 ;  /* 0x0000001a0b227207 */ /* 0x000fe40000000000 */
[----:B------:R-:W-:Y:S01]  /*26b60*/  SEL R20, R26, R11, P0 ;  /* 0x0000000b1a147207 */ /* 0x000fe20000000000 */
[----:B------:R-:W-:Y:S01]  /*26b70*/  IMAD.MOV.U32 R11, RZ, RZ, 0x1c1f ;  /* 0x00001c1fff0b7424 */ /* 0x000fe200078e00ff */
[----:B------:R-:W-:Y:S02]  /*26b80*/  SEL R38, R15, R14, P0 ;  /* 0x0000000e0f267207 */ /* 0x000fe40000000000 */
[----:B------:R-:W-:Y:S01]  /*26b90*/  SEL R26, R14, R15, P0 ;  /* 0x0000000f0e1a7207 */ /* 0x000fe20000000000 */
[----:B------:R-:W-:Y:S01]  /*26ba0*/  IMAD.MOV.U32 R15, RZ, RZ, -0x1 ;  /* 0xffffffffff0f7424 */ /* 0x000fe200078e00ff */
[----:B------:R-:W-:Y:S02]  /*26bb0*/  SEL R98, R55, R12, P0 ;  /* 0x0000000c37627207 */ /* 0x000fe40000000000 */
[----:B------:R-:W-:-:S02]  /*26bc0*/  SEL R100, R12, R55, P0 ;  /* 0x000000370c647207 */ /* 0x000fc40000000000 */
[----:B------:R-:W-:Y:S02]  /*26bd0*/  MOV R12, R3 ;  /* 0x00000003000c7202 */ /* 0x000fe40000000f00 */
[----:B------:R-:W-:Y:S02]  /*26be0*/  SEL R30, R7, R10, P0 ;  /* 0x0000000a071e7207 */ /* 0x000fe40000000000 */
[----:B------:R-:W-:-:S07]  /*26bf0*/  SEL R8, R10, R7, P0 ;  /* 0x000000070a087207 */ /* 0x000fce0000000000 */
[----:B-1----:R-:W-:Y:S05]  /*26c00*/  WARPSYNC.COLLECTIVE R15, `(.L_x_895) ;  /* 0x000000000f087348 */ /* 0x002fea0003c00000 */
[----:B------:R0:W2:Y:S02]  /*26c10*/  SHFL.IDX P6, R14, R13, R12, R11 ;  /* 0x0000000c0d0e7389 */ /* 0x0000a400000c000b */
[----:B012---:R-:W-:Y:S01]  /*26c20*/  ENDCOLLECTIVE ;  /* 0x000000000000791b */ /* 0x007fe20003800000 */
.L_x_895:
[----:B------:R-:W-:Y:S02]  /*26c30*/  LOP3.LUT R7, R3, 0x2, RZ, 0x3c, !PT ;  /* 0x0000000203077812 */ /* 0x000fe400078e3cff */
[----:B------:R-:W-:Y:S02]  /*26c40*/  SEL R32, R9, R24, P0 ;  /* 0x0000001809207207 */ /* 0x000fe40000000000 */
[----:B------:R-:W-:Y:S02]  /*26c50*/  SEL R10, R24, R9, P0 ;  /* 0x00000009180a7207 */ /* 0x000fe40000000000 */
[----:B------:R-:W-:Y:S02]  /*26c60*/  SEL R36, R56, R57, P0 ;  /* 0x0000003938247207 */ /* 0x000fe40000000000 */
[----:B------:R-:W-:Y:S02]  /*26c70*/  SEL R24, R57, R56, P0 ;  /* 0x0000003839187207 */ /* 0x000fe40000000000 */
[----:B------:R-:W-:-:S02]  /*26c80*/  SEL R56, R28, R135, P0 ;  /* 0x000000871c387207 */ /* 0x000fc40000000000 */
[----:B------:R-:W-:Y:S01]  /*26c90*/  SEL R58, R135, R28, P0 ;  /* 0x0000001c873a7207 */ /* 0x000fe20000000000 */
[----:B------:R-:W-:Y:S01]  /*26ca0*/  IMAD.MOV.U32 R13, RZ, RZ, R4 ;  /* 0x000000ffff0d7224 */ /* 0x000fe200078e0004 */
[----:B------:R-:W-:Y:S01]  /*26cb0*/  SEL R64, R120, R121, P0 ;  /* 0x0000007978407207 */ /* 0x000fe20000000000 */
[----:B------:R-:W-:Y:S01]  /*26cc0*/  IMAD.MOV.U32 R12, RZ, RZ, R7 ;  /* 0x000000ffff0c7224 */ /* 0x000fe200078e0007 */
[----:B------:R-:W-:Y:S02]  /*26cd0*/  SEL R66, R121, R120, P0 ;  /* 0x0000007879427207 */ /* 0x000fe40000000000 */
[----:B------:R-:W-:Y:S02]  /*26ce0*/  SEL R120, R132, R21, P0 ;  /* 0x0000001584787207 */ /* 0x000fe40000000000 */
[----:B------:R-:W-:Y:S02]  /*26cf0*/  SEL R122, R21, R132, P0 ;  /* 0x00000084157a7207 */ /* 0x000fe40000000000 */
[----:B------:R-:W-:-:S02]  /*26d00*/  SEL R108, R63, R116, P0 ;  /* 0x000000743f6c7207 */ /* 0x000fc40000000000 */
[----:B------:R-:W-:-:S07]  /*26d10*/  MOV R9, R14 ;  /* 0x0000000e00097202 */ /* 0x000fce0000000f00 */
[----:B------:R-:W-:Y:S05]  /*26d20*/  WARPSYNC.COLLECTIVE R15, `(.L_x_896) ;  /* 0x000000000f087348 */ /* 0x000fea0003c00000 */
[----:B------:R0:W1:Y:S02]  /*26d30*/  SHFL.IDX P6, R14, R13, R12, R11 ;  /* 0x0000000c0d0e7389 */ /* 0x00006400000c000b */
[----:B01----:R-:W-:Y:S01]  /*26d40*/  ENDCOLLECTIVE ;  /* 0x000000000000791b */ /* 0x003fe20003800000 */
.L_x_896:
[----:B------:R-:W-:Y:S02]  /*26d50*/  SEL R110, R116, R63, P0 ;  /* 0x0000003f746e7207 */ /* 0x000fe40000000000 */
        /* <DEDUP_REMOVED lines=17> */
.L_x_897:
        /* <DEDUP_REMOVED lines=18> */
.L_x_898:
        /* <DEDUP_REMOVED lines=18> */
.L_x_899:
        /* <DEDUP_REMOVED lines=12> */
[----:B------:R-:W-:-:S07]  /*27170*/  MOV R32, R14 ;  /* 0x0000000e00207202 */ /* 0x000fce0000000f00 */
[----:B------:R-:W-:Y:S05]  /*27180*/  WARPSYNC.COLLECTIVE R15, `(.L_x_900) ;  /* 0x000000000f087348 */ /* 0x000fea0003c00000 */
[----:B------:R0:W1:Y:S02]  /*27190*/  SHFL.IDX P6, R14, R13, R12, R11 ;  /* 0x0000000c0d0e7389 */ /* 0x00006400000c000b */
[----:B01----:R-:W-:Y:S01]  /*271a0*/  ENDCOLLECTIVE ;  /* 0x000000000000791b */ /* 0x003fe20003800000 */
.L_x_900:
[----:B------:R-:W-:Y:S02]  /*271b0*/  IMAD.MOV.U32 R13, RZ, RZ, R34 ;  /* 0x000000ffff0d7224 */ /* 0x000fe400078e0022 */
[----:B------:R-:W-:Y:S01]  /*271c0*/  IMAD.MOV.U32 R12, RZ, RZ, R3 ;  /* 0x000000ffff0c7224 */ /* 0x000fe200078e0003 */
[----:B------:R-:W-:-:S07]  /*271d0*/  MOV R25, R14 ;  /* 0x0000000e00197202 */ /* 0x000fce0000000f00 */
[----:B------:R-:W-:Y:S05]  /*271e0*/  WARPSYNC.COLLECTIVE R15, `(.L_x_901) ;  /* 0x000000000f087348 */ /* 0x000fea0003c00000 */
[----:B------:R0:W1:Y:S02]  /*271f0*/  SHFL.IDX P6, R14, R13, R12, R11 ;  /* 0x0000000c0d0e7389 */ /* 0x00006400000c000b */
[----:B01----:R-:W-:Y:S01]  /*27200*/  ENDCOLLECTIVE ;  /* 0x000000000000791b */ /* 0x003fe20003800000 */
.L_x_901:
[----:B------:R-:W-:Y:S02]  /*27210*/  IMAD.MOV.U32 R13, RZ, RZ, R20 ;  /* 0x000000ffff0d7224 */ /* 0x000fe400078e0014 */
[----:B------:R-:W-:Y:S01]  /*27220*/  IMAD.MOV.U32 R12, RZ, RZ, R7 ;  /* 0x000000ffff0c7224 */ /* 0x000fe200078e0007 */
[----:B------:R-:W-:-:S07]  /*27230*/  MOV R34, R14 ;  /* 0x0000000e00227202 */ /* 0x000fce0000000f00 */
[----:B------:R-:W-:Y:S05]  /*27240*/  WARPSYNC.COLLECTIVE R15, `(.L_x_902) ;  /* 0x000000000f087348 */ /* 0x000fea0003c00000 */
[----:B------:R0:W1:Y:S02]  /*27250*/  SHFL.IDX P6, R14, R13, R12, R11 ;  /* 0x0000000c0d0e7389 */ /* 0x00006400000c000b */
[----:B01----:R-:W-:Y:S01]  /*27260*/  ENDCOLLECTIVE ;  /* 0x000000000000791b */ /* 0x003fe20003800000 */
.L_x_902:
[----:B------:R-:W-:Y:S02]  /*27270*/  IMAD.MOV.U32 R13, RZ, RZ, R36 ;  /* 0x000000ffff0d7224 */ /* 0x000fe400078e0024 */
[----:B------:R-:W-:Y:S01]  /*27280*/  IMAD.MOV.U32 R12, RZ, RZ, R3 ;  /* 0x000000ffff0c7224 */ /* 0x000fe200078e0003 */
[----:B------:R-:W-:-:S07]  /*27290*/  MOV R27, R14 ;  /* 0x0000000e001b7202 */ /* 0x000fce0000000f00 */
[----:B------:R-:W-:Y:S05]  /*272a0*/  WARPSYNC.COLLECTIVE R15, `(.L_x_903) ;  /* 0x000000000f087348 */ /* 0x000fea0003c00000 */
[----:B------:R0:W1:Y:S02]  /*272b0*/  SHFL.IDX P6, R14, R13, R12, R11 ;  /* 0x0000000c0d0e7389 */ /* 0x00006400000c000b */
[----:B01----:R-:W-:Y:S01]  /*272c0*/  ENDCOLLECTIVE ;  /* 0x000000000000791b */ /* 0x003fe20003800000 */
.L_x_903:
[----:B------:R-:W-:Y:S01]  /*272d0*/  IMAD.MOV.U32 R13, RZ, RZ, R24 ;  /* 0x000000ffff0d7224 */ /* 0x000fe200078e0018 */
[----:B------:R-:W-:Y:S01]  /*272e0*/  SEL R24, R34, R27, P0 ;  /* 0x0000001b22187207 */ /* 0x000fe20000000000 */
[----:B------:R-:W-:Y:S01]  /*272f0*/  IMAD.MOV.U32 R12, RZ, RZ, R7 ;  /* 0x000000ffff0c7224 */ /* 0x000fe200078e0007 */
[----:B------:R-:W-:-:S07]  /*27300*/  MOV R36, R14 ;  /* 0x0000000e00247202 */ /* 0x000fce0000000f00 */
[----:B------:R-:W-:Y:S05]  /*27310*/  WARPSYNC.COLLECTIVE R15, `(.L_x_904) ;  /* 0x000000000f087348 */ /* 0x000fea0003c00000 */
[----:B------:R0:W1:Y:S02]  /*27320*/  SHFL.IDX P6, R14, R13, R12, R11 ;  /* 0x0000000c0d0e7389 */ /* 0x00006400000c000b */
[----:B01----:R-:W-:Y:S01]  /*27330*/  ENDCOLLECTIVE ;  /* 0x000000000000791b */ /* 0x003fe20003800000 */
.L_x_904:
[----:B------:R-:W-:Y:S02]  /*27340*/  IMAD.MOV.U32 R13, RZ, RZ, R38 ;  /* 0x000000ffff0d7224 */ /* 0x000fe400078e0026 */
[----:B------:R-:W-:Y:S01]  /*27350*/  IMAD.MOV.U32 R12, RZ, RZ, R3 ;  /* 0x000000ffff0c7224 */ /* 0x000fe200078e0003 */
[----:B------:R-:W-:-:S07]  /*27360*/  MOV R29, R14 ;  /* 0x0000000e001d7202 */ /* 0x000fce0000000f00 */
[----:B------:R-:W-:Y:S05]  /*27370*/  WARPSYNC.COLLECTIVE R15, `(.L_x_905) ;  /* 0x000000000f087348 */ /* 0x000fea0003c00000 */
[----:B------:R0:W1:Y:S02]  /*27380*/  SHFL.IDX P6, R14, R13, R12, R11 ;  /* 0x0000000c0d0e7389 */ /* 0x00006400000c000b */
[----:B01----:R-:W-:Y:S01]  /*27390*/  ENDCOLLECTIVE ;  /* 0x000000000000791b */ /* 0x003fe20003800000 */
.L_x_905:
[----:B------:R-:W-:Y:S01]  /*273a0*/  SEL R30, R29, R36, P0 ;  /* 0x000000241d1e7207 */ /* 0x000fe20000000000 */
[----:B------:R-:W-:Y:S01]  /*273b0*/  IMAD.MOV.U32 R13, RZ, RZ, R26 ;  /* 0x000000ffff0d7224 */ /* 0x000fe200078e001a */
[----:B------:R-:W-:Y:S01]  /*273c0*/  SEL R26, R27, R34, P0 ;  /* 0x000000221b1a7207 */ /* 0x000fe20000000000 */
[----:B------:R-:W-:Y:S01]  /*273d0*/  IMAD.MOV.U32 R12, RZ, RZ, R7 ;  /* 0x000000ffff0c7224 */ /* 0x000fe200078e0007 */
[----:B------:R-:W-:-:S07]  /*273e0*/  MOV R38, R14 ;  /* 0x0000000e00267202 */ /* 0x000fce0000000f00 */
[----:B------:R-:W-:Y:S05]  /*273f0*/  WARPSYNC.COLLECTIVE R15, `(.L_x_906) ;  /* 0x000000000f087348 */ /* 0x000fea0003c00000 */
[----:B------:R0:W1:Y:S02]  /*27400*/  SHFL.IDX P6, R14, R13, R12, R11 ;  /* 0x0000000c0d0e7389 */ /* 0x00006400000c000b */
[----:B01----:R-:W-:Y:S01]  /*27410*/  ENDCOLLECTIVE ;  /* 0x000000000000791b */ /* 0x003fe20003800000 */
.L_x_906:
[----:B------:R-:W-:Y:S02]  /*27420*/  IMAD.MOV.U32 R13, RZ, RZ, R40 ;  /* 0x000000ffff0d7224 */ /* 0x000fe400078e0028 */
[----:B------:R-:W-:Y:S01]  /*27430*/  IMAD.MOV.U32 R12, RZ, RZ, R3 ;  /* 0x000000ffff0c7224 */ /* 0x000fe200078e0003 */
[----:B------:R-:W-:-:S07]  /*27440*/  MOV R31, R14 ;  /* 0x0000000e001f7202 */ /* 0x000fce0000000f00 */
[----:B------:R-:W-:Y:S05]  /*27450*/  WARPSYNC.COLLECTIVE R15, `(.L_x_907) ;  /* 0x000000000f087348 */ /* 0x000fea0003c00000 */
[----:B------:R0:W1:Y:S02]  /*27460*/  SHFL.IDX P6, R14, R13, R12, R11 ;  /* 0x0000000c0d0e7389 */ /* 0x00006400000c000b */
[----:B01----:R-:W-:Y:S01]  /*27470*/  ENDCOLLECTIVE ;  /* 0x000000000000791b */ /* 0x003fe20003800000 */
.L_x_907:
[----:B------:R-:W-:Y:S01]  /*27480*/  SEL R34, R31, R38, P0 ;  /* 0x000000261f227207 */ /* 0x000fe20000000000 */
[----:B------:R-:W-:Y:S02]  /*27490*/  IMAD.MOV.U32 R13, RZ, RZ, R42 ;  /* 0x000000ffff0d7224 */ /* 0x000fe400078e002a */
[----:B------:R-:W-:Y:S01]  /*274a0*/  IMAD.MOV.U32 R12, RZ, RZ, R7 ;  /* 0x000000ffff0c7224 */ /* 0x000fe200078e0007 */
[----:B------:R-:W-:-:S07]  /*274b0*/  MOV R40, R14 ;  /* 0x0000000e00287202 */ /* 0x000fce0000000f00 */
[----:B------:R-:W-:Y:S05]  /*274c0*/  WARPSYNC.COLLECTIVE R15, `(.L_x_908) ;  /* 0x000000000f087348 */ /* 0x000fea0003c00000 */
[----:B------:R0:W1:Y:S02]  /*274d0*/  SHFL.IDX P6, R14, R13, R12, R11 ;  /* 0x0000000c0d0e7389 */ /* 0x00006400000c000b */
[----:B01----:R-:W-:Y:S01]  /*274e0*/  ENDCOLLECTIVE ;  /* 0x000000000000791b */ /* 0x003fe20003800000 */
.L_x_908:
[----:B------:R-:W-:Y:S02]  /*274f0*/  IMAD.MOV.U32 R13, RZ, RZ, R44 ;  /* 0x000000ffff0d7224 */ /* 0x000fe400078e002c */
[----:B------:R-:W-:Y:S01]  /*27500*/  IMAD.MOV.U32 R12, RZ, RZ, R3 ;  /* 0x000000ffff0c7224 */ /* 0x000fe200078e0003 */
[----:B------:R-:W-:-:S07]  /*27510*/  MOV R33, R14 ;  /* 0x0000000e00217202 */ /* 0x000fce0000000f00 */
[----:B------:R-:W-:Y:S05]  /*27520*/  WARPSYNC.COLLECTIVE R15, `(.L_x_909) ;  /* 0x000000000f087348 */ /* 0x000fea0003c00000 */
[----:B------:R0:W1:Y:S02]  /*27530*/  SHFL.IDX P6, R14, R13, R12, R11 ;  /* 0x0000000c0d0e7389 */ /* 0x00006400000c000b */
[----:B01----:R-:W-:Y:S01]  /*27540*/  ENDCOLLECTIVE ;  /* 0x000000000000791b */ /* 0x003fe20003800000 */
.L_x_909:
[----:B------:R-:W-:Y:S02]  /*27550*/  IMAD.MOV.U32 R13, RZ, RZ, R46 ;  /* 0x000000ffff0d7224 */ /* 0x000fe400078e002e */
[----:B------:R-:W-:Y:S01]  /*27560*/  IMAD.MOV.U32 R12, RZ, RZ, R7 ;  /* 0x000000ffff0c7224 */ /* 0x000fe200078e0007 */
[----:B------:R-:W-:-:S07]  /*27570*/  MOV R44, R14 ;  /* 0x0000000e002c7202 */ /* 0x000fce0000000f00 */
[----:B------:R-:W-:Y:S05]  /*27580*/  WARPSYNC.COLLECTIVE R15, `(.L_x_910) ;  /* 0x000000000f087348 */ /* 0x000fea0003c00000 */
[----:B------:R0:W1:Y:S02]  /*27590*/  SHFL.IDX P6, R14, R13, R12, R11 ;  /* 0x0000000c0d0e7389 */ /* 0x00006400000c000b */
[----:B01----:R-:W-:Y:S01]  /*275a0*/  ENDCOLLECTIVE ;  /* 0x000000000000791b */ /* 0x003fe20003800000 */
.L_x_910:
[----:B------:R-:W-:Y:S02]  /*275b0*/  IMAD.MOV.U32 R13, RZ, RZ, R48 ;  /* 0x000000ffff0d7224 */ /* 0x000fe400078e0030 */
[----:B------:R-:W-:Y:S01]  /*275c0*/  IMAD.MOV.U32 R12, RZ, RZ, R3 ;  /* 0x000000ffff0c7224 */ /* 0x000fe200078e0003 */
[----:B------:R-:W-:-:S07]  /*275d0*/  MOV R35, R14 ;  /* 0x0000000e00237202 */ /* 0x000fce0000000f00 */
[----:B------:R-:W-:Y:S05]  /*275e0*/  WARPSYNC.COLLECTIVE R15, `(.L_x_911) ;  /* 0x000000000f087348 */ /* 0x000fea0003c00000 */
[----:B------:R0:W1:Y:S02]  /*275f0*/  SHFL.IDX P6, R14, R13, R12, R11 ;  /* 0x0000000c0d0e7389 */ /* 0x00006400000c000b */
[----:B01----:R-:W-:Y:S01]  /*27600*/  ENDCOLLECTIVE ;  /* 0x000000000000791b */ /* 0x003fe20003800000 */
.L_x_911:
[----:B------:R-:W-:Y:S01]  /*27610*/  SEL R42, R35, R44, P0 ;  /* 0x0000002c232a7207 */ /* 0x000fe20000000000 */
[----:B------:R-:W-:Y:S02]  /*27620*/  IMAD.MOV.U32 R13, RZ, RZ, R50 ;  /* 0x000000ffff0d7224 */ /* 0x000fe400078e0032 */
[----:B------:R-:W-:Y:S01]  /*27630*/  IMAD.MOV.U32 R12, RZ, RZ, R7 ;  /* 0x000000ffff0c7224 */ /* 0x000fe200078e0007 */
[----:B------:R-:W-:-:S07]  /*27640*/  MOV R48, R14 ;  /* 0x0000000e00307202 */ /* 0x000fce0000000f00 */
[----:B------:R-:W-:Y:S05]  /*27650*/  WARPSYNC.COLLECTIVE R15, `(.L_x_912) ;  /* 0x000000000f087348 */ /* 0x000fea0003c00000 */
[----:B------:R0:W1:Y:S02]  /*27660*/  SHFL.IDX P6, R14, R13, R12, R11 ;  /* 0x0000000c0d0e7389 */ /* 0x00006400000c000b */
[----:B01----:R-:W-:Y:S01]  /*27670*/  ENDCOLLECTIVE ;  /* 0x000000000000791b */ /* 0x003fe20003800000 */
.L_x_912:
[----:B------:R-:W-:Y:S02]  /*27680*/  IMAD.MOV.U32 R13, RZ, RZ, R52 ;  /* 0x000000ffff0d7224 */ /* 0x000fe400078e0034 */
[----:B------:R-:W-:Y:S01]  /*27690*/  IMAD.MOV.U32 R12, RZ, RZ, R3 ;  /* 0x000000ffff0c7224 */ /* 0x000fe200078e0003 */
[----:B------:R-:W-:-:S07]  /*276a0*/  MOV R37, R14 ;  /* 0x0000000e00257202 */ /* 0x000fce0000000f00 */
[----:B------:R-:W-:Y:S05]  /*276b0*/  WARPSYNC.COLLECTIVE R15, `(.L_x_913) ;  /* 0x000000000f087348 */ /* 0x000fea0003c00000 */
[----:B------:R0:W1:Y:S02]  /*276c0*/  SHFL.IDX P6, R14, R13, R12, R11 ;  /* 0x0000000c0d0e7389 */ /* 0x00006400000c000b */
[----:B01----:R-:W-:Y:S01]  /*276d0*/  ENDCOLLECTIVE ;  /* 0x000000000000791b */ /* 0x003fe20003800000 */
.L_x_913:
[----:B------:R-:W-:Y:S01]  /*276e0*/  SEL R46, R37, R48, P0 ;  /* 0x00000030252e7207 */ /* 0x000fe20000000000 */
[----:B------:R-:W-:Y:S02]  /*276f0*/  IMAD.MOV.U32 R13, RZ, RZ, R54 ;  /* 0x000000ffff0d7224 */ /* 0x000fe400078e0036 */
[----:B------:R-:W-:Y:S01]  /*27700*/  IMAD.MOV.U32 R12, RZ, RZ, R7 ;  /* 0x000000ffff0c7224 */ /* 0x000fe200078e0007 */
[----:B------:R-:W-:-:S07]  /*27710*/  MOV R52, R14 ;  /* 0x0000000e00347202 */ /* 0x000fce0000000f00 */
[----:B------:R-:W-:Y:S05]  /*27720*/  WARPSYNC.COLLECTIVE R15, `(.L_x_914) ;  /* 0x000000000f087348 */ /* 0x000fea0003c00000 */
[----:B------:R0:W1:Y:S02]  /*27730*/  SHFL.IDX P6, R14, R13, R12, R11 ;  /* 0x0000000c0d0e7389 */ /* 0x00006400000c000b */
[----:B01----:R-:W-:Y:S01]  /*27740*/  ENDCOLLECTIVE ;  /* 0x000000000000791b */ /* 0x003fe20003800000 */
.L_x_914:
[----:B------:R-:W-:Y:S02]  /*27750*/  IMAD.MOV.U32 R13, RZ, RZ, R56 ;  /* 0x000000ffff0d7224 */ /* 0x000fe400078e0038 */
[----:B------:R-:W-:Y:S01]  /*27760*/  IMAD.MOV.U32 R12, RZ, RZ, R3 ;  /* 0x000000ffff0c7224 */ /* 0x000fe200078e0003 */
[----:B------:R-:W-:-:S07]  /*27770*/  MOV R39, R14 ;  /* 0x0000000e00277202 */ /* 0x000fce0000000f00 */
[----:B------:R-:W-:Y:S05]  /*27780*/  WARPSYNC.COLLECTIVE R15, `(.L_x_915) ;  /* 0x000000000f087348 */ /* 0x000fea0003c00000 */
[----:B------:R0:W1:Y:S02]  /*27790*/  SHFL.IDX P6, R14, R13, R12, R11 ;  /* 0x0000000c0d0e7389 */ /* 0x00006400000c000b */
[----:B01----:R-:W-:Y:S01]  /*277a0*/  ENDCOLLECTIVE ;  /* 0x000000000000791b */ /* 0x003fe20003800000 */
.L_x_915:
[----:B------:R-:W-:Y:S01]  /*277b0*/  SEL R50, R39, R52, P0 ;  /* 0x0000003427327207 */ /* 0x000fe20000000000 */
[----:B------:R-:W-:Y:S02]  /*277c0*/  IMAD.MOV.U32 R13, RZ, RZ, R58 ;  /* 0x000000ffff0d7224 */ /* 0x000fe400078e003a */
[----:B------:R-:W-:Y:S01]  /*277d0*/  IMAD.MOV.U32 R12, RZ, RZ, R7 ;  /* 0x000000ffff0c7224 */ /* 0x000fe200078e0007 */
[----:B------:R-:W-:-:S07]  /*277e0*/  MOV R56, R14 ;  /* 0x0000000e00387202 */ /* 0x000fce0000000f00 */
[----:B------:R-:W-:Y:S05]  /*277f0*/  WARPSYNC.COLLECTIVE R15, `(.L_x_916) ;  /* 0x000000000f087348 */ /* 0x000fea0003c00000 */
[----:B------:R0:W1:Y:S02]  /*27800*/  SHFL.IDX P6, R14, R13, R12, R11 ;  /* 0x0000000c0d0e7389 */ /* 0x00006400000c000b */
[----:B01----:R-:W-:Y:S01]  /*27810*/  ENDCOLLECTIVE ;  /* 0x000000000000791b */ /* 0x003fe20003800000 */
.L_x_916:
[----:B------:R-:W-:Y:S02]  /*27820*/  IMAD.MOV.U32 R13, RZ, RZ, R60 ;  /* 0x000000ffff0d7224 */ /* 0x000fe400078e003c */
[----:B------:R-:W-:Y:S01]  /*27830*/  IMAD.MOV.U32 R12, RZ, RZ, R3 ;  /* 0x000000ffff0c7224 */ /* 0x000fe200078e0003 */
[----:B------:R-:W-:-:S07]  /*27840*/  MOV R41, R14 ;  /* 0x0000000e00297202 */ /* 0x000fce0000000f00 */
[----:B------:R-:W-:Y:S05]  /*27850*/  WARPSYNC.COLLECTIVE R15, `(.L_x_917) ;  /* 0x000000000f087348 */ /* 0x000fea0003c00000 */
[----:B------:R0:W1:Y:S02]  /*27860*/  SHFL.IDX P6, R14, R13, R12, R11 ;  /* 0x0000000c0d0e7389 */ /* 0x00006400000c000b */
[----:B01----:R-:W-:Y:S01]  /*27870*/  ENDCOLLECTIVE ;  /* 0x000000000000791b */ /* 0x003fe20003800000 */
.L_x_917:
[----:B------:R-:W-:Y:S01]  /*27880*/  SEL R54, R41, R56, P0 ;  /* 0x0000003829367207 */ /* 0x000fe20000000000 */
[----:B------:R-:W-:Y:S02]  /*27890*/  IMAD.MOV.U32 R13, RZ, RZ, R62 ;  /* 0x000000ffff0d7224 */ /* 0x000fe400078e003e */
[----:B------:R-:W-:Y:S01]  /*278a0*/  IMAD.MOV.U32 R12, RZ, RZ, R7 ;  /* 0x000000ffff0c7224 */ /* 0x000fe200078e0007 */
[----:B------:R-:W-:-:S07]  /*278b0*/  MOV R60, R14 ;  /* 0x0000000e003c7202 */ /* 0x000fce0000000f00 */
[----:B------:R-:W-:Y:S05]  /*278c0*/  WARPSYNC.COLLECTIVE R15, `(.L_x_918) ;  /* 0x000000000f087348 */ /* 0x000fea0003c00000 */
[----:B------:R0:W1:Y:S02]  /*278d0*/  SHFL.IDX P6, R14, R13, R12, R11 ;  /* 0x0000000c0d0e7389 */ /* 0x00006400000c000b */
[----:B01----:R-:W-:Y:S01]  /*278e0*/  ENDCOLLECTIVE ;  /* 0x000000000000791b */ /* 0x003fe20003800000 */
.L_x_918:
[----:B------:R-:W-:Y:S02]  /*278f0*/  IMAD.MOV.U32 R13, RZ, RZ, R64 ;  /* 0x000000ffff0d7224 */ /* 0x000fe400078e0040 */
[----:B------:R-:W-:Y:S01]  /*27900*/  IMAD.MOV.U32 R12, RZ, RZ, R3 ;  /* 0x000000ffff0c7224 */ /* 0x000fe200078e0003 */
[----:B------:R-:W-:-:S07]  /*27910*/  MOV R43, R14 ;  /* 0x0000000e002b7202 */ /* 0x000fce0000000f00 */
[----:B------:R-:W-:Y:S05]  /*27920*/  WARPSYNC.COLLECTIVE R15, `(.L_x_919) ;  /* 0x000000000f087348 */ /* 0x000fea0003c00000 */
[----:B------:R0:W1:Y:S02]  /*27930*/  SHFL.IDX P6, R14, R13, R12, R11 ;  /* 0x0000000c0d0e7389 */ /* 0x00006400000c000b */
[----:B01----:R-:W-:Y:S01]  /*27940*/  ENDCOLLECTIVE ;  /* 0x000000000000791b */ /* 0x003fe20003800000 */
.L_x_919:
[----:B------:R-:W-:Y:S01]  /*27950*/  SEL R58, R43, R60, P0 ;  /* 0x0000003c2b3a7207 */ /* 0x000fe20000000000 */
[----:B------:R-:W-:Y:S02]  /*27960*/  IMAD.MOV.U32 R13, RZ, RZ, R66 ;  /* 0x000000ffff0d7224 */ /* 0x000fe400078e0042 */
[----:B------:R-:W-:Y:S01]  /*27970*/  IMAD.MOV.U32 R12, RZ, RZ, R7 ;  /* 0x000000ffff0c7224 */ /* 0x000fe200078e0007 */
[----:B------:R-:W-:-:S07]  /*27980*/  MOV R64, R14 ;  /* 0x0000000e00407202 */ /* 0x000fce0000000f00 */
[----:B------:R-:W-:Y:S05]  /*27990*/  WARPSYNC.COLLECTIVE R15, `(.L_x_920) ;  /* 0x000000000f087348 */ /* 0x000fea0003c00000 */
[----:B------:R0:W1:Y:S02]  /*279a0*/  SHFL.IDX P6, R14, R13, R12, R11 ;  /* 0x0000000c0d0e7389 */ /* 0x00006400000c000b */
[----:B01----:R-:W-:Y:S01]  /*279b0*/  ENDCOLLECTIVE ;  /* 0x000000000000791b */ /* 0x003fe20003800000 */
.L_x_920:
[----:B------:R-:W-:Y:S02]  /*279c0*/  IMAD.MOV.U32 R13, RZ, RZ, R68 ;  /* 0x000000ffff0d7224 */ /* 0x000fe400078e0044 */
[----:B------:R-:W-:Y:S01]  /*279d0*/  IMAD.MOV.U32 R12, RZ, RZ, R3 ;  /* 0x000000ffff0c7224 */ /* 0x000fe200078e0003 */
[----:B------:R-:W-:-:S07]  /*279e0*/  MOV R45, R14 ;  /* 0x0000000e002d7202 */ /* 0x000fce0000000f00 */
[----:B------:R-:W-:Y:S05]  /*279f0*/  WARPSYNC.COLLECTIVE R15, `(.L_x_921) ;  /* 0x000000000f087348 */ /* 0x000fea0003c00000 */
[----:B------:R0:W1:Y:S02]  /*27a00*/  SHFL.IDX P6, R14, R13, R12, R11 ;  /* 0x0000000c0d0e7389 */ /* 0x00006400000c000b */
[----:B01----:R-:W-:Y:S01]  /*27a10*/  ENDCOLLECTIVE ;  /* 0x000000000000791b */ /* 0x003fe20003800000 */
.L_x_921:
[----:B------:R-:W-:Y:S01]  /*27a20*/  SEL R62, R45, R64, P0 ;  /* 0x000000402d3e7207 */ /* 0x000fe20000000000 */
[----:B------:R-:W-:Y:S02]  /*27a30*/  IMAD.MOV.U32 R13, RZ, RZ, R70 ;  /* 0x000000ffff0d7224 */ /* 0x000fe400078e0046 */
[----:B------:R-:W-:Y:S01]  /*27a40*/  IMAD.MOV.U32 R12, RZ, RZ, R7 ;  /* 0x000000ffff0c7224 */ /* 0x000fe200078e0007 */
[----:B------:R-:W-:-:S07]  /*27a50*/  MOV R68, R14 ;  /* 0x0000000e00447202 */ /* 0x000fce0000000f00 */
[----:B------:R-:W-:Y:S05]  /*27a60*/  WARPSYNC.COLLECTIVE R15, `(.L_x_922) ;  /* 0x000000000f087348 */ /* 0x000fea0003c00000 */
[----:B------:R0:W1:Y:S02]  /*27a70*/  SHFL.IDX P6, R14, R13, R12, R11 ;  /* 0x0000000c0d0e7389 */ /* 0x00006400000c000b */
[----:B01----:R-:W-:Y:S01]  /*27a80*/  ENDCOLLECTIVE ;  /* 0x000000000000791b */ /* 0x003fe20003800000 */
.L_x_922:
[----:B------:R-:W-:Y:S02]  /*27a90*/  IMAD.MOV.U32 R13, RZ, RZ, R72 ;  /* 0x000000ffff0d7224 */ /* 0x000fe400078e0048 */
[----:B------:R-:W-:Y:S01]  /*27aa0*/  IMAD.MOV.U32 R12, RZ, RZ, R3 ;  /* 0x000000ffff0c7224 */ /* 0x000fe200078e0003 */
[----:B------:R-:W-:-:S07]  /*27ab0*/  MOV R47, R14 ;  /* 0x0000000e002f7202 */ /* 0x000fce0000000f00 */
[----:B------:R-:W-:Y:S05]  /*27ac0*/  WARPSYNC.COLLECTIVE R15, `(.L_x_923) ;  /* 0x000000000f087348 */ /* 0x000fea0003c00000 */
[----:B------:R0:W1:Y:S02]  /*27ad0*/  SHFL.IDX P6, R14, R13, R12, R11 ;  /* 0x0000000c0d0e7389 */ /* 0x00006400000c000b */
[----:B01----:R-:W-:Y:S01]  /*27ae0*/  ENDCOLLECTIVE ;  /* 0x000000000000791b */ /* 0x003fe20003800000 */
.L_x_923:
[----:B------:R-:W-:Y:S01]  /*27af0*/  SEL R66, R47, R68, P0 ;  /* 0x000000442f427207 */ /* 0x000fe20000000000 */
[----:B------:R-:W-:Y:S02]  /*27b00*/  IMAD.MOV.U32 R13, RZ, RZ, R74 ;  /* 0x000000ffff0d7224 */ /* 0x000fe400078e004a */
[----:B------:R-:W-:Y:S01]  /*27b10*/  IMAD.MOV.U32 R12, RZ, RZ, R7 ;  /* 0x000000ffff0c7224 */ /* 0x000fe200078e0007 */
[----:B------:R-:W-:-:S07]  /*27b20*/  MOV R72, R14 ;  /* 0x0000000e00487202 */ /* 0x000fce0000000f00 */
[----:B------:R-:W-:Y:S05]  /*27b30*/  WARPSYNC.COLLECTIVE R15, `(.L_x_924) ;  /* 0x000000000f087348 */ /* 0x000fea0003c00000 */
[----:B------:R0:W1:Y:S02]  /*27b40*/  SHFL.IDX P6, R14, R13, R12, R11 ;  /* 0x0000000c0d0e7389 */ /* 0x00006400000c000b */
[----:B01----:R-:W-:Y:S01]  /*27b50*/  ENDCOLLECTIVE ;  /* 0x000000000000791b */ /* 0x003fe20003800000 */
.L_x_924:
[----:B------:R-:W-:Y:S02]  /*27b60*/  IMAD.MOV.U32 R13, RZ, RZ, R78 ;  /* 0x000000ffff0d7224 */ /* 0x000fe400078e004e */
[----:B------:R-:W-:Y:S01]  /*27b70*/  IMAD.MOV.U32 R12, RZ, RZ, R3 ;  /* 0x000000ffff0c7224 */ /* 0x000fe200078e0003 */
[----:B------:R-:W-:-:S07]  /*27b80*/  MOV R49, R14 ;  /* 0x0000000e00317202 */ /* 0x000fce0000000f00 */
[----:B------:R-:W-:Y:S05]  /*27b90*/  WARPSYNC.COLLECTIVE R15, `(.L_x_925) ;  /* 0x000000000f087348 */ /* 0x000fea0003c00000 */
[----:B------:R0:W1:Y:S02]  /*27ba0*/  SHFL.IDX P6, R14, R13, R12, R11 ;  /* 0x0000000c0d0e7389 */ /* 0x00006400000c000b */
[----:B01----:R-:W-:Y:S01]  /*27bb0*/  ENDCOLLECTIVE ;  /* 0x000000000000791b */ /* 0x003fe20003800000 */
.L_x_925:
[----:B------:R-:W-:Y:S01]  /*27bc0*/  SEL R70, R49, R72, P0 ;  /* 0x0000004831467207 */ /* 0x000fe20000000000 */
[----:B------:R-:W-:Y:S02]  /*27bd0*/  IMAD.MOV.U32 R13, RZ, RZ, R80 ;  /* 0x000000ffff0d7224 */ /* 0x000fe400078e0050 */
[----:B------:R-:W-:Y:S01]  /*27be0*/  IMAD.MOV.U32 R12, RZ, RZ, R7 ;  /* 0x000000ffff0c7224 */ /* 0x000fe200078e0007 */
[----:B------:R-:W-:-:S07]  /*27bf0*/  MOV R78, R14 ;  /* 0x0000000e004e7202 */ /* 0x000fce0000000f00 */
[----:B------:R-:W-:Y:S05]  /*27c00*/  WARPSYNC.COLLECTIVE R15, `(.L_x_926) ;  /* 0x000000000f087348 */ /* 0x000fea0003c00000 */
[----:B------:R0:W1:Y:S02]  /*27c10*/  SHFL.IDX P6, R14, R13, R12, R11 ;  /* 0x0000000c0d0e7389 */ /* 0x00006400000c000b */
[----:B01----:R-:W-:Y:S01]  /*27c20*/  ENDCOLLECTIVE ;  /* 0x000000000000791b */ /* 0x003fe20003800000 */
.L_x_926:
[----:B------:R-:W-:Y:S02]  /*27c30*/  IMAD.MOV.U32 R13, RZ, RZ, R82 ;  /* 0x000000ffff0d7224 */ /* 0x000fe400078e0052 */
[----:B------:R-:W-:Y:S01]  /*27c40*/  IMAD.MOV.U32 R12, RZ, RZ, R3 ;  /* 0x000000ffff0c7224 */ /* 0x000fe200078e0003 */
[----:B------:R-:W-:-:S07]  /*27c50*/  MOV R51, R14 ;  /* 0x0000000e00337202 */ /* 0x000fce0000000f00 */
[----:B------:R-:W-:Y:S05]  /*27c60*/  WARPSYNC.COLLECTIVE R15, `(.L_x_927) ;  /* 0x000000000f087348 */ /* 0x000fea0003c00000 */
[----:B------:R0:W1:Y:S02]  /*27c70*/  SHFL.IDX P6, R14, R13, R12, R11 ;  /* 0x0000000c0d0e7389 */ /* 0x00006400000c000b */
[----:B01----:R-:W-:Y:S01]  /*27c80*/  ENDCOLLECTIVE ;  /* 0x000000000000791b */ /* 0x003fe20003800000 */
.L_x_927:
[----:B------:R-:W-:Y:S01]  /*27c90*/  SEL R74, R51, R78, P0 ;  /* 0x0000004e334a7207 */ /* 0x000fe20000000000 */
[----:B------:R-:W-:Y:S02]  /*27ca0*/  IMAD.MOV.U32 R13, RZ, RZ, R84 ;  /* 0x000000ffff0d7224 */ /* 0x000fe400078e0054 */
[----:B------:R-:W-:Y:S01]  /*27cb0*/  IMAD.MOV.U32 R12, RZ, RZ, R7 ;  /* 0x000000ffff0c7224 */ /* 0x000fe200078e0007 */
[----:B------:R-:W-:-:S07]  /*27cc0*/  MOV R82, R14 ;  /* 0x0000000e00527202 */ /* 0x000fce0000000f00 */
[----:B------:R-:W-:Y:S05]  /*27cd0*/  WARPSYNC.COLLECTIVE R15, `(.L_x_928) ;  /* 0x000000000f087348 */ /* 0x000fea0003c00000 */
[----:B------:R0:W1:Y:S02]  /*27ce0*/  SHFL.IDX P6, R14, R13, R12, R11 ;  /* 0x0000000c0d0e7389 */ /* 0x00006400000c000b */
[----:B01----:R-:W-:Y:S01]  /*27cf0*/  ENDCOLLECTIVE ;  /* 0x000000000000791b */ /* 0x003fe20003800000 */
.L_x_928:
[----:B------:R-:W-:Y:S02]  /*27d00*/  IMAD.MOV.U32 R13, RZ, RZ, R86 ;  /* 0x000000ffff0d7224 */ /* 0x000fe400078e0056 */
[----:B------:R-:W-:Y:S01]  /*27d10*/  IMAD.MOV.U32 R12, RZ, RZ, R3 ;  /* 0x000000ffff0c7224 */ /* 0x000fe200078e0003 */
[----:B------:R-:W-:-:S07]  /*27d20*/  MOV R53, R14 ;  /* 0x0000000e00357202 */ /* 0x000fce0000000f00 */
[----:B------:R-:W-:Y:S05]  /*27d30*/  WARPSYNC.COLLECTIVE R15, `(.L_x_929) ;  /* 0x000000000f087348 */ /* 0x000fea0003c00000 */
[----:B------:R0:W1:Y:S02]  /*27d40*/  SHFL.IDX P6, R14, R13, R12, R11 ;  /* 0x0000000c0d0e7389 */ /* 0x00006400000c000b */
[----:B01----:R-:W-:Y:S01]  /*27d50*/  ENDCOLLECTIVE ;  /* 0x000000000000791b */ /* 0x003fe20003800000 */
.L_x_929:
[----:B------:R-:W-:Y:S02]  /*27d60*/  IMAD.MOV.U32 R13, RZ, RZ, R88 ;  /* 0x000000ffff0d7224 */ /* 0x000fe400078e0058 */
[----:B------:R-:W-:Y:S01]  /*27d70*/  IMAD.MOV.U32 R12, RZ, RZ, R7 ;  /* 0x000000ffff0c7224 */ /* 0x000fe200078e0007 */
[----:B------:R-:W-:-:S07]  /*27d80*/  MOV R86, R14 ;  /* 0x0000000e00567202 */ /* 0x000fce0000000f00 */
[----:B------:R-:W-:Y:S05]  /*27d90*/  WARPSYNC.COLLECTIVE R15, `(.L_x_930) ;  /* 0x000000000f087348 */ /* 0x000fea0003c00000 */
[----:B------:R0:W1:Y:S02]  /*27da0*/  SHFL.IDX P6, R14, R13, R12, R11 ;  /* 0x0000000c0d0e7389 */ /* 0x00006400000c000b */
[----:B01----:R-:W-:Y:S01]  /*27db0*/  ENDCOLLECTIVE ;  /* 0x000000000000791b */ /* 0x003fe20003800000 */
.L_x_930:
[----:B------:R-:W-:Y:S02]  /*27dc0*/  IMAD.MOV.U32 R13, RZ, RZ, R90 ;  /* 0x000000ffff0d7224 */ /* 0x000fe400078e005a */
[----:B------:R-:W-:Y:S01]  /*27dd0*/  IMAD.MOV.U32 R12, RZ, RZ, R3 ;  /* 0x000000ffff0c7224 */ /* 0x000fe200078e0003 */
[----:B------:R-:W-:-:S07]  /*27de0*/  MOV R57, R14 ;  /* 0x0000000e00397202 */ /* 0x000fce0000000f00 */
[----:B------:R-:W-:Y:S05]  /*27df0*/  WARPSYNC.COLLECTIVE R15, `(.L_x_931) ;  /* 0x000000000f087348 */ /* 0x000fea0003c00000 */
[----:B------:R0:W1:Y:S02]  /*27e00*/  SHFL.IDX P6, R14, R13, R12, R11 ;  /* 0x0000000c0d0e7389 */ /* 0x00006400000c000b */
[----:B01----:R-:W-:Y:S01]  /*27e10*/  ENDCOLLECTIVE ;  /* 0x000000000000791b */ /* 0x003fe20003800000 */
.L_x_931:
[----:B------:R-:W-:Y:S02]  /*27e20*/  IMAD.MOV.U32 R13, RZ, RZ, R92 ;  /* 0x000000ffff0d7224 */ /* 0x000fe400078e005c */
[----:B------:R-:W-:Y:S01]  /*27e30*/  IMAD.MOV.U32 R12, RZ, RZ, R7 ;  /* 0x000000ffff0c7224 */ /* 0x000fe200078e0007 */
[----:B------:R-:W-:-:S07]  /*27e40*/  MOV R90, R14 ;  /* 0x0000000e005a7202 */ /* 0x000fce0000000f00 */
[----:B------:R-:W-:Y:S05]  /*27e50*/  WARPSYNC.COLLECTIVE R15, `(.L_x_932) ;  /* 0x000000000f087348 */ /* 0x000fea0003c00000 */
[----:B------:R0:W1:Y:S02]  /*27e60*/  SHFL.IDX P6, R14, R13, R12, R11 ;  /* 0x0000000c0d0e7389 */ /* 0x00006400000c000b */
[----:B01----:R-:W-:Y:S01]  /*27e70*/  ENDCOLLECTIVE ;  /* 0x000000000000791b */ /* 0x003fe20003800000 */
.L_x_932:
[----:B------:R-:W-:Y:S02]  /*27e80*/  IMAD.MOV.U32 R13, RZ, RZ, R94 ;  /* 0x000000ffff0d7224 */ /* 0x000fe400078e005e */
[----:B------:R-:W-:Y:S01]  /*27e90*/  IMAD.MOV.U32 R12, RZ, RZ, R3 ;  /* 0x000000ffff0c7224 */ /* 0x000fe200078e0003 */
[----:B------:R-:W-:-:S07]  /*27ea0*/  MOV R61, R14 ;  /* 0x0000000e003d7202 */ /* 0x000fce0000000f00 */
[----:B------:R-:W-:Y:S05]  /*27eb0*/  WARPSYNC.COLLECTIVE R15, `(.L_x_933) ;  /* 0x000000000f087348 */ /* 0x000fea0003c00000 */
[----:B------:R0:W1:Y:S02]  /*27ec0*/  SHFL.IDX P6, R14, R13, R12, R11 ;  /* 0x0000000c0d0e7389 */ /* 0x00006400000c000b */
[----:B01----:R-:W-:Y:S01]  /*27ed0*/  ENDCOLLECTIVE ;  /* 0x000000000000791b */ /* 0x003fe20003800000 */
.L_x_933:
[----:B------:R-:W-:Y:S02]  /*27ee0*/  IMAD.MOV.U32 R13, RZ, RZ, R96 ;  /* 0x000000ffff0d7224 */ /* 0x000fe400078e0060 */
[----:B------:R-:W-:Y:S01]  /*27ef0*/  IMAD.MOV.U32 R12, RZ, RZ, R7 ;  /* 0x000000ffff0c7224 */ /* 0x000fe200078e0007 */
[----:B------:R-:W-:-:S07]  /*27f00*/  MOV R94, R14 ;  /* 0x0000000e005e7202 */ /* 0x000fce0000000f00 */
[----:B------:R-:W-:Y:S05]  /*27f10*/  WARPSYNC.COLLECTIVE R15, `(.L_x_934) ;  /* 0x000000000f087348 */ /* 0x000fea0003c00000 */
[----:B------:R0:W1:Y:S02]  /*27f20*/  SHFL.IDX P6, R14, R13, R12, R11 ;  /* 0x0000000c0d0e7389 */ /* 0x00006400000c000b */
[----:B01----:R-:W-:Y:S01]  /*27f30*/  ENDCOLLECTIVE ;  /* 0x000000000000791b */ /* 0x003fe20003800000 */
.L_x_934:
[----:B------:R-:W-:Y:S02]  /*27f40*/  IMAD.MOV.U32 R13, RZ, RZ, R98 ;  /* 0x000000ffff0d7224 */ /* 0x000fe400078e0062 */
[----:B------:R-:W-:Y:S01]  /*27f50*/  IMAD.MOV.U32 R12, RZ, RZ, R3 ;  /* 0x000000ffff0c7224 */ /* 0x000fe200078e0003 */
[----:B------:R-:W-:-:S07]  /*27f60*/  MOV R65, R14 ;  /* 0x0000000e00417202 */ /* 0x000fce0000000f00 */
[----:B------:R-:W-:Y:S05]  /*27f70*/  WARPSYNC.COLLECTIVE R15, `(.L_x_935) ;  /* 0x000000000f087348 */ /* 0x000fea0003c00000 */
[----:B------:R0:W1:Y:S02]  /*27f80*/  SHFL.IDX P6, R14, R13, R12, R11 ;  /* 0x0000000c0d0e7389 */ /* 0x00006400000c000b */
[----:B01----:R-:W-:Y:S01]  /*27f90*/  ENDCOLLECTIVE ;  /* 0x000000000000791b */ /* 0x003fe20003800000 */
.L_x_935:
[----:B------:R-:W-:Y:S01]  /*27fa0*/  SEL R27, R65, R94, P0 ;  /* 0x0000005e411b7207 */ /* 0x000fe20000000000 */
[----:B------:R-:W-:Y:S02]  /*27fb0*/  IMAD.MOV.U32 R13, RZ, RZ, R100 ;  /* 0x000000ffff0d7224 */ /* 0x000fe400078e0064 */
[----:B------:R-:W-:Y:S01]  /*27fc0*/  IMAD.MOV.U32 R12, RZ, RZ, R7 ;  /* 0x000000ffff0c7224 */ /* 0x000fe200078e0007 */
[----:B------:R-:W-:-:S07]  /*27fd0*/  MOV R98, R14 ;  /* 0x0000000e00627202 */ /* 0x000fce0000000f00 */
[----:B------:R-:W-:Y:S05]  /*27fe0*/  WARPSYNC.COLLECTIVE R15, `(.L_x_936) ;  /* 0x000000000f087348 */ /* 0x000fea0003c00000 */
[----:B------:R0:W1:Y:S02]  /*27ff0*/  SHFL.IDX P6, R14, R13, R12, R11 ;  /* 0x0000000c0d0e7389 */ /* 0x00006400000c000b */
[----:B01----:R-:W-:Y:S01]  /*28000*/  ENDCOLLECTIVE ;  /* 0x000000000000791b */ /* 0x003fe20003800000 */
.L_x_936:
[----:B------:R-:W-:Y:S02]  /*28010*/  IMAD.MOV.U32 R13, RZ, RZ, R108 ;  /* 0x000000ffff0d7224 */ /* 0x000fe400078e006c */
[----:B------:R-:W-:Y:S01]  /*28020*/  IMAD.MOV.U32 R12, RZ, RZ, R3 ;  /* 0x000000ffff0c7224 */ /* 0x000fe200078e0003 */
[----:B------:R-:W-:-:S07]  /*28030*/  MOV R69, R14 ;  /* 0x0000000e00457202 */ /* 0x000fce0000000f00 */
[----:B------:R-:W-:Y:S05]  /*28040*/  WARPSYNC.COLLECTIVE R15, `(.L_x_937) ;  /* 0x000000000f087348 */ /* 0x000fea0003c00000 */
[----:B------:R0:W1:Y:S02]  /*28050*/  SHFL.IDX P6, R14, R13, R12, R11 ;  /* 0x0000000c0d0e7389 */ /* 0x00006400000c000b */
[----:B01----:R-:W-:Y:S01]  /*28060*/  ENDCOLLECTIVE ;  /* 0x000000000000791b */ /* 0x003fe20003800000 */
.L_x_937:
[----:B------:R-:W-:Y:S02]  /*28070*/  IMAD.MOV.U32 R13, RZ, RZ, R110 ;  /* 0x000000ffff0d7224 */ /* 0x000fe400078e006e */
[----:B------:R-:W-:Y:S01]  /*28080*/  IMAD.MOV.U32 R12, RZ, RZ, R7 ;  /* 0x000000ffff0c7224 */ /* 0x000fe200078e0007 */
[----:B------:R-:W-:-:S07]  /*28090*/  MOV R108, R14 ;  /* 0x0000000e006c7202 */ /* 0x000fce0000000f00 */
[----:B------:R-:W-:Y:S05]  /*280a0*/  WARPSYNC.COLLECTIVE R15, `(.L_x_938) ;  /* 0x000000000f087348 */ /* 0x000fea0003c00000 */
[----:B------:R0:W1:Y:S02]  /*280b0*/  SHFL.IDX P6, R14, R13, R12, R11 ;  /* 0x0000000c0d0e7389 */ /* 0x00006400000c000b */
[----:B01----:R-:W-:Y:S01]  /*280c0*/  ENDCOLLECTIVE ;  /* 0x000000000000791b */ /* 0x003fe20003800000 */
.L_x_938:
[----:B------:R-:W-:Y:S02]  /*280d0*/  IMAD.MOV.U32 R13, RZ, RZ, R112 ;  /* 0x000000ffff0d7224 */ /* 0x000fe400078e0070 */
[----:B------:R-:W-:Y:S01]  /*280e0*/  IMAD.MOV.U32 R12, RZ, RZ, R3 ;  /* 0x000000ffff0c7224 */ /* 0x000fe200078e0003 */
[----:B------:R-:W-:-:S07]  /*280f0*/  MOV R107, R14 ;  /* 0x0000000e006b7202 */ /* 0x000fce0000000f00 */
[----:B------:R-:W-:Y:S05]  /*28100*/  WARPSYNC.COLLECTIVE R15, `(.L_x_939) ;  /* 0x000000000f087348 */ /* 0x000fea0003c00000 */
[----:B------:R0:W1:Y:S02]  /*28110*/  SHFL.IDX P6, R14, R13, R12, R11 ;  /* 0x0000000c0d0e7389 */ /* 0x00006400000c000b */
[----:B01----:R-:W-:Y:S01]  /*28120*/  ENDCOLLECTIVE ;  /* 0x000000000000791b */ /* 0x003fe20003800000 */
.L_x_939:
[----:B------:R-:W-:Y:S02]  /*28130*/  IMAD.MOV.U32 R13, RZ, RZ, R114 ;  /* 0x000000ffff0d7224 */ /* 0x000fe400078e0072 */
[----:B------:R-:W-:Y:S01]  /*28140*/  IMAD.MOV.U32 R12, RZ, RZ, R7 ;  /* 0x000000ffff0c7224 */ /* 0x000fe200078e0007 */
[----:B------:R-:W-:-:S07]  /*28150*/  MOV R112, R14 ;  /* 0x0000000e00707202 */ /* 0x000fce0000000f00 */
[----:B------:R-:W-:Y:S05]  /*28160*/  WARPSYNC.COLLECTIVE R15, `(.L_x_940) ;  /* 0x000000000f087348 */ /* 0x000fea0003c00000 */
[----:B------:R0:W1:Y:S02]  /*28170*/  SHFL.IDX P6, R14, R13, R12, R11 ;  /* 0x0000000c0d0e7389 */ /* 0x00006400000c000b */
[----:B01----:R-:W-:Y:S01]  /*28180*/  ENDCOLLECTIVE ;  /* 0x000000000000791b */ /* 0x003fe20003800000 */
.L_x_940:
[----:B------:R-:W-:Y:S02]  /*28190*/  IMAD.MOV.U32 R13, RZ, RZ, R116 ;  /* 0x000000ffff0d7224 */ /* 0x000fe400078e0074 */
[----:B------:R-:W-:Y:S01]  /*281a0*/  IMAD.MOV.U32 R12, RZ, RZ, R3 ;  /* 0x000000ffff0c7224 */ /* 0x000fe200078e0003 */
[----:B------:R-:W-:-:S07]  /*281b0*/  MOV R109, R14 ;  /* 0x0000000e006d7202 */ /* 0x000fce0000000f00 */
[----:B------:R-:W-:Y:S05]  /*281c0*/  WARPSYNC.COLLECTIVE R15, `(.L_x_941) ;  /* 0x000000000f087348 */ /* 0x000fea0003c00000 */
[----:B------:R0:W1:Y:S02]  /*281d0*/  SHFL.IDX P6, R14, R13, R12, R11 ;  /* 0x0000000c0d0e7389 */ /* 0x00006400000c000b */
[----:B01----:R-:W-:Y:S01]  /*281e0*/  ENDCOLLECTIVE ;  /* 0x000000000000791b */ /* 0x003fe20003800000 */
.L_x_941:
[----:B------:R-:W-:Y:S02]  /*281f0*/  IMAD.MOV.U32 R13, RZ, RZ, R118 ;  /* 0x000000ffff0d7224 */ /* 0x000fe400078e0076 */
[----:B------:R-:W-:Y:S01]  /*28200*/  IMAD.MOV.U32 R12, RZ, RZ, R7 ;  /* 0x000000ffff0c7224 */ /* 0x000fe200078e0007 */
[----:B------:R-:W-:-:S07]  /*28210*/  MOV R116, R14 ;  /* 0x0000000e00747202 */ /* 0x000fce0000000f00 */
[----:B------:R-:W-:Y:S05]  /*28220*/  WARPSYNC.COLLECTIVE R15, `(.L_x_942) ;  /* 0x000000000f087348 */ /* 0x000fea0003c00000 */
[----:B------:R0:W1:Y:S02]  /*28230*/  SHFL.IDX P6, R14, R13, R12, R11 ;  /* 0x0000000c0d0e7389 */ /* 0x00006400000c000b */
[----:B01----:R-:W-:Y:S01]  /*28240*/  ENDCOLLECTIVE ;  /* 0x000000000000791b */ /* 0x003fe20003800000 */
.L_x_942:
[----:B------:R-:W-:Y:S02]  /*28250*/  IMAD.MOV.U32 R13, RZ, RZ, R120 ;  /* 0x000000ffff0d7224 */ /* 0x000fe400078e0078 */
[----:B------:R-:W-:Y:S01]  /*28260*/  IMAD.MOV.U32 R12, RZ, RZ, R3 ;  /* 0x000000ffff0c7224 */ /* 0x000fe200078e0003 */
[----:B------:R-:W-:-:S07]  /*28270*/  MOV R111, R14 ;  /* 0x0000000e006f7202 */ /* 0x000fce0000000f00 */
[----:B------:R-:W-:Y:S05]  /*28280*/  WARPSYNC.COLLECTIVE R15, `(.L_x_943) ;  /* 0x000000000f087348 */ /* 0x000fea0003c00000 */
[----:B------:R0:W1:Y:S02]  /*28290*/  SHFL.IDX P6, R14, R13, R12, R11 ;  /* 0x0000000c0d0e7389 */ /* 0x00006400000c000b */
[----:B01----:R-:W-:Y:S01]  /*282a0*/  ENDCOLLECTIVE ;  /* 0x000000000000791b */ /* 0x003fe20003800000 */
.L_x_943:
[----:B------:R-:W-:Y:S02]  /*282b0*/  IMAD.MOV.U32 R13, RZ, RZ, R122 ;  /* 0x000000ffff0d7224 */ /* 0x000fe400078e007a */
[----:B------:R-:W-:Y:S01]  /*282c0*/  IMAD.MOV.U32 R12, RZ, RZ, R7 ;  /* 0x000000ffff0c7224 */ /* 0x000fe200078e0007 */
[----:B------:R-:W-:-:S07]  /*282d0*/  MOV R120, R14 ;  /* 0x0000000e00787202 */ /* 0x000fce0000000f00 */
[----:B------:R-:W-:Y:S05]  /*282e0*/  WARPSYNC.COLLECTIVE R15, `(.L_x_944) ;  /* 0x000000000f087348 */ /* 0x000fea0003c00000 */
[----:B------:R0:W1:Y:S02]  /*282f0*/  SHFL.IDX P6, R14, R13, R12, R11 ;  /* 0x0000000c0d0e7389 */ /* 0x00006400000c000b */
[----:B01----:R-:W-:Y:S01]  /*28300*/  ENDCOLLECTIVE ;  /* 0x000000000000791b */ /* 0x003fe20003800000 */
.L_x_944:
[----:B------:R-:W-:Y:S02]  /*28310*/  IMAD.MOV.U32 R13, RZ, RZ, R124 ;  /* 0x000000ffff0d7224 */ /* 0x000fe400078e007c */
[----:B------:R-:W-:Y:S01]  /*28320*/  IMAD.MOV.U32 R12, RZ, RZ, R3 ;  /* 0x000000ffff0c7224 */ /* 0x000fe200078e0003 */
[----:B------:R-:W-:-:S07]  /*28330*/  MOV R113, R14 ;  /* 0x0000000e00717202 */ /* 0x000fce0000000f00 */
[----:B------:R-:W-:Y:S05]  /*28340*/  WARPSYNC.COLLECTIVE R15, `(.L_x_945) ;  /* 0x000000000f087348 */ /* 0x000fea0003c00000 */
[----:B------:R0:W1:Y:S02]  /*28350*/  SHFL.IDX P6, R14, R13, R12, R11 ;  /* 0x0000000c0d0e7389 */ /* 0x00006400000c000b */
[----:B01----:R-:W-:Y:S01]  /*28360*/  ENDCOLLECTIVE ;  /* 0x000000000000791b */ /* 0x003fe20003800000 */
.L_x_945:
[----:B------:R-:W-:Y:S02]  /*28370*/  IMAD.MOV.U32 R13, RZ, RZ, R126 ;  /* 0x000000ffff0d7224 */ /* 0x000fe400078e007e */
[----:B------:R-:W-:Y:S01]  /*28380*/  IMAD.MOV.U32 R12, RZ, RZ, R7 ;  /* 0x000000ffff0c7224 */ /* 0x000fe200078e0007 */
[----:B------:R-:W-:-:S07]  /*28390*/  MOV R124, R14 ;  /* 0x0000000e007c7202 */ /* 0x000fce0000000f00 */
[----:B------:R-:W-:Y:S05]  /*283a0*/  WARPSYNC.COLLECTIVE R15, `(.L_x_946) ;  /* 0x000000000f087348 */ /* 0x000fea0003c00000 */
[----:B------:R0:W1:Y:S02]  /*283b0*/  SHFL.IDX P6, R14, R13, R12, R11 ;  /* 0x0000000c0d0e7389 */ /* 0x00006400000c000b */
[----:B01----:R-:W-:Y:S01]  /*283c0*/  ENDCOLLECTIVE ;  /* 0x000000000000791b */ /* 0x003fe20003800000 */
.L_x_946:
[----:B------:R-:W-:Y:S02]  /*283d0*/  IMAD.MOV.U32 R13, RZ, RZ, R128 ;  /* 0x000000ffff0d7224 */ /* 0x000fe400078e0080 */
[----:B------:R-:W-:Y:S01]  /*283e0*/  IMAD.MOV.U32 R12, RZ, RZ, R3 ;  /* 0x000000ffff0c7224 */ /* 0x000fe200078e0003 */
[----:B------:R-:W-:-:S07]  /*283f0*/  MOV R115, R14 ;  /* 0x0000000e00737202 */ /* 0x000fce0000000f00 */
[----:B------:R-:W-:Y:S05]  /*28400*/  WARPSYNC.COLLECTIVE R15, `(.L_x_947) ;  /* 0x000000000f087348 */ /* 0x000fea0003c00000 */
[----:B------:R0:W1:Y:S02]  /*28410*/  SHFL.IDX P6, R14, R13, R12, R11 ;  /* 0x0000000c0d0e7389 */ /* 0x00006400000c000b */
[----:B01----:R-:W-:Y:S01]  /*28420*/  ENDCOLLECTIVE ;  /* 0x000000000000791b */ /* 0x003fe20003800000 */
.L_x_947:
[----:B------:R-:W-:Y:S02]  /*28430*/  IMAD.MOV.U32 R13, RZ, RZ, R130 ;  /* 0x000000ffff0d7224 */ /* 0x000fe400078e0082 */
[----:B------:R-:W-:Y:S01]  /*28440*/  IMAD.MOV.U32 R12, RZ, RZ, R7 ;  /* 0x000000ffff0c7224 */ /* 0x000fe200078e0007 */
[----:B------:R-:W-:-:S07]  /*28450*/  MOV R55, R14 ;  /* 0x0000000e00377202 */ /* 0x000fce0000000f00 */
[----:B------:R-:W-:Y:S05]  /*28460*/  WARPSYNC.COLLECTIVE R15, `(.L_x_948) ;  /* 0x000000000f087348 */ /* 0x000fea0003c00000 */
[----:B------:R0:W1:Y:S02]  /*28470*/  SHFL.IDX P6, R14, R13, R12, R11 ;  /* 0x0000000c0d0e7389 */ /* 0x00006400000c000b */
[----:B01----:R-:W-:Y:S01]  /*28480*/  ENDCOLLECTIVE ;  /* 0x000000000000791b */ /* 0x003fe20003800000 */
.L_x_948:
[----:B------:R-:W-:Y:S02]  /*28490*/  IMAD.MOV.U32 R13, RZ, RZ, R132 ;  /* 0x000000ffff0d7224 */ /* 0x000fe400078e0084 */
[----:B------:R-:W-:Y:S01]  /*284a0*/  IMAD.MOV.U32 R12, RZ, RZ, R3 ;  /* 0x000000ffff0c7224 */ /* 0x000fe200078e0003 */
[----:B------:R-:W-:-:S07]  /*284b0*/  MOV R130, R14 ;  /* 0x0000000e00827202 */ /* 0x000fce0000000f00 */
[----:B------:R-:W-:Y:S05]  /*284c0*/  WARPSYNC.COLLECTIVE R15, `(.L_x_949) ;  /* 0x000000000f087348 */ /* 0x000fea0003c00000 */
[----:B------:R0:W1:Y:S02]  /*284d0*/  SHFL.IDX P6, R14, R13, R12, R11 ;  /* 0x0000000c0d0e7389 */ /* 0x00006400000c000b */
[----:B01----:R-:W-:Y:S01]  /*284e0*/  ENDCOLLECTIVE ;  /* 0x000000000000791b */ /* 0x003fe20003800000 */
.L_x_949:
[----:B------:R-:W-:Y:S02]  /*284f0*/  IMAD.MOV.U32 R13, RZ, RZ, R134 ;  /* 0x000000ffff0d7224 */ /* 0x000fe400078e0086 */
[----:B------:R-:W-:Y:S01]  /*28500*/  IMAD.MOV.U32 R12, RZ, RZ, R7 ;  /* 0x000000ffff0c7224 */ /* 0x000fe200078e0007 */
[----:B------:R-:W-:-:S07]  /*28510*/  MOV R59, R14 ;  /* 0x0000000e003b7202 */ /* 0x000fce0000000f00 */
[----:B------:R-:W-:Y:S05]  /*28520*/  WARPSYNC.COLLECTIVE R15, `(.L_x_950) ;  /* 0x000000000f087348 */ /* 0x000fea0003c00000 */
[----:B------:R0:W1:Y:S02]  /*28530*/  SHFL.IDX P6, R14, R13, R12, R11 ;  /* 0x0000000c0d0e7389 */ /* 0x00006400000c000b */
[----:B01----:R-:W-:Y:S01]  /*28540*/  ENDCOLLECTIVE ;  /* 0x000000000000791b */ /* 0x003fe20003800000 */
.L_x_950:
[----:B------:R-:W-:Y:S02]  /*28550*/  IMAD.MOV.U32 R13, RZ, RZ, R136 ;  /* 0x000000ffff0d7224 */ /* 0x000fe400078e0088 */
[----:B------:R-:W-:Y:S01]  /*28560*/  IMAD.MOV.U32 R12, RZ, RZ, R3 ;  /* 0x000000ffff0c7224 */ /* 0x000fe200078e0003 */
[----:B------:R-:W-:-:S07]  /*28570*/  MOV R134, R14 ;  /* 0x0000000e00867202 */ /* 0x000fce0000000f00 */
[----:B------:R-:W-:Y:S05]  /*28580*/  WARPSYNC.COLLECTIVE R15, `(.L_x_951) ;  /* 0x000000000f087348 */ /* 0x000fea0003c00000 */
[----:B------:R0:W1:Y:S02]  /*28590*/  SHFL.IDX P6, R14, R13, R12, R11 ;  /* 0x0000000c0d0e7389 */ /* 0x00006400000c000b */
[----:B01----:R-:W-:Y:S01]  /*285a0*/  ENDCOLLECTIVE ;  /* 0x000000000000791b */ /* 0x003fe20003800000 */
.L_x_951:
[----:B------:R-:W-:Y:S02]  /*285b0*/  IMAD.MOV.U32 R13, RZ, RZ, R138 ;  /* 0x000000ffff0d7224 */ /* 0x000fe400078e008a */
[----:B------:R-:W-:Y:S01]  /*285c0*/  IMAD.MOV.U32 R12, RZ, RZ, R7 ;  /* 0x000000ffff0c7224 */ /* 0x000fe200078e0007 */
[----:B------:R-:W-:-:S07]  /*285d0*/  MOV R63, R14 ;  /* 0x0000000e003f7202 */ /* 0x000fce0000000f00 */
[----:B------:R-:W-:Y:S05]  /*285e0*/  WARPSYNC.COLLECTIVE R15, `(.L_x_952) ;  /* 0x000000000f087348 */ /* 0x000fea0003c00000 */
[----:B------:R0:W1:Y:S02]  /*285f0*/  SHFL.IDX P6, R14, R13, R12, R11 ;  /* 0x0000000c0d0e7389 */ /* 0x00006400000c000b */
[----:B01----:R-:W-:Y:S01]  /*28600*/  ENDCOLLECTIVE ;  /* 0x000000000000791b */ /* 0x003fe20003800000 */
.L_x_952:
[----:B------:R-:W-:Y:S02]  /*28610*/  IMAD.MOV.U32 R13, RZ, RZ, R140 ;  /* 0x000000ffff0d7224 */ /* 0x000fe400078e008c */
[----:B------:R-:W-:Y:S01]  /*28620*/  IMAD.MOV.U32 R12, RZ, RZ, R3 ;  /* 0x000000ffff0c7224 */ /* 0x000fe200078e0003 */
[----:B------:R-:W-:-:S07]  /*28630*/  MOV R138, R14 ;  /* 0x0000000e008a7202 */ /* 0x000fce0000000f00 */
[----:B------:R-:W-:Y:S05]  /*28640*/  WARPSYNC.COLLECTIVE R15, `(.L_x_953) ;  /* 0x000000000f087348 */ /* 0x000fea0003c00000 */
[----:B------:R0:W1:Y:S02]  /*28650*/  SHFL.IDX P6, R14, R13, R12, R11 ;  /* 0x0000000c0d0e7389 */ /* 0x00006400000c000b */
[----:B01----:R-:W-:Y:S01]  /*28660*/  ENDCOLLECTIVE ;  /* 0x000000000000791b */ /* 0x003fe20003800000 */
.L_x_953:
[----:B------:R-:W-:Y:S02]  /*28670*/  IMAD.MOV.U32 R13, RZ, RZ, R142 ;  /* 0x000000ffff0d7224 */ /* 0x000fe400078e008e */
[----:B------:R-:W-:Y:S01]  /*28680*/  IMAD.MOV.U32 R12, RZ, RZ, R7 ;  /* 0x000000ffff0c7224 */ /* 0x000fe200078e0007 */
[----:B------:R-:W-:-:S07]  /*28690*/  MOV R67, R14 ;  /* 0x0000000e00437202 */ /* 0x000fce0000000f00 */
[----:B------:R-:W-:Y:S05]  /*286a0*/  WARPSYNC.COLLECTIVE R15, `(.L_x_954) ;  /* 0x000000000f087348 */ /* 0x000fea0003c00000 */
[----:B------:R0:W1:Y:S02]  /*286b0*/  SHFL.IDX P6, R14, R13, R12, R11 ;  /* 0x0000000c0d0e7389 */ /* 0x00006400000c000b */
[----:B01----:R-:W-:Y:S01]  /*286c0*/  ENDCOLLECTIVE ;  /* 0x000000000000791b */ /* 0x003fe20003800000 */
.L_x_954:
[----:B------:R-:W-:Y:S02]  /*286d0*/  IMAD.MOV.U32 R13, RZ, RZ, R144 ;  /* 0x000000ffff0d7224 */ /* 0x000fe400078e0090 */
[----:B------:R-:W-:Y:S01]  /*286e0*/  IMAD.MOV.U32 R12, RZ, RZ, R3 ;  /* 0x000000ffff0c7224 */ /* 0x000fe200078e0003 */
[----:B------:R-:W-:-:S07]  /*286f0*/  MOV R142, R14 ;  /* 0x0000000e008e7202 */ /* 0x000fce0000000f00 */
[----:B------:R-:W-:Y:S05]  /*28700*/  WARPSYNC.COLLECTIVE R15, `(.L_x_955) ;  /* 0x000000000f087348 */ /* 0x000fea0003c00000 */
[----:B------:R0:W1:Y:S02]  /*28710*/  SHFL.IDX P6, R14, R13, R12, R11 ;  /* 0x0000000c0d0e7389 */ /* 0x00006400000c000b */
[----:B01----:R-:W-:Y:S01]  /*28720*/  ENDCOLLECTIVE ;  /* 0x000000000000791b */ /* 0x003fe20003800000 */
.L_x_955:
[----:B------:R-:W-:Y:S02]  /*28730*/  IMAD.MOV.U32 R13, RZ, RZ, R146 ;  /* 0x000000ffff0d7224 */ /* 0x000fe400078e0092 */
[----:B------:R-:W-:Y:S01]  /*28740*/  IMAD.MOV.U32 R12, RZ, RZ, R7 ;  /* 0x000000ffff0c7224 */ /* 0x000fe200078e0007 */
[----:B------:R-:W-:-:S07]  /*28750*/  MOV R71, R14 ;  /* 0x0000000e00477202 */ /* 0x000fce0000000f00 */
[----:B------:R-:W-:Y:S05]  /*28760*/  WARPSYNC.COLLECTIVE R15, `(.L_x_956) ;  /* 0x000000000f087348 */ /* 0x000fea0003c00000 */
[----:B------:R0:W1:Y:S02]  /*28770*/  SHFL.IDX P6, R14, R13, R12, R11 ;  /* 0x0000000c0d0e7389 */ /* 0x00006400000c000b */
[----:B01----:R-:W-:Y:S01]  /*28780*/  ENDCOLLECTIVE ;  /* 0x000000000000791b */ /* 0x003fe20003800000 */
.L_x_956:
[----:B------:R-:W-:Y:S01]  /*28790*/  IMAD.MOV.U32 R13, RZ, RZ, R6 ;  /* 0x000000ffff0d7224 */ /* 0x000fe200078e0006 */
[----:B------:R-:W-:Y:S01]  /*287a0*/  SEL R6, R28, R9, P0 ;  /* 0x000000091c067207 */ /* 0x000fe20000000000 */
[----:B------:R-:W-:Y:S01]  /*287b0*/  IMAD.MOV.U32 R12, RZ, RZ, R3 ;  /* 0x000000ffff0c7224 */ /* 0x000fe200078e0003 */
[----:B------:R-:W-:Y:S02]  /*287c0*/  SEL R28, R36, R29, P0 ;  /* 0x0000001d241c7207 */ /* 0x000fe40000000000 */
[----:B------:R-:W-:Y:S02]  /*287d0*/  SEL R36, R40, R33, P0 ;  /* 0x0000002128247207 */ /* 0x000fe40000000000 */
[----:B------:R-:W-:Y:S02]  /*287e0*/  SEL R9, R86, R57, P0 ;  /* 0x0000003956097207 */ /* 0x000fe40000000000 */
[----:B------:R-:W-:Y:S02]  /*287f0*/  SEL R29, R98, R69, P0 ;  /* 0x00000045621d7207 */ /* 0x000fe40000000000 */
[----:B------:R-:W-:-:S07]  /*28800*/  MOV R146, R14 ;  /* 0x0000000e00927202 */ /* 0x000fce0000000f00 */
[----:B------:R-:W-:Y:S05]  /*28810*/  WARPSYNC.COLLECTIVE R15, `(.L_x_957) ;  /* 0x000000000f087348 */ /* 0x000fea0003c00000 */
[----:B------:R0:W1:Y:S02]  /*28820*/  SHFL.IDX P6, R14, R13, R12, R11 ;  /* 0x0000000c0d0e7389 */ /* 0x00006400000c000b */
[----:B01----:R-:W-:Y:S01]  /*28830*/  ENDCOLLECTIVE ;  /* 0x000000000000791b */ /* 0x003fe20003800000 */
.L_x_957:
[----:B------:R-:W-:Y:S01]  /*28840*/  IMAD.MOV.U32 R13, RZ, RZ, R5 ;  /* 0x000000ffff0d7224 */ /* 0x000fe200078e0005 */
[----:B------:R-:W-:Y:S01]  /*28850*/  SEL R5, R82, R53, P0 ;  /* 0x0000003552057207 */ /* 0x000fe20000000000 */
[----:B------:R-:W-:Y:S01]  /*28860*/  IMAD.MOV.U32 R12, RZ, RZ, R7 ;  /* 0x000000ffff0c7224 */ /* 0x000fe200078e0007 */
[----:B------:R-:W-:Y:S02]  /*28870*/  SEL R7, R53, R82, P0 ;  /* 0x0000005235077207 */ /* 0x000fe40000000000 */
[----:B------:R-:W-:Y:S02]  /*28880*/  SEL R53, R55, R130, P0 ;  /* 0x0000008237357207 */ /* 0x000fe40000000000 */
[----:B------:R-:W-:Y:S02]  /*28890*/  SEL R55, R130, R55, P0 ;  /* 0x0000003782377207 */ /* 0x000fe40000000000 */
[----:B------:R-:W-:-:S07]  /*288a0*/  MOV R75, R14 ;  /* 0x0000000e004b7202 */ /* 0x000fce0000000f00 */
[----:B------:R-:W-:Y:S05]  /*288b0*/  WARPSYNC.COLLECTIVE R15, `(.L_x_958) ;  /* 0x000000000f087348 */ /* 0x000fea0003c00000 */
[----:B------:R0:W1:Y:S02]  /*288c0*/  SHFL.IDX P6, R14, R13, R12, R11 ;  /* 0x0000000c0d0e7389 */ /* 0x00006400000c000b */
[----:B01----:R-:W-:Y:S01]  /*288d0*/  ENDCOLLECTIVE ;  /* 0x000000000000791b */ /* 0x003fe20003800000 */
.L_x_958:
[----:B------:R-:W-:Y:S02]  /*288e0*/  SEL R12, R32, R25, P0 ;  /* 0x00000019200c7207 */ /* 0x000fe40000000000 */
[----:B------:R-:W-:Y:S02]  /*288f0*/  SEL R11, R57, R86, P0 ;  /* 0x00000056390b7207 */ /* 0x000fe40000000000 */
[----:B------:R-:W-:Y:S02]  /*28900*/  SEL R13, R90, R61, P0 ;  /* 0x0000003d5a0d7207 */ /* 0x000fe40000000000 */
[----:B------:R-:W-:Y:S02]  /*28910*/  SEL R15, R61, R90, P0 ;  /* 0x0000005a3d0f7207 */ /* 0x000fe40000000000 */
[----:B------:R-:W-:Y:S02]  /*28920*/  SEL R57, R59, R134, P0 ;  /* 0x000000863b397207 */ /* 0x000fe40000000000 */
[----:B------:R-:W-:-:S02]  /*28930*/  MOV R20, R14 ;  /* 0x0000000e00147202 */ /* 0x000fc40000000f00 */
        /* <DEDUP_REMOVED lines=14> */
[----:B------:R-:W-:Y:S01]  /*28a20*/  IMAD.MOV.U32 R78, RZ, RZ, RZ ;  /* 0x000000ffff4e7224 */ /* 0x000fe200078e00ff */
        /* <DEDUP_REMOVED lines=16> */
[----:B------:R-:W-:Y:S01]  /*28b30*/  SEL R71, R146, R71, P0 ;  /* 0x0000004792477207 */ /* 0x000fe20000000000 */
[----:B------:R-:W-:Y:S06]  /*28b40*/  BRA `(.L_x_959) ;  /* 0xffffff2800b87947 */ /* 0x000fec000383ffff */
.L_x_677:
[----:B------:R-:W-:Y:S01]  /*28b50*/  IMAD.MOV.U32 R13, RZ, RZ, R2 ;  /* 0x000000ffff0d7224 */ /* 0x000fe200078e0002 */
[----:B------:R-:W-:Y:S01]  /*28b60*/  MOV R12, RZ ;  /* 0x000000ff000c7202 */ /* 0x000fe20000000f00 */
[----:B------:R-:W-:Y:S02]  /*28b70*/  IMAD.MOV.U32 R11, RZ, RZ, 0x181f ;  /* 0x0000181fff0b7424 */ /* 0x000fe400078e00ff */
[----:B------:R-:W-:-:S07]  /*28b80*/  IMAD.MOV.U32 R15, RZ, RZ, -0x1 ;  /* 0xffffffffff0f7424 */ /* 0x000fce00078e00ff */
[----:B01----:R-:W-:Y:S05]  /*28b90*/  WARPSYNC.COLLECTIVE R15, `(.L_x_960) ;  /* 0x000000000f087348 */ /* 0x003fea0003c00000 */
[----:B------:R2:W3:Y:S02]  /*28ba0*/  SHFL.IDX P6, R14, R13, R12, R11 ;  /* 0x0000000c0d0e7389 */ /* 0x0004e400000c000b */
[----:B0123--:R-:W-:Y:S01]  /*28bb0*/  ENDCOLLECTIVE ;  /* 0x000000000000791b */ /* 0x00ffe20003800000 */
.L_x_960:
[----:B------:R-:W-:Y:S01]  /*28bc0*/  IMAD.MOV.U32 R13, RZ, RZ, R0 ;  /* 0x000000ffff0d7224 */ /* 0x000fe200078e0000 */
[----:B------:R-:W-:-:S07]  /*28bd0*/  MOV R3, R14 ;  /* 0x0000000e00037202 */ /* 0x000fce0000000f00 */
[----:B------:R-:W-:Y:S05]  /*28be0*/  WARPSYNC.COLLECTIVE R15, `(.L_x_961) ;  /* 0x000000000f087348 */ /* 0x000fea0003c00000 */
[----:B------:R0:W1:Y:S02]  /*28bf0*/  SHFL.IDX P6, R14, R13, R12, R11 ;  /* 0x0000000c0d0e7389 */ /* 0x00006400000c000b */
[----:B01----:R-:W-:Y:S01]  /*28c00*/  ENDCOLLECTIVE ;  /* 0x000000000000791b */ /* 0x003fe20003800000 */
.L_x_961:
[----:B------:R-:W-:Y:S05]  /*28c10*/  BRA `(.L_x_962) ;  /* 0xffffff4800487947 */ /* 0x000fea000383ffff */
.L_x_680:
[----:B------:R-:W-:Y:S01]  /*28c20*/  BSSY B1, `(.L_x_963) ;  /* 0x0000008000017945 */ /* 0x000fe20003800000 */
[----:B---3--:R-:W-:Y:S01]  /*28c30*/  IMAD.MOV.U32 R13, RZ, RZ, R2 ;  /* 0x000000ffff0d7224 */ /* 0x008fe200078e0002 */
[----:B------:R-:W-:Y:S01]  /*28c40*/  MOV R12, 0x1 ;  /* 0x00000001000c7802 */ /* 0x000fe20000000f00 */
[----:B------:R-:W-:Y:S02]  /*28c50*/  IMAD.MOV.U32 R11, RZ, RZ, 0x181f ;  /* 0x0000181fff0b7424 */ /* 0x000fe400078e00ff */
[----:B------:R-:W-:-:S07]  /*28c60*/  IMAD.MOV.U32 R15, RZ, RZ, -0x1 ;  /* 0xffffffffff0f7424 */ /* 0x000fce00078e00ff */
[----:B012-4-:R-:W-:Y:S05]  /*28c70*/  WARPSYNC.COLLECTIVE R15, `(.L_x_964) ;  /* 0x000000000f087348 */ /* 0x017fea0003c00000 */
[----:B----4-:R3:W4:Y:S02]  /*28c80*/  SHFL.IDX P6, R14, R13, R12, R11 ;  /* 0x0000000c0d0e7389 */ /* 0x01072400000c000b */
[----:B01234-:R-:W-:Y:S01]  /*28c90*/  ENDCOLLECTIVE ;  /* 0x000000000000791b */ /* 0x01ffe20003800000 */
.L_x_964:
[----:B------:R-:W-:Y:S05]  /*28ca0*/  BSYNC B1 ;  /* 0x0000000000017941 */ /* 0x000fea0003800000 */
.L_x_963:
        /* <DEDUP_REMOVED lines=8> */
.L_x_965:
[----:B------:R-:W-:Y:S05]  /*28d30*/  BRA `(.L_x_966) ;  /* 0xffffff4800687947 */ /* 0x000fea000383ffff */
.L_x_683:
        /* <DEDUP_REMOVED lines=8> */
.L_x_968:
[----:B------:R-:W-:Y:S05]  /*28dc0*/  BSYNC B1 ;  /* 0x0000000000017941 */ /* 0x000fea0003800000 */
.L_x_967:
        /* <DEDUP_REMOVED lines=8> */
.L_x_969:
[----:B------:R-:W-:Y:S05]  /*28e50*/  BRA `(.L_x_970) ;  /* 0xffffff4800887947 */ /* 0x000fea000383ffff */
.L_x_686:
        /* <DEDUP_REMOVED lines=8> */
.L_x_972:
[----:B------:R-:W-:Y:S05]  /*28ee0*/  BSYNC B1 ;  /* 0x0000000000017941 */ /* 0x000fea0003800000 */
.L_x_971:
        /* <DEDUP_REMOVED lines=8> */
.L_x_973:
[----:B------:R-:W-:Y:S05]  /*28f70*/  BRA `(.L_x_974) ;  /* 0xffffff4800a87947 */ /* 0x000fea000383ffff */
.L_x_702:
[----:B0-----:R-:W0:Y:S01]  /*28f80*/  S2R R8, SR_TID.X ;  /* 0x0000000000087919 */ /* 0x001e220000002100 */
[----:B------:R-:W-:Y:S01]  /*28f90*/  BSSY B1, `(.L_x_975) ;  /* 0x000000a000017945 */ /* 0x000fe20003800000 */
[----:B------:R-:W-:Y:S01]  /*28fa0*/  MOV R12, RZ ;  /* 0x000000ff000c7202 */ /* 0x000fe20000000f00 */
[----:B------:R-:W-:Y:S02]  /*28fb0*/  IMAD.MOV.U32 R11, RZ, RZ, 0x1f ;  /* 0x0000001fff0b7424 */ /* 0x000fe400078e00ff */
[----:B------:R-:W-:Y:S01]  /*28fc0*/  IMAD.MOV.U32 R15, RZ, RZ, -0x1 ;  /* 0xffffffffff0f7424 */ /* 0x000fe200078e00ff */
[----:B0-----:R-:W-:-:S04]  /*28fd0*/  SHF.R.U32.HI R8, RZ, 0x5, R8 ;  /* 0x00000005ff087819 */ /* 0x001fc80000011608 */
[----:B------:R-:W-:-:S05]  /*28fe0*/  LOP3.LUT R8, R8, 0x3, RZ, 0xc0, !PT ;  /* 0x0000000308087812 */ /* 0x000fca00078ec0ff */
[----:B------:R-:W-:-:S07]  /*28ff0*/  IMAD.MOV.U32 R13, RZ, RZ, R8 ;  /* 0x000000ffff0d7224 */ /* 0x000fce00078e0008 */
[----:B------:R-:W-:Y:S05]  /*29000*/  WARPSYNC.COLLECTIVE R15, `(.L_x_976) ;  /* 0x000000000f087348 */ /* 0x000fea0003c00000 */
[----:B------:R0:W1:Y:S02]  /*29010*/  SHFL.IDX P6, R14, R13, R12, R11 ;  /* 0x0000000c0d0e7389 */ /* 0x00006400000c000b */
[----:B01----:R-:W-:Y:S01]  /*29020*/  ENDCOLLECTIVE ;  /* 0x000000000000791b */ /* 0x003fe20003800000 */
.L_x_976:
[----:B------:R-:W-:Y:S05]  /*29030*/  BSYNC B1 ;  /* 0x0000000000017941 */ /* 0x000fea0003800000 */
.L_x_975:
[----:B------:R-:W-:Y:S05]  /*29040*/  BRA `(.L_x_977) ;  /* 0xffffff5c00947947 */ /* 0x000fea000383ffff */
.L_x_704:
[----:B------:R-:W-:Y:S01]  /*29050*/  BSSY B1, `(.L_x_978) ;  /* 0x0000006000017945 */ /* 0x000fe20003800000 */
[----:B------:R-:W-:-:S07]  /*29060*/  MOV R15, 0xffffffff ;  /* 0xffffffff000f7802 */ /* 0x000fce0000000f00 */
[----:B01----:R-:W-:Y:S05]  /*29070*/  WARPSYNC.COLLECTIVE R15, `(.L_x_979) ;  /* 0x000000000f0c7348 */ /* 0x003fea0003c00000 */
[----:B------:R-:W-:Y:S02]  /*29080*/  ELECT P6, UR62, PT ;  /* 0x00000000003e782f */ /* 0x000fe400038c0000 */
[----:B------:R-:W-:Y:S01]  /*29090*/  MOV R14, UR62 ;  /* 0x0000003e000e7c02 */ /* 0x000fe20008000f00 */
[----:B01----:R-:W-:Y:S10]  /*290a0*/  ENDCOLLECTIVE ;  /* 0x000000000000791b */ /* 0x003ff40003800000 */
.L_x_979:
[----:B------:R-:W-:Y:S05]  /*290b0*/  BSYNC B1 ;  /* 0x0000000000017941 */ /* 0x000fea0003800000 */
.L_x_978:
[----:B------:R-:W-:Y:S05]  /*290c0*/  BRA `(.L_x_703) ;  /* 0xffffff5c008c7947 */ /* 0x000fea000383ffff */
.L_x_706:
[----:B-1----:R1:W2:Y:S02]  /*290d0*/  SYNCS.PHASECHK.TRANS64.TRYWAIT P0, [R23+URZ+0x38820], R5 ;  /* 0x03882005170075a7 */ /* 0x0022a4000800017f */
[----:B--2---:R-:W-:Y:S05]  /*290e0*/  @!P0 NANOSLEEP.SYNCS 0x989680 ;  /* 0x009896800000895d */ /* 0x004fea0003900000 */
[----:B------:R-:W2:Y:S02]  /*290f0*/  @!P0 SYNCS.PHASECHK.TRANS64 P0, [R23+URZ+0x38820], R5 ;  /* 0x03882005170085a7 */ /* 0x000ea4000800007f */
[----:B--2---:R-:W-:Y:S05]  /*29100*/  @!P0 BRA `(.L_x_706) ;  /* 0xfffffffc00f08947 */ /* 0x004fea000383ffff */
[----:B------:R-:W-:Y:S05]  /*29110*/  BRA `(.L_x_980) ;  /* 0xffffff5c009c7947 */ /* 0x000fea000383ffff */
.L_x_710:
[----:B0-----:R0:W2:Y:S02]  /*29120*/  SYNCS.PHASECHK.TRANS64.TRYWAIT P0, [R9+URZ+0x388a0], R8 ;  /* 0x0388a008090075a7 */ /* 0x0010a4000800017f */
[----:B--2---:R-:W-:Y:S05]  /*29130*/  @!P0 NANOSLEEP.SYNCS 0x989680 ;  /* 0x009896800000895d */ /* 0x004fea0003900000 */
[----:B------:R-:W2:Y:S02]  /*29140*/  @!P0 SYNCS.PHASECHK.TRANS64 P0, [R9+URZ+0x388a0], R8 ;  /* 0x0388a008090085a7 */ /* 0x000ea4000800007f */
[----:B--2---:R-:W-:Y:S05]  /*29150*/  @!P0 BRA `(.L_x_710) ;  /* 0xfffffffc00f08947 */ /* 0x004fea000383ffff */
[----:B------:R-:W-:Y:S05]  /*29160*/  BRA `(.L_x_981) ;  /* 0xffffff5c00b47947 */ /* 0x000fea000383ffff */
.L_x_716:
[----:B-1----:R1:W2:Y:S02]  /*29170*/  SYNCS.PHASECHK.TRANS64.TRYWAIT P0, [R9+URZ+0x388c0], R8 ;  /* 0x0388c008090075a7 */ /* 0x0022a4000800017f */
[----:B--2---:R-:W-:Y:S05]  /*29180*/  @!P0 NANOSLEEP.SYNCS 0x989680 ;  /* 0x009896800000895d */ /* 0x004fea0003900000 */
[----:B------:R-:W2:Y:S02]  /*29190*/  @!P0 SYNCS.PHASECHK.TRANS64 P0, [R9+URZ+0x388c0], R8 ;  /* 0x0388c008090085a7 */ /* 0x000ea4000800007f */
[----:B--2---:R-:W-:Y:S05]  /*291a0*/  @!P0 BRA `(.L_x_716) ;  /* 0xfffffffc00f08947 */ /* 0x004fea000383ffff */
[----:B------:R-:W-:Y:S05]  /*291b0*/  BRA `(.L_x_982) ;  /* 0xffffff6000707947 */ /* 0x000fea000383ffff */
.L_x_724:
[----:B0-----:R0:W2:Y:S02]  /*291c0*/  SYNCS.PHASECHK.TRANS64.TRYWAIT P1, [R8+URZ+0x388a0], R7 ;  /* 0x0388a007080075a7 */ /* 0x0010a4000802017f */
[----:B--2---:R-:W-:Y:S05]  /*291d0*/  @!P1 NANOSLEEP.SYNCS 0x989680 ;  /* 0x009896800000995d */ /* 0x004fea0003900000 */
[----:B------:R-:W2:Y:S02]  /*291e0*/  @!P1 SYNCS.PHASECHK.TRANS64 P1, [R8+URZ+0x388a0], R7 ;  /* 0x0388a007080095a7 */ /* 0x000ea4000802007f */
[----:B--2---:R-:W-:Y:S05]  /*291f0*/  @!P1 BRA `(.L_x_724) ;  /* 0xfffffffc00f09947 */ /* 0x004fea000383ffff */
[----:B------:R-:W-:Y:S05]  /*29200*/  BRA `(.L_x_983) ;  /* 0xffffff6400687947 */ /* 0x000fea000383ffff */
.L_x_730:
[----:B-1----:R1:W2:Y:S02]  /*29210*/  SYNCS.PHASECHK.TRANS64.TRYWAIT P1, [R8+URZ+0x388c0], R7 ;  /* 0x0388c007080075a7 */ /* 0x0022a4000802017f */
[----:B--2---:R-:W-:Y:S05]  /*29220*/  @!P1 NANOSLEEP.SYNCS 0x989680 ;  /* 0x009896800000995d */ /* 0x004fea0003900000 */
[----:B------:R-:W2:Y:S02]  /*29230*/  @!P1 SYNCS.PHASECHK.TRANS64 P1, [R8+URZ+0x388c0], R7 ;  /* 0x0388c007080095a7 */ /* 0x000ea4000802007f */
[----:B--2---:R-:W-:Y:S05]  /*29240*/  @!P1 BRA `(.L_x_730) ;  /* 0xfffffffc00f09947 */ /* 0x004fea000383ffff */
[----:B------:R-:W-:Y:S05]  /*29250*/  BRA `(.L_x_984) ;  /* 0xffffff6800207947 */ /* 0x000fea000383ffff */
.L_x_746:
[----:B------:R-:W0:Y:S01]  /*29260*/  S2R R20, SR_TID.X ;  /* 0x0000000000147919 */ /* 0x000e220000002100 */
[----:B------:R-:W-:Y:S01]  /*29270*/  BSSY B0, `(.L_x_985) ;  /* 0x000000a000007945 */ /* 0x000fe20003800000 */
[----:B------:R-:W-:Y:S01]  /*29280*/  IMAD.MOV.U32 R12, RZ, RZ, RZ ;  /* 0x000000ffff0c7224 */ /* 0x000fe200078e00ff */
[----:B------:R-:W-:Y:S01]  /*29290*/  MOV R11, 0x1f ;  /* 0x0000001f000b7802 */ /* 0x000fe20000000f00 */
[----:B------:R-:W-:Y:S01]  /*292a0*/  IMAD.MOV.U32 R15, RZ, RZ, -0x1 ;  /* 0xffffffffff0f7424 */ /* 0x000fe200078e00ff */
[----:B0-----:R-:W-:-:S04]  /*292b0*/  SHF.R.U32.HI R9, RZ, 0x5, R20 ;  /* 0x00000005ff097819 */ /* 0x001fc80000011614 */
[----:B------:R-:W-:-:S05]  /*292c0*/  LOP3.LUT R9, R9, 0x3, RZ, 0xc0, !PT ;  /* 0x0000000309097812 */ /* 0x000fca00078ec0ff */
[----:B------:R-:W-:-:S07]  /*292d0*/  IMAD.MOV.U32 R13, RZ, RZ, R9 ;  /* 0x000000ffff0d7224 */ /* 0x000fce00078e0009 */
[----:B-----5:R-:W-:Y:S05]  /*292e0*/  WARPSYNC.COLLECTIVE R15, `(.L_x_986) ;  /* 0x000000000f087348 */ /* 0x020fea0003c00000 */
[----:B------:R0:W1:Y:S02]  /*292f0*/  SHFL.IDX P6, R14, R13, R12, R11 ;  /* 0x0000000c0d0e7389 */ /* 0x00006400000c000b */
[----:B01---5:R-:W-:Y:S01]  /*29300*/  ENDCOLLECTIVE ;  /* 0x000000000000791b */ /* 0x023fe20003800000 */
.L_x_986:
[----:B------:R-:W-:Y:S05]  /*29310*/  BSYNC B0 ;  /* 0x0000000000007941 */ /* 0x000fea0003800000 */
.L_x_985:
[----:B------:R-:W-:Y:S05]  /*29320*/  BRA `(.L_x_987) ;  /* 0xffffff7400447947 */ /* 0x000fea000383ffff */
.L_x_749:
[----:B0-----:R0:W1:Y:S02]  /*29330*/  SYNCS.PHASECHK.TRANS64.TRYWAIT P0, [R6+URZ+0x38880], R25 ;  /* 0x03888019060075a7 */ /* 0x001064000800017f */
[----:B-1----:R-:W-:Y:S05]  /*29340*/  @!P0 NANOSLEEP.SYNCS 0x989680 ;  /* 0x009896800000895d */ /* 0x002fea0003900000 */
[----:B------:R-:W1:Y:S02]  /*29350*/  @!P0 SYNCS.PHASECHK.TRANS64 P0, [R6+URZ+0x38880], R25 ;  /* 0x03888019060085a7 */ /* 0x000e64000800007f */
[----:B-1----:R-:W-:Y:S05]  /*29360*/  @!P0 BRA `(.L_x_749) ;  /* 0xfffffffc00f08947 */ /* 0x002fea000383ffff */
[----:B------:R-:W-:Y:S05]  /*29370*/  BRA `(.L_x_988) ;  /* 0xffffff7400547947 */ /* 0x000fea000383ffff */
.L_x_750:
[----:B------:R-:W-:Y:S01]  /*29380*/  BSSY B0, `(.L_x_989) ;  /* 0x0000008000007945 */ /* 0x000fe20003800000 */
[----:B------:R-:W-:Y:S01]  /*29390*/  IMAD.MOV.U32 R13, RZ, RZ, R3 ;  /* 0x000000ffff0d7224 */ /* 0x000fe200078e0003 */
[----:B------:R-:W-:Y:S01]  /*293a0*/  MOV R12, RZ ;  /* 0x000000ff000c7202 */ /* 0x000fe20000000f00 */
[----:B------:R-:W-:Y:S02]  /*293b0*/  IMAD.MOV.U32 R11, RZ, RZ, 0x181f ;  /* 0x0000181fff0b7424 */ /* 0x000fe400078e00ff */
[----:B------:R-:W-:-:S07]  /*293c0*/  IMAD.MOV.U32 R15, RZ, RZ, -0x1 ;  /* 0xffffffffff0f7424 */ /* 0x000fce00078e00ff */
[----:B0-----:R-:W-:Y:S05]  /*293d0*/  WARPSYNC.COLLECTIVE R15, `(.L_x_990) ;  /* 0x000000000f087348 */ /* 0x001fea0003c00000 */
[----:B------:R1:W2:Y:S02]  /*293e0*/  SHFL.IDX P6, R14, R13, R12, R11 ;  /* 0x0000000c0d0e7389 */ /* 0x0002a400000c000b */
[----:B012---:R-:W-:Y:S01]  /*293f0*/  ENDCOLLECTIVE ;  /* 0x000000000000791b */ /* 0x007fe20003800000 */
.L_x_990:
[----:B------:R-:W-:Y:S05]  /*29400*/  BSYNC B0 ;  /* 0x0000000000007941 */ /* 0x000fea0003800000 */
.L_x_989:
[----:B------:R-:W-:Y:S01]  /*29410*/  IMAD.MOV.U32 R13, RZ, RZ, R2 ;  /* 0x000000ffff0d7224 */ /* 0x000fe200078e0002 */
[----:B------:R-:W-:Y:S01]  /*29420*/  MOV R11, 0x181f ;  /* 0x0000181f000b7802 */ /* 0x000fe20000000f00 */
[----:B------:R-:W-:Y:S01]  /*29430*/  IMAD.MOV.U32 R12, RZ, RZ, RZ ;  /* 0x000000ffff0c7224 */ /* 0x000fe200078e00ff */
[----:B------:R-:W-:Y:S01]  /*29440*/  MOV R5, R14 ;  /* 0x0000000e00057202 */ /* 0x000fe20000000f00 */
[----:B------:R-:W-:Y:S01]  /*29450*/  IMAD.MOV.U32 R15, RZ, RZ, -0x1 ;  /* 0xffffffffff0f7424 */ /* 0x000fe200078e00ff */
[----:B------:R-:W-:Y:S02]  /*29460*/  LOP3.LUT R26, R31, 0x80, RZ, 0xfc, !PT ;  /* 0x000000801f1a7812 */ /* 0x000fe400078efcff */
[----:B------:R-:W-:-:S13]  /*29470*/  ISETP.GE.AND P3, PT, R7, 0x11, PT ;  /* 0x000000110700780c */ /* 0x000fda0003f66270 */
[----:B------:R-:W-:Y:S05]  /*29480*/  WARPSYNC.COLLECTIVE R15, `(.L_x_991) ;  /* 0x000000000f087348 */ /* 0x000fea0003c00000 */
[----:B------:R0:W1:Y:S02]  /*29490*/  SHFL.IDX P6, R14, R13, R12, R11 ;  /* 0x0000000c0d0e7389 */ /* 0x00006400000c000b */
[----:B01----:R-:W-:Y:S01]  /*294a0*/  ENDCOLLECTIVE ;  /* 0x000000000000791b */ /* 0x003fe20003800000 */
.L_x_991:
[----:B------:R-:W-:Y:S02]  /*294b0*/  LOP3.LUT R22, R22, 0xffffffef, RZ, 0xc0, !PT ;  /* 0xffffffef16167812 */ /* 0x000fe400078ec0ff */
[C---:B------:R-:W-:Y:S02]  /*294c0*/  ISETP.GE.AND P5, PT, R7.reuse, 0x31, PT ;  /* 0x000000310700780c */ /* 0x040fe40003fa6270 */
[C---:B------:R-:W-:Y:S02]  /*294d0*/  ISETP.GE.AND P4, PT, R7.reuse, 0x41, PT ;  /* 0x000000410700780c */ /* 0x040fe40003f86270 */
[----:B------:R-:W-:Y:S02]  /*294e0*/  @P3 LOP3.LUT R22, R22, 0x10, RZ, 0xfc, !PT ;  /* 0x0000001016163812 */ /* 0x000fe400078efcff */
[----:B------:R-:W-:Y:S01]  /*294f0*/  ISETP.GE.AND P3, PT, R7, 0x51, PT ;  /* 0x000000510700780c */ /* 0x000fe20003f66270 */
[----:B------:R-:W0:Y:S01]  /*29500*/  LDC R15, c[0x0][0x2f4] ;  /* 0x0000bd00ff0f7b82 */ /* 0x000e220000000800 */
[----:B------:R-:W-:Y:S01]  /*29510*/  IMAD.MOV.U32 R13, RZ, RZ, R3 ;  /* 0x000000ffff0d7224 */ /* 0x000fe200078e0003 */
[----:B------:R-:W-:-:S02]  /*29520*/  MOV R12, 0x1 ;  /* 0x00000001000c7802 */ /* 0x000fc40000000f00 */
[----:B------:R-:W-:Y:S01]  /*29530*/  LOP3.LUT R22, R22, 0xfffffff7, RZ, 0xc0, !PT ;  /* 0xfffffff716167812 */ /* 0x000fe200078ec0ff */
[----:B------:R-:W-:-:S05]  /*29540*/  IMAD.MOV.U32 R8, RZ, RZ, R14 ;  /* 0x000000ffff087224 */ /* 0x000fca00078e000e */
[----:B------:R-:W-:-:S04]  /*29550*/  IADD3 R8, P0, R31, R8, RZ ;  /* 0x000000081f087210 */ /* 0x000fc80007f1e0ff */
[----:B------:R-:W-:Y:S01]  /*29560*/  IADD3.X R9, RZ, R5, RZ, P0, !PT ;  /* 0x00000005ff097210 */ /* 0x000fe200007fe4ff */
[----:B------:R-:W-:Y:S01]  /*29570*/  IMAD.IADD R5, R23, 0x1, R10 ;  /* 0x0000000117057824 */ /* 0x000fe200078e020a */
[-C--:B0-----:R-:W-:Y:S02]  /*29580*/  ISETP.GE.AND P1, PT, R31, R15.reuse, PT ;  /* 0x0000000f1f00720c */ /* 0x081fe40003f26270 */
[----:B------:R-:W-:Y:S01]  /*29590*/  ISETP.GE.AND P0, PT, R26, R15, PT ;  /* 0x0000000f1a00720c */ /* 0x000fe20003f06270 */
[----:B------:R-:W-:Y:S01]  /*295a0*/  IMAD.MOV.U32 R15, RZ, RZ, -0x1 ;  /* 0xffffffffff0f7424 */ /* 0x000fe200078e00ff */
[----:B------:R-:W-:-:S13]  /*295b0*/  ISETP.LT.OR P2, PT, R7, 0x1, P1 ;  /* 0x000000010700780c */ /* 0x000fda0000f41670 */
[----:B------:R-:W-:Y:S05]  /*295c0*/  WARPSYNC.COLLECTIVE R15, `(.L_x_992) ;  /* 0x000000000f087348 */ /* 0x000fea0003c00000 */
[----:B------:R0:W1:Y:S02]  /*295d0*/  SHFL.IDX P6, R14, R13, R12, R11 ;  /* 0x0000000c0d0e7389 */ /* 0x00006400000c000b */
[----:B01----:R-:W-:Y:S01]  /*295e0*/  ENDCOLLECTIVE ;  /* 0x000000000000791b */ /* 0x003fe20003800000 */
.L_x_992:
[----:B------:R-:W-:Y:S01]  /*295f0*/  @!PT LDS RZ, [RZ] ;  /* 0x00000000fffff984 */ /* 0x000fe20000000800 */
[----:B------:R-:W-:Y:S01]  /*29600*/  @!PT LDS RZ, [RZ] ;  /* 0x00000000fffff984 */ /* 0x000fe20000000800 */
[----:B------:R-:W-:Y:S01]  /*29610*/  @!PT LDS RZ, [RZ] ;  /* 0x00000000fffff984 */ /* 0x000fe20000000800 */
[----:B------:R-:W-:Y:S01]  /*29620*/  LDGSTS.E.BYPASS.LTC128B.128 [R5+0x10400], desc[UR36][R8.64], !P2 ;  /* 0x1040000008057fae */ /* 0x000fe2000d101d64 */
[----:B------:R-:W-:Y:S02]  /*29630*/  ISETP.LT.OR P2, PT, R7, 0x1, P0 ;  /* 0x000000010700780c */ /* 0x000fe40000741670 */
[----:B------:R-:W-:-:S11]  /*29640*/  MOV R13, R2 ;  /* 0x00000002000d7202 */ /* 0x000fd60000000f00 */
[----:B------:R0:W-:Y:S02]  /*29650*/  LDGSTS.E.BYPASS.LTC128B.128 [R5+0x14400], desc[UR36][R8.64+0x80], !P2 ;  /* 0x1440008008057fae */ /* 0x0001e4000d101d64 */
[----:B0-----:R-:W-:-:S07]  /*29660*/  IMAD.MOV.U32 R9, RZ, RZ, R14 ;  /* 0x000000ffff097224 */ /* 0x001fce00078e000e */
[----:B------:R-:W-:Y:S05]  /*29670*/  WARPSYNC.COLLECTIVE R15, `(.L_x_993) ;  /* 0x000000000f087348 */ /* 0x000fea0003c00000 */
[----:B------:R0:W1:Y:S02]  /*29680*/  SHFL.IDX P6, R14, R13, R12, R11 ;  /* 0x0000000c0d0e7389 */ /* 0x00006400000c000b */
[----:B01----:R-:W-:Y:S01]  /*29690*/  ENDCOLLECTIVE ;  /* 0x000000000000791b */ /* 0x003fe20003800000 */
.L_x_993:
[----:B------:R-:W-:Y:S01]  /*296a0*/  MOV R13, R3 ;  /* 0x00000003000d7202 */ /* 0x000fe20000000f00 */
[----:B------:R-:W-:Y:S02]  /*296b0*/  IMAD.MOV.U32 R12, RZ, RZ, 0x2 ;  /* 0x00000002ff0c7424 */ /* 0x000fe400078e00ff */
[----:B------:R-:W-:-:S07]  /*296c0*/  IMAD.MOV.U32 R8, RZ, RZ, R14 ;  /* 0x000000ffff087224 */ /* 0x000fce00078e000e */
[----:B------:R-:W-:Y:S05]  /*296d0*/  WARPSYNC.COLLECTIVE R15, `(.L_x_994) ;  /* 0x000000000f087348 */ /* 0x000fea0003c00000 */
[----:B------:R0:W1:Y:S02]  /*296e0*/  SHFL.IDX P6, R14, R13, R12, R11 ;  /* 0x0000000c0d0e7389 */ /* 0x00006400000c000b */
[----:B01----:R-:W-:Y:S01]  /*296f0*/  ENDCOLLECTIVE ;  /* 0x000000000000791b */ /* 0x003fe20003800000 */
.L_x_994:
[----:B------:R-:W-:-:S05]  /*29700*/  IADD3 R8, P2, R31, R8, RZ ;  /* 0x000000081f087210 */ /* 0x000fca0007f5e0ff */
[----:B------:R-:W-:Y:S01]  /*29710*/  IMAD.X R9, RZ, RZ, R9, P2 ;  /* 0x000000ffff097224 */ /* 0x000fe200010e0609 */
[----:B------:R-:W-:Y:S02]  /*29720*/  ISETP.LT.OR P2, PT, R7, 0x11, P1 ;  /* 0x000000110700780c */ /* 0x000fe40000f41670 */
[----:B------:R-:W-:-:S11]  /*29730*/  MOV R13, R2 ;  /* 0x00000002000d7202 */ /* 0x000fd60000000f00 */
        /* <DEDUP_REMOVED lines=10> */
.L_x_995:
[----:B------:R-:W-:Y:S01]  /*297e0*/  MOV R13, R3 ;  /* 0x00000003000d7202 */ /* 0x000fe20000000f00 */
[----:B------:R-:W-:Y:S02]  /*297f0*/  IMAD.MOV.U32 R12, RZ, RZ, 0x3 ;  /* 0x00000003ff0c7424 */ /* 0x000fe400078e00ff */
[----:B------:R-:W-:-:S07]  /*29800*/  IMAD.MOV.U32 R8, RZ, RZ, R14 ;  /* 0x000000ffff087224 */ /* 0x000fce00078e000e */
[----:B------:R-:W-:Y:S05]  /*29810*/  WARPSYNC.COLLECTIVE R15, `(.L_x_996) ;  /* 0x000000000f087348 */ /* 0x000fea0003c00000 */
[----:B------:R0:W1:Y:S02]  /*29820*/  SHFL.IDX P6, R14, R13, R12, R11 ;  /* 0x0000000c0d0e7389 */ /* 0x00006400000c000b */
[----:B01----:R-:W-:Y:S01]  /*29830*/  ENDCOLLECTIVE ;  /* 0x000000000000791b */ /* 0x003fe20003800000 */
.L_x_996:
        /* <DEDUP_REMOVED lines=14> */
.L_x_997:
[----:B------:R-:W-:Y:S01]  /*29920*/  MOV R13, R3 ;  /* 0x00000003000d7202 */ /* 0x000fe20000000f00 */
[----:B------:R-:W-:Y:S02]  /*29930*/  IMAD.MOV.U32 R12, RZ, RZ, 0x4 ;  /* 0x00000004ff0c7424 */ /* 0x000fe400078e00ff */
[----:B------:R-:W-:-:S07]  /*29940*/  IMAD.MOV.U32 R8, RZ, RZ, R14 ;  /* 0x000000ffff087224 */ /* 0x000fce00078e000e */
[----:B------:R-:W-:Y:S05]  /*29950*/  WARPSYNC.COLLECTIVE R15, `(.L_x_998) ;  /* 0x000000000f087348 */ /* 0x000fea0003c00000 */
[----:B------:R0:W1:Y:S02]  /*29960*/  SHFL.IDX P6, R14, R13, R12, R11 ;  /* 0x0000000c0d0e7389 */ /* 0x00006400000c000b */
[----:B01----:R-:W-:Y:S01]  /*29970*/  ENDCOLLECTIVE ;  /* 0x000000000000791b */ /* 0x003fe20003800000 */
.L_x_998:
        /* <DEDUP_REMOVED lines=14> */
.L_x_999:
[----:B------:R-:W-:Y:S01]  /*29a60*/  MOV R13, R3 ;  /* 0x00000003000d7202 */ /* 0x000fe20000000f00 */
[----:B------:R-:W-:Y:S02]  /*29a70*/  IMAD.MOV.U32 R12, RZ, RZ, 0x5 ;  /* 0x00000005ff0c7424 */ /* 0x000fe400078e00ff */
[----:B------:R-:W-:-:S07]  /*29a80*/  IMAD.MOV.U32 R8, RZ, RZ, R14 ;  /* 0x000000ffff087224 */ /* 0x000fce00078e000e */
[----:B------:R-:W-:Y:S05]  /*29a90*/  WARPSYNC.COLLECTIVE R15, `(.L_x_1000) ;  /* 0x000000000f087348 */ /* 0x000fea0003c00000 */
[----:B------:R0:W1:Y:S02]  /*29aa0*/  SHFL.IDX P6, R14, R13, R12, R11 ;  /* 0x0000000c0d0e7389 */ /* 0x00006400000c000b */
[----:B01----:R-:W-:Y:S01]  /*29ab0*/  ENDCOLLECTIVE ;  /* 0x000000000000791b */ /* 0x003fe20003800000 */
.L_x_1000:
        /* <DEDUP_REMOVED lines=14> */
.L_x_1001:
[----:B------:R-:W-:Y:S01]  /*29ba0*/  MOV R13, R3 ;  /* 0x00000003000d7202 */ /* 0x000fe20000000f00 */
[----:B------:R-:W-:Y:S02]  /*29bb0*/  IMAD.MOV.U32 R12, RZ, RZ, 0x6 ;  /* 0x00000006ff0c7424 */ /* 0x000fe400078e00ff */
[----:B------:R-:W-:-:S07]  /*29bc0*/  IMAD.MOV.U32 R8, RZ, RZ, R14 ;  /* 0x000000ffff087224 */ /* 0x000fce00078e000e */
[----:B------:R-:W-:Y:S05]  /*29bd0*/  WARPSYNC.COLLECTIVE R15, `(.L_x_1002) ;  /* 0x000000000f087348 */ /* 0x000fea0003c00000 */
[----:B------:R0:W1:Y:S02]  /*29be0*/  SHFL.IDX P6, R14, R13, R12, R11 ;  /* 0x0000000c0d0e7389 */ /* 0x00006400000c000b */
[----:B01----:R-:W-:Y:S01]  /*29bf0*/  ENDCOLLECTIVE ;  /* 0x000000000000791b */ /* 0x003fe20003800000 */
.L_x_1002:
        /* <DEDUP_REMOVED lines=14> */
.L_x_1003:
[----:B------:R-:W-:Y:S01]  /*29ce0*/  MOV R13, R3 ;  /* 0x00000003000d7202 */ /* 0x000fe20000000f00 */
[----:B------:R-:W-:Y:S02]  /*29cf0*/  IMAD.MOV.U32 R12, RZ, RZ, 0x7 ;  /* 0x00000007ff0c7424 */ /* 0x000fe400078e00ff */
[----:B------:R-:W-:-:S07]  /*29d00*/  IMAD.MOV.U32 R8, RZ, RZ, R14 ;  /* 0x000000ffff087224 */ /* 0x000fce00078e000e */
[----:B------:R-:W-:Y:S05]  /*29d10*/  WARPSYNC.COLLECTIVE R15, `(.L_x_1004) ;  /* 0x000000000f087348 */ /* 0x000fea0003c00000 */
[----:B------:R0:W1:Y:S02]  /*29d20*/  SHFL.IDX P6, R14, R13, R12, R11 ;  /* 0x0000000c0d0e7389 */ /* 0x00006400000c000b */
[----:B01----:R-:W-:Y:S01]  /*29d30*/  ENDCOLLECTIVE ;  /* 0x000000000000791b */ /* 0x003fe20003800000 */
.L_x_1004:
[----:B------:R-:W-:-:S05]  /*29d40*/  IADD3 R8, P2, R31, R8, RZ ;  /* 0x000000081f087210 */ /* 0x000fca0007f5e0ff */
[----:B------:R-:W-:Y:S01]  /*29d50*/  IMAD.X R9, RZ, RZ, R9, P2 ;  /* 0x000000ffff097224 */ /* 0x000fe200010e0609 */
[----:B------:R-:W-:Y:S02]  /*29d60*/  ISETP.LT.OR P2, PT, R7, 0x61, P1 ;  /* 0x000000610700780c */ /* 0x000fe40000f41670 */
[----:B------:R-:W-:-:S11]  /*29d70*/  MOV R13, R2 ;  /* 0x00000002000d7202 */ /* 0x000fd60000000f00 */
        /* <DEDUP_REMOVED lines=9> */
.L_x_1005:
[----:B------:R-:W-:Y:S01]  /*29e10*/  @!PT LDS RZ, [RZ] ;  /* 0x00000000fffff984 */ /* 0x000fe20000000800 */
[----:B------:R-:W-:Y:S01]  /*29e20*/  @!PT LDS RZ, [RZ] ;  /* 0x00000000fffff984 */ /* 0x000fe20000000800 */
[----:B------:R-:W-:Y:S01]  /*29e30*/  @!PT LDS RZ, [RZ] ;  /* 0x00000000fffff984 */ /* 0x000fe20000000800 */
[----:B------:R1:W-:Y:S01]  /*29e40*/  LDGSTS.E.BYPASS.LTC128B.128 [R5+0x17400], desc[UR36][R8.64+0x80], !P2 ;  /* 0x1740008008057fae */ /* 0x0003e2000d101d64 */
[C---:B------:R-:W-:Y:S02]  /*29e50*/  ISETP.GE.AND P2, PT, R7.reuse, 0x21, PT ;  /* 0x000000210700780c */ /* 0x040fe40003f46270 */
[----:B------:R-:W-:Y:S01]  /*29e60*/  ISETP.GE.AND P6, PT, R7, 0x71, PT ;  /* 0x000000710700780c */ /* 0x000fe20003fc6270 */
[----:B------:R-:W-:-:S10]  /*29e70*/  IMAD.MOV.U32 R2, RZ, RZ, R14 ;  /* 0x000000ffff027224 */ /* 0x000fd400078e000e */
[----:B------:R-:W-:Y:S02]  /*29e80*/  @P2 LOP3.LUT R22, R22, 0x8, RZ, 0xfc, !PT ;  /* 0x0000000816162812 */ /* 0x000fe400078efcff */
[----:B------:R-:W-:Y:S02]  /*29e90*/  ISETP.GE.AND P2, PT, R7, 0x61, PT ;  /* 0x000000610700780c */ /* 0x000fe40003f46270 */
[----:B------:R-:W-:-:S04]  /*29ea0*/  LOP3.LUT R22, R22, 0xffffffbf, RZ, 0xc0, !PT ;  /* 0xffffffbf16167812 */ /* 0x000fc800078ec0ff */
[----:B------:R-:W-:Y:S01]  /*29eb0*/  @P6 LOP3.LUT R22, R22, 0x40, RZ, 0xfc, !PT ;  /* 0x0000004016166812 */ /* 0x000fe200078efcff */
[----:B-1----:R-:W-:Y:S06]  /*29ec0*/  BRA `(.L_x_1006) ;  /* 0xffffff70002c7947 */ /* 0x002fec000383ffff */
.L_x_755:
[----:B---3--:R3:W4:Y:S02]  /*29ed0*/  SYNCS.PHASECHK.TRANS64.TRYWAIT P0, [R6+URZ+0x38840], R25 ;  /* 0x03884019060075a7 */ /* 0x008724000800017f */
[----:B----4-:R-:W-:Y:S05]  /*29ee0*/  @!P0 NANOSLEEP.SYNCS 0x989680 ;  /* 0x009896800000895d */ /* 0x010fea0003900000 */
[----:B------:R-:W4:Y:S02]  /*29ef0*/  @!P0 SYNCS.PHASECHK.TRANS64 P0, [R6+URZ+0x38840], R25 ;  /* 0x03884019060085a7 */ /* 0x000f24000800007f */
[----:B----4-:R-:W-:Y:S05]  /*29f00*/  @!P0 BRA `(.L_x_755) ;  /* 0xfffffffc00f08947 */ /* 0x010fea000383ffff */
[----:B------:R-:W-:Y:S05]  /*29f10*/  BRA `(.L_x_1007) ;  /* 0xffffff7000847947 */ /* 0x000fea000383ffff */
.L_x_756:
[----:B------:R-:W-:Y:S01]  /*29f20*/  BSSY B0, `(.L_x_1008) ;  /* 0x0000008000007945 */ /* 0x000fe20003800000 */
[----:B------:R-:W-:Y:S01]  /*29f30*/  IMAD.MOV.U32 R13, RZ, RZ, R0 ;  /* 0x000000ffff0d7224 */ /* 0x000fe200078e0000 */
[----:B------:R-:W-:Y:S01]  /*29f40*/  MOV R12, RZ ;  /* 0x000000ff000c7202 */ /* 0x000fe20000000f00 */
[----:B------:R-:W-:Y:S02]  /*29f50*/  IMAD.MOV.U32 R11, RZ, RZ, 0x181f ;  /* 0x0000181fff0b7424 */ /* 0x000fe400078e00ff */
[----:B------:R-:W-:-:S07]  /*29f60*/  IMAD.MOV.U32 R15, RZ, RZ, -0x1 ;  /* 0xffffffffff0f7424 */ /* 0x000fce00078e00ff */
[----:B0-23--:R-:W-:Y:S05]  /*29f70*/  WARPSYNC.COLLECTIVE R15, `(.L_x_1009) ;  /* 0x000000000f087348 */ /* 0x00dfea0003c00000 */
[----:B------:R1:W4:Y:S02]  /*29f80*/  SHFL.IDX P6, R14, R13, R12, R11 ;  /* 0x0000000c0d0e7389 */ /* 0x00032400000c000b */
[----:B01234-:R-:W-:Y:S01]  /*29f90*/  ENDCOLLECTIVE ;  /* 0x000000000000791b */ /* 0x01ffe20003800000 */
.L_x_1009:
[----:B------:R-:W-:Y:S05]  /*29fa0*/  BSYNC B0 ;  /* 0x0000000000007941 */ /* 0x000fea0003800000 */
.L_x_1008:
        /* <DEDUP_REMOVED lines=8> */
.L_x_1010:
[----:B------:R-:W-:Y:S02]  /*2a030*/  IMAD.MOV.U32 R13, RZ, RZ, R0 ;  /* 0x000000ffff0d7224 */ /* 0x000fe400078e0000 */
[----:B------:R-:W-:Y:S01]  /*2a040*/  IMAD.MOV.U32 R12, RZ, RZ, 0x1 ;  /* 0x00000001ff0c7424 */ /* 0x000fe200078e00ff */
[----:B------:R-:W-:Y:S01]  /*2a050*/  LOP3.LUT P6, RZ, R22, 0x20, RZ, 0xc0, !PT ;  /* 0x0000002016ff7812 */ /* 0x000fe200078cc0ff */
[----:B------:R-:W-:-:S12]  /*2a060*/  IMAD.MOV.U32 R3, RZ, RZ, R14 ;  /* 0x000000ffff037224 */ /* 0x000fd800078e000e */
[----:B------:R-:W-:-:S04]  /*2a070*/  @P6 IADD3 R3, P0, R31, R3, RZ ;  /* 0x000000031f036210 */ /* 0x000fc80007f1e0ff */
[----:B------:R-:W-:Y:S02]  /*2a080*/  @P6 IADD3.X R2, RZ, R2, RZ, P0, !PT ;  /* 0x00000002ff026210 */ /* 0x000fe400007fe4ff */
[----:B------:R-:W-:Y:S02]  /*2a090*/  ISETP.GE.AND P0, PT, R31, R8, PT ;  /* 0x000000081f00720c */ /* 0x000fe40003f06270 */
        /* <DEDUP_REMOVED lines=11> */
.L_x_1011:
[----:B------:R-:W-:Y:S01]  /*2a150*/  IMAD.MOV.U32 R13, RZ, RZ, R4 ;  /* 0x000000ffff0d7224 */ /* 0x000fe200078e0004 */
[----:B------:R-:W-:-:S07]  /*2a160*/  MOV R2, R14 ;  /* 0x0000000e00027202 */ /* 0x000fce0000000f00 */
[----:B------:R-:W-:Y:S05]  /*2a170*/  WARPSYNC.COLLECTIVE R15, `(.L_x_1012) ;  /* 0x000000000f087348 */ /* 0x000fea0003c00000 */
[----:B------:R0:W1:Y:S02]  /*2a180*/  SHFL.IDX P6, R14, R13, R12, R11 ;  /* 0x0000000c0d0e7389 */ /* 0x00006400000c000b */
[----:B01----:R-:W-:Y:S01]  /*2a190*/  ENDCOLLECTIVE ;  /* 0x000000000000791b */ /* 0x003fe20003800000 */
.L_x_1012:
        /* <DEDUP_REMOVED lines=18> */
.L_x_1013:
[----:B------:R-:W-:Y:S01]  /*2a2c0*/  IMAD.MOV.U32 R13, RZ, RZ, R4 ;  /* 0x000000ffff0d7224 */ /* 0x000fe200078e0004 */
[----:B------:R-:W-:-:S07]  /*2a2d0*/  MOV R2, R14 ;  /* 0x0000000e00027202 */ /* 0x000fce0000000f00 */
[----:B------:R-:W-:Y:S05]  /*2a2e0*/  WARPSYNC.COLLECTIVE R15, `(.L_x_1014) ;  /* 0x000000000f087348 */ /* 0x000fea0003c00000 */
[----:B------:R0:W1:Y:S02]  /*2a2f0*/  SHFL.IDX P6, R14, R13, R12, R11 ;  /* 0x0000000c0d0e7389 */ /* 0x00006400000c000b */
[----:B01----:R-:W-:Y:S01]  /*2a300*/  ENDCOLLECTIVE ;  /* 0x000000000000791b */ /* 0x003fe20003800000 */
.L_x_1014:
        /* <DEDUP_REMOVED lines=18> */
.L_x_1015:
[----:B------:R-:W-:Y:S01]  /*2a430*/  IMAD.MOV.U32 R13, RZ, RZ, R4 ;  /* 0x000000ffff0d7224 */ /* 0x000fe200078e0004 */
[----:B------:R-:W-:-:S07]  /*2a440*/  MOV R2, R14 ;  /* 0x0000000e00027202 */ /* 0x000fce0000000f00 */
[----:B------:R-:W-:Y:S05]  /*2a450*/  WARPSYNC.COLLECTIVE R15, `(.L_x_1016) ;  /* 0x000000000f087348 */ /* 0x000fea0003c00000 */
[----:B------:R0:W1:Y:S02]  /*2a460*/  SHFL.IDX P6, R14, R13, R12, R11 ;  /* 0x0000000c0d0e7389 */ /* 0x00006400000c000b */
[----:B01----:R-:W-:Y:S01]  /*2a470*/  ENDCOLLECTIVE ;  /* 0x000000000000791b */ /* 0x003fe20003800000 */
.L_x_1016:
[----:B------:R-:W-:Y:S02]  /*2a480*/  IMAD.MOV.U32 R13, RZ, RZ, R0 ;  /* 0x000000ffff0d7224 */ /* 0x000fe400078e0000 */
[----:B------:R-:W-:Y:S02]  /*2a490*/  IMAD.MOV.U32 R12, RZ, RZ, 0x4 ;  /* 0x00000004ff0c7424 */ /* 0x000fe400078e00ff */
[----:B------:R-:W-:Y:S01]  /*2a4a0*/  IMAD.MOV.U32 R3, RZ, RZ, R14 ;  /* 0x000000ffff037224 */ /* 0x000fe200078e000e */
[----:B------:R-:W-:-:S04]  /*2a4b0*/  ISETP.GE.AND P6, PT, R31, R8, PT ;  /* 0x000000081f00720c */ /* 0x000fc80003fc6270 */
[----:B------:R-:W-:-:S04]  /*2a4c0*/  @P5 IADD3 R3, P0, R31, R3, RZ ;  /* 0x000000031f035210 */ /* 0x000fc80007f1e0ff */
[----:B------:R-:W-:-:S04]  /*2a4d0*/  @P5 IADD3.X R2, RZ, R2, RZ, P0, !PT ;  /* 0x00000002ff025210 */ /* 0x000fc800007fe4ff */
[----:B------:R-:W-:-:S04]  /*2a4e0*/  @P5 LOP3.LUT R3, R3, R2, RZ, 0x3c, !PT ;  /* 0x0000000203035212 */ /* 0x000fc800078e3cff */
[----:B------:R-:W-:-:S04]  /*2a4f0*/  @P5 LOP3.LUT R2, R3, R2, RZ, 0x3c, !PT ;  /* 0x0000000203025212 */ /* 0x000fc800078e3cff */
[----:B------:R-:W-:-:S05]  /*2a500*/  @P5 LOP3.LUT R3, R3, R2, RZ, 0x3c, !PT ;  /* 0x0000000203035212 */ /* 0x000fca00078e3cff */
[----:B------:R-:W-:Y:S01]  /*2a510*/  @!PT LDS RZ, [RZ] ;  /* 0x00000000fffff984 */ /* 0x000fe20000000800 */
[----:B------:R-:W-:Y:S01]  /*2a520*/  @!PT LDS RZ, [RZ] ;  /* 0x00000000fffff984 */ /* 0x000fe20000000800 */
[----:B------:R-:W-:Y:S01]  /*2a530*/  @!PT LDS RZ, [RZ] ;  /* 0x00000000fffff984 */ /* 0x000fe20000000800 */
[----:B------:R0:W-:Y:S02]  /*2a540*/  @P5 LDGSTS.E.BYPASS.LTC128B.128 [R5+0x29c00], desc[UR36][R2.64], !P6 ;  /* 0x29c0000002055fae */ /* 0x0001e4000f101d64 */
[----:B0-----:R-:W-:Y:S05]  /*2a550*/  WARPSYNC.COLLECTIVE R15, `(.L_x_1017) ;  /* 0x000000000f087348 */ /* 0x001fea0003c00000 */
[----:B------:R1:W2:Y:S02]  /*2a560*/  SHFL.IDX P6, R14, R13, R12, R11 ;  /* 0x0000000c0d0e7389 */ /* 0x0002a400000c000b */
[----:B012---:R-:W-:Y:S01]  /*2a570*/  ENDCOLLECTIVE ;  /* 0x000000000000791b */ /* 0x007fe20003800000 */
.L_x_1017:
[----:B------:R-:W-:Y:S01]  /*2a580*/  @!PT LDS RZ, [RZ] ;  /* 0x00000000fffff984 */ /* 0x000fe20000000800 */
[----:B------:R-:W-:Y:S01]  /*2a590*/  @!PT LDS RZ, [RZ] ;  /* 0x00000000fffff984 */ /* 0x000fe20000000800 */
[----:B------:R-:W-:Y:S01]  /*2a5a0*/  @!PT LDS RZ, [RZ] ;  /* 0x00000000fffff984 */ /* 0x000fe20000000800 */
[----:B------:R0:W-:Y:S01]  /*2a5b0*/  @P5 LDGSTS.E.BYPASS.LTC128B.128 [R5+0x2dc00], desc[UR36][R2.64+0x80], !P1 ;  /* 0x2dc0008002055fae */ /* 0x0001e2000c901d64 */
[----:B------:R-:W-:Y:S01]  /*2a5c0*/  ISETP.GE.AND P5, PT, R31, R8, PT ;  /* 0x000000081f00720c */ /* 0x000fe20003fa6270 */
[----:B------:R-:W-:Y:S01]  /*2a5d0*/  IMAD.MOV.U32 R13, RZ, RZ, R4 ;  /* 0x000000ffff0d7224 */ /* 0x000fe200078e0004 */
[----:B0-----:R-:W-:-:S11]  /*2a5e0*/  MOV R2, R14 ;  /* 0x0000000e00027202 */ /* 0x001fd60000000f00 */
[----:B------:R-:W-:Y:S05]  /*2a5f0*/  WARPSYNC.COLLECTIVE R15, `(.L_x_1018) ;  /* 0x000000000f087348 */ /* 0x000fea0003c00000 */
[----:B------:R0:W1:Y:S02]  /*2a600*/  SHFL.IDX P6, R14, R13, R12, R11 ;  /* 0x0000000c0d0e7389 */ /* 0x00006400000c000b */
[----:B01----:R-:W-:Y:S01]  /*2a610*/  ENDCOLLECTIVE ;  /* 0x000000000000791b */ /* 0x003fe20003800000 */
.L_x_1018:
[----:B------:R-:W-:Y:S02]  /*2a620*/  IMAD.MOV.U32 R13, RZ, RZ, R0 ;  /* 0x000000ffff0d7224 */ /* 0x000fe400078e0000 */
[----:B------:R-:W-:Y:S02]  /*2a630*/  IMAD.MOV.U32 R12, RZ, RZ, 0x5 ;  /* 0x00000005ff0c7424 */ /* 0x000fe400078e00ff */
[----:B------:R-:W-:-:S07]  /*2a640*/  IMAD.MOV.U32 R3, RZ, RZ, R14 ;  /* 0x000000ffff037224 */ /* 0x000fce00078e000e */
[----:B------:R-:W-:Y:S05]  /*2a650*/  WARPSYNC.COLLECTIVE R15, `(.L_x_1019) ;  /* 0x000000000f087348 */ /* 0x000fea0003c00000 */
[----:B------:R0:W1:Y:S02]  /*2a660*/  SHFL.IDX P6, R14, R13, R12, R11 ;  /* 0x0000000c0d0e7389 */ /* 0x00006400000c000b */
[----:B01----:R-:W-:Y:S01]  /*2a670*/  ENDCOLLECTIVE ;  /* 0x000000000000791b */ /* 0x003fe20003800000 */
.L_x_1019:
[----:B------:R-:W-:-:S04]  /*2a680*/  @P4 IADD3 R3, P0, R31, R3, RZ ;  /* 0x000000031f034210 */ /* 0x000fc80007f1e0ff */
[----:B------:R-:W-:-:S04]  /*2a690*/  @P4 IADD3.X R2, RZ, R2, RZ, P0, !PT ;  /* 0x00000002ff024210 */ /* 0x000fc800007fe4ff */
[----:B------:R-:W-:Y:S01]  /*2a6a0*/  @P4 LOP3.LUT R3, R3, R2, RZ, 0x3c, !PT ;  /* 0x0000000203034212 */ /* 0x000fe200078e3cff */
[----:B------:R-:W-:-:S03]  /*2a6b0*/  IMAD.MOV.U32 R13, RZ, RZ, R4 ;  /* 0x000000ffff0d7224 */ /* 0x000fc600078e0004 */
[----:B------:R-:W-:-:S04]  /*2a6c0*/  @P4 LOP3.LUT R2, R3, R2, RZ, 0x3c, !PT ;  /* 0x0000000203024212 */ /* 0x000fc800078e3cff */
[----:B------:R-:W-:-:S05]  /*2a6d0*/  @P4 LOP3.LUT R3, R3, R2, RZ, 0x3c, !PT ;  /* 0x0000000203034212 */ /* 0x000fca00078e3cff */
[----:B------:R-:W-:Y:S01]  /*2a6e0*/  @!PT LDS RZ, [RZ] ;  /* 0x00000000fffff984 */ /* 0x000fe20000000800 */
[----:B------:R-:W-:Y:S01]  /*2a6f0*/  @!PT LDS RZ, [RZ] ;  /* 0x00000000fffff984 */ /* 0x000fe20000000800 */
[----:B------:R-:W-:Y:S01]  /*2a700*/  @!PT LDS RZ, [RZ] ;  /* 0x00000000fffff984 */ /* 0x000fe20000000800 */
[----:B------:R-:W-:Y:S04]  /*2a710*/  @P4 LDGSTS.E.BYPASS.LTC128B.128 [R5+0x2a400], desc[UR36][R2.64], !P5 ;  /* 0x2a40000002054fae */ /* 0x000fe8000e901d64 */
[----:B------:R0:W-:Y:S02]  /*2a720*/  @P4 LDGSTS.E.BYPASS.LTC128B.128 [R5+0x2e400], desc[UR36][R2.64+0x80], !P1 ;  /* 0x2e40008002054fae */ /* 0x0001e4000c901d64 */
[----:B0-----:R-:W-:-:S07]  /*2a730*/  MOV R2, R14 ;  /* 0x0000000e00027202 */ /* 0x001fce0000000f00 */
[----:B------:R-:W-:Y:S05]  /*2a740*/  WARPSYNC.COLLECTIVE R15, `(.L_x_1020) ;  /* 0x000000000f087348 */ /* 0x000fea0003c00000 */
[----:B------:R0:W1:Y:S02]  /*2a750*/  SHFL.IDX P6, R14, R13, R12, R11 ;  /* 0x0000000c0d0e7389 */ /* 0x00006400000c000b */
[----:B01----:R-:W-:Y:S01]  /*2a760*/  ENDCOLLECTIVE ;  /* 0x000000000000791b */ /* 0x003fe20003800000 */
.L_x_1020:
[----:B------:R-:W-:Y:S02]  /*2a770*/  IMAD.MOV.U32 R13, RZ, RZ, R0 ;  /* 0x000000ffff0d7224 */ /* 0x000fe400078e0000 */
[----:B------:R-:W-:Y:S02]  /*2a780*/  IMAD.MOV.U32 R12, RZ, RZ, 0x6 ;  /* 0x00000006ff0c7424 */ /* 0x000fe400078e00ff */
[----:B------:R-:W-:-:S07]  /*2a790*/  IMAD.MOV.U32 R3, RZ, RZ, R14 ;  /* 0x000000ffff037224 */ /* 0x000fce00078e000e */
[----:B------:R-:W-:Y:S05]  /*2a7a0*/  WARPSYNC.COLLECTIVE R15, `(.L_x_1021) ;  /* 0x000000000f087348 */ /* 0x000fea0003c00000 */
[----:B------:R0:W1:Y:S02]  /*2a7b0*/  SHFL.IDX P6, R14, R13, R12, R11 ;  /* 0x0000000c0d0e7389 */ /* 0x00006400000c000b */
[----:B01----:R-:W-:Y:S01]  /*2a7c0*/  ENDCOLLECTIVE ;  /* 0x000000000000791b */ /* 0x003fe20003800000 */
.L_x_1021:
        /* <DEDUP_REMOVED lines=15> */
.L_x_1022:
[----:B------:R-:W-:Y:S02]  /*2a8c0*/  IMAD.MOV.U32 R13, RZ, RZ, R0 ;  /* 0x000000ffff0d7224 */ /* 0x000fe400078e0000 */
[----:B------:R-:W-:Y:S02]  /*2a8d0*/  IMAD.MOV.U32 R12, RZ, RZ, 0x7 ;  /* 0x00000007ff0c7424 */ /* 0x000fe400078e00ff */
[----:B------:R-:W-:-:S07]  /*2a8e0*/  IMAD.MOV.U32 R3, RZ, RZ, R14 ;  /* 0x000000ffff037224 */ /* 0x000fce00078e000e */
[----:B------:R-:W-:Y:S05]  /*2a8f0*/  WARPSYNC.COLLECTIVE R15, `(.L_x_1023) ;  /* 0x000000000f087348 */ /* 0x000fea0003c00000 */
[----:B------:R0:W1:Y:S02]  /*2a900*/  SHFL.IDX P6, R14, R13, R12, R11 ;  /* 0x0000000c0d0e7389 */ /* 0x00006400000c000b */
[----:B01----:R-:W-:Y:S01]  /*2a910*/  ENDCOLLECTIVE ;  /* 0x000000000000791b */ /* 0x003fe20003800000 */
.L_x_1023:
[----:B------:R-:W-:-:S04]  /*2a920*/  @P2 IADD3 R3, P0, R31, R3, RZ ;  /* 0x000000031f032210 */ /* 0x000fc80007f1e0ff */
[----:B------:R-:W-:-:S04]  /*2a930*/  @P2 IADD3.X R2, RZ, R2, RZ, P0, !PT ;  /* 0x00000002ff022210 */ /* 0x000fc800007fe4ff */
[----:B------:R-:W-:Y:S01]  /*2a940*/  @P2 LOP3.LUT R3, R3, R2, RZ, 0x3c, !PT ;  /* 0x0000000203032212 */ /* 0x000fe200078e3cff */
[----:B------:R-:W-:-:S03]  /*2a950*/  IMAD.MOV.U32 R13, RZ, RZ, R4 ;  /* 0x000000ffff0d7224 */ /* 0x000fc600078e0004 */
[----:B------:R-:W-:-:S04]  /*2a960*/  @P2 LOP3.LUT R2, R3, R2, RZ, 0x3c, !PT ;  /* 0x0000000203022212 */ /* 0x000fc800078e3cff */
[----:B------:R-:W-:Y:S02]  /*2a970*/  @P2 LOP3.LUT R3, R3, R2, RZ, 0x3c, !PT ;  /* 0x0000000203032212 */ /* 0x000fe400078e3cff */
[----:B------:R-:W-:-:S03]  /*2a980*/  MOV R0, R14 ;  /* 0x0000000e00007202 */ /* 0x000fc60000000f00 */
[----:B------:R-:W-:Y:S01]  /*2a990*/  @!PT LDS RZ, [RZ] ;  /* 0x00000000fffff984 */ /* 0x000fe20000000800 */
[----:B------:R-:W-:Y:S01]  /*2a9a0*/  @!PT LDS RZ, [RZ] ;  /* 0x00000000fffff984 */ /* 0x000fe20000000800 */
[----:B------:R-:W-:Y:S01]  /*2a9b0*/  @!PT LDS RZ, [RZ] ;  /* 0x00000000fffff984 */ /* 0x000fe20000000800 */
[----:B------:R0:W-:Y:S04]  /*2a9c0*/  @P2 LDGSTS.E.BYPASS.LTC128B.128 [R5+0x2b400], desc[UR36][R2.64], !P5 ;  /* 0x2b40000002052fae */ /* 0x0001e8000e901d64 */
[----:B0-----:R-:W-:Y:S05]  /*2a9d0*/  WARPSYNC.COLLECTIVE R15, `(.L_x_1024) ;  /* 0x000000000f087348 */ /* 0x001fea0003c00000 */
[----:B------:R1:W2:Y:S02]  /*2a9e0*/  SHFL.IDX P6, R14, R13, R12, R11 ;  /* 0x0000000c0d0e7389 */ /* 0x0002a400000c000b */
[----:B012---:R-:W-:Y:S01]  /*2a9f0*/  ENDCOLLECTIVE ;  /* 0x000000000000791b */ /* 0x007fe20003800000 */
.L_x_1024:
[----:B------:R-:W-:Y:S01]  /*2aa00*/  @!PT LDS RZ, [RZ] ;  /* 0x00000000fffff984 */ /* 0x000fe20000000800 */
[----:B------:R-:W-:Y:S01]  /*2aa10*/  @!PT LDS RZ, [RZ] ;  /* 0x00000000fffff984 */ /* 0x000fe20000000800 */
[----:B------:R-:W-:Y:S01]  /*2aa20*/  @!PT LDS RZ, [RZ] ;  /* 0x00000000fffff984 */ /* 0x000fe20000000800 */
[----:B------:R0:W-:Y:S01]  /*2aa30*/  @P2 LDGSTS.E.BYPASS.LTC128B.128 [R5+0x2f400], desc[UR36][R2.64+0x80], !P1 ;  /* 0x2f40008002052fae */ /* 0x0001e2000c901d64 */
[----:B------:R-:W-:Y:S01]  /*2aa40*/  IMAD.MOV.U32 R4, RZ, RZ, R14 ;  /* 0x000000ffff047224 */ /* 0x000fe200078e000e */
[----:B------:R-:W-:Y:S06]  /*2aa50*/  BRA `(.L_x_1025) ;  /* 0xffffff6c004c7947 */ /* 0x000fec000383ffff */
.L_x_761:
[----:B------:R-:W-:Y:S01]  /*2aa60*/  MOV R13, R5 ;  /* 0x00000005000d7202 */ /* 0x000fe20000000f00 */
[----:B------:R-:W-:Y:S01]  /*2aa70*/  IMAD.MOV.U32 R12, RZ, RZ, RZ ;  /* 0x000000ffff0c7224 */ /* 0x000fe200078e00ff */
[----:B------:R-:W-:Y:S01]  /*2aa80*/  MOV R15, 0xffffffff ;  /* 0xffffffff000f7802 */ /* 0x000fe20000000f00 */
[----:B------:R-:W-:Y:S02]  /*2aa90*/  IMAD.MOV.U32 R11, RZ, RZ, 0x181f ;  /* 0x0000181fff0b7424 */ /* 0x000fe400078e00ff */
[----:B-----5:R-:W-:Y:S02]  /*2aaa0*/  IMAD R6, R20, R8, RZ ;  /* 0x0000000814067224 */ /* 0x020fe400078e02ff */
[----:B------:R-:W-:-:S07]  /*2aab0*/  IMAD.IADD R4, R10, 0x1, R4 ;  /* 0x000000010a047824 */ /* 0x000fce00078e0204 */
[----:B------:R-:W-:Y:S05]  /*2aac0*/  WARPSYNC.COLLECTIVE R15, `(.L_x_1026) ;  /* 0x000000000f087348 */ /* 0x000fea0003c00000 */
[----:B------:R0:W1:Y:S02]  /*2aad0*/  SHFL.IDX P6, R14, R13, R12, R11 ;  /* 0x0000000c0d0e7389 */ /* 0x00006400000c000b */
[----:B01----:R-:W-:Y:S01]  /*2aae0*/  ENDCOLLECTIVE ;  /* 0x000000000000791b */ /* 0x003fe20003800000 */
.L_x_1026:
[C---:B------:R-:W-:Y:S02]  /*2aaf0*/  ISETP.GE.AND P3, PT, R4.reuse, R6, PT ;  /* 0x000000060400720c */ /* 0x040fe40003f66270 */
[----:B------:R-:W-:Y:S01]  /*2ab00*/  IADD3 R7, R4, 0x10, RZ ;  /* 0x0000001004077810 */ /* 0x000fe20007ffe0ff */
[----:B------:R-:W-:Y:S02]  /*2ab10*/  IMAD.MOV.U32 R13, RZ, RZ, R0 ;  /* 0x000000ffff0d7224 */ /* 0x000fe400078e0000 */
[----:B------:R-:W-:-:S08]  /*2ab20*/  IMAD.MOV.U32 R2, RZ, RZ, R14 ;  /* 0x000000ffff027224 */ /* 0x000fd000078e000e */
[----:B------:R-:W-:Y:S05]  /*2ab30*/  WARPSYNC.COLLECTIVE R15, `(.L_x_1027) ;  /* 0x000000000f087348 */ /* 0x000fea0003c00000 */
[----:B------:R0:W1:Y:S02]  /*2ab40*/  SHFL.IDX P6, R14, R13, R12, R11 ;  /* 0x0000000c0d0e7389 */ /* 0x00006400000c000b */
[----:B01----:R-:W-:Y:S01]  /*2ab50*/  ENDCOLLECTIVE ;  /* 0x000000000000791b */ /* 0x003fe20003800000 */
.L_x_1027:
[----:B------:R-:W-:Y:S02]  /*2ab60*/  IMAD.MOV.U32 R13, RZ, RZ, R5 ;  /* 0x000000ffff0d7224 */ /* 0x000fe400078e0005 */
[----:B------:R-:W-:Y:S01]  /*2ab70*/  IMAD.MOV.U32 R12, RZ, RZ, 0x1 ;  /* 0x00000001ff0c7424 */ /* 0x000fe200078e00ff */
[----:B------:R-:W-:-:S07]  /*2ab80*/  MOV R3, R14 ;  /* 0x0000000e00037202 */ /* 0x000fce0000000f00 */
[----:B------:R-:W-:Y:S05]  /*2ab90*/  WARPSYNC.COLLECTIVE R15, `(.L_x_1028) ;  /* 0x000000000f087348 */ /* 0x000fea0003c00000 */
[----:B------:R0:W1:Y:S02]  /*2aba0*/  SHFL.IDX P6, R14, R13, R12, R11 ;  /* 0x0000000c0d0e7389 */ /* 0x00006400000c000b */
[----:B01----:R-:W-:Y:S01]  /*2abb0*/  ENDCOLLECTIVE ;  /* 0x000000000000791b */ /* 0x003fe20003800000 */
.L_x_1028:
[----:B------:R-:W-:-:S05]  /*2abc0*/  @!P3 IADD3 R3, P2, R31, R3, RZ ;  /* 0x000000031f03b210 */ /* 0x000fca0007f5e0ff */
[----:B------:R-:W-:-:S05]  /*2abd0*/  @!P3 IMAD.X R2, RZ, RZ, R2, P2 ;  /* 0x000000ffff02b224 */ /* 0x000fca00010e0602 */
[----:B------:R-:W-:Y:S01]  /*2abe0*/  @!P3 LOP3.LUT R3, R3, R2, RZ, 0x3c, !PT ;  /* 0x000000020303b212 */ /* 0x000fe200078e3cff */
[----:B------:R-:W-:-:S03]  /*2abf0*/  IMAD.MOV.U32 R13, RZ, RZ, R0 ;  /* 0x000000ffff0d7224 */ /* 0x000fc600078e0000 */
[----:B------:R-:W-:-:S04]  /*2ac00*/  @!P3 LOP3.LUT R2, R3, R2, RZ, 0x3c, !PT ;  /* 0x000000020302b212 */ /* 0x000fc800078e3cff */
[----:B------:R-:W-:-:S05]  /*2ac10*/  @!P3 LOP3.LUT R3, R3, R2, RZ, 0x3c, !PT ;  /* 0x000000020303b212 */ /* 0x000fca00078e3cff */
[----:B------:R-:W-:Y:S01]  /*2ac20*/  @!PT LDS RZ, [RZ] ;  /* 0x00000000fffff984 */ /* 0x000fe20000000800 */
[----:B------:R-:W-:Y:S01]  /*2ac30*/  @!PT LDS RZ, [RZ] ;  /* 0x00000000fffff984 */ /* 0x000fe20000000800 */
[----:B------:R-:W-:Y:S01]  /*2ac40*/  @!PT LDS RZ, [RZ] ;  /* 0x00000000fffff984 */ /* 0x000fe20000000800 */
[----:B------:R-:W-:Y:S04]  /*2ac50*/  @!P3 LDGSTS.E.BYPASS.LTC128B.128 [R9+0x20400], desc[UR36][R2.64], !P0 ;  /* 0x204000000209bfae */ /* 0x000fe8000c101d64 */
[----:B------:R0:W-:Y:S01]  /*2ac60*/  @!P3 LDGSTS.E.BYPASS.LTC128B.128 [R9+0x24400], desc[UR36][R2.64+0x80], !P1 ;  /* 0x244000800209bfae */ /* 0x0001e2000c901d64 */
[----:B------:R-:W-:Y:S01]  /*2ac70*/  ISETP.GE.AND P3, PT, R7, R6, PT ;  /* 0x000000060700720c */ /* 0x000fe20003f66270 */
[----:B------:R-:W-:Y:S01]  /*2ac80*/  VIADD R7, R4, 0x20 ;  /* 0x0000002004077836 */ /* 0x000fe20000000000 */
[----:B0-----:R-:W-:-:S11]  /*2ac90*/  MOV R2, R14 ;  /* 0x0000000e00027202 */ /* 0x001fd60000000f00 */
[----:B------:R-:W-:Y:S05]  /*2aca0*/  WARPSYNC.COLLECTIVE R15, `(.L_x_1029) ;  /* 0x000000000f087348 */ /* 0x000fea0003c00000 */
[----:B------:R0:W1:Y:S02]  /*2acb0*/  SHFL.IDX P6, R14, R13, R12, R11 ;  /* 0x0000000c0d0e7389 */ /* 0x00006400000c000b */
[----:B01----:R-:W-:Y:S01]  /*2acc0*/  ENDCOLLECTIVE ;  /* 0x000000000000791b */ /* 0x003fe20003800000 */
.L_x_1029:
[----:B------:R-:W-:Y:S01]  /*2acd0*/  IMAD.MOV.U32 R13, RZ, RZ, R5 ;  /* 0x000000ffff0d7224 */ /* 0x000fe200078e0005 */
[----:B------:R-:W-:Y:S01]  /*2ace0*/  MOV R12, 0x2 ;  /* 0x00000002000c7802 */ /* 0x000fe20000000f00 */
[----:B------:R-:W-:-:S07]  /*2acf0*/  IMAD.MOV.U32 R3, RZ, RZ, R14 ;  /* 0x000000ffff037224 */ /* 0x000fce00078e000e */
[----:B------:R-:W-:Y:S05]  /*2ad00*/  WARPSYNC.COLLECTIVE R15, `(.L_x_1030) ;  /* 0x000000000f087348 */ /* 0x000fea0003c00000 */
[----:B------:R0:W1:Y:S02]  /*2ad10*/  SHFL.IDX P6, R14, R13, R12, R11 ;  /* 0x0000000c0d0e7389 */ /* 0x00006400000c000b */
[----:B01----:R-:W-:Y:S01]  /*2ad20*/  ENDCOLLECTIVE ;  /* 0x000000000000791b */ /* 0x003fe20003800000 */
.L_x_1030:
[----:B------:R-:W-:-:S04]  /*2ad30*/  @!P3 IADD3 R3, P2, R31, R3, RZ ;  /* 0x000000031f03b210 */ /* 0x000fc80007f5e0ff */
[----:B------:R-:W-:-:S04]  /*2ad40*/  @!P3 IADD3.X R2, RZ, R2, RZ, P2, !PT ;  /* 0x00000002ff02b210 */ /* 0x000fc800017fe4ff */
        /* <DEDUP_REMOVED lines=10> */
[----:B------:R-:W-:Y:S02]  /*2adf0*/  VIADD R7, R4, 0x30 ;  /* 0x0000003004077836 */ /* 0x000fe40000000000 */
[----:B0-----:R-:W-:-:S10]  /*2ae00*/  IMAD.MOV.U32 R2, RZ, RZ, R14 ;  /* 0x000000ffff027224 */ /* 0x001fd400078e000e */
[----:B------:R-:W-:Y:S05]  /*2ae10*/  WARPSYNC.COLLECTIVE R15, `(.L_x_1031) ;  /* 0x000000000f087348 */ /* 0x000fea0003c00000 */
[----:B------:R0:W1:Y:S02]  /*2ae20*/  SHFL.IDX P6, R14, R13, R12, R11 ;  /* 0x0000000c0d0e7389 */ /* 0x00006400000c000b */
[----:B01----:R-:W-:Y:S01]  /*2ae30*/  ENDCOLLECTIVE ;  /* 0x000000000000791b */ /* 0x003fe20003800000 */
.L_x_1031:
[----:B------:R-:W-:Y:S01]  /*2ae40*/  MOV R13, R5 ;  /* 0x00000005000d7202 */ /* 0x000fe20000000f00 */
[----:B------:R-:W-:Y:S01]  /*2ae50*/  IMAD.MOV.U32 R12, RZ, RZ, 0x3 ;  /* 0x00000003ff0c7424 */ /* 0x000fe200078e00ff */
[----:B------:R-:W-:-:S07]  /*2ae60*/  MOV R3, R14 ;  /* 0x0000000e00037202 */ /* 0x000fce0000000f00 */
[----:B------:R-:W-:Y:S05]  /*2ae70*/  WARPSYNC.COLLECTIVE R15, `(.L_x_1032) ;  /* 0x000000000f087348 */ /* 0x000fea0003c00000 */
[----:B------:R0:W1:Y:S02]  /*2ae80*/  SHFL.IDX P6, R14, R13, R12, R11 ;  /* 0x0000000c0d0e7389 */ /* 0x00006400000c000b */
[----:B01----:R-:W-:Y:S01]  /*2ae90*/  ENDCOLLECTIVE ;  /* 0x000000000000791b */ /* 0x003fe20003800000 */
.L_x_1032:
[----:B------:R-:W-:-:S05]  /*2aea0*/  @!P3 IADD3 R3, P2, R31, R3, RZ ;  /* 0x000000031f03b210 */ /* 0x000fca0007f5e0ff */
[----:B------:R-:W-:-:S05]  /*2aeb0*/  @!P3 IMAD.X R2, RZ, RZ, R2, P2 ;  /* 0x000000ffff02b224 */ /* 0x000fca00010e0602 */
[----:B------:R-:W-:Y:S02]  /*2aec0*/  @!P3 LOP3.LUT R3, R3, R2, RZ, 0x3c, !PT ;  /* 0x000000020303b212 */ /* 0x000fe400078e3cff */
[----:B------:R-:W-:Y:S02]  /*2aed0*/  MOV R13, R0 ;  /* 0x00000000000d7202 */ /* 0x000fe40000000f00 */
[----:B------:R-:W-:-:S04]  /*2aee0*/  @!P3 LOP3.LUT R2, R3, R2, RZ, 0x3c, !PT ;  /* 0x000000020302b212 */ /* 0x000fc800078e3cff */
[----:B------:R-:W-:-:S05]  /*2aef0*/  @!P3 LOP3.LUT R3, R3, R2, RZ, 0x3c, !PT ;  /* 0x000000020303b212 */ /* 0x000fca00078e3cff */
[----:B------:R-:W-:Y:S01]  /*2af00*/  @!PT LDS RZ, [RZ] ;  /* 0x00000000fffff984 */ /* 0x000fe20000000800 */
[----:B------:R-:W-:Y:S01]  /*2af10*/  @!PT LDS RZ, [RZ] ;  /* 0x00000000fffff984 */ /* 0x000fe20000000800 */
[----:B------:R-:W-:Y:S01]  /*2af20*/  @!PT LDS RZ, [RZ] ;  /* 0x00000000fffff984 */ /* 0x000fe20000000800 */
[----:B------:R-:W-:Y:S04]  /*2af30*/  @!P3 LDGSTS.E.BYPASS.LTC128B.128 [R9+0x21400], desc[UR36][R2.64], !P0 ;  /* 0x214000000209bfae */ /* 0x000fe8000c101d64 */
[----:B------:R0:W-:Y:S01]  /*2af40*/  @!P3 LDGSTS.E.BYPASS.LTC128B.128 [R9+0x25400], desc[UR36][R2.64+0x80], !P1 ;  /* 0x254000800209bfae */ /* 0x0001e2000c901d64 */
[----:B------:R-:W-:Y:S02]  /*2af50*/  ISETP.GE.AND P3, PT, R7, R6, PT ;  /* 0x000000060700720c */ /* 0x000fe40003f66270 */
[----:B------:R-:W-:Y:S01]  /*2af60*/  IADD3 R7, R4, 0x40, RZ ;  /* 0x0000004004077810 */ /* 0x000fe20007ffe0ff */
[----:B0-----:R-:W-:-:S10]  /*2af70*/  IMAD.MOV.U32 R2, RZ, RZ, R14 ;  /* 0x000000ffff027224 */ /* 0x001fd400078e000e */
[----:B------:R-:W-:Y:S05]  /*2af80*/  WARPSYNC.COLLECTIVE R15, `(.L_x_1033) ;  /* 0x000000000f087348 */ /* 0x000fea0003c00000 */
[----:B------:R0:W1:Y:S02]  /*2af90*/  SHFL.IDX P6, R14, R13, R12, R11 ;  /* 0x0000000c0d0e7389 */ /* 0x00006400000c000b */
[----:B01----:R-:W-:Y:S01]  /*2afa0*/  ENDCOLLECTIVE ;  /* 0x000000000000791b */ /* 0x003fe20003800000 */
.L_x_1033:
[----:B------:R-:W-:Y:S02]  /*2afb0*/  IMAD.MOV.U32 R13, RZ, RZ, R5 ;  /* 0x000000ffff0d7224 */ /* 0x000fe400078e0005 */
[----:B------:R-:W-:Y:S02]  /*2afc0*/  IMAD.MOV.U32 R12, RZ, RZ, 0x4 ;  /* 0x00000004ff0c7424 */ /* 0x000fe400078e00ff */
[----:B------:R-:W-:-:S07]  /*2afd0*/  IMAD.MOV.U32 R3, RZ, RZ, R14 ;  /* 0x000000ffff037224 */ /* 0x000fce00078e000e */
[----:B------:R-:W-:Y:S05]  /*2afe0*/  WARPSYNC.COLLECTIVE R15, `(.L_x_1034) ;  /* 0x000000000f087348 */ /* 0x000fea0003c00000 */
[----:B------:R0:W1:Y:S02]  /*2aff0*/  SHFL.IDX P6, R14, R13, R12, R11 ;  /* 0x0000000c0d0e7389 */ /* 0x00006400000c000b */
[----:B01----:R-:W-:Y:S01]  /*2b000*/  ENDCOLLECTIVE ;  /* 0x000000000000791b */ /* 0x003fe20003800000 */
.L_x_1034:
        /* <DEDUP_REMOVED lines=17> */
.L_x_1035:
[----:B------:R-:W-:Y:S01]  /*2b120*/  IMAD.MOV.U32 R13, RZ, RZ, R5 ;  /* 0x000000ffff0d7224 */ /* 0x000fe200078e0005 */
[----:B------:R-:W-:Y:S01]  /*2b130*/  MOV R12, 0x5 ;  /* 0x00000005000c7802 */ /* 0x000fe20000000f00 */
[----:B------:R-:W-:-:S07]  /*2b140*/  IMAD.MOV.U32 R3, RZ, RZ, R14 ;  /* 0x000000ffff037224 */ /* 0x000fce00078e000e */
[----:B------:R-:W-:Y:S05]  /*2b150*/  WARPSYNC.COLLECTIVE R15, `(.L_x_1036) ;  /* 0x000000000f087348 */ /* 0x000fea0003c00000 */
[----:B------:R0:W1:Y:S02]  /*2b160*/  SHFL.IDX P6, R14, R13, R12, R11 ;  /* 0x0000000c0d0e7389 */ /* 0x00006400000c000b */
[----:B01----:R-:W-:Y:S01]  /*2b170*/  ENDCOLLECTIVE ;  /* 0x000000000000791b */ /* 0x003fe20003800000 */
.L_x_1036:
        /* <DEDUP_REMOVED lines=17> */
.L_x_1037:
[----:B------:R-:W-:Y:S01]  /*2b290*/  IMAD.MOV.U32 R13, RZ, RZ, R5 ;  /* 0x000000ffff0d7224 */ /* 0x000fe200078e0005 */
[----:B------:R-:W-:Y:S02]  /*2b2a0*/  MOV R12, 0x6 ;  /* 0x00000006000c7802 */ /* 0x000fe40000000f00 */
[----:B------:R-:W-:-:S07]  /*2b2b0*/  MOV R3, R14 ;  /* 0x0000000e00037202 */ /* 0x000fce0000000f00 */
[----:B------:R-:W-:Y:S05]  /*2b2c0*/  WARPSYNC.COLLECTIVE R15, `(.L_x_1038) ;  /* 0x000000000f087348 */ /* 0x000fea0003c00000 */
[----:B------:R0:W1:Y:S02]  /*2b2d0*/  SHFL.IDX P6, R14, R13, R12, R11 ;  /* 0x0000000c0d0e7389 */ /* 0x00006400000c000b */
[----:B01----:R-:W-:Y:S01]  /*2b2e0*/  ENDCOLLECTIVE ;  /* 0x000000000000791b */ /* 0x003fe20003800000 */
.L_x_1038:
        /* <DEDUP_REMOVED lines=12> */
[----:B0-----:R-:W-:-:S12]  /*2b3b0*/  IMAD.MOV.U32 R2, RZ, RZ, R14 ;  /* 0x000000ffff027224 */ /* 0x001fd800078e000e */
[----:B------:R-:W-:Y:S05]  /*2b3c0*/  WARPSYNC.COLLECTIVE R15, `(.L_x_1039) ;  /* 0x000000000f087348 */ /* 0x000fea0003c00000 */
[----:B------:R0:W1:Y:S02]  /*2b3d0*/  SHFL.IDX P6, R14, R13, R12, R11 ;  /* 0x0000000c0d0e7389 */ /* 0x00006400000c000b */
[----:B01----:R-:W-:Y:S01]  /*2b3e0*/  ENDCOLLECTIVE ;  /* 0x000000000000791b */ /* 0x003fe20003800000 */
.L_x_1039:
[----:B------:R-:W-:Y:S01]  /*2b3f0*/  MOV R13, R5 ;  /* 0x00000005000d7202 */ /* 0x000fe20000000f00 */
[----:B------:R-:W-:Y:S01]  /*2b400*/  IMAD.MOV.U32 R12, RZ, RZ, 0x7 ;  /* 0x00000007ff0c7424 */ /* 0x000fe200078e00ff */
[----:B------:R-:W-:-:S07]  /*2b410*/  MOV R3, R14 ;  /* 0x0000000e00037202 */ /* 0x000fce0000000f00 */
[----:B------:R-:W-:Y:S05]  /*2b420*/  WARPSYNC.COLLECTIVE R15, `(.L_x_1040) ;  /* 0x000000000f087348 */ /* 0x000fea0003c00000 */
[----:B------:R0:W1:Y:S02]  /*2b430*/  SHFL.IDX P6, R14, R13, R12, R11 ;  /* 0x0000000c0d0e7389 */ /* 0x00006400000c000b */
[----:B01----:R-:W-:Y:S01]  /*2b440*/  ENDCOLLECTIVE ;  /* 0x000000000000791b */ /* 0x003fe20003800000 */
.L_x_1040:
[----:B------:R-:W-:-:S05]  /*2b450*/  @!P3 IADD3 R3, P2, R31, R3, RZ ;  /* 0x000000031f03b210 */ /* 0x000fca0007f5e0ff */
[----:B------:R-:W-:-:S05]  /*2b460*/  @!P3 IMAD.X R2, RZ, RZ, R2, P2 ;  /* 0x000000ffff02b224 */ /* 0x000fca00010e0602 */
[----:B------:R-:W-:Y:S02]  /*2b470*/  @!P3 LOP3.LUT R3, R3, R2, RZ, 0x3c, !PT ;  /* 0x000000020303b212 */ /* 0x000fe400078e3cff */
[----:B------:R-:W-:Y:S02]  /*2b480*/  MOV R13, R0 ;  /* 0x00000000000d7202 */ /* 0x000fe40000000f00 */
[----:B------:R-:W-:-:S04]  /*2b490*/  @!P3 LOP3.LUT R2, R3, R2, RZ, 0x3c, !PT ;  /* 0x000000020302b212 */ /* 0x000fc800078e3cff */
[----:B------:R-:W-:Y:S01]  /*2b4a0*/  @!P3 LOP3.LUT R3, R3, R2, RZ, 0x3c, !PT ;  /* 0x000000020303b212 */ /* 0x000fe200078e3cff */
[----:B------:R-:W-:-:S04]  /*2b4b0*/  IMAD.MOV.U32 R5, RZ, RZ, R14 ;  /* 0x000000ffff057224 */ /* 0x000fc800078e000e */
[----:B------:R-:W-:Y:S01]  /*2b4c0*/  @!PT LDS RZ, [RZ] ;  /* 0x00000000fffff984 */ /* 0x000fe20000000800 */
[----:B------:R-:W-:Y:S01]  /*2b4d0*/  @!PT LDS RZ, [RZ] ;  /* 0x00000000fffff984 */ /* 0x000fe20000000800 */
[----:B------:R-:W-:Y:S01]  /*2b4e0*/  @!PT LDS RZ, [RZ] ;  /* 0x00000000fffff984 */ /* 0x000fe20000000800 */
[----:B------:R0:W-:Y:S04]  /*2b4f0*/  @!P3 LDGSTS.E.BYPASS.LTC128B.128 [R9+0x23400], desc[UR36][R2.64], !P0 ;  /* 0x234000000209bfae */ /* 0x0001e8000c101d64 */
[----:B------:R0:W-:Y:S02]  /*2b500*/  @!P3 LDGSTS.E.BYPASS.LTC128B.128 [R9+0x27400], desc[UR36][R2.64+0x80], !P1 ;  /* 0x274000800209bfae */ /* 0x0001e4000c901d64 */
[----:B0-----:R-:W-:Y:S05]  /*2b510*/  WARPSYNC.COLLECTIVE R15, `(.L_x_1041) ;  /* 0x000000000f087348 */ /* 0x001fea0003c00000 */
[----:B------:R1:W2:Y:S02]  /*2b520*/  SHFL.IDX P6, R14, R13, R12, R11 ;  /* 0x0000000c0d0e7389 */ /* 0x0002a400000c000b */
[----:B012---:R-:W-:Y:S01]  /*2b530*/  ENDCOLLECTIVE ;  /* 0x000000000000791b */ /* 0x007fe20003800000 */
.L_x_1041:
[----:B------:R-:W-:Y:S05]  /*2b540*/  BRA `(.L_x_1042) ;  /* 0xffffff6c00947947 */ /* 0x000fea000383ffff */
.L_x_766:
[----:B0-----:R0:W1:Y:S02]  /*2b550*/  SYNCS.PHASECHK.TRANS64.TRYWAIT P0, [R23+URZ+0x38820], R0 ;  /* 0x03882000170075a7 */ /* 0x001064000800017f */
[----:B-1----:R-:W-:Y:S05]  /*2b560*/  @!P0 NANOSLEEP.SYNCS 0x989680 ;  /* 0x009896800000895d */ /* 0x002fea0003900000 */
[----:B------:R-:W1:Y:S02]  /*2b570*/  @!P0 SYNCS.PHASECHK.TRANS64 P0, [R23+URZ+0x38820], R0 ;  /* 0x03882000170085a7 */ /* 0x000e64000800007f */
[----:B-1----:R-:W-:Y:S05]  /*2b580*/  @!P0 BRA `(.L_x_766) ;  /* 0xfffffffc00f08947 */ /* 0x002fea000383ffff */
[----:B------:R-:W-:Y:S05]  /*2b590*/  BRA `(.L_x_1043) ;  /* 0xffffff7000047947 */ /* 0x000fea000383ffff */
.L_x_770:
[----:B0-----:R0:W1:Y:S02]  /*2b5a0*/  SYNCS.PHASECHK.TRANS64.TRYWAIT P0, [R0+URZ+0x38880], R21 ;  /* 0x03888015000075a7 */ /* 0x001064000800017f */
[----:B-1----:R-:W-:Y:S05]  /*2b5b0*/  @!P0 NANOSLEEP.SYNCS 0x989680 ;  /* 0x009896800000895d */ /* 0x002fea0003900000 */
[----:B------:R-:W1:Y:S02]  /*2b5c0*/  @!P0 SYNCS.PHASECHK.TRANS64 P0, [R0+URZ+0x38880], R21 ;  /* 0x03888015000085a7 */ /* 0x000e64000800007f */
[----:B-1----:R-:W-:Y:S05]  /*2b5d0*/  @!P0 BRA `(.L_x_770) ;  /* 0xfffffffc00f08947 */ /* 0x002fea000383ffff */
[----:B------:R-:W-:Y:S05]  /*2b5e0*/  BRA `(.L_x_1044) ;  /* 0xffffff7000b87947 */ /* 0x000fea000383ffff */
.L_x_771:
        /* <DEDUP_REMOVED lines=8> */
.L_x_1046:
[----:B------:R-:W-:Y:S05]  /*2b670*/  BSYNC B0 ;  /* 0x0000000000007941 */ /* 0x000fea0003800000 */
.L_x_1045:
[----:B------:R-:W-:Y:S01]  /*2b680*/  MOV R13, R8 ;  /* 0x00000008000d7202 */ /* 0x000fe20000000f00 */
[----:B------:R-:W-:Y:S01]  /*2b690*/  IMAD.MOV.U32 R12, RZ, RZ, RZ ;  /* 0x000000ffff0c7224 */ /* 0x000fe200078e00ff */
[----:B------:R-:W-:Y:S01]  /*2b6a0*/  MOV R15, 0xffffffff ;  /* 0xffffffff000f7802 */ /* 0x000fe20000000f00 */
[----:B------:R-:W-:Y:S01]  /*2b6b0*/  IMAD.MOV.U32 R11, RZ, RZ, 0x181f ;  /* 0x0000181fff0b7424 */ /* 0x000fe200078e00ff */
[----:B------:R-:W-:Y:S01]  /*2b6c0*/  IADD3 R4, R23, R4, RZ ;  /* 0x0000000417047210 */ /* 0x000fe20007ffe0ff */
[----:B------:R-:W-:-:S07]  /*2b6d0*/  IMAD.MOV.U32 R3, RZ, RZ, R14 ;  /* 0x000000ffff037224 */ /* 0x000fce00078e000e */
[----:B------:R-:W-:Y:S05]  /*2b6e0*/  WARPSYNC.COLLECTIVE R15, `(.L_x_1047) ;  /* 0x000000000f087348 */ /* 0x000fea0003c00000 */
[----:B------:R0:W1:Y:S02]  /*2b6f0*/  SHFL.IDX P6, R14, R13, R12, R11 ;  /* 0x0000000c0d0e7389 */ /* 0x00006400000c000b */
[----:B01----:R-:W-:Y:S01]  /*2b700*/  ENDCOLLECTIVE ;  /* 0x000000000000791b */ /* 0x003fe20003800000 */
.L_x_1047:
[----:B------:R-:W-:Y:S02]  /*2b710*/  IMAD.MOV.U32 R13, RZ, RZ, R7 ;  /* 0x000000ffff0d7224 */ /* 0x000fe400078e0007 */
[----:B------:R-:W-:Y:S02]  /*2b720*/  IMAD.MOV.U32 R12, RZ, RZ, 0x1 ;  /* 0x00000001ff0c7424 */ /* 0x000fe400078e00ff */
[----:B------:R-:W-:-:S07]  /*2b730*/  IMAD.MOV.U32 R2, RZ, RZ, R14 ;  /* 0x000000ffff027224 */ /* 0x000fce00078e000e */
[----:B------:R-:W-:Y:S05]  /*2b740*/  WARPSYNC.COLLECTIVE R15, `(.L_x_1048) ;  /* 0x000000000f087348 */ /* 0x000fea0003c00000 */
[----:B------:R0:W1:Y:S02]  /*2b750*/  SHFL.IDX P6, R14, R13, R12, R11 ;  /* 0x0000000c0d0e7389 */ /* 0x00006400000c000b */
[----:B01----:R-:W-:Y:S01]  /*2b760*/  ENDCOLLECTIVE ;  /* 0x000000000000791b */ /* 0x003fe20003800000 */
.L_x_1048:
        /* <DEDUP_REMOVED lines=8> */
[----:B0-----:R-:W-:-:S07]  /*2b7f0*/  MOV R3, R14 ;  /* 0x0000000e00037202 */ /* 0x001fce0000000f00 */
[----:B------:R-:W-:Y:S05]  /*2b800*/  WARPSYNC.COLLECTIVE R15, `(.L_x_1049) ;  /* 0x000000000f087348 */ /* 0x000fea0003c00000 */
[----:B------:R0:W1:Y:S02]  /*2b810*/  SHFL.IDX P6, R14, R13, R12, R11 ;  /* 0x0000000c0d0e7389 */ /* 0x00006400000c000b */
[----:B01----:R-:W-:Y:S01]  /*2b820*/  ENDCOLLECTIVE ;  /* 0x000000000000791b */ /* 0x003fe20003800000 */
.L_x_1049:
[----:B------:R-:W-:Y:S02]  /*2b830*/  IMAD.MOV.U32 R13, RZ, RZ, R7 ;  /* 0x000000ffff0d7224 */ /* 0x000fe400078e0007 */
[----:B------:R-:W-:Y:S02]  /*2b840*/  IMAD.MOV.U32 R12, RZ, RZ, 0x2 ;  /* 0x00000002ff0c7424 */ /* 0x000fe400078e00ff */
[----:B------:R-:W-:-:S07]  /*2b850*/  IMAD.MOV.U32 R2, RZ, RZ, R14 ;  /* 0x000000ffff027224 */ /* 0x000fce00078e000e */
[----:B------:R-:W-:Y:S05]  /*2b860*/  WARPSYNC.COLLECTIVE R15, `(.L_x_1050) ;  /* 0x000000000f087348 */ /* 0x000fea0003c00000 */
[----:B------:R0:W1:Y:S02]  /*2b870*/  SHFL.IDX P6, R14, R13, R12, R11 ;  /* 0x0000000c0d0e7389 */ /* 0x00006400000c000b */
[----:B01----:R-:W-:Y:S01]  /*2b880*/  ENDCOLLECTIVE ;  /* 0x000000000000791b */ /* 0x003fe20003800000 */
.L_x_1050:
[----:B------:R-:W-:-:S04]  /*2b890*/  IADD3 R2, P0, R31, R2, RZ ;  /* 0x000000021f027210 */ /* 0x000fc80007f1e0ff */
[----:B------:R-:W-:-:S05]  /*2b8a0*/  IADD3.X R3, RZ, R3, RZ, P0, !PT ;  /* 0x00000003ff037210 */ /* 0x000fca00007fe4ff */
        /* <DEDUP_REMOVED lines=10> */
.L_x_1051:
[----:B------:R-:W-:Y:S02]  /*2b950*/  IMAD.MOV.U32 R13, RZ, RZ, R7 ;  /* 0x000000ffff0d7224 */ /* 0x000fe400078e0007 */
[----:B------:R-:W-:Y:S02]  /*2b960*/  IMAD.MOV.U32 R12, RZ, RZ, 0x3 ;  /* 0x00000003ff0c7424 */ /* 0x000fe400078e00ff */
[----:B------:R-:W-:-:S07]  /*2b970*/  IMAD.MOV.U32 R2, RZ, RZ, R14 ;  /* 0x000000ffff027224 */ /* 0x000fce00078e000e */
[----:B------:R-:W-:Y:S05]  /*2b980*/  WARPSYNC.COLLECTIVE R15, `(.L_x_1052) ;  /* 0x000000000f087348 */ /* 0x000fea0003c00000 */
[----:B------:R0:W1:Y:S02]  /*2b990*/  SHFL.IDX P6, R14, R13, R12, R11 ;  /* 0x0000000c0d0e7389 */ /* 0x00006400000c000b */
[----:B01----:R-:W-:Y:S01]  /*2b9a0*/  ENDCOLLECTIVE ;  /* 0x000000000000791b */ /* 0x003fe20003800000 */
.L_x_1052:
        /* <DEDUP_REMOVED lines=12> */
.L_x_1053:
[----:B------:R-:W-:Y:S02]  /*2ba70*/  IMAD.MOV.U32 R13, RZ, RZ, R7 ;  /* 0x000000ffff0d7224 */ /* 0x000fe400078e0007 */
[----:B------:R-:W-:Y:S02]  /*2ba80*/  IMAD.MOV.U32 R12, RZ, RZ, 0x4 ;  /* 0x00000004ff0c7424 */ /* 0x000fe400078e00ff */
[----:B------:R-:W-:-:S07]  /*2ba90*/  IMAD.MOV.U32 R2, RZ, RZ, R14 ;  /* 0x000000ffff027224 */ /* 0x000fce00078e000e */
[----:B------:R-:W-:Y:S05]  /*2baa0*/  WARPSYNC.COLLECTIVE R15, `(.L_x_1054) ;  /* 0x000000000f087348 */ /* 0x000fea0003c00000 */
[----:B------:R0:W1:Y:S02]  /*2bab0*/  SHFL.IDX P6, R14, R13, R12, R11 ;  /* 0x0000000c0d0e7389 */ /* 0x00006400000c000b */
[----:B01----:R-:W-:Y:S01]  /*2bac0*/  ENDCOLLECTIVE ;  /* 0x000000000000791b */ /* 0x003fe20003800000 */
.L_x_1054:
        /* <DEDUP_REMOVED lines=12> */
.L_x_1055:
[----:B------:R-:W-:Y:S02]  /*2bb90*/  IMAD.MOV.U32 R13, RZ, RZ, R7 ;  /* 0x000000ffff0d7224 */ /* 0x000fe400078e0007 */
[----:B------:R-:W-:Y:S02]  /*2bba0*/  IMAD.MOV.U32 R12, RZ, RZ, 0x5 ;  /* 0x00000005ff0c7424 */ /* 0x000fe400078e00ff */
[----:B------:R-:W-:-:S07]  /*2bbb0*/  IMAD.MOV.U32 R2, RZ, RZ, R14 ;  /* 0x000000ffff027224 */ /* 0x000fce00078e000e */
[----:B------:R-:W-:Y:S05]  /*2bbc0*/  WARPSYNC.COLLECTIVE R15, `(.L_x_1056) ;  /* 0x000000000f087348 */ /* 0x000fea0003c00000 */
[----:B------:R0:W1:Y:S02]  /*2bbd0*/  SHFL.IDX P6, R14, R13, R12, R11 ;  /* 0x0000000c0d0e7389 */ /* 0x00006400000c000b */
[----:B01----:R-:W-:Y:S01]  /*2bbe0*/  ENDCOLLECTIVE ;  /* 0x000000000000791b */ /* 0x003fe20003800000 */
.L_x_1056:
        /* <DEDUP_REMOVED lines=12> */
.L_x_1057:
[----:B------:R-:W-:Y:S02]  /*2bcb0*/  IMAD.MOV.U32 R13, RZ, RZ, R7 ;  /* 0x000000ffff0d7224 */ /* 0x000fe400078e0007 */
[----:B------:R-:W-:Y:S02]  /*2bcc0*/  IMAD.MOV.U32 R12, RZ, RZ, 0x6 ;  /* 0x00000006ff0c7424 */ /* 0x000fe400078e00ff */
[----:B------:R-:W-:-:S07]  /*2bcd0*/  IMAD.MOV.U32 R2, RZ, RZ, R14 ;  /* 0x000000ffff027224 */ /* 0x000fce00078e000e */
[----:B------:R-:W-:Y:S05]  /*2bce0*/  WARPSYNC.COLLECTIVE R15, `(.L_x_1058) ;  /* 0x000000000f087348 */ /* 0x000fea0003c00000 */
[----:B------:R0:W1:Y:S02]  /*2bcf0*/  SHFL.IDX P6, R14, R13, R12, R11 ;  /* 0x0000000c0d0e7389 */ /* 0x00006400000c000b */
[----:B01----:R-:W-:Y:S01]  /*2bd00*/  ENDCOLLECTIVE ;  /* 0x000000000000791b */ /* 0x003fe20003800000 */
.L_x_1058:
        /* <DEDUP_REMOVED lines=12> */
.L_x_1059:
[----:B------:R-:W-:Y:S02]  /*2bdd0*/  IMAD.MOV.U32 R13, RZ, RZ, R7 ;  /* 0x000000ffff0d7224 */ /* 0x000fe400078e0007 */
[----:B------:R-:W-:Y:S02]  /*2bde0*/  IMAD.MOV.U32 R12, RZ, RZ, 0x7 ;  /* 0x00000007ff0c7424 */ /* 0x000fe400078e00ff */
[----:B------:R-:W-:-:S07]  /*2bdf0*/  IMAD.MOV.U32 R2, RZ, RZ, R14 ;  /* 0x000000ffff027224 */ /* 0x000fce00078e000e */
[----:B------:R-:W-:Y:S05]  /*2be00*/  WARPSYNC.COLLECTIVE R15, `(.L_x_1060) ;  /* 0x000000000f087348 */ /* 0x000fea0003c00000 */
[----:B------:R0:W1:Y:S02]  /*2be10*/  SHFL.IDX P6, R14, R13, R12, R11 ;  /* 0x0000000c0d0e7389 */ /* 0x00006400000c000b */
[----:B01----:R-:W-:Y:S01]  /*2be20*/  ENDCOLLECTIVE ;  /* 0x000000000000791b */ /* 0x003fe20003800000 */
.L_x_1060:
[----:B------:R-:W-:-:S04]  /*2be30*/  IADD3 R2, P0, R31, R2, RZ ;  /* 0x000000021f027210 */ /* 0x000fc80007f1e0ff */
[----:B------:R-:W-:-:S05]  /*2be40*/  IADD3.X R3, RZ, R3, RZ, P0, !PT ;  /* 0x00000003ff037210 */ /* 0x000fca00007fe4ff */
[----:B------:R-:W-:Y:S01]  /*2be50*/  @!PT LDS RZ, [RZ] ;  /* 0x00000000fffff984 */ /* 0x000fe20000000800 */
[----:B------:R-:W-:Y:S01]  /*2be60*/  @!PT LDS RZ, [RZ] ;  /* 0x00000000fffff984 */ /* 0x000fe20000000800 */
[----:B------:R-:W-:Y:S01]  /*2be70*/  @!PT LDS RZ, [RZ] ;  /* 0x00000000fffff984 */ /* 0x000fe20000000800 */
[----:B------:R0:W-:Y:S01]  /*2be80*/  LDGSTS.E.BYPASS.LTC128B.128 [R4+0x13400], desc[UR36][R2.64], !P3 ;  /* 0x1340000002047fae */ /* 0x0001e2000d901d64 */
[----:B------:R-:W-:-:S03]  /*2be90*/  IMAD.MOV.U32 R13, RZ, RZ, R8 ;  /* 0x000000ffff0d7224 */ /* 0x000fc600078e0008 */
[----:B------:R0:W-:Y:S01]  /*2bea0*/  LDGSTS.E.BYPASS.LTC128B.128 [R4+0x17400], desc[UR36][R2.64+0x80], !P2 ;  /* 0x1740008002047fae */ /* 0x0001e2000d101d64 */
[----:B------:R-:W-:-:S07]  /*2beb0*/  MOV R7, R14 ;  /* 0x0000000e00077202 */ /* 0x000fce0000000f00 */
[----:B0-----:R-:W-:Y:S05]  /*2bec0*/  WARPSYNC.COLLECTIVE R15, `(.L_x_1061) ;  /* 0x000000000f087348 */ /* 0x001fea0003c00000 */
[----:B------:R1:W2:Y:S02]  /*2bed0*/  SHFL.IDX P6, R14, R13, R12, R11 ;  /* 0x0000000c0d0e7389 */ /* 0x0002a400000c000b */
[----:B012---:R-:W-:Y:S01]  /*2bee0*/  ENDCOLLECTIVE ;  /* 0x000000000000791b */ /* 0x007fe20003800000 */
.L_x_1061:
[----:B------:R-:W-:Y:S01]  /*2bef0*/  IMAD.MOV.U32 R2, RZ, RZ, R14 ;  /* 0x000000ffff027224 */ /* 0x000fe200078e000e */
[----:B------:R-:W-:Y:S06]  /*2bf00*/  BRA `(.L_x_1062) ;  /* 0xffffff6c00907947 */ /* 0x000fec000383ffff */
.L_x_776:
[----:B----4-:R4:W0:Y:S02]  /*2bf10*/  SYNCS.PHASECHK.TRANS64.TRYWAIT P0, [R0+URZ+0x38840], R21 ;  /* 0x03884015000075a7 */ /* 0x010824000800017f */
[----:B0-----:R-:W-:Y:S05]  /*2bf20*/  @!P0 NANOSLEEP.SYNCS 0x989680 ;  /* 0x009896800000895d */ /* 0x001fea0003900000 */
[----:B------:R-:W0:Y:S02]  /*2bf30*/  @!P0 SYNCS.PHASECHK.TRANS64 P0, [R0+URZ+0x38840], R21 ;  /* 0x03884015000085a7 */ /* 0x000e24000800007f */
[----:B0-----:R-:W-:Y:S05]  /*2bf40*/  @!P0 BRA `(.L_x_776) ;  /* 0xfffffffc00f08947 */ /* 0x001fea000383ffff */
[----:B------:R-:W-:Y:S05]  /*2bf50*/  BRA `(.L_x_1063) ;  /* 0xffffff6c00e07947 */ /* 0x000fea000383ffff */
.L_x_777:
[----:B------:R-:W-:Y:S01]  /*2bf60*/  BSSY B0, `(.L_x_1064) ;  /* 0x0000008000007945 */ /* 0x000fe20003800000 */
[----:B------:R-:W-:Y:S01]  /*2bf70*/  MOV R13, R5 ;  /* 0x00000005000d7202 */ /* 0x000fe20000000f00 */
[----:B------:R-:W-:Y:S01]  /*2bf80*/  IMAD.MOV.U32 R12, RZ, RZ, RZ ;  /* 0x000000ffff0c7224 */ /* 0x000fe200078e00ff */
[----:B------:R-:W-:Y:S01]  /*2bf90*/  MOV R15, 0xffffffff ;  /* 0xffffffff000f7802 */ /* 0x000fe20000000f00 */
[----:B------:R-:W-:-:S07]  /*2bfa0*/  IMAD.MOV.U32 R11, RZ, RZ, 0x181f ;  /* 0x0000181fff0b7424 */ /* 0x000fce00078e00ff */
[----:B0--34-:R-:W-:Y:S05]  /*2bfb0*/  WARPSYNC.COLLECTIVE R15, `(.L_x_1065) ;  /* 0x000000000f087348 */ /* 0x019fea0003c00000 */
[----:B------:R1:W2:Y:S02]  /*2bfc0*/  SHFL.IDX P6, R14, R13, R12, R11 ;  /* 0x0000000c0d0e7389 */ /* 0x0002a400000c000b */
[----:B01234-:R-:W-:Y:S01]  /*2bfd0*/  ENDCOLLECTIVE ;  /* 0x000000000000791b */ /* 0x01ffe20003800000 */
.L_x_1065:
[----:B------:R-:W-:Y:S05]  /*2bfe0*/  BSYNC B0 ;  /* 0x0000000000007941 */ /* 0x000fea0003800000 */
.L_x_1064:
        /* <DEDUP_REMOVED lines=8> */
.L_x_1066:
[----:B------:R-:W-:Y:S01]  /*2c070*/  IMAD.MOV.U32 R13, RZ, RZ, R5 ;  /* 0x000000ffff0d7224 */ /* 0x000fe200078e0005 */
[----:B------:R-:W-:Y:S02]  /*2c080*/  MOV R12, 0x1 ;  /* 0x00000001000c7802 */ /* 0x000fe40000000f00 */
[----:B------:R-:W-:-:S07]  /*2c090*/  MOV R2, R14 ;  /* 0x0000000e00027202 */ /* 0x000fce0000000f00 */
[----:B------:R-:W-:Y:S05]  /*2c0a0*/  WARPSYNC.COLLECTIVE R15, `(.L_x_1067) ;  /* 0x000000000f087348 */ /* 0x000fea0003c00000 */
[----:B------:R0:W1:Y:S02]  /*2c0b0*/  SHFL.IDX P6, R14, R13, R12, R11 ;  /* 0x0000000c0d0e7389 */ /* 0x00006400000c000b */
[----:B01----:R-:W-:Y:S01]  /*2c0c0*/  ENDCOLLECTIVE ;  /* 0x000000000000791b */ /* 0x003fe20003800000 */
.L_x_1067:
        /* <DEDUP_REMOVED lines=12> */
.L_x_1068:
[----:B------:R-:W-:Y:S01]  /*2c190*/  IMAD.MOV.U32 R13, RZ, RZ, R5 ;  /* 0x000000ffff0d7224 */ /* 0x000fe200078e0005 */
[----:B------:R-:W-:Y:S02]  /*2c1a0*/  MOV R12, 0x2 ;  /* 0x00000002000c7802 */ /* 0x000fe40000000f00 */
[----:B------:R-:W-:-:S07]  /*2c1b0*/  MOV R2, R14 ;  /* 0x0000000e00027202 */ /* 0x000fce0000000f00 */
[----:B------:R-:W-:Y:S05]  /*2c1c0*/  WARPSYNC.COLLECTIVE R15, `(.L_x_1069) ;  /* 0x000000000f087348 */ /* 0x000fea0003c00000 */
[----:B------:R0:W1:Y:S02]  /*2c1d0*/  SHFL.IDX P6, R14, R13, R12, R11 ;  /* 0x0000000c0d0e7389 */ /* 0x00006400000c000b */
[----:B01----:R-:W-:Y:S01]  /*2c1e0*/  ENDCOLLECTIVE ;  /* 0x000000000000791b */ /* 0x003fe20003800000 */
.L_x_1069:
        /* <DEDUP_REMOVED lines=12> */
.L_x_1070:
[----:B------:R-:W-:Y:S01]  /*2c2b0*/  IMAD.MOV.U32 R13, RZ, RZ, R5 ;  /* 0x000000ffff0d7224 */ /* 0x000fe200078e0005 */
[----:B------:R-:W-:Y:S02]  /*2c2c0*/  MOV R12, 0x3 ;  /* 0x00000003000c7802 */ /* 0x000fe40000000f00 */
[----:B------:R-:W-:-:S07]  /*2c2d0*/  MOV R2, R14 ;  /* 0x0000000e00027202 */ /* 0x000fce0000000f00 */
[----:B------:R-:W-:Y:S05]  /*2c2e0*/  WARPSYNC.COLLECTIVE R15, `(.L_x_1071) ;  /* 0x000000000f087348 */ /* 0x000fea0003c00000 */
[----:B------:R0:W1:Y:S02]  /*2c2f0*/  SHFL.IDX P6, R14, R13, R12, R11 ;  /* 0x0000000c0d0e7389 */ /* 0x00006400000c000b */
[----:B01----:R-:W-:Y:S01]  /*2c300*/  ENDCOLLECTIVE ;  /* 0x000000000000791b */ /* 0x003fe20003800000 */
.L_x_1071:
        /* <DEDUP_REMOVED lines=12> */
.L_x_1072:
[----:B------:R-:W-:Y:S01]  /*2c3d0*/  IMAD.MOV.U32 R13, RZ, RZ, R5 ;  /* 0x000000ffff0d7224 */ /* 0x000fe200078e0005 */
[----:B------:R-:W-:Y:S02]  /*2c3e0*/  MOV R12, 0x4 ;  /* 0x00000004000c7802 */ /* 0x000fe40000000f00 */
[----:B------:R-:W-:-:S07]  /*2c3f0*/  MOV R2, R14 ;  /* 0x0000000e00027202 */ /* 0x000fce0000000f00 */
[----:B------:R-:W-:Y:S05]  /*2c400*/  WARPSYNC.COLLECTIVE R15, `(.L_x_1073) ;  /* 0x000000000f087348 */ /* 0x000fea0003c00000 */
[----:B------:R0:W1:Y:S02]  /*2c410*/  SHFL.IDX P6, R14, R13, R12, R11 ;  /* 0x0000000c0d0e7389 */ /* 0x00006400000c000b */
[----:B01----:R-:W-:Y:S01]  /*2c420*/  ENDCOLLECTIVE ;  /* 0x000000000000791b */ /* 0x003fe20003800000 */
.L_x_1073:
        /* <DEDUP_REMOVED lines=12> */
.L_x_1074:
[----:B------:R-:W-:Y:S01]  /*2c4f0*/  IMAD.MOV.U32 R13, RZ, RZ, R5 ;  /* 0x000000ffff0d7224 */ /* 0x000fe200078e0005 */
[----:B------:R-:W-:Y:S02]  /*2c500*/  MOV R12, 0x5 ;  /* 0x00000005000c7802 */ /* 0x000fe40000000f00 */
[----:B------:R-:W-:-:S07]  /*2c510*/  MOV R2, R14 ;  /* 0x0000000e00027202 */ /* 0x000fce0000000f00 */
[----:B------:R-:W-:Y:S05]  /*2c520*/  WARPSYNC.COLLECTIVE R15, `(.L_x_1075) ;  /* 0x000000000f087348 */ /* 0x000fea0003c00000 */
[----:B------:R0:W1:Y:S02]  /*2c530*/  SHFL.IDX P6, R14, R13, R12, R11 ;  /* 0x0000000c0d0e7389 */ /* 0x00006400000c000b */
[----:B01----:R-:W-:Y:S01]  /*2c540*/  ENDCOLLECTIVE ;  /* 0x000000000000791b */ /* 0x003fe20003800000 */
.L_x_1075:
        /* <DEDUP_REMOVED lines=12> */
.L_x_1076:
[----:B------:R-:W-:Y:S01]  /*2c610*/  IMAD.MOV.U32 R13, RZ, RZ, R5 ;  /* 0x000000ffff0d7224 */ /* 0x000fe200078e0005 */
[----:B------:R-:W-:Y:S02]  /*2c620*/  MOV R12, 0x6 ;  /* 0x00000006000c7802 */ /* 0x000fe40000000f00 */
[----:B------:R-:W-:-:S07]  /*2c630*/  MOV R2, R14 ;  /* 0x0000000e00027202 */ /* 0x000fce0000000f00 */
[----:B------:R-:W-:Y:S05]  /*2c640*/  WARPSYNC.COLLECTIVE R15, `(.L_x_1077) ;  /* 0x000000000f087348 */ /* 0x000fea0003c00000 */
[----:B------:R0:W1:Y:S02]  /*2c650*/  SHFL.IDX P6, R14, R13, R12, R11 ;  /* 0x0000000c0d0e7389 */ /* 0x00006400000c000b */
[----:B01----:R-:W-:Y:S01]  /*2c660*/  ENDCOLLECTIVE ;  /* 0x000000000000791b */ /* 0x003fe20003800000 */
.L_x_1077:
        /* <DEDUP_REMOVED lines=12> */
.L_x_1078:
[----:B------:R-:W-:Y:S01]  /*2c730*/  IMAD.MOV.U32 R13, RZ, RZ, R5 ;  /* 0x000000ffff0d7224 */ /* 0x000fe200078e0005 */
[----:B------:R-:W-:Y:S02]  /*2c740*/  MOV R12, 0x7 ;  /* 0x00000007000c7802 */ /* 0x000fe40000000f00 */
[----:B------:R-:W-:-:S07]  /*2c750*/  MOV R2, R14 ;  /* 0x0000000e00027202 */ /* 0x000fce0000000f00 */
[----:B------:R-:W-:Y:S05]  /*2c760*/  WARPSYNC.COLLECTIVE R15, `(.L_x_1079) ;  /* 0x000000000f087348 */ /* 0x000fea0003c00000 */
[----:B------:R0:W1:Y:S02]  /*2c770*/  SHFL.IDX P6, R14, R13, R12, R11 ;  /* 0x0000000c0d0e7389 */ /* 0x00006400000c000b */
[----:B01----:R-:W-:Y:S01]  /*2c780*/  ENDCOLLECTIVE ;  /* 0x000000000000791b */ /* 0x003fe20003800000 */
.L_x_1079:
        /* <DEDUP_REMOVED lines=12> */
.L_x_1080:
[----:B------:R-:W-:Y:S01]  /*2c850*/  MOV R2, R14 ;  /* 0x0000000e00027202 */ /* 0x000fe20000000f00 */
[----:B------:R-:W-:Y:S06]  /*2c860*/  BRA `(.L_x_1081) ;  /* 0xffffff6800b07947 */ /* 0x000fec000383ffff */
.L_x_782:
[----:B--2---:R2:W3:Y:S02]  /*2c870*/  SYNCS.PHASECHK.TRANS64.TRYWAIT P2, [R17+URZ+0x38870], R0 ;  /* 0x03887000110075a7 */ /* 0x0044e4000804017f */
[----:B---3--:R-:W-:Y:S05]  /*2c880*/  @!P2 NANOSLEEP.SYNCS 0x989680 ;  /* 0x009896800000a95d */ /* 0x008fea0003900000 */
[----:B------:R-:W3:Y:S02]  /*2c890*/  @!P2 SYNCS.PHASECHK.TRANS64 P2, [R17+URZ+0x38870], R0 ;  /* 0x038870001100a5a7 */ /* 0x000ee4000804007f */
[----:B---3--:R-:W-:Y:S05]  /*2c8a0*/  @!P2 BRA `(.L_x_782) ;  /* 0xfffffffc00f0a947 */ /* 0x008fea000383ffff */
[----:B------:R-:W-:Y:S05]  /*2c8b0*/  BRA `(.L_x_1082) ;  /* 0xffffff6c00147947 */ /* 0x000fea000383ffff */
.L_x_784:
[----:B0-----:R0:W2:Y:S02]  /*2c8c0*/  SYNCS.PHASECHK.TRANS64.TRYWAIT P2, [R17+URZ+0x38860], R0 ;  /* 0x03886000110075a7 */ /* 0x0010a4000804017f */
[----:B--2---:R-:W-:Y:S05]  /*2c8d0*/  @!P2 NANOSLEEP.SYNCS 0x989680 ;  /* 0x009896800000a95d */ /* 0x004fea0003900000 */
[----:B------:R-:W2:Y:S02]  /*2c8e0*/  @!P2 SYNCS.PHASECHK.TRANS64 P2, [R17+URZ+0x38860], R0 ;  /* 0x038860001100a5a7 */ /* 0x000ea4000804007f */
[----:B--2---:R-:W-:Y:S05]  /*2c8f0*/  @!P2 BRA `(.L_x_784) ;  /* 0xfffffffc00f0a947 */ /* 0x004fea000383ffff */
[----:B------:R-:W-:Y:S05]  /*2c900*/  BRA `(.L_x_1083) ;  /* 0xffffff6c00207947 */ /* 0x000fea000383ffff */
.L_x_792:
[----:B0-----:R0:W2:Y:S02]  /*2c910*/  SYNCS.PHASECHK.TRANS64.TRYWAIT P1, [R18+URZ+0x38870], R3 ;  /* 0x03887003120075a7 */ /* 0x0010a4000802017f */
[----:B--2---:R-:W-:Y:S05]  /*2c920*/  @!P1 NANOSLEEP.SYNCS 0x989680 ;  /* 0x009896800000995d */ /* 0x004fea0003900000 */
[----:B------:R-:W2:Y:S02]  /*2c930*/  @!P1 SYNCS.PHASECHK.TRANS64 P1, [R18+URZ+0x38870], R3 ;  /* 0x03887003120095a7 */ /* 0x000ea4000802007f */
[----:B--2---:R-:W-:Y:S05]  /*2c940*/  @!P1 BRA `(.L_x_792) ;  /* 0xfffffffc00f09947 */ /* 0x004fea000383ffff */
[----:B------:R-:W-:Y:S05]  /*2c950*/  BRA `(.L_x_1084) ;  /* 0xffffff7400787947 */ /* 0x000fea000383ffff */
.L_x_794:
[----:B0-----:R0:W2:Y:S02]  /*2c960*/  SYNCS.PHASECHK.TRANS64.TRYWAIT P1, [R18+URZ+0x38860], R3 ;  /* 0x03886003120075a7 */ /* 0x0010a4000802017f */
[----:B--2---:R-:W-:Y:S05]  /*2c970*/  @!P1 NANOSLEEP.SYNCS 0x989680 ;  /* 0x009896800000995d */ /* 0x004fea0003900000 */
[----:B------:R-:W2:Y:S02]  /*2c980*/  @!P1 SYNCS.PHASECHK.TRANS64 P1, [R18+URZ+0x38860], R3 ;  /* 0x03886003120095a7 */ /* 0x000ea4000802007f */
[----:B--2---:R-:W-:Y:S05]  /*2c990*/  @!P1 BRA `(.L_x_794) ;  /* 0xfffffffc00f09947 */ /* 0x004fea000383ffff */
[----:B------:R-:W-:Y:S05]  /*2c9a0*/  BRA `(.L_x_1085) ;  /* 0xffffff7400807947 */ /* 0x000fea000383ffff */
.L_x_799:
[----:B------:R-:W-:Y:S01]  /*2c9b0*/  BSSY B0, `(.L_x_1086) ;  /* 0x0000008000007945 */ /* 0x000fe20003800000 */
[----:B------:R-:W-:Y:S01]  /*2c9c0*/  IMAD.MOV.U32 R13, RZ, RZ, R16 ;  /* 0x000000ffff0d7224 */ /* 0x000fe200078e0010 */
[----:B------:R-:W-:Y:S01]  /*2c9d0*/  MOV R11, 0x1f ;  /* 0x0000001f000b7802 */ /* 0x000fe20000000f00 */
[----:B------:R-:W-:Y:S02]  /*2c9e0*/  IMAD.MOV.U32 R12, RZ, RZ, RZ ;  /* 0x000000ffff0c7224 */ /* 0x000fe400078e00ff */
[----:B------:R-:W-:-:S07]  /*2c9f0*/  IMAD.MOV.U32 R15, RZ, RZ, -0x1 ;  /* 0xffffffffff0f7424 */ /* 0x000fce00078e00ff */
[----:B-1----:R-:W-:Y:S05]  /*2ca00*/  WARPSYNC.COLLECTIVE R15, `(.L_x_1087) ;  /* 0x000000000f087348 */ /* 0x002fea0003c00000 */
[----:B------:R0:W2:Y:S02]  /*2ca10*/  SHFL.IDX P6, R14, R13, R12, R11 ;  /* 0x0000000c0d0e7389 */ /* 0x0000a400000c000b */
[----:B012---:R-:W-:Y:S01]  /*2ca20*/  ENDCOLLECTIVE ;  /* 0x000000000000791b */ /* 0x007fe20003800000 */
.L_x_1087:
[----:B------:R-:W-:Y:S05]  /*2ca30*/  BSYNC B0 ;  /* 0x0000000000007941 */ /* 0x000fea0003800000 */
.L_x_1086:
[----:B------:R-:W-:Y:S01]  /*2ca40*/  MOV R13, R16 ;  /* 0x00000010000d7202 */ /* 0x000fe20000000f00 */
[----:B------:R-:W-:Y:S01]  /*2ca50*/  IMAD.MOV.U32 R12, RZ, RZ, 0x1 ;  /* 0x00000001ff0c7424 */ /* 0x000fe200078e00ff */
[----:B------:R-:W-:Y:S01]  /*2ca60*/  MOV R15, 0xffffffff ;  /* 0xffffffff000f7802 */ /* 0x000fe20000000f00 */
[----:B------:R-:W-:Y:S02]  /*2ca70*/  IMAD.MOV.U32 R11, RZ, RZ, 0x1f ;  /* 0x0000001fff0b7424 */ /* 0x000fe400078e00ff */
[----:B------:R-:W-:Y:S02]  /*2ca80*/  IMAD.IADD R5, R19, 0x1, R8 ;  /* 0x0000000113057824 */ /* 0x000fe400078e0208 */
[----:B------:R-:W-:-:S07]  /*2ca90*/  IMAD.MOV.U32 R0, RZ, RZ, R14 ;  /* 0x000000ffff007224 */ /* 0x000fce00078e000e */
[----:B------:R-:W-:Y:S05]  /*2caa0*/  WARPSYNC.COLLECTIVE R15, `(.L_x_1088) ;  /* 0x000000000f087348 */ /* 0x000fea0003c00000 */
[----:B------:R0:W1:Y:S02]  /*2cab0*/  SHFL.IDX P6, R14, R13, R12, R11 ;  /* 0x0000000c0d0e7389 */ /* 0x00006400000c000b */
[----:B01----:R-:W-:Y:S01]  /*2cac0*/  ENDCOLLECTIVE ;  /* 0x000000000000791b */ /* 0x003fe20003800000 */
.L_x_1088:
[----:B------:R-:W-:Y:S02]  /*2cad0*/  ULDC UR4, c[0x0][0xc3c] ;  /* 0x00030f0000047ab9 */ /* 0x000fe40000000800 */
[----:B------:R-:W-:-:S13]  /*2cae0*/  ISETP.GE.OR P1, PT, R5, UR4, !P0 ;  /* 0x0000000405007c0c */ /* 0x000fda000c726670 */
[----:B------:R-:W0:Y:S01]  /*2caf0*/  @!P1 LDC.64 R2, c[0x0][0xc80] ;  /* 0x00032000ff029b82 */ /* 0x000e220000000a00 */
[----:B------:R-:W-:Y:S01]  /*2cb00*/  MOV R11, RZ ;  /* 0x000000ff000b7202 */ /* 0x000fe20000000f00 */
[----:B------:R-:W-:Y:S02]  /*2cb10*/  IMAD.MOV.U32 R4, RZ, RZ, R14 ;  /* 0x000000ffff047224 */ /* 0x000fe400078e000e */
[----:B0-----:R-:W-:-:S06]  /*2cb20*/  @!P1 IMAD.WIDE R2, R5, 0x4, R2 ;  /* 0x0000000405029825 */ /* 0x001fcc00078e0202 */
[----:B------:R-:W2:Y:S01]  /*2cb30*/  @!P1 LDG.E R2, desc[UR36][R2.64] ;  /* 0x0000002402029981 */ /* 0x000ea2000c1e1900 */
[----:B------:R-:W-:Y:S02]  /*2cb40*/  MOV R5, RZ ;  /* 0x000000ff00057202 */ /* 0x000fe40000000f00 */
[C---:B------:R-:W-:Y:S02]  /*2cb50*/  ISETP.GE.U32.AND P2, PT, R8.reuse, 0x2, PT ;  /* 0x000000020800780c */ /* 0x040fe40003f46070 */
[C---:B------:R-:W-:Y:S02]  /*2cb60*/  ISETP.GE.U32.AND P3, PT, R8.reuse, 0x4, PT ;  /* 0x000000040800780c */ /* 0x040fe40003f66070 */
[C---:B------:R-:W-:Y:S02]  /*2cb70*/  ISETP.GE.U32.AND P4, PT, R8.reuse, 0x8, PT ;  /* 0x000000080800780c */ /* 0x040fe40003f86070 */
[C---:B------:R-:W-:Y:S01]  /*2cb80*/  ISETP.GE.U32.AND P5, PT, R8.reuse, 0x10, PT ;  /* 0x000000100800780c */ /* 0x040fe20003fa6070 */
[----:B--2---:R-:W-:Y:S01]  /*2cb90*/  @!P1 IMAD.MOV.U32 R5, RZ, RZ, R2 ;  /* 0x000000ffff059224 */ /* 0x004fe200078e0002 */
[----:B------:R-:W-:-:S03]  /*2cba0*/  ISETP.NE.AND P1, PT, R8, RZ, PT ;  /* 0x000000ff0800720c */ /* 0x000fc60003f25270 */
[----:B------:R-:W-:-:S10]  /*2cbb0*/  IMAD.MOV.U32 R13, RZ, RZ, R5 ;  /* 0x000000ffff0d7224 */ /* 0x000fd400078e0005 */
[----:B------:R-:W-:Y:S05]  /*2cbc0*/  WARPSYNC.COLLECTIVE R15, `(.L_x_1089) ;  /* 0x000000000f087348 */ /* 0x000fea0003c00000 */
[----:B------:R0:W1:Y:S02]  /*2cbd0*/  SHFL.UP P6, R14, R13, R12, R11 ;  /* 0x0400000c0d0e7389 */ /* 0x00006400000c000b */
[----:B01----:R-:W-:Y:S01]  /*2cbe0*/  ENDCOLLECTIVE ;  /* 0x000000000000791b */ /* 0x003fe20003800000 */
.L_x_1089:
[----:B------:R-:W-:Y:S02]  /*2cbf0*/  MOV R12, 0x2 ;  /* 0x00000002000c7802 */ /* 0x000fe40000000f00 */
[----:B------:R-:W-:-:S05]  /*2cc00*/  SEL R6, R14, RZ, P1 ;  /* 0x000000ff0e067207 */ /* 0x000fca0000800000 */
[----:B------:R-:W-:-:S04]  /*2cc10*/  IMAD.IADD R6, R5, 0x1, R6 ;  /* 0x0000000105067824 */ /* 0x000fc800078e0206 */
[----:B------:R-:W-:-:S07]  /*2cc20*/  IMAD.MOV.U32 R13, RZ, RZ, R6 ;  /* 0x000000ffff0d7224 */ /* 0x000fce00078e0006 */
[----:B------:R-:W-:Y:S05]  /*2cc30*/  WARPSYNC.COLLECTIVE R15, `(.L_x_1090) ;  /* 0x000000000f087348 */ /* 0x000fea0003c00000 */
[----:B------:R0:W1:Y:S02]  /*2cc40*/  SHFL.UP P6, R14, R13, R12, R11 ;  /* 0x0400000c0d0e7389 */ /* 0x00006400000c000b */
[----:B01----:R-:W-:Y:S01]  /*2cc50*/  ENDCOLLECTIVE ;  /* 0x000000000000791b */ /* 0x003fe20003800000 */
.L_x_1090:
[----:B------:R-:W-:Y:S02]  /*2cc60*/  MOV R12, 0x4 ;  /* 0x00000004000c7802 */ /* 0x000fe40000000f00 */
[----:B------:R-:W-:-:S05]  /*2cc70*/  SEL R7, R14, RZ, P2 ;  /* 0x000000ff0e077207 */ /* 0x000fca0001000000 */
[----:B------:R-:W-:-:S04]  /*2cc80*/  IMAD.IADD R7, R6, 0x1, R7 ;  /* 0x0000000106077824 */ /* 0x000fc800078e0207 */
[----:B------:R-:W-:-:S07]  /*2cc90*/  IMAD.MOV.U32 R13, RZ, RZ, R7 ;  /* 0x000000ffff0d7224 */ /* 0x000fce00078e0007 */
[----:B------:R-:W-:Y:S05]  /*2cca0*/  WARPSYNC.COLLECTIVE R15, `(.L_x_1091) ;  /* 0x000000000f087348 */ /* 0x000fea0003c00000 */
[----:B------:R0:W1:Y:S02]  /*2ccb0*/  SHFL.UP P6, R14, R13, R12, R11 ;  /* 0x0400000c0d0e7389 */ /* 0x00006400000c000b */
[----:B01----:R-:W-:Y:S01]  /*2ccc0*/  ENDCOLLECTIVE ;  /* 0x000000000000791b */ /* 0x003fe20003800000 */
.L_x_1091:
[----:B------:R-:W-:Y:S02]  /*2ccd0*/  MOV R12, 0x8 ;  /* 0x00000008000c7802 */ /* 0x000fe40000000f00 */
[----:B------:R-:W-:-:S05]  /*2cce0*/  SEL R2, R14, RZ, P3 ;  /* 0x000000ff0e027207 */ /* 0x000fca0001800000 */
[----:B------:R-:W-:-:S04]  /*2ccf0*/  IMAD.IADD R2, R7, 0x1, R2 ;  /* 0x0000000107027824 */ /* 0x000fc800078e0202 */
[----:B------:R-:W-:-:S07]  /*2cd00*/  IMAD.MOV.U32 R13, RZ, RZ, R2 ;  /* 0x000000ffff0d7224 */ /* 0x000fce00078e0002 */
[----:B------:R-:W-:Y:S05]  /*2cd10*/  WARPSYNC.COLLECTIVE R15, `(.L_x_1092) ;  /* 0x000000000f087348 */ /* 0x000fea0003c00000 */
[----:B------:R0:W1:Y:S02]  /*2cd20*/  SHFL.UP P6, R14, R13, R12, R11 ;  /* 0x0400000c0d0e7389 */ /* 0x00006400000c000b */
[----:B01----:R-:W-:Y:S01]  /*2cd30*/  ENDCOLLECTIVE ;  /* 0x000000000000791b */ /* 0x003fe20003800000 */
.L_x_1092:
[----:B------:R-:W-:Y:S02]  /*2cd40*/  MOV R12, 0x10 ;  /* 0x00000010000c7802 */ /* 0x000fe40000000f00 */
[----:B------:R-:W-:-:S05]  /*2cd50*/  SEL R3, R14, RZ, P4 ;  /* 0x000000ff0e037207 */ /* 0x000fca0002000000 */
[----:B------:R-:W-:-:S04]  /*2cd60*/  IMAD.IADD R3, R2, 0x1, R3 ;  /* 0x0000000102037824 */ /* 0x000fc800078e0203 */
[----:B------:R-:W-:-:S07]  /*2cd70*/  IMAD.MOV.U32 R13, RZ, RZ, R3 ;  /* 0x000000ffff0d7224 */ /* 0x000fce00078e0003 */
[----:B------:R-:W-:Y:S05]  /*2cd80*/  WARPSYNC.COLLECTIVE R15, `(.L_x_1093) ;  /* 0x000000000f087348 */ /* 0x000fea0003c00000 */
[----:B------:R0:W1:Y:S02]  /*2cd90*/  SHFL.UP P6, R14, R13, R12, R11 ;  /* 0x0400000c0d0e7389 */ /* 0x00006400000c000b */
[----:B01----:R-:W-:Y:S01]  /*2cda0*/  ENDCOLLECTIVE ;  /* 0x000000000000791b */ /* 0x003fe20003800000 */
.L_x_1093:
[----:B------:R-:W-:Y:S01]  /*2cdb0*/  MOV R12, 0x1f ;  /* 0x0000001f000c7802 */ /* 0x000fe20000000f00 */
[----:B------:R-:W-:Y:S01]  /*2cdc0*/  IMAD.MOV.U32 R11, RZ, RZ, 0x1f ;  /* 0x0000001fff0b7424 */ /* 0x000fe200078e00ff */
[----:B------:R-:W-:-:S05]  /*2cdd0*/  SEL R2, R14, RZ, P5 ;  /* 0x000000ff0e027207 */ /* 0x000fca0002800000 */
[----:B------:R-:W-:-:S04]  /*2cde0*/  IMAD.IADD R2, R3, 0x1, R2 ;  /* 0x0000000103027824 */ /* 0x000fc800078e0202 */
[----:B------:R-:W-:-:S07]  /*2cdf0*/  IMAD.MOV.U32 R13, RZ, RZ, R2 ;  /* 0x000000ffff0d7224 */ /* 0x000fce00078e0002 */
[----:B------:R-:W-:Y:S05]  /*2ce00*/  WARPSYNC.COLLECTIVE R15, `(.L_x_1094) ;  /* 0x000000000f087348 */ /* 0x000fea0003c00000 */
[----:B------:R0:W1:Y:S02]  /*2ce10*/  SHFL.IDX P6, R14, R13, R12, R11 ;  /* 0x0000000c0d0e7389 */ /* 0x00006400000c000b */
[----:B01----:R-:W-:Y:S01]  /*2ce20*/  ENDCOLLECTIVE ;  /* 0x000000000000791b */ /* 0x003fe20003800000 */
.L_x_1094:
[----:B------:R-:W-:Y:S05]  /*2ce30*/  BRA `(.L_x_1095) ;  /* 0xffffff7c00247947 */ /* 0x000fea000383ffff */
.L_x_804:
[----:B------:R-:W-:Y:S01]  /*2ce40*/  BSSY B0, `(.L_x_1096) ;  /* 0x0000008000007945 */ /* 0x000fe20003800000 */
[----:B-----5:R-:W-:Y:S01]  /*2ce50*/  IMAD.MOV.U32 R13, RZ, RZ, R5 ;  /* 0x000000ffff0d7224 */ /* 0x020fe200078e0005 */
[----:B------:R-:W-:Y:S01]  /*2ce60*/  MOV R12, 0x1 ;  /* 0x00000001000c7802 */ /* 0x000fe20000000f00 */
[----:B------:R-:W-:Y:S02]  /*2ce70*/  IMAD.MOV.U32 R11, RZ, RZ, RZ ;  /* 0x000000ffff0b7224 */ /* 0x000fe400078e00ff */
[----:B------:R-:W-:-:S07]  /*2ce80*/  IMAD.MOV.U32 R15, RZ, RZ, -0x1 ;  /* 0xffffffffff0f7424 */ /* 0x000fce00078e00ff */
[----:B0-----:R-:W-:Y:S05]  /*2ce90*/  WARPSYNC.COLLECTIVE R15, `(.L_x_1097) ;  /* 0x000000000f087348 */ /* 0x001fea0003c00000 */
[----:B------:R1:W2:Y:S02]  /*2cea0*/  SHFL.UP P6, R14, R13, R12, R11 ;  /* 0x0400000c0d0e7389 */ /* 0x0002a400000c000b */
[----:B012---:R-:W-:Y:S01]  /*2ceb0*/  ENDCOLLECTIVE ;  /* 0x000000000000791b */ /* 0x007fe20003800000 */
.L_x_1097:
[----:B------:R-:W-:Y:S05]  /*2cec0*/  BSYNC B0 ;  /* 0x0000000000007941 */ /* 0x000fea0003800000 */
.L_x_1096:
[----:B------:R-:W-:Y:S01]  /*2ced0*/  SEL R14, R14, RZ, P1 ;  /* 0x000000ff0e0e7207 */ /* 0x000fe20000800000 */
[----:B------:R-:W-:Y:S01]  /*2cee0*/  IMAD.MOV.U32 R12, RZ, RZ, 0x2 ;  /* 0x00000002ff0c7424 */ /* 0x000fe200078e00ff */
[----:B------:R-:W-:Y:S01]  /*2cef0*/  MOV R15, 0xffffffff ;  /* 0xffffffff000f7802 */ /* 0x000fe20000000f00 */
[----:B------:R-:W-:Y:S01]  /*2cf00*/  IMAD.MOV.U32 R11, RZ, RZ, RZ ;  /* 0x000000ffff0b7224 */ /* 0x000fe200078e00ff */
[----:B------:R-:W-:-:S07]  /*2cf10*/  IADD3 R13, R5, R14, RZ ;  /* 0x0000000e050d7210 */ /* 0x000fce0007ffe0ff */
[----:B------:R-:W-:Y:S05]  /*2cf20*/  WARPSYNC.COLLECTIVE R15, `(.L_x_1098) ;  /* 0x000000000f087348 */ /* 0x000fea0003c00000 */
[----:B------:R0:W1:Y:S02]  /*2cf30*/  SHFL.UP P6, R14, R13, R12, R11 ;  /* 0x0400000c0d0e7389 */ /* 0x00006400000c000b */
[----:B01----:R-:W-:Y:S01]  /*2cf40*/  ENDCOLLECTIVE ;  /* 0x000000000000791b */ /* 0x003fe20003800000 */
.L_x_1098:
[----:B------:R-:W-:Y:S02]  /*2cf50*/  MOV R12, 0x4 ;  /* 0x00000004000c7802 */ /* 0x000fe40000000f00 */
[----:B------:R-:W-:-:S05]  /*2cf60*/  SEL R2, R14, RZ, P2 ;  /* 0x000000ff0e027207 */ /* 0x000fca0001000000 */
[----:B------:R-:W-:-:S04]  /*2cf70*/  IMAD.IADD R2, R13, 0x1, R2 ;  /* 0x000000010d027824 */ /* 0x000fc800078e0202 */
[----:B------:R-:W-:-:S07]  /*2cf80*/  IMAD.MOV.U32 R13, RZ, RZ, R2 ;  /* 0x000000ffff0d7224 */ /* 0x000fce00078e0002 */
[----:B------:R-:W-:Y:S05]  /*2cf90*/  WARPSYNC.COLLECTIVE R15, `(.L_x_1099) ;  /* 0x000000000f087348 */ /* 0x000fea0003c00000 */
[----:B------:R0:W1:Y:S02]  /*2cfa0*/  SHFL.UP P6, R14, R13, R12, R11 ;  /* 0x0400000c0d0e7389 */ /* 0x00006400000c000b */
[----:B01----:R-:W-:Y:S01]  /*2cfb0*/  ENDCOLLECTIVE ;  /* 0x000000000000791b */ /* 0x003fe20003800000 */
.L_x_1099:
[----:B------:R-:W-:Y:S02]  /*2cfc0*/  MOV R12, 0x8 ;  /* 0x00000008000c7802 */ /* 0x000fe40000000f00 */
[----:B------:R-:W-:-:S05]  /*2cfd0*/  SEL R3, R14, RZ, P3 ;  /* 0x000000ff0e037207 */ /* 0x000fca0001800000 */
[----:B------:R-:W-:-:S04]  /*2cfe0*/  IMAD.IADD R3, R2, 0x1, R3 ;  /* 0x0000000102037824 */ /* 0x000fc800078e0203 */
[----:B------:R-:W-:-:S07]  /*2cff0*/  IMAD.MOV.U32 R13, RZ, RZ, R3 ;  /* 0x000000ffff0d7224 */ /* 0x000fce00078e0003 */
[----:B------:R-:W-:Y:S05]  /*2d000*/  WARPSYNC.COLLECTIVE R15, `(.L_x_1100) ;  /* 0x000000000f087348 */ /* 0x000fea0003c00000 */
[----:B------:R0:W1:Y:S02]  /*2d010*/  SHFL.UP P6, R14, R13, R12, R11 ;  /* 0x0400000c0d0e7389 */ /* 0x00006400000c000b */
[----:B01----:R-:W-:Y:S01]  /*2d020*/  ENDCOLLECTIVE ;  /* 0x000000000000791b */ /* 0x003fe20003800000 */
.L_x_1100:
[----:B------:R-:W-:Y:S02]  /*2d030*/  MOV R12, 0x10 ;  /* 0x00000010000c7802 */ /* 0x000fe40000000f00 */
[----:B------:R-:W-:-:S05]  /*2d040*/  SEL R4, R14, RZ, P4 ;  /* 0x000000ff0e047207 */ /* 0x000fca0002000000 */
[----:B------:R-:W-:-:S04]  /*2d050*/  IMAD.IADD R4, R3, 0x1, R4 ;  /* 0x0000000103047824 */ /* 0x000fc800078e0204 */
[----:B------:R-:W-:-:S07]  /*2d060*/  IMAD.MOV.U32 R13, RZ, RZ, R4 ;  /* 0x000000ffff0d7224 */ /* 0x000fce00078e0004 */
[----:B------:R-:W-:Y:S05]  /*2d070*/  WARPSYNC.COLLECTIVE R15, `(.L_x_1101) ;  /* 0x000000000f087348 */ /* 0x000fea0003c00000 */
[----:B------:R0:W1:Y:S02]  /*2d080*/  SHFL.UP P6, R14, R13, R12, R11 ;  /* 0x0400000c0d0e7389 */ /* 0x00006400000c000b */
[----:B01----:R-:W-:Y:S01]  /*2d090*/  ENDCOLLECTIVE ;  /* 0x000000000000791b */ /* 0x003fe20003800000 */
.L_x_1101:
        /* <DEDUP_REMOVED lines=8> */
.L_x_1102:
[----:B------:R-:W-:Y:S05]  /*2d120*/  BRA `(.L_x_1103) ;  /* 0xffffff7c00047947 */ /* 0x000fea000383ffff */
.L_x_806:
[----:B------:R-:W-:Y:S01]  /*2d130*/  BSSY B0, `(.L_x_1104) ;  /* 0x0000006000007945 */ /* 0x000fe20003800000 */
[----:B------:R-:W-:Y:S01]  /*2d140*/  PLOP3.LUT P6, PT, P6, PT, PT, 0x8, 0x0 ;  /* 0x000000000000781c */ /* 0x000fe200037ce170 */
[----:B------:R-:W-:-:S12]  /*2d150*/  IMAD.MOV.U32 R15, RZ, RZ, -0x1 ;  /* 0xffffffffff0f7424 */ /* 0x000fd800078e00ff */
[----:B0-----:R-:W-:Y:S05]  /*2d160*/  WARPSYNC.COLLECTIVE R15, `(.L_x_1105) ;  /* 0x000000000f087348 */ /* 0x001fea0003c00000 */
[----:B------:R-:W-:Y:S01]  /*2d170*/  VOTE.ANY R14, PT, P6 ;  /* 0x00000000000e7806 */ /* 0x000fe200030e0100 */
[----:B0-----:R-:W-:Y:S06]  /*2d180*/  ENDCOLLECTIVE ;  /* 0x000000000000791b */ /* 0x001fec0003800000 */
.L_x_1105:
[----:B------:R-:W-:Y:S05]  /*2d190*/  BSYNC B0 ;  /* 0x0000000000007941 */ /* 0x000fea0003800000 */
.L_x_1104:
[----:B------:R-:W-:Y:S01]  /*2d1a0*/  MOV R3, R14 ;  /* 0x0000000e00037202 */ /* 0x000fe20000000f00 */
[----:B------:R-:W-:Y:S01]  /*2d1b0*/  IMAD.MOV.U32 R13, RZ, RZ, R5 ;  /* 0x000000ffff0d7224 */ /* 0x000fe200078e0005 */
[----:B------:R-:W-:Y:S01]  /*2d1c0*/  MOV R11, 0x1f ;  /* 0x0000001f000b7802 */ /* 0x000fe20000000f00 */
[----:B------:R-:W-:Y:S01]  /*2d1d0*/  IMAD.MOV.U32 R15, RZ, RZ, -0x1 ;  /* 0xffffffffff0f7424 */ /* 0x000fe200078e00ff */
[----:B------:R-:W0:Y:S02]  /*2d1e0*/  POPC R4, R3 ;  /* 0x0000000300047309 */ /* 0x000e240000000000 */
[----:B0-----:R-:W-:-:S07]  /*2d1f0*/  IMAD.MOV.U32 R12, RZ, RZ, R4 ;  /* 0x000000ffff0c7224 */ /* 0x001fce00078e0004 */
[----:B------:R-:W-:Y:S05]  /*2d200*/  WARPSYNC.COLLECTIVE R15, `(.L_x_1106) ;  /* 0x000000000f087348 */ /* 0x000fea0003c00000 */
[----:B------:R0:W1:Y:S02]  /*2d210*/  SHFL.IDX P6, R14, R13, R12, R11 ;  /* 0x0000000c0d0e7389 */ /* 0x00006400000c000b */
[----:B01----:R-:W-:Y:S01]  /*2d220*/  ENDCOLLECTIVE ;  /* 0x000000000000791b */ /* 0x003fe20003800000 */
.L_x_1106:
[----:B------:R-:W-:Y:S01]  /*2d230*/  IMAD.MOV.U32 R5, RZ, RZ, R14 ;  /* 0x000000ffff057224 */ /* 0x000fe200078e000e */
[----:B------:R-:W-:Y:S06]  /*2d240*/  BRA `(.L_x_1107) ;  /* 0xffffff7800f47947 */ /* 0x000fec000383ffff */
.L_x_808:
[----:B------:R-:W-:Y:S01]  /*2d250*/  BSSY B0, `(.L_x_1108) ;  /* 0x0000007000007945 */ /* 0x000fe20003800000 */
[----:B------:R-:W-:Y:S01]  /*2d260*/  MOV R13, R2 ;  /* 0x00000002000d7202 */ /* 0x000fe20000000f00 */
[----:B------:R-:W-:Y:S02]  /*2d270*/  IMAD.MOV.U32 R11, RZ, RZ, 0x1f ;  /* 0x0000001fff0b7424 */ /* 0x000fe400078e00ff */
[----:B------:R-:W-:-:S07]  /*2d280*/  IMAD.MOV.U32 R15, RZ, RZ, -0x1 ;  /* 0xffffffffff0f7424 */ /* 0x000fce00078e00ff */
[----:B012---:R-:W-:Y:S05]  /*2d290*/  WARPSYNC.COLLECTIVE R15, `(.L_x_1109) ;  /* 0x000000000f087348 */ /* 0x007fea0003c00000 */
[----:B------:R3:W4:Y:S02]  /*2d2a0*/  SHFL.IDX P6, R14, R13, R12, R11 ;  /* 0x0000000c0d0e7389 */ /* 0x00072400000c000b */
[----:B01234-:R-:W-:Y:S01]  /*2d2b0*/  ENDCOLLECTIVE ;  /* 0x000000000000791b */ /* 0x01ffe20003800000 */
.L_x_1109:
[----:B------:R-:W-:Y:S05]  /*2d2c0*/  BSYNC B0 ;  /* 0x0000000000007941 */ /* 0x000fea0003800000 */
.L_x_1108:
[----:B------:R-:W-:Y:S05]  /*2d2d0*/  BRA `(.L_x_807) ;  /* 0xffffff7800ec7947 */ /* 0x000fea000383ffff */
.L_x_812:
[----:B0-----:R0:W2:Y:S02]  /*2d2e0*/  SYNCS.PHASECHK.TRANS64.TRYWAIT P0, [R7+URZ+0x38820], R0 ;  /* 0x03882000070075a7 */ /* 0x0010a4000800017f */
[----:B--2---:R-:W-:Y:S05]  /*2d2f0*/  @!P0 NANOSLEEP.SYNCS 0x989680 ;  /* 0x009896800000895d */ /* 0x004fea0003900000 */
[----:B------:R-:W2:Y:S02]  /*2d300*/  @!P0 SYNCS.PHASECHK.TRANS64 P0, [R7+URZ+0x38820], R0 ;  /* 0x03882000070085a7 */ /* 0x000ea4000800007f */
[----:B--2---:R-:W-:Y:S05]  /*2d310*/  @!P0 BRA `(.L_x_812) ;  /* 0xfffffffc00f08947 */ /* 0x004fea000383ffff */
[----:B------:R-:W-:Y:S05]  /*2d320*/  BRA `(.L_x_1110) ;  /* 0xffffff7c00e07947 */ /* 0x000fea000383ffff */
.L_x_813:
[----:B------:R-:W2:Y:S01]  /*2d330*/  S2R R2, SR_TID.X ;  /* 0x0000000000027919 */ /* 0x000ea20000002100 */
[----:B------:R-:W-:Y:S01]  /*2d340*/  BSSY B0, `(.L_x_1111) ;  /* 0x000000a000007945 */ /* 0x000fe20003800000 */
[----:B------:R-:W-:Y:S01]  /*2d350*/  IMAD.MOV.U32 R12, RZ, RZ, RZ ;  /* 0x000000ffff0c7224 */ /* 0x000fe200078e00ff */
[----:B------:R-:W-:Y:S01]  /*2d360*/  MOV R15, 0xffffffff ;  /* 0xffffffff000f7802 */ /* 0x000fe20000000f00 */
[----:B------:R-:W-:Y:S01]  /*2d370*/  IMAD.MOV.U32 R11, RZ, RZ, 0x1f ;  /* 0x0000001fff0b7424 */ /* 0x000fe200078e00ff */
[----:B--2---:R-:W-:-:S04]  /*2d380*/  SHF.R.U32.HI R2, RZ, 0x5, R2 ;  /* 0x00000005ff027819 */ /* 0x004fc80000011602 */
[----:B------:R-:W-:-:S04]  /*2d390*/  LOP3.LUT R2, R2, 0x3, RZ, 0xc0, !PT ;  /* 0x0000000302027812 */ /* 0x000fc800078ec0ff */
[----:B------:R-:W-:-:S07]  /*2d3a0*/  MOV R13, R2 ;  /* 0x00000002000d7202 */ /* 0x000fce0000000f00 */
[----:B01----:R-:W-:Y:S05]  /*2d3b0*/  WARPSYNC.COLLECTIVE R15, `(.L_x_1112) ;  /* 0x000000000f087348 */ /* 0x003fea0003c00000 */
[----:B------:R2:W3:Y:S02]  /*2d3c0*/  SHFL.IDX P6, R14, R13, R12, R11 ;  /* 0x0000000c0d0e7389 */ /* 0x0004e400000c000b */
[----:B0123--:R-:W-:Y:S01]  /*2d3d0*/  ENDCOLLECTIVE ;  /* 0x000000000000791b */ /* 0x00ffe20003800000 */
.L_x_1112:
[----:B------:R-:W-:Y:S05]  /*2d3e0*/  BSYNC B0 ;  /* 0x0000000000007941 */ /* 0x000fea0003800000 */
.L_x_1111:
[----:B------:R-:W-:Y:S05]  /*2d3f0*/  BRA `(.L_x_1113) ;  /* 0xffffff7c00c87947 */ /* 0x000fea000383ffff */
.L_x_814:
[----:B------:R-:W-:Y:S01]  /*2d400*/  BSSY B0, `(.L_x_1114) ;  /* 0x0000006000007945 */ /* 0x000fe20003800000 */
[----:B------:R-:W-:-:S07]  /*2d410*/  IMAD.MOV.U32 R15, RZ, RZ, -0x1 ;  /* 0xffffffffff0f7424 */ /* 0x000fce00078e00ff */
[----:B01----:R-:W-:Y:S05]  /*2d420*/  WARPSYNC.COLLECTIVE R15, `(.L_x_1115) ;  /* 0x000000000f0c7348 */ /* 0x003fea0003c00000 */
[----:B------:R-:W-:Y:S02]  /*2d430*/  ELECT P6, UR62, PT ;  /* 0x00000000003e782f */ /* 0x000fe400038c0000 */
[----:B------:R-:W-:Y:S01]  /*2d440*/  MOV R14, UR62 ;  /* 0x0000003e000e7c02 */ /* 0x000fe20008000f00 */
[----:B01----:R-:W-:Y:S10]  /*2d450*/  ENDCOLLECTIVE ;  /* 0x000000000000791b */ /* 0x003ff40003800000 */
.L_x_1115:
[----:B------:R-:W-:Y:S05]  /*2d460*/  BSYNC B0 ;  /* 0x0000000000007941 */ /* 0x000fea0003800000 */
.L_x_1114:
[----:B------:R-:W-:Y:S05]  /*2d470*/  BRA `(.L_x_1116) ;  /* 0xffffff7c00bc7947 */ /* 0x000fea000383ffff */
.L_x_816:
[----:B0-----:R0:W2:Y:S02]  /*2d480*/  SYNCS.PHASECHK.TRANS64.TRYWAIT P1, [R5+URZ+0x38840], R0 ;  /* 0x03884000050075a7 */ /* 0x0010a4000802017f */
[----:B--2---:R-:W-:Y:S05]  /*2d490*/  @!P1 NANOSLEEP.SYNCS 0x989680 ;  /* 0x009896800000995d */ /* 0x004fea0003900000 */
[----:B------:R-:W2:Y:S02]  /*2d4a0*/  @!P1 SYNCS.PHASECHK.TRANS64 P1, [R5+URZ+0x38840], R0 ;  /* 0x03884000050095a7 */ /* 0x000ea4000802007f */
[----:B--2---:R-:W-:Y:S05]  /*2d4b0*/  @!P1 BRA `(.L_x_816) ;  /* 0xfffffffc00f09947 */ /* 0x004fea000383ffff */
[----:B------:R-:W-:Y:S05]  /*2d4c0*/  BRA `(.L_x_1117) ;  /* 0xffffff7c00e47947 */ /* 0x000fea000383ffff */
.L_x_818:
[----:B--2---:R2:W3:Y:S02]  /*2d4d0*/  SYNCS.PHASECHK.TRANS64.TRYWAIT P1, [R3+URZ+0x38840], R2 ;  /* 0x03884002030075a7 */ /* 0x0044e4000802017f */
[----:B---3--:R-:W-:Y:S05]  /*2d4e0*/  @!P1 NANOSLEEP.SYNCS 0x989680 ;  /* 0x009896800000995d */ /* 0x008fea0003900000 */
[----:B------:R-:W3:Y:S02]  /*2d4f0*/  @!P1 SYNCS.PHASECHK.TRANS64 P1, [R3+URZ+0x38840], R2 ;  /* 0x03884002030095a7 */ /* 0x000ee4000802007f */
[----:B---3--:R-:W-:Y:S05]  /*2d500*/  @!P1 BRA `(.L_x_818) ;  /* 0xfffffffc00f09947 */ /* 0x008fea000383ffff */
[----:B------:R-:W-:Y:S05]  /*2d510*/  BRA `(.L_x_1118) ;  /* 0xffffff7c00f07947 */ /* 0x000fea000383ffff */
.L_x_820:
[----:B---3--:R3:W4:Y:S02]  /*2d520*/  SYNCS.PHASECHK.TRANS64.TRYWAIT P1, [R5+URZ+0x38860], R0 ;  /* 0x03886000050075a7 */ /* 0x008724000802017f */
[----:B----4-:R-:W-:Y:S05]  /*2d530*/  @!P1 NANOSLEEP.SYNCS 0x989680 ;  /* 0x009896800000995d */ /* 0x010fea0003900000 */
[----:B------:R-:W4:Y:S02]  /*2d540*/  @!P1 SYNCS.PHASECHK.TRANS64 P1, [R5+URZ+0x38860], R0 ;  /* 0x03886000050095a7 */ /* 0x000f24000802007f */
[----:B----4-:R-:W-:Y:S05]  /*2d550*/  @!P1 BRA `(.L_x_820) ;  /* 0xfffffffc00f09947 */ /* 0x010fea000383ffff */
[----:B------:R-:W-:Y:S05]  /*2d560*/  BRA `(.L_x_1119) ;  /* 0xffffff7c00ec7947 */ /* 0x000fea000383ffff */
.L_x_822:
[----:B----4-:R4:W0:Y:S02]  /*2d570*/  SYNCS.PHASECHK.TRANS64.TRYWAIT P1, [R3+URZ+0x38860], R2 ;  /* 0x03886002030075a7 */ /* 0x010824000802017f */
[----:B0-----:R-:W-:Y:S05]  /*2d580*/  @!P1 NANOSLEEP.SYNCS 0x989680 ;  /* 0x009896800000995d */ /* 0x001fea0003900000 */
[----:B------:R-:W0:Y:S02]  /*2d590*/  @!P1 SYNCS.PHASECHK.TRANS64 P1, [R3+URZ+0x38860], R2 ;  /* 0x03886002030095a7 */ /* 0x000e24000802007f */
[----:B0-----:R-:W-:Y:S05]  /*2d5a0*/  @!P1 BRA `(.L_x_822) ;  /* 0xfffffffc00f09947 */ /* 0x001fea000383ffff */
[----:B------:R-:W-:Y:S05]  /*2d5b0*/  BRA `(.L_x_1120) ;  /* 0xffffff7c00e87947 */ /* 0x000fea000383ffff */
.L_x_824:
[----:B------:R0:W0:Y:S02]  /*2d5c0*/  SYNCS.PHASECHK.TRANS64.TRYWAIT P1, [R5+URZ+0x38880], R0 ;  /* 0x03888000050075a7 */ /* 0x000024000802017f */
[----:B0-----:R-:W-:Y:S05]  /*2d5d0*/  @!P1 NANOSLEEP.SYNCS 0x989680 ;  /* 0x009896800000995d */ /* 0x001fea0003900000 */
[----:B------:R-:W0:Y:S02]  /*2d5e0*/  @!P1 SYNCS.PHASECHK.TRANS64 P1, [R5+URZ+0x38880], R0 ;  /* 0x03888000050095a7 */ /* 0x000e24000802007f */
[----:B0-----:R-:W-:Y:S05]  /*2d5f0*/  @!P1 BRA `(.L_x_824) ;  /* 0xfffffffc00f09947 */ /* 0x001fea000383ffff */
[----:B------:R-:W-:Y:S05]  /*2d600*/  BRA `(.L_x_1121) ;  /* 0xffffff7c00e47947 */ /* 0x000fea000383ffff */
.L_x_1122:
        /* <DEDUP_REMOVED lines=15> */
.L_x_3632:


//--------------------- .text._ZN7cutlass13device_kernelIN5flash11enable_sm90INS1_16FlashAttnFwdSm90INS1_25CollectiveMainloopFwdSm90ILi2EN4cute5tupleIJNS5_1CILi1EEES8_S8_EEENS6_IJNS7_ILi128EEENS7_ILi64EEENS7_ILi256EEEEEELi256ENS_12float_e4m3_tEfNS_4arch4Sm90ELb0ELb1ELb1ELb0ELb1ELb0ELb0ELb1ELb0ELb1ELb0ELb0EEENS1_21CollectiveEpilogueFwdINS6_IJSA_SC_SB_EEES9_NS_10bfloat16_tESG_Li256ELb0ELb1ELb0ELb1EEENS1_30DynamicPersistentTileSchedulerILi256ELi128ELb0ELb1ELb1EEEEEEEEEvNT_6ParamsE --------------------------
	.section	.text._ZN7cutlass13device_kernelIN5flash11enable_sm90INS1_16FlashAttnFwdSm90INS1_25CollectiveMainloopFwdSm90ILi2EN4cute5tupleIJNS5_1CILi1EEES8_S8_EEENS6_IJNS7_ILi128EEENS7_ILi64EEENS7_ILi256EEEEEELi256ENS_12float_e4m3_tEfNS_4arch4Sm90ELb0ELb1ELb1ELb0ELb1ELb0ELb0ELb1ELb0ELb1ELb0ELb0EEENS1_21CollectiveEpilogueFwdINS6_IJSA_SC_SB_EEES9_NS_10bfloat16_tESG_Li256ELb0ELb1ELb0ELb1EEENS1_30DynamicPersistentTileSchedulerILi256ELi128ELb0ELb1ELb1EEEEEEEEEvNT_6ParamsE,"ax",@progbits
	.align	128
.text._ZN7cutlass13device_kernelIN5flash11enable_sm90INS1_16FlashAttnFwdSm90INS1_25CollectiveMainloopFwdSm90ILi2EN4cute5tupleIJNS5_1CILi1EEES8_S8_EEENS6_IJNS7_ILi128EEENS7_ILi64EEENS7_ILi256EEEEEELi256ENS_12float_e4m3_tEfNS_4arch4Sm90ELb0ELb1ELb1ELb0ELb1ELb0ELb0ELb1ELb0ELb1ELb0ELb0EEENS1_21CollectiveEpilogueFwdINS6_IJSA_SC_SB_EEES9_NS_10bfloat16_tESG_Li256ELb0ELb1ELb0ELb1EEENS1_30DynamicPersistentTileSchedulerILi256ELi128ELb0ELb1ELb1EEEEEEEEEvNT_6ParamsE:
        .type           _ZN7cutlass13device_kernelIN5flash11enable_sm90INS1_16FlashAttnFwdSm90INS1_25CollectiveMainloopFwdSm90ILi2EN4cute5tupleIJNS5_1CILi1EEES8_S8_EEENS6_IJNS7_ILi128EEENS7_ILi64EEENS7_ILi256EEEEEELi256ENS_12float_e4m3_tEfNS_4arch4Sm90ELb0ELb1ELb1ELb0ELb1ELb0ELb0ELb1ELb0ELb1ELb0ELb0EEENS1_21CollectiveEpilogueFwdINS6_IJSA_SC_SB_EEES9_NS_10bfloat16_tESG_Li256ELb0ELb1ELb0ELb1EEENS1_30DynamicPersistentTileSchedulerILi256ELi128ELb0ELb1ELb1EEEEEEEEEvNT_6ParamsE,@function
        .size           _ZN7cutlass13device_kernelIN5flash11enable_sm90INS1_16FlashAttnFwdSm90INS1_25CollectiveMainloopFwdSm90ILi2EN4cute5tupleIJNS5_1CILi1EEES8_S8_EEENS6_IJNS7_ILi128EEENS7_ILi64EEENS7_ILi256EEEEEELi256ENS_12float_e4m3_tEfNS_4arch4Sm90ELb0ELb1ELb1ELb0ELb1ELb0ELb0ELb1ELb0ELb1ELb0ELb0EEENS1_21CollectiveEpilogueFwdINS6_IJSA_SC_SB_EEES9_NS_10bfloat16_tESG_Li256ELb0ELb1ELb0ELb1EEENS1_30DynamicPersistentTileSchedulerILi256ELi128ELb0ELb1ELb1EEEEEEEEEvNT_6ParamsE,(.L_x_3633 - _ZN7cutlass13device_kernelIN5flash11enable_sm90INS1_16FlashAttnFwdSm90INS1_25CollectiveMainloopFwdSm90ILi2EN4cute5tupleIJNS5_1CILi1EEES8_S8_EEENS6_IJNS7_ILi128EEENS7_ILi64EEENS7_ILi256EEEEEELi256ENS_12float_e4m3_tEfNS_4arch4Sm90ELb0ELb1ELb1ELb0ELb1ELb0ELb0ELb1ELb0ELb1ELb0ELb0EEENS1_21CollectiveEpilogueFwdINS6_IJSA_SC_SB_EEES9_NS_10bfloat16_tESG_Li256ELb0ELb1ELb0ELb1EEENS1_30DynamicPersistentTileSchedulerILi256ELi128ELb0ELb1ELb1EEEEEEEEEvNT_6ParamsE)
        .other          _ZN7cutlass13device_kernelIN5flash11enable_sm90INS1_16FlashAttnFwdSm90INS1_25CollectiveMainloopFwdSm90ILi2EN4cute5tupleIJNS5_1CILi1EEES8_S8_EEENS6_IJNS7_ILi128EEENS7_ILi64EEENS7_ILi256EEEEEELi256ENS_12float_e4m3_tEfNS_4arch4Sm90ELb0ELb1ELb1ELb0ELb1ELb0ELb0ELb1ELb0ELb1ELb0ELb0EEENS1_21CollectiveEpilogueFwdINS6_IJSA_SC_SB_EEES9_NS_10bfloat16_tESG_Li256ELb0ELb1ELb0ELb1EEENS1_30DynamicPersistentTileSchedulerILi256ELi128ELb0ELb1ELb1EEEEEEEEEvNT_6ParamsE,@"STO_CUDA_ENTRY STV_DEFAULT"
_ZN7cutlass13device_kernelIN5flash11enable_sm90INS1_16FlashAttnFwdSm90INS1_25CollectiveMainloopFwdSm90ILi2EN4cute5tupleIJNS5_1CILi1EEES8_S8_EEENS6_IJNS7_ILi128EEENS7_ILi64EEENS7_ILi256EEEEEELi256ENS_12float_e4m3_tEfNS_4arch4Sm90ELb0ELb1ELb1ELb0ELb1ELb0ELb0ELb1ELb0ELb1ELb0ELb0EEENS1_21CollectiveEpilogueFwdINS6_IJSA_SC_SB_EEES9_NS_10bfloat16_tESG_Li256ELb0ELb1ELb0ELb1EEENS1_30DynamicPersistentTileSchedulerILi256ELi128ELb0ELb1ELb1EEEEEEEEEvNT_6ParamsE:
        /* <DEDUP_REMOVED lines=45> */
.L_x_1123:
        /* <DEDUP_REMOVED lines=22> */
.L_x_1124:
        /* <DEDUP_REMOVED lines=18> */
.L_x_1125:
        /* <DEDUP_REMOVED lines=22> */
.L_x_1126:
        /* <DEDUP_REMOVED lines=24> */
.L_x_1127:
[----:B------:R-:W-:Y:S01]  /*0830*/  UISETP.NE.AND UP0, UPT, UR9, URZ, UPT ;  /* 0x0000003f0900728c */ /* 0x000fe2000bf05270 */
[----:B------:R-:W-:Y:S01]  /*0840*/  NOP ;  /* 0x0000000000007918 */ /* 0x000fe20000000000 */
[----:B------:R-:W-:Y:S01]  /*0850*/  UMOV UR36, 0x1 ;  /* 0x0000000100247882 */ /* 0x000fe20000000000 */
[----:B------:R-:W-:Y:S01]  /*0860*/  IMAD.U32 R31, RZ, RZ, UR10 ;  /* 0x0000000aff1f7e24 */ /* 0x000fe2000f8e00ff */
[----:B------:R-:W-:Y:S01]  /*0870*/  USEL UR36, UR36, 0x2, !UP0 ;  /* 0x0000000224247887 */ /* 0x000fe2000c000000 */
[----:B01234-:R-:W-:Y:S01]  /*0880*/  BAR.SYNC.DEFER_BLOCKING 0x0 ;  /* 0x0000000000007b1d */ /* 0x01ffe20000010000 */
[----:B------:R-:W-:-:S05]  /*0890*/  PLOP3.LUT P0, PT, PT, PT, UP0, 0x80, 0x0 ;  /* 0x000000000000781c */ /* 0x000fca0003f0f008 */
[----:B------:R-:W-:-:S08]  /*08a0*/  ULDC.64 UR50, c[0x0][0x208] ;  /* 0x0000820000327ab9 */ /* 0x000fd00000000a00 */
[----:B------:R-:W-:Y:S05]  /*08b0*/  @!P0 BRA `(.L_x_1128) ;  /* 0x000000ec006c8947 */ /* 0x000fea0003800000 */
.L_x_1129:
[----:B------:R-:W-:-:S08]  /*08c0*/  NOP ;  /* 0x0000000000007918 */ /* 0x000fd00000000000 */
[----:B------:R-:W0:Y:S02]  /*08d0*/  USETMAXREG.TRY_ALLOC.CTAPOOL UP0, 0xe8 ;  /* 0x000000e8000079c8 */ /* 0x000e240008000600 */
[----:B0-----:R-:W-:-:S13]  /*08e0*/  PLOP3.LUT P0, PT, PT, PT, UP0, 0x80, 0x0 ;  /* 0x000000000000781c */ /* 0x001fda0003f0f008 */
[----:B------:R-:W-:Y:S05]  /*08f0*/  @!P0 BRA `(.L_x_1129) ;  /* 0xfffffffc00f08947 */ /* 0x000fea000383ffff */
[----:B------:R-:W0:Y:S01]  /*0900*/  S2R R0, SR_TID.X ;  /* 0x0000000000007919 */ /* 0x000e220000002100 */
[----:B------:R-:W1:Y:S08]  /*0910*/  S2UR UR4, SR_CTAID.X ;  /* 0x00000000000479c3 */ /* 0x000e700000002500 */
[----:B------:R-:W-:Y:S08]  /*0920*/  BAR.ARV 0x4, 0x180 ;  /* 0x0106000000007b1d */ /* 0x000ff00000002000 */
        /* <DEDUP_REMOVED lines=17> */
[CC--:B------:R-:W-:Y:S01]  /*0a40*/  LEA.HI R2, R3.reuse, R194.reuse, RZ, 0x4 ;  /* 0x000000c203027211 */ /* 0x0c0fe200078f20ff */
[----:B------:R-:W-:Y:S01]  /*0a50*/  IMAD.SHL.U32 R4, R4, 0x20, RZ ;  /* 0x0000002004047824 */ /* 0x000fe200078e00ff */
[----:B------:R-:W-:Y:S01]  /*0a60*/  LEA.HI R10, R3, R194, RZ, 0x2 ;  /* 0x000000c2030a7211 */ /* 0x000fe200078f10ff */
[----:B------:R-:W-:Y:S01]  /*0a70*/  IMAD.IADD R186, R194, 0x1, -R5 ;  /* 0x00000001c2ba7824 */ /* 0x000fe200078e0a05 */
[----:B------:R-:W-:-:S02]  /*0a80*/  LOP3.LUT R5, R2, 0x3fffff0, RZ, 0xc0, !PT ;  /* 0x03fffff002057812 */ /* 0x000fc400078ec0ff */
[----:B------:R-:W-:Y:S02]  /*0a90*/  LOP3.LUT R4, R4, 0xfffffc00, RZ, 0xc0, !PT ;  /* 0xfffffc0004047812 */ /* 0x000fe400078ec0ff */
[----:B------:R-:W-:Y:S01]  /*0aa0*/  SHF.R.S32.HI R9, RZ, 0x1f, R186 ;  /* 0x0000001fff097819 */ /* 0x000fe200000114ba */
[----:B------:R-:W-:Y:S01]  /*0ab0*/  IMAD.IADD R5, R194, 0x1, -R5 ;  /* 0x00000001c2057824 */ /* 0x000fe200078e0a05 */
[----:B------:R-:W-:Y:S02]  /*0ac0*/  SHF.R.S32.HI R7, RZ, 0x4, R2 ;  /* 0x00000004ff077819 */ /* 0x000fe40000011402 */
[----:B------:R-:W-:Y:S01]  /*0ad0*/  LEA.HI R6, R9, R186, RZ, 0x2 ;  /* 0x000000ba09067211 */ /* 0x000fe200078f10ff */
[----:B------:R-:W-:Y:S01]  /*0ae0*/  IMAD R189, R5, 0x40, R4 ;  /* 0x0000004005bd7824 */ /* 0x000fe200078e0204 */
[----:B------:R-:W-:Y:S02]  /*0af0*/  LOP3.LUT R5, R10, 0xfffffffc, RZ, 0xc0, !PT ;  /* 0xfffffffc0a057812 */ /* 0x000fe400078ec0ff */
[----:B------:R-:W-:-:S02]  /*0b00*/  SHF.R.S32.HI R8, RZ, 0x2, R6 ;  /* 0x00000002ff087819 */ /* 0x000fc40000011406 */
[----:B------:R-:W-:Y:S01]  /*0b10*/  SHF.R.S32.HI R11, RZ, 0x1f, R6 ;  /* 0x0000001fff0b7819 */ /* 0x000fe20000011406 */
[----:B------:R-:W-:Y:S01]  /*0b20*/  IMAD.IADD R4, R194, 0x1, -R5 ;  /* 0x00000001c2047824 */ /* 0x000fe200078e0a05 */
[----:B------:R-:W-:Y:S02]  /*0b30*/  LEA.HI R2, R2, R7, RZ, 0x1 ;  /* 0x0000000702027211 */ /* 0x000fe400078f08ff */
[----:B------:R-:W-:Y:S02]  /*0b40*/  LEA.HI R3, R3, R194, RZ, 0x3 ;  /* 0x000000c203037211 */ /* 0x000fe400078f18ff */
[----:B------:R-:W-:Y:S02]  /*0b50*/  LEA.HI R11, R11, R8, RZ, 0x3 ;  /* 0x000000080b0b7211 */ /* 0x000fe400078f18ff */
[----:B------:R-:W-:Y:S02]  /*0b60*/  SHF.R.S32.HI R187, RZ, 0x7, R0 ;  /* 0x00000007ffbb7819 */ /* 0x000fe40000011400 */
[----:B------:R-:W-:-:S02]  /*0b70*/  LOP3.LUT R2, R2, 0x1ffffffe, RZ, 0xc0, !PT ;  /* 0x1ffffffe02027812 */ /* 0x000fc400078ec0ff */
[----:B------:R-:W-:Y:S02]  /*0b80*/  LOP3.LUT R5, R3, 0xfffffff8, RZ, 0xc0, !PT ;  /* 0xfffffff803057812 */ /* 0x000fe400078ec0ff */
[----:B------:R-:W-:Y:S01]  /*0b90*/  LOP3.LUT R11, R11, 0xfffffff8, RZ, 0xc0, !PT ;  /* 0xfffffff80b0b7812 */ /* 0x000fe200078ec0ff */
[----:B------:R-:W-:Y:S01]  /*0ba0*/  IMAD.IADD R2, R7, 0x1, -R2 ;  /* 0x0000000107027824 */ /* 0x000fe200078e0a02 */
[----:B------:R-:W-:Y:S01]  /*0bb0*/  LEA.HI R9, R9, R186, RZ, 0x5 ;  /* 0x000000ba09097211 */ /* 0x000fe200078f28ff */
[----:B------:R-:W-:Y:S01]  /*0bc0*/  IMAD.IADD R184, R194, 0x1, -R5 ;  /* 0x00000001c2b87824 */ /* 0x000fe200078e0a05 */
[----:B------:R-:W-:Y:S01]  /*0bd0*/  LEA.HI R0, R0, R187, RZ, 0x1 ;  /* 0x000000bb00007211 */ /* 0x000fe200078f08ff */
[----:B------:R-:W-:Y:S01]  /*0be0*/  IMAD.IADD R8, R8, 0x1, -R11 ;  /* 0x0000000108087824 */ /* 0x000fe200078e0a0b */
[----:B------:R-:W-:Y:S01]  /*0bf0*/  SHF.R.S32.HI R9, RZ, 0x5, R9 ;  /* 0x00000005ff097819 */ /* 0x000fe20000011409 */
[----:B------:R-:W-:Y:S01]  /*0c00*/  IMAD.SHL.U32 R17, R184, 0x8, RZ ;  /* 0x00000008b8117824 */ /* 0x000fe200078e00ff */
[----:B------:R-:W-:Y:S01]  /*0c10*/  LEA.HI R7, R4, R4, RZ, 0x1 ;  /* 0x0000000404077211 */ /* 0x000fe200078f08ff */
[----:B------:R-:W-:Y:S01]  /*0c20*/  IMAD R189, R2, 0x8, R189 ;  /* 0x0000000802bd7824 */ /* 0x000fe200078e02bd */
[----:B------:R-:W-:Y:S01]  /*0c30*/  LOP3.LUT R0, R0, 0x3fffffe, RZ, 0xc0, !PT ;  /* 0x03fffffe00007812 */ /* 0x000fe200078ec0ff */
[----:B------:R-:W-:Y:S01]  /*0c40*/  IMAD R9, R9, 0x10, R8 ;  /* 0x0000001009097824 */ /* 0x000fe200078e0208 */
[----:B------:R-:W-:Y:S01]  /*0c50*/  LOP3.LUT R7, R7, 0x1ffffffe, RZ, 0xc0, !PT ;  /* 0x1ffffffe07077812 */ /* 0x000fe200078ec0ff */
[----:B------:R-:W-:Y:S01]  /*0c60*/  VIADD R22, R17, 0x40 ;  /* 0x0000004011167836 */ /* 0x000fe20000000000 */
[----:B------:R-:W-:Y:S01]  /*0c70*/  SHF.R.S32.HI R185, RZ, 0x3, R3 ;  /* 0x00000003ffb97819 */ /* 0x000fe20000011403 */
[----:B------:R-:W-:Y:S01]  /*0c80*/  IMAD.IADD R0, R187, 0x1, -R0 ;  /* 0x00000001bb007824 */ /* 0x000fe200078e0a00 */
[----:B------:R-:W-:Y:S01]  /*0c90*/  LOP3.LUT R3, R6, 0x7ffffffc, RZ, 0xc0, !PT ;  /* 0x7ffffffc06037812 */ /* 0x000fe200078ec0ff */
        /* <DEDUP_REMOVED lines=10> */
.L_x_1234:
[----:B------:R-:W-:Y:S01]  /*0d40*/  ULDC UR5, c[0x0][0xc60] ;  /* 0x0003180000057ab9 */ /* 0x000fe20000000800 */
[----:B------:R-:W-:Y:S01]  /*0d50*/  UMOV UR8, UR4 ;  /* 0x0000000400087c82 */ /* 0x000fe20008000000 */
[----:B------:R-:W-:-:S11]  /*0d60*/  UISETP.NE.AND UP0, UPT, UR5, 0x1, UPT ;  /* 0x000000010500788c */ /* 0x000fd6000bf05270 */
[----:B------:R-:W-:Y:S01]  /*0d70*/  @UP0 ULDC UR6, c[0x0][0xc64] ;  /* 0x0003190000060ab9 */ /* 0x000fe20000000800 */
[----:B------:R-:W-:Y:S01]  /*0d80*/  @UP0 ULDC UR9, c[0x0][0xc68] ;  /* 0x00031a0000090ab9 */ /* 0x000fe20000000800 */
[----:B------:R-:W-:-:S04]  /*0d90*/  UIMAD.WIDE.U32 UR6, UR4, UR6, URZ ;  /* 0x00000006040672a5 */ /* 0x000fc8000f8e003f */
[----:B------:R-:W-:-:S03]  /*0da0*/  @UP0 USHF.R.U32.HI UR8, URZ, UR9, UR7 ;  /* 0x000000093f080299 */ /* 0x000fc60008011607 */
[----:B------:R-:W-:Y:S02]  /*0db0*/  ULDC UR6, c[0x0][0xc78] ;  /* 0x00031e0000067ab9 */ /* 0x000fe40000000800 */
[----:B------:R-:W-:Y:S02]  /*0dc0*/  UISETP.GE.AND UP0, UPT, UR8, UR6, UPT ;  /* 0x000000060800728c */ /* 0x000fe4000bf06270 */
[----:B------:R-:W-:-:S04]  /*0dd0*/  UIADD3 UR6, -UR8, URZ, URZ ;  /* 0x0000003f08067290 */ /* 0x000fc8000fffe13f */
[----:B------:R-:W-:Y:S01]  /*0de0*/  PLOP3.LUT P0, PT, PT, PT, UP0, 0x80, 0x0 ;  /* 0x000000000000781c */ /* 0x000fe20003f0f008 */
[----:B------:R-:W-:-:S12]  /*0df0*/  UIMAD UR9, UR5, UR6, UR4 ;  /* 0x00000006050972a4 */ /* 0x000fd8000f8e0204 */
[----:B012345:R-:W-:Y:S05]  /*0e00*/  @!P0 BRA `(.L_x_1130) ;  /* 0x0000000000208947 */ /* 0x03ffea0003800000 */
[----:B------:R-:W-:Y:S01]  /*0e10*/  ULDC UR7, c[0x0][0xc6c] ;  /* 0x00031b0000077ab9 */ /* 0x000fe20000000800 */
[----:B------:R-:W-:Y:S01]  /*0e20*/  UMOV UR6, UR9 ;  /* 0x0000000900067c82 */ /* 0x000fe20008000000 */
[----:B------:R-:W-:-:S11]  /*0e30*/  UISETP.NE.AND UP0, UPT, UR7, 0x1, UPT ;  /* 0x000000010700788c */ /* 0x000fd6000bf05270 */
[----:B------:R-:W-:Y:S02]  /*0e40*/  @UP0 ULDC.64 UR10, c[0x0][0xc70] ;  /* 0x00031c00000a0ab9 */ /* 0x000fe40000000a00 */
[----:B------:R-:W-:-:S04]  /*0e50*/  UIMAD.WIDE.U32 UR4, UR9, UR10, URZ ;  /* 0x0000000a090472a5 */ /* 0x000fc8000f8e003f */
[----:B------:R-:W-:-:S04]  /*0e60*/  @UP0 USHF.R.U32.HI UR6, URZ, UR11, UR5 ;  /* 0x0000000b3f060299 */ /* 0x000fc80008011605 */
[----:B------:R-:W-:Y:S01]  /*0e70*/  UIMAD UR4, UR6, UR7, URZ ;  /* 0x00000007060472a4 */ /* 0x000fe2000f8e023f */
[----:B------:R-:W-:Y:S11]  /*0e80*/  BRA `(.L_x_1131) ;  /* 0x00000000001c7947 */ /* 0x000ff60003800000 */
.L_x_1130:
[----:B------:R-:W-:Y:S01]  /*0e90*/  ULDC UR7, c[0x0][0xc54] ;  /* 0x0003150000077ab9 */ /* 0x000fe20000000800 */
[----:B------:R-:W-:Y:S01]  /*0ea0*/  UMOV UR6, UR9 ;  /* 0x0000000900067c82 */ /* 0x000fe20008000000 */
[----:B------:R-:W-:-:S11]  /*0eb0*/  UISETP.NE.AND UP0, UPT, UR7, 0x1, UPT ;  /* 0x000000010700788c */ /* 0x000fd6000bf05270 */
[----:B------:R-:W-:Y:S02]  /*0ec0*/  @UP0 ULDC.64 UR10, c[0x0][0xc58] ;  /* 0x00031600000a0ab9 */ /* 0x000fe40000000a00 */
[----:B------:R-:W-:-:S04]  /*0ed0*/  UIMAD.WIDE.U32 UR4, UR9, UR10, URZ ;  /* 0x0000000a090472a5 */ /* 0x000fc8000f8e003f */
[----:B------:R-:W-:-:S04]  /*0ee0*/  @UP0 USHF.R.U32.HI UR6, URZ, UR11, UR5 ;  /* 0x0000000b3f060299 */ /* 0x000fc80008011605 */
[----:B------:R-:W-:-:S12]  /*0ef0*/  UIMAD UR4, UR6, UR7, URZ ;  /* 0x00000007060472a4 */ /* 0x000fd8000f8e023f */
.L_x_1131:
[----:B------:R-:W-:Y:S01]  /*0f00*/  ULOP3.LUT UR6, URZ, UR6, URZ, 0x33, !UPT ;  /* 0x000000063f067292 */ /* 0x000fe2000f8e333f */
[----:B------:R-:W-:Y:S01]  /*0f10*/  ULDC UR7, c[0x0][0x448] ;  /* 0x0001120000077ab9 */ /* 0x000fe20000000800 */
[----:B------:R-:W-:Y:S01]  /*0f20*/  ULDC UR5, c[0x0][0xc3c] ;  /* 0x00030f0000057ab9 */ /* 0x000fe20000000800 */
[----:B------:R-:W-:Y:S02]  /*0f30*/  UISETP.NE.AND UP3, UPT, UR7, 0x1, UPT ;  /* 0x000000010700788c */ /* 0x000fe4000bf65270 */
[----:B------:R-:W-:Y:S01]  /*0f40*/  UIADD3 UR6, UR6, UR5, URZ ;  /* 0x0000000506067290 */ /* 0x000fe2000fffe03f */
[----:B------:R-:W-:Y:S01]  /*0f50*/  ULDC.64 UR10, c[0x0][0x418] ;  /* 0x00010600000a7ab9 */ /* 0x000fe20000000a00 */
[----:B------:R-:W-:Y:S01]  /*0f60*/  UIADD3 UR4, UR9, -UR4, URZ ;  /* 0x8000000409047290 */ /* 0x000fe2000fffe03f */
[----:B------:R-:W-:Y:S01]  /*0f70*/  ULDC UR40, c[0x0][0xc48] ;  /* 0x0003120000287ab9 */ /* 0x000fe20000000800 */
[----:B------:R-:W-:Y:S02]  /*0f80*/  UISETP.NE.U32.AND UP0, UPT, UR10, URZ, UPT ;  /* 0x0000003f0a00728c */ /* 0x000fe4000bf05070 */
[----:B------:R-:W-:-:S02]  /*0f90*/  USHF.L.U32 UR37, UR6, 0x7, URZ ;  /* 0x0000000706257899 */ /* 0x000fc4000800063f */
[----:B------:R-:W-:Y:S01]  /*0fa0*/  UISETP.NE.AND UP1, UPT, UR40, 0x1, UPT ;  /* 0x000000012800788c */ /* 0x000fe2000bf25270 */
[----:B------:R-:W-:Y:S01]  /*0fb0*/  ULDC UR13, c[0x0][0xc54] ;  /* 0x00031500000d7ab9 */ /* 0x000fe20000000800 */
[----:B------:R-:W-:Y:S02]  /*0fc0*/  UISETP.NE.AND.EX UP0, UPT, UR11, URZ, UPT, UP0 ;  /* 0x0000003f0b00728c */ /* 0x000fe4000bf05300 */
[----:B------:R-:W-:Y:S02]  /*0fd0*/  UIADD3 UR10, UR37, 0x7f, URZ ;  /* 0x0000007f250a7890 */ /* 0x000fe4000fffe03f */
[----:B------:R-:W-:Y:S01]  /*0fe0*/  UIMAD UR13, UR8, UR13, UR4 ;  /* 0x0000000d080d72a4 */ /* 0x000fe2000f8e0204 */
[----:B------:R-:W-:Y:S01]  /*0ff0*/  ULDC UR39, c[0x0][0x424] ;  /* 0x0001090000277ab9 */ /* 0x000fe20000000800 */
[----:B------:R-:W-:Y:S01]  /*1000*/  ULDC UR53, c[0x0][0x288] ;  /* 0x0000a20000357ab9 */ /* 0x000fe20000000800 */
[----:B------:R-:W-:Y:S01]  /*1010*/  ULDC.64 UR4, c[0x0][0x9e0] ;  /* 0x0002780000047ab9 */ /* 0x000fe20000000a00 */
[----:B------:R-:W-:Y:S01]  /*1020*/  @UP3 ULDC UR8, c[0x0][0x44c] ;  /* 0x0001130000083ab9 */ /* 0x000fe20000000800 */
[----:B------:R-:W-:-:S02]  /*1030*/  UIADD3 UR11, -UR53, 0x1, URZ ;  /* 0x00000001350b7890 */ /* 0x000fc4000fffe13f */
[----:B------:R-:W-:Y:S02]  /*1040*/  UISETP.GE.AND UP2, UPT, UR5, 0x1, UPT ;  /* 0x000000010500788c */ /* 0x000fe4000bf46270 */
[----:B------:R-:W-:Y:S02]  /*1050*/  USEL UR39, UR39, 0x1, UP0 ;  /* 0x0000000127277887 */ /* 0x000fe40008000000 */
[----:B------:R-:W-:Y:S01]  /*1060*/  UIMAD.WIDE.U32 UR8, UR10, UR8, URZ ;  /* 0x000000080a0872a5 */ /* 0x000fe2000f8e003f */
[----:B------:R-:W-:Y:S01]  /*1070*/  ULDC UR12, c[0x0][0x2f0] ;  /* 0x0000bc00000c7ab9 */ /* 0x000fe20000000800 */
[----:B------:R-:W-:Y:S01]  /*1080*/  @UP3 ULDC UR15, c[0x0][0x450] ;  /* 0x00011400000f3ab9 */ /* 0x000fe20000000800 */
[----:B------:R-:W-:Y:S01]  /*1090*/  @UP1 ULDC UR6, c[0x0][0xc4c] ;  /* 0x0003130000061ab9 */ /* 0x000fe20000000800 */
[----:B------:R-:W-:Y:S01]  /*10a0*/  UIMAD UR11, UR39, UR12, UR11 ;  /* 0x0000000c270b72a4 */ /* 0x000fe2000f8e020b */
[----:B------:R-:W-:Y:S01]  /*10b0*/  PLOP3.LUT P0, PT, PT, PT, UP2, 0x40, 0x0 ;  /* 0x000000000000781c */ /* 0x000fe20003f0e828 */
[----:B------:R-:W-:-:S02]  /*10c0*/  @UP3 USHF.R.U32.HI UR10, URZ, UR15, UR9 ;  /* 0x0000000f3f0a3299 */ /* 0x000fc40008011609 */
[----:B------:R-:W-:Y:S01]  /*10d0*/  UIMAD.WIDE.U32 UR6, UR13, UR6, URZ ;  /* 0x000000060d0672a5 */ /* 0x000fe2000f8e003f */
[----:B------:R-:W-:Y:S01]  /*10e0*/  @UP1 ULDC UR14, c[0x0][0xc50] ;  /* 0x00031400000e1ab9 */ /* 0x000fe20000000800 */
[----:B------:R-:W-:Y:S01]  /*10f0*/  UIADD3 UR10, UR11, UR10, URZ ;  /* 0x0000000a0b0a7290 */ /* 0x000fe2000fffe03f */
[----:B------:R-:W-:Y:S01]  /*1100*/  UMOV UR38, UR13 ;  /* 0x0000000d00267c82 */ /* 0x000fe20008000000 */
[----:B------:R-:W-:Y:S02]  /*1110*/  @UP1 USHF.R.U32.HI UR38, URZ, UR14, UR7 ;  /* 0x0000000e3f261299 */ /* 0x000fe40008011607 */
[----:B------:R-:W-:Y:S02]  /*1120*/  UIADD3 UR4, UR10, UR4, URZ ;  /* 0x000000040a047290 */ /* 0x000fe4000fffe03f */
[----:B------:R-:W-:Y:S02]  /*1130*/  UIADD3 UR6, -UR38, URZ, URZ ;  /* 0x0000003f26067290 */ /* 0x000fe4000fffe13f */
[----:B------:R-:W-:-:S02]  /*1140*/  UP2UR UR47, UPR, URZ, 0x8 ;  /* 0x000000083f2f7883 */ /* 0x000fc40008000000 */
[----:B------:R-:W-:Y:S01]  /*1150*/  UP2UR UR46, UPR, URZ, 0x4 ;  /* 0x000000043f2e7883 */ /* 0x000fe20008000000 */
[----:B------:R-:W-:Y:S01]  /*1160*/  IMAD.U32 R0, RZ, RZ, UR4 ;  /* 0x00000004ff007e24 */ /* 0x000fe2000f8e00ff */
[----:B------:R-:W-:Y:S01]  /*1170*/  UIMAD UR40, UR40, UR6, UR13 ;  /* 0x00000006282872a4 */ /* 0x000fe2000f8e020d */
[----:B------:R-:W-:Y:S11]  /*1180*/  @P0 BRA `(.L_x_1132) ;  /* 0x0000000000400947 */ /* 0x000ff60003800000 */
[----:B------:R-:W-:Y:S01]  /*1190*/  ISETP.LT.AND P0, PT, RZ, UR10, PT ;  /* 0x0000000aff007c0c */ /* 0x000fe2000bf01270 */
[----:B------:R-:W-:-:S12]  /*11a0*/  UIADD3 UR4, UR10, -0x1, URZ ;  /* 0xffffffff0a047890 */ /* 0x000fd8000fffe03f */
[----:B------:R-:W-:Y:S05]  /*11b0*/  @P0 BRA `(.L_x_1133) ;  /* 0x00000000001c0947 */ /* 0x000fea0003800000 */
[----:B------:R-:W-:Y:S02]  /*11c0*/  UISETP.NE.AND UP0, UPT, UR5, 0x1, UPT ;  /* 0x000000010500788c */ /* 0x000fe4000bf05270 */
[----:B------:R-:W-:-:S09]  /*11d0*/  UIADD3 UR4, -UR10, URZ, URZ ;  /* 0x0000003f0a047290 */ /* 0x000fd2000fffe13f */
[----:B------:R-:W-:Y:S02]  /*11e0*/  @UP0 ULDC.64 UR8, c[0x0][0x9e8] ;  /* 0x00027a0000080ab9 */ /* 0x000fe40000000a00 */
[----:B------:R-:W-:-:S04]  /*11f0*/  UIMAD.WIDE.U32 UR6, UR4, UR8, URZ ;  /* 0x00000008040672a5 */ /* 0x000fc8000f8e003f */
[----:B------:R-:W-:-:S04]  /*1200*/  @UP0 USHF.R.U32.HI UR4, URZ, UR9, UR7 ;  /* 0x000000093f040299 */ /* 0x000fc80008011607 */
[----:B------:R-:W-:Y:S01]  /*1210*/  ULOP3.LUT UR4, URZ, UR4, URZ, 0x33, !UPT ;  /* 0x000000043f047292 */ /* 0x000fe2000f8e333f */
[----:B------:R-:W-:Y:S11]  /*1220*/  BRA `(.L_x_1134) ;  /* 0x0000000000107947 */ /* 0x000ff60003800000 */
.L_x_1133:
[----:B------:R-:W-:-:S11]  /*1230*/  UISETP.NE.AND UP0, UPT, UR5, 0x1, UPT ;  /* 0x000000010500788c */ /* 0x000fd6000bf05270 */
[----:B------:R-:W-:Y:S02]  /*1240*/  @UP0 ULDC.64 UR8, c[0x0][0x9e8] ;  /* 0x00027a0000080ab9 */ /* 0x000fe40000000a00 */
[----:B------:R-:W-:-:S04]  /*1250*/  UIMAD.WIDE.U32 UR6, UR4, UR8, URZ ;  /* 0x00000008040672a5 */ /* 0x000fc8000f8e003f */
[----:B------:R-:W-:-:S12]  /*1260*/  @UP0 USHF.R.U32.HI UR4, URZ, UR9, UR7 ;  /* 0x000000093f040299 */ /* 0x000fd80008011607 */
.L_x_1134:
[----:B------:R-:W-:-:S06]  /*1270*/  UIMAD UR4, UR4, UR5, UR5 ;  /* 0x00000005040472a4 */ /* 0x000fcc000f8e0205 */
[----:B------:R-:W-:-:S07]  /*1280*/  VIMNMX R0, R0, UR4, PT ;  /* 0x0000000400007c48 */ /* 0x000fce000bfe0100 */
.L_x_1132:
[----:B------:R-:W-:Y:S01]  /*1290*/  UISETP.NE.AND UP0, UPT, UR47, URZ, UPT ;  /* 0x0000003f2f00728c */ /* 0x000fe2000bf05270 */
[----:B------:R-:W-:Y:S01]  /*12a0*/  VIADD R0, R0, 0x3f ;  /* 0x0000003f00007836 */ /* 0x000fe20000000000 */
[----:B------:R-:W-:Y:S01]  /*12b0*/  UMOV UR9, UR37 ;  /* 0x0000002500097c82 */ /* 0x000fe20008000000 */
[----:B------:R-:W-:Y:S02]  /*12c0*/  UIMAD UR4, UR39, UR12, 0x3f ;  /* 0x0000003f270474a4 */ /* 0x000fe4000f8e020c */
[----:B------:R-:W-:Y:S01]  /*12d0*/  UIMAD UR53, UR39, UR12, -UR53 ;  /* 0x0000000c273572a4 */ /* 0x000fe2000f8e0a35 */
[----:B------:R-:W-:Y:S01]  /*12e0*/  SHF.R.S32.HI R3, RZ, 0x1f, R0 ;  /* 0x0000001fff037819 */ /* 0x000fe20000011400 */
[----:B------:R-:W-:Y:S01]  /*12f0*/  USHF.R.S32.HI UR8, URZ, 0x1f, UR4 ;  /* 0x0000001f3f087899 */ /* 0x000fe20008011404 */
[----:B------:R-:W-:Y:S02]  /*1300*/  ULDC UR10, c[0x0][0x9dc] ;  /* 0x00027700000a7ab9 */ /* 0x000fe40000000800 */
[----:B------:R-:W-:Y:S01]  /*1310*/  LEA.HI R3, R3, R0, RZ, 0x6 ;  /* 0x0000000003037211 */ /* 0x000fe200078f30ff */
[----:B------:R-:W-:Y:S01]  /*1320*/  @UP0 ULDC UR6, c[0x0][0x44c] ;  /* 0x0001130000060ab9 */ /* 0x000fe20000000800 */
[----:B------:R-:W-:Y:S01]  /*1330*/  @UP0 ULDC UR11, c[0x0][0x450] ;  /* 0x00011400000b0ab9 */ /* 0x000fe20000000800 */
[----:B------:R-:W-:Y:S01]  /*1340*/  UIMAD.WIDE.U32 UR6, UR37, UR6, URZ ;  /* 0x00000006250672a5 */ /* 0x000fe2000f8e003f */
[----:B------:R-:W-:Y:S01]  /*1350*/  SHF.R.S32.HI R3, RZ, 0x6, R3 ;  /* 0x00000006ff037819 */ /* 0x000fe20000011403 */
[----:B------:R-:W-:-:S02]  /*1360*/  ULEA.HI UR8, UR8, UR4, URZ, 0x6 ;  /* 0x0000000408087291 */ /* 0x000fc4000f8f303f */
[----:B------:R-:W-:Y:S02]  /*1370*/  @UP0 USHF.R.U32.HI UR9, URZ, UR11, UR7 ;  /* 0x0000000b3f090299 */ /* 0x000fe40008011607 */
[----:B------:R-:W-:Y:S02]  /*1380*/  UISETP.GE.AND UP0, UPT, UR5, 0x1, UPT ;  /* 0x000000010500788c */ /* 0x000fe4000bf06270 */
[----:B------:R-:W-:Y:S02]  /*1390*/  USHF.R.S32.HI UR8, URZ, 0x6, UR8 ;  /* 0x000000063f087899 */ /* 0x000fe40008011408 */
[----:B------:R-:W-:Y:S02]  /*13a0*/  UIADD3 UR4, UR53, UR9, URZ ;  /* 0x0000000935047290 */ /* 0x000fe4000fffe03f */
[----:B------:R-:W-:Y:S02]  /*13b0*/  PLOP3.LUT P0, PT, PT, PT, UP0, 0x40, 0x0 ;  /* 0x000000000000781c */ /* 0x000fe40003f0e808 */
[----:B------:R-:W-:Y:S01]  /*13c0*/  UIADD3 UR9, UR4, -UR10, URZ ;  /* 0x8000000a04097290 */ /* 0x000fe2000fffe03f */
[----:B------:R-:W-:-:S10]  /*13d0*/  VIMNMX R160, R3, UR8, PT ;  /* 0x0000000803a07c48 */ /* 0x000fd4000bfe0100 */
[----:B------:R-:W-:Y:S05]  /*13e0*/  @P0 BRA `(.L_x_1135) ;  /* 0x0000000000440947 */ /* 0x000fea0003800000 */
[----:B------:R-:W-:-:S06]  /*13f0*/  UISETP.GT.AND UP0, UPT, UR4, -0x1, UPT ;  /* 0xffffffff0400788c */ /* 0x000fcc000bf04270 */
[----:B------:R-:W-:-:S13]  /*1400*/  PLOP3.LUT P0, PT, PT, PT, UP0, 0x80, 0x0 ;  /* 0x000000000000781c */ /* 0x000fda0003f0f008 */
[----:B------:R-:W-:Y:S05]  /*1410*/  @P0 BRA `(.L_x_1136) ;  /* 0x00000000001c0947 */ /* 0x000fea0003800000 */
[----:B------:R-:W-:Y:S02]  /*1420*/  UISETP.NE.AND UP0, UPT, UR5, 0x1, UPT ;  /* 0x000000010500788c */ /* 0x000fe4000bf05270 */
[----:B------:R-:W-:-:S09]  /*1430*/  ULOP3.LUT UR4, URZ, UR4, URZ, 0x33, !UPT ;  /* 0x000000043f047292 */ /* 0x000fd2000f8e333f */
[----:B------:R-:W-:Y:S02]  /*1440*/  @UP0 ULDC.64 UR10, c[0x0][0x9e8] ;  /* 0x00027a00000a0ab9 */ /* 0x000fe40000000a00 */
[----:B------:R-:W-:-:S04]  /*1450*/  UIMAD.WIDE.U32 UR6, UR4, UR10, URZ ;  /* 0x0000000a040672a5 */ /* 0x000fc8000f8e003f */
[----:B------:R-:W-:-:S04]  /*1460*/  @UP0 USHF.R.U32.HI UR4, URZ, UR11, UR7 ;  /* 0x0000000b3f040299 */ /* 0x000fc80008011607 */
[----:B------:R-:W-:Y:S01]  /*1470*/  ULOP3.LUT UR4, URZ, UR4, URZ, 0x33, !UPT ;  /* 0x000000043f047292 */ /* 0x000fe2000f8e333f */
[----:B------:R-:W-:Y:S11]  /*1480*/  BRA `(.L_x_1137) ;  /* 0x0000000000107947 */ /* 0x000ff60003800000 */
.L_x_1136:
[----:B------:R-:W-:-:S11]  /*1490*/  UISETP.NE.AND UP0, UPT, UR5, 0x1, UPT ;  /* 0x000000010500788c */ /* 0x000fd6000bf05270 */
[----:B------:R-:W-:Y:S02]  /*14a0*/  @UP0 ULDC.64 UR10, c[0x0][0x9e8] ;  /* 0x00027a00000a0ab9 */ /* 0x000fe40000000a00 */
[----:B------:R-:W-:-:S04]  /*14b0*/  UIMAD.WIDE.U32 UR6, UR4, UR10, URZ ;  /* 0x0000000a040672a5 */ /* 0x000fc8000f8e003f */
[----:B------:R-:W-:-:S12]  /*14c0*/  @UP0 USHF.R.U32.HI UR4, URZ, UR11, UR7 ;  /* 0x0000000b3f040299 */ /* 0x000fd80008011607 */
.L_x_1137:
[----:B------:R-:W-:-:S04]  /*14d0*/  UIMAD UR4, UR4, UR5, URZ ;  /* 0x00000005040472a4 */ /* 0x000fc8000f8e023f */
[----:B------:R-:W-:-:S04]  /*14e0*/  UISETP.LT.AND UP0, UPT, UR9, UR4, UPT ;  /* 0x000000040900728c */ /* 0x000fc8000bf01270 */
[----:B------:R-:W-:-:S12]  /*14f0*/  USEL UR9, UR9, UR4, !UP0 ;  /* 0x0000000409097287 */ /* 0x000fd8000c000000 */
.L_x_1135:
[----:B------:R-:W-:Y:S01]  /*1500*/  USHF.R.S32.HI UR4, URZ, 0x1f, UR9 ;  /* 0x0000001f3f047899 */ /* 0x000fe20008011409 */
[----:B------:R-:W-:Y:S01]  /*1510*/  PLOP3.LUT P0, PT, PT, PT, PT, 0x80, 0x0 ;  /* 0x000000000000781c */ /* 0x000fe20003f0f070 */
[----:B------:R-:W-:Y:S01]  /*1520*/  IMAD.MOV.U32 R0, RZ, RZ, RZ ;  /* 0x000000ffff007224 */ /* 0x000fe200078e00ff */
[----:B------:R-:W-:Y:S01]  /*1530*/  CS2R R150, SRZ ;  /* 0x0000000000967805 */ /* 0x000fe2000001ff00 */
[----:B------:R-:W-:Y:S01]  /*1540*/  ULEA.HI UR4, UR4, UR9, URZ, 0x6 ;  /* 0x0000000904047291 */ /* 0x000fe2000f8f303f */
[----:B------:R-:W-:Y:S01]  /*1550*/  IMAD.MOV.U32 R2, RZ, RZ, RZ ;  /* 0x000000ffff027224 */ /* 0x000fe200078e00ff */
[----:B------:R-:W-:Y:S02]  /*1560*/  CS2R R26, SRZ ;  /* 0x00000000001a7805 */ /* 0x000fe4000001ff00 */
[----:B------:R-:W-:Y:S01]  /*1570*/  CS2R R92, SRZ ;  /* 0x00000000005c7805 */ /* 0x000fe2000001ff00 */
[----:B------:R-:W-:Y:S01]  /*1580*/  USHF.R.S32.HI UR4, URZ, 0x6, UR4 ;  /* 0x000000063f047899 */ /* 0x000fe20008011404 */
[----:B------:R-:W-:-:S02]  /*1590*/  CS2R R144, SRZ ;  /* 0x0000000000907805 */ /* 0x000fc4000001ff00 */
[----:B------:R-:W-:Y:S02]  /*15a0*/  CS2R R142, SRZ ;  /* 0x00000000008e7805 */ /* 0x000fe4000001ff00 */
[----:B------:R-:W-:Y:S01]  /*15b0*/  CS2R R30, SRZ ;  /* 0x00000000001e7805 */ /* 0x000fe2000001ff00 */
[----:B------:R-:W-:Y:S01]  /*15c0*/  UISETP.LT.AND UP0, UPT, URZ, UR4, UPT ;  /* 0x000000043f00728c */ /* 0x000fe2000bf01270 */
[----:B------:R-:W-:Y:S02]  /*15d0*/  CS2R R84, SRZ ;  /* 0x0000000000547805 */ /* 0x000fe4000001ff00 */
[----:B------:R-:W-:Y:S02]  /*15e0*/  CS2R R136, SRZ ;  /* 0x0000000000887805 */ /* 0x000fe4000001ff00 */
[----:B------:R-:W-:Y:S01]  /*15f0*/  CS2R R134, SRZ ;  /* 0x0000000000867805 */ /* 0x000fe2000001ff00 */
[----:B------:R-:W-:Y:S01]  /*1600*/  USEL UR41, URZ, UR4, !UP0 ;  /* 0x000000043f297287 */ /* 0x000fe2000c000000 */
[----:B------:R-:W-:-:S02]  /*1610*/  CS2R R34, SRZ ;  /* 0x0000000000227805 */ /* 0x000fc4000001ff00 */
[----:B------:R-:W-:Y:S02]  /*1620*/  CS2R R76, SRZ ;  /* 0x00000000004c7805 */ /* 0x000fe4000001ff00 */
[----:B------:R-:W-:Y:S02]  /*1630*/  CS2R R128, SRZ ;  /* 0x0000000000807805 */ /* 0x000fe4000001ff00 */
[----:B------:R-:W-:Y:S02]  /*1640*/  CS2R R126, SRZ ;  /* 0x00000000007e7805 */ /* 0x000fe4000001ff00 */
[----:B------:R-:W-:Y:S02]  /*1650*/  CS2R R38, SRZ ;  /* 0x0000000000267805 */ /* 0x000fe4000001ff00 */
[----:B------:R-:W-:Y:S02]  /*1660*/  ISETP.GT.AND P1, PT, R160, UR41, PT ;  /* 0x00000029a0007c0c */ /* 0x000fe4000bf24270 */
        /* <DEDUP_REMOVED lines=49> */
[----:B------:R-:W-:Y:S01]  /*1980*/  CS2R R24, SRZ ;  /* 0x0000000000187805 */ /* 0x000fe2000001ff00 */
[----:B------:R-:W-:Y:S01]  /*1990*/  IMAD.MOV.U32 R159, RZ, RZ, RZ ;  /* 0x000000ffff9f7224 */ /* 0x000fe200078e00ff */
[----:B------:R-:W-:Y:S06]  /*19a0*/  @!P1 BRA `(.L_x_1138) ;  /* 0x000000a400ac9947 */ /* 0x000fec0003800000 */
[----:B------:R-:W0:Y:S01]  /*19b0*/  SHFL.IDX PT, R0, R187, RZ, 0x1f ;  /* 0x00001fffbb007589 */ /* 0x000e2200000e0000 */
[----:B------:R-:W1:Y:S01]  /*19c0*/  S2UR UR52, SR_CgaCtaId ;  /* 0x00000000003479c3 */ /* 0x000e620000008800 */
[----:B------:R-:W-:Y:S01]  /*19d0*/  UMOV UR49, 0x400 ;  /* 0x0000040000317882 */ /* 0x000fe20000000000 */
        /* <DEDUP_REMOVED lines=28> */
.L_x_1139:
        /* <DEDUP_REMOVED lines=13> */
[----:B------:R-:W-:Y:S01]  /*1c70*/  @UP1 ULDC.64 UR14, c[0x0][0x9b8] ;  /* 0x00026e00000e1ab9 */ /* 0x000fe20000000a00 */
[----:B------:R-:W-:Y:S02]  /*1c80*/  @UP0 UIMAD UR8, UR8, UR16, URZ ;  /* 0x00000010080802a4 */ /* 0x000fe4000f8e023f */
[----:B------:R-:W-:Y:S02]  /*1c90*/  @UP1 UIMAD UR9, UR9, UR14, URZ ;  /* 0x0000000e090912a4 */ /* 0x000fe4000f8e023f */
[----:B------:R-:W-:Y:S02]  /*1ca0*/  @UP0 UIMAD.WIDE.U32 UR10, UR38, UR16, URZ ;  /* 0x00000010260a02a5 */ /* 0x000fe4000f8e003f */
[----:B------:R-:W-:-:S02]  /*1cb0*/  @UP0 UIMAD UR17, UR38, UR17, UR8 ;  /* 0x00000011261102a4 */ /* 0x000fc4000f8e0208 */
[----:B------:R-:W-:Y:S02]  /*1cc0*/  @UP0 USHF.R.S32.HI UR16, URZ, 0x1f, UR40 ;  /* 0x0000001f3f100899 */ /* 0x000fe40008011428 */
[----:B------:R-:W-:Y:S02]  /*1cd0*/  @UP1 USHF.R.S32.HI UR19, URZ, 0x1f, UR40 ;  /* 0x0000001f3f131899 */ /* 0x000fe40008011428 */
[----:B------:R-:W-:Y:S02]  /*1ce0*/  @UP1 UIMAD.WIDE.U32 UR12, UR38, UR14, URZ ;  /* 0x0000000e260c12a5 */ /* 0x000fe4000f8e003f */
[----:B------:R-:W-:Y:S02]  /*1cf0*/  @UP1 UIMAD UR18, UR38, UR15, UR9 ;  /* 0x0000000f261212a4 */ /* 0x000fe4000f8e0209 */
[----:B------:R-:W-:Y:S01]  /*1d00*/  @UP0 UIADD3 UR11, UR11, UR17, URZ ;  /* 0x000000110b0b0290 */ /* 0x000fe2000fffe03f */
[----:B------:R-:W-:Y:S01]  /*1d10*/  @UP0 ULDC.64 UR14, c[0x0][0x9b0] ;  /* 0x00026c00000e0ab9 */ /* 0x000fe20000000a00 */
[----:B------:R-:W-:Y:S01]  /*1d20*/  @UP1 ULDC.64 UR8, c[0x0][0x9c0] ;  /* 0x0002700000081ab9 */ /* 0x000fe20000000a00 */
[----:B------:R-:W-:-:S02]  /*1d30*/  @UP0 UIMAD UR16, UR16, UR14, URZ ;  /* 0x0000000e101002a4 */ /* 0x000fc4000f8e023f */
[----:B------:R-:W-:Y:S02]  /*1d40*/  @UP1 UIMAD UR17, UR19, UR8, URZ ;  /* 0x00000008131112a4 */ /* 0x000fe4000f8e023f */
[----:B------:R-:W-:Y:S02]  /*1d50*/  @UP1 UIADD3 UR13, UR13, UR18, URZ ;  /* 0x000000120d0d1290 */ /* 0x000fe4000fffe03f */
[----:B------:R-:W-:Y:S02]  /*1d60*/  @UP0 UIMAD UR16, UR40, UR15, UR16 ;  /* 0x0000000f281002a4 */ /* 0x000fe4000f8e0210 */
[----:B------:R-:W-:Y:S02]  /*1d70*/  @UP1 UIMAD UR17, UR40, UR9, UR17 ;  /* 0x00000009281112a4 */ /* 0x000fe4000f8e0211 */
[----:B------:R-:W-:Y:S02]  /*1d80*/  @UP0 UIMAD.WIDE.U32 UR14, UR40, UR14, UR10 ;  /* 0x0000000e280e02a5 */ /* 0x000fe4000f8e000a */
[----:B------:R-:W-:-:S02]  /*1d90*/  @UP1 UIMAD.WIDE.U32 UR8, UR40, UR8, UR12 ;  /* 0x00000008280812a5 */ /* 0x000fc4000f8e000c */
[----:B------:R-:W-:Y:S02]  /*1da0*/  @UP0 UIADD3 UR10, UR15, UR16, URZ ;  /* 0x000000100f0a0290 */ /* 0x000fe4000fffe03f */
[----:B------:R-:W-:Y:S02]  /*1db0*/  @UP0 ULEA UR4, UP2, UR14, UR4, 0x2 ;  /* 0x000000040e040291 */ /* 0x000fe4000f84103f */
[----:B------:R-:W-:Y:S02]  /*1dc0*/  @UP1 UIADD3 UR9, UR9, UR17, URZ ;  /* 0x0000001109091290 */ /* 0x000fe4000fffe03f */
[----:B------:R-:W-:Y:S02]  /*1dd0*/  @UP1 ULEA UR6, UP3, UR8, UR6, 0x2 ;  /* 0x0000000608061291 */ /* 0x000fe4000f86103f */
[----:B------:R-:W-:Y:S01]  /*1de0*/  @UP0 ULEA.HI.X UR5, UR14, UR5, UR10, 0x2, UP2 ;  /* 0x000000050e050291 */ /* 0x000fe200090f140a */
[----:B------:R-:W-:Y:S01]  /*1df0*/  IMAD.U32 R2, RZ, RZ, UR4 ;  /* 0x00000004ff027e24 */ /* 0x000fe2000f8e00ff */
[----:B------:R-:W-:-:S02]  /*1e00*/  @UP1 ULEA.HI.X UR7, UR8, UR7, UR9, 0x2, UP3 ;  /* 0x0000000708071291 */ /* 0x000fc400098f1409 */
[----:B------:R-:W-:Y:S02]  /*1e10*/  IMAD.U32 R4, RZ, RZ, UR6 ;  /* 0x00000006ff047e24 */ /* 0x000fe4000f8e00ff */
        /* <DEDUP_REMOVED lines=17> */
.L_x_1324:
[----:B------:R-:W-:Y:S05]  /*1f30*/  WARPSYNC.ALL ;  /* 0x0000000000007948 */ /* 0x000fea0003800000 */
[----:B------:R-:W-:Y:S01]  /*1f40*/  UISETP.NE.AND UP0, UPT, UR45, 0x3, UPT ;  /* 0x000000032d00788c */ /* 0x000fe2000bf05270 */
[----:B------:R1:W-:Y:S05]  /*1f50*/  BAR.SYNC.DEFER_BLOCKING R7, 0x100 ;  /* 0x000400070000751d */ /* 0x0003ea0000010000 */
[----:B------:R-:W-:-:S13]  /*1f60*/  PLOP3.LUT P0, PT, PT, PT, UP0, 0x40, 0x0 ;  /* 0x000000000000781c */ /* 0x000fda0003f0e808 */
[----:B-1----:R-:W-:Y:S05]  /*1f70*/  @P0 BRA `(.L_x_1141) ;  /* 0x0000000000040947 */ /* 0x002fea0003800000 */
[----:B------:R-:W-:Y:S01]  /*1f80*/  BPT.TRAP 0x1 ;  /* 0x000000040000795c */ /* 0x000fe20000300000 */
.L_x_1141:
[----:B------:R-:W-:Y:S01]  /*1f90*/  PLOP3.LUT P1, PT, PT, PT, UP0, 0x40, 0x0 ;  /* 0x000000000000781c */ /* 0x000fe20003f2e808 */
[----:B------:R-:W-:Y:S01]  /*1fa0*/  ULEA UR54, UR42, UR49, 0x3 ;  /* 0x000000312a367291 */ /* 0x000fe2000f8e183f */
[----:B------:R-:W-:-:S05]  /*1fb0*/  IMAD.U32 R8, RZ, RZ, UR43 ;  /* 0x0000002bff087e24 */ /* 0x000fca000f8e00ff */
[----:B------:R-:W-:-:S04]  /*1fc0*/  SHF.L.U32 R8, R8, 0x1f, RZ ;  /* 0x0000001f08087819 */ /* 0x000fc800000006ff */
[----:B------:R1:W2:Y:S02]  /*1fd0*/  SYNCS.PHASECHK.TRANS64.TRYWAIT P0, [UR54+0x28430], R8 ;  /* 0x02843008ff0075a7 */ /* 0x0002a40008000176 */
[----:B------:R-:W-:Y:S05]  /*1fe0*/  @P1 BRA `(.L_x_1142) ;  /* 0x0000000000041947 */ /* 0x000fea0003800000 */
[----:B------:R-:W-:Y:S01]  /*1ff0*/  BPT.TRAP 0x1 ;  /* 0x000000040000795c */ /* 0x000fe20000300000 */
.L_x_1142:
[----:B--2---:R-:W-:Y:S05]  /*2000*/  @P0 BRA `(.L_x_1143) ;  /* 0x0000000000080947 */ /* 0x004fea0003800000 */
[----:B------:R-:W2:Y:S02]  /*2010*/  SYNCS.PHASECHK.TRANS64.TRYWAIT P0, [UR54+0x28430], R8 ;  /* 0x02843008ff0075a7 */ /* 0x000ea40008000176 */
[----:B--2---:R-:W-:Y:S05]  /*2020*/  @!P0 BRA `(.L_x_1144) ;  /* 0x0000012000f48947 */ /* 0x004fea0003800000 */
.L_x_1143:
[----:B------:R-:W-:Y:S01]  /*2030*/  UIADD3 UR4, UR49, 0x20000, URZ ;  /* 0x0002000031047890 */ /* 0x000fe2000fffe03f */
[----:B------:R-:W-:Y:S01]  /*2040*/  WARPGROUP.ARRIVE ;  /* 0x00000000000079c5 */ /* 0x000fe20000000000 */
[----:B------:R-:W-:-:S05]  /*2050*/  ULOP3.LUT UR32, UR55, 0x10000, URZ, 0xfc, !UPT ;  /* 0x0001000037207892 */ /* 0x000fca000f8efc3f */
[----:B------:R-:W2:Y:S01]  /*2060*/  S2R R2, SR_TID.X ;  /* 0x0000000000027919 */ /* 0x000ea20000002100 */
[----:B------:R-:W-:Y:S01]  /*2070*/  USHF.R.U32.HI UR4, URZ, 0x4, UR4 ;  /* 0x000000043f047899 */ /* 0x000fe20008011604 */
[----:B------:R-:W-:Y:S01]  /*2080*/  PLOP3.LUT P0, PT, PT, PT, UP0, 0x40, 0x0 ;  /* 0x000000000000781c */ /* 0x000fe20003f0e808 */
[----:B------:R-:W-:Y:S01]  /*2090*/  UMOV UR33, 0x40000040 ;  /* 0x4000004000217882 */ /* 0x000fe20000000000 */
[----:B------:R-:W-:Y:S01]  /*20a0*/  UMOV UR35, 0x40000040 ;  /* 0x4000004000237882 */ /* 0x000fe20000000000 */
        /* <DEDUP_REMOVED lines=10> */
[----:B------:R-:W-:Y:S01]  /*2150*/  QGMMA.64x64x32.F32.E4M3.E4M3 R24, gdesc[UR32], RZ, !UPT, gsb0 ;  /* 0x00e00000201879f3 */ /* 0x000fe2000c0008ff */
        /* <DEDUP_REMOVED lines=25> */
[----:B------:R-:W-:Y:S03]  /*22f0*/  QGMMA.64x64x32.F32.E4M3.E4M3 R24, gdesc[UR4], R24, gsb0 ;  /* 0x00e00000041879f3 */ /* 0x000fe60008000818 */
        /* <DEDUP_REMOVED lines=19> */
[----:B------:R2:W-:Y:S06]  /*2430*/  BAR.ARV R2, 0x100 ;  /* 0x000400020000751d */ /* 0x0005ec0000002000 */
[----:B------:R-:W-:Y:S05]  /*2440*/  @P0 BRA `(.L_x_1145) ;  /* 0x0000000000040947 */ /* 0x000fea0003800000 */
[----:B------:R-:W-:Y:S01]  /*2450*/  BPT.TRAP 0x1 ;  /* 0x000000040000795c */ /* 0x000fe20000300000 */
.L_x_1145:
[----:B------:R-:W-:Y:S01]  /*2460*/  UISETP.NE.AND UP2, UPT, UR47, URZ, UPT ;  /* 0x0000003f2f00728c */ /* 0x000fe2000bf45270 */
[----:B------:R-:W3:Y:S01]  /*2470*/  LDC R14, c[0x0][0x2f0] ;  /* 0x0000bc00ff0e7b82 */ /* 0x000ee20000000800 */
[----:B------:R-:W-:Y:S01]  /*2480*/  VIADD R4, R18, UR37 ;  /* 0x0000002512047c36 */ /* 0x000fe20008000000 */
[----:B------:R-:W-:Y:S01]  /*2490*/  UISETP.NE.AND UP1, UPT, UR46, URZ, UPT ;  /* 0x0000003f2e00728c */ /* 0x000fe2000bf25270 */
[----:B------:R-:W-:Y:S02]  /*24a0*/  IMAD.MOV.U32 R5, RZ, RZ, -0x40 ;  /* 0xffffffc0ff057424 */ /* 0x000fe400078e00ff */
[C---:B------:R-:W-:Y:S01]  /*24b0*/  FMUL.FTZ R34, R0.reuse, R34 ;  /* 0x0000002200227220 */ /* 0x040fe20000410000 */
[----:B------:R-:W-:Y:S01]  /*24c0*/  PLOP3.LUT P0, PT, PT, PT, UP2, 0x80, 0x0 ;  /* 0x000000000000781c */ /* 0x000fe20003f0f028 */
[----:B------:R-:W-:Y:S01]  /*24d0*/  FMUL.FTZ R24, R0, R24 ;  /* 0x0000001800187220 */ /* 0x000fe20000410000 */
[----:B------:R-:W-:Y:S01]  /*24e0*/  PLOP3.LUT P1, PT, PT, PT, UP2, 0x80, 0x0 ;  /* 0x000000000000781c */ /* 0x000fe20003f2f028 */
[----:B------:R-:W4:Y:S01]  /*24f0*/  LDC R15, c[0x0][0x288] ;  /* 0x0000a200ff0f7b82 */ /* 0x000f220000000800 */
[----:B------:R-:W-:Y:S01]  /*2500*/  IMAD R5, R160, R5, 0x41 ;  /* 0x00000041a0057424 */ /* 0x000fe200078e0205 */
[----:B------:R-:W-:Y:S01]  /*2510*/  @UP2 ULDC UR6, c[0x0][0x44c] ;  /* 0x0001130000062ab9 */ /* 0x000fe20000000800 */
[C---:B------:R-:W-:Y:S01]  /*2520*/  FMUL.FTZ R25, R0.reuse, R25 ;  /* 0x0000001900197220 */ /* 0x040fe20000410000 */
[C---:B------:R-:W-:Y:S01]  /*2530*/  FMUL.FTZ R26, R0.reuse, R26 ;  /* 0x0000001a001a7220 */ /* 0x040fe20000410000 */
[C---:B------:R-:W-:Y:S01]  /*2540*/  FMUL.FTZ R27, R0.reuse, R27 ;  /* 0x0000001b001b7220 */ /* 0x040fe20000410000 */
[C---:B------:R-:W-:Y:S01]  /*2550*/  FMUL.FTZ R28, R0.reuse, R28 ;  /* 0x0000001c001c7220 */ /* 0x040fe20000410000 */
[C---:B------:R-:W-:Y:S01]  /*2560*/  FMUL.FTZ R29, R0.reuse, R29 ;  /* 0x0000001d001d7220 */ /* 0x040fe20000410000 */
[C---:B------:R-:W-:Y:S01]  /*2570*/  FMUL.FTZ R30, R0.reuse, R30 ;  /* 0x0000001e001e7220 */ /* 0x040fe20000410000 */
[----:B------:R-:W-:Y:S01]  /*2580*/  FMUL.FTZ R32, R0, R32 ;  /* 0x0000002000207220 */ /* 0x000fe20000410000 */
[----:B0-----:R-:W-:Y:S01]  /*2590*/  @P0 IMAD.HI.U32 R3, R4, UR6, RZ ;  /* 0x0000000604030c27 */ /* 0x001fe2000f8e00ff */
[----:B------:R-:W-:-:S03]  /*25a0*/  @UP2 ULDC UR6, c[0x0][0x450] ;  /* 0x0001140000062ab9 */ /* 0x000fc60000000800 */
[C---:B------:R-:W-:Y:S01]  /*25b0*/  FMUL.FTZ R33, R0.reuse, R33 ;  /* 0x0000002100217220 */ /* 0x040fe20000410000 */
[C---:B------:R-:W-:Y:S01]  /*25c0*/  FMUL.FTZ R36, R0.reuse, R36 ;  /* 0x0000002400247220 */ /* 0x040fe20000410000 */
[C---:B------:R-:W-:Y:S01]  /*25d0*/  FMUL.FTZ R37, R0.reuse, R37 ;  /* 0x0000002500257220 */ /* 0x040fe20000410000 */
[----:B------:R-:W-:Y:S01]  /*25e0*/  @P1 SHF.R.U32.HI R4, RZ, UR6, R3 ;  /* 0x00000006ff041c19 */ /* 0x000fe20008011603 */
[----:B------:R-:W-:Y:S01]  /*25f0*/  UIADD3 UR6, UR54, 0x28440, URZ ;  /* 0x0002844036067890 */ /* 0x000fe2000fffe03f */
[C---:B------:R-:W-:Y:S01]  /*2600*/  FMUL.FTZ R40, R0.reuse, R40 ;  /* 0x0000002800287220 */ /* 0x040fe20000410000 */
[C---:B------:R-:W-:Y:S01]  /*2610*/  FMUL.FTZ R41, R0.reuse, R41 ;  /* 0x0000002900297220 */ /* 0x040fe20000410000 */
[C---:B------:R-:W-:Y:S01]  /*2620*/  FMUL.FTZ R42, R0.reuse, R42 ;  /* 0x0000002a002a7220 */ /* 0x040fe20000410000 */
[----:B------:R-:W0:Y:S01]  /*2630*/  SHFL.IDX PT, R9, R4, RZ, 0x1c1f ;  /* 0x001c1fff04097589 */ /* 0x000e2200000e0000 */
[----:B------:R-:W-:Y:S01]  /*2640*/  UPRMT UR6, UR52, 0x654, UR6 ;  /* 0x0000065434067896 */ /* 0x000fe20008000006 */
[C---:B------:R-:W-:Y:S01]  /*2650*/  FMUL.FTZ R43, R0.reuse, R43 ;  /* 0x0000002b002b7220 */ /* 0x040fe20000410000 */
        /* <DEDUP_REMOVED lines=10> */
[----:B------:R-:W-:Y:S01]  /*2700*/  FMUL.FTZ R54, R0, R54 ;  /* 0x0000003600367220 */ /* 0x000fe20000410000 */
[----:B---3--:R-:W-:-:S02]  /*2710*/  IMAD R3, R14, UR39, R5 ;  /* 0x000000270e037c24 */ /* 0x008fc4000f8e0205 */
[----:B------:R-:W-:Y:S01]  /*2720*/  FMUL.FTZ R55, R0, R55 ;  /* 0x0000003700377220 */ /* 0x000fe20000410000 */
[----:B------:R3:W0:Y:S01]  /*2730*/  MUFU.TANH R12, R34 ;  /* 0x00000022000c7308 */ /* 0x0006220000002400 */
[----:B------:R-:W-:Y:S01]  /*2740*/  PLOP3.LUT P0, PT, PT, PT, UP1, 0x40, 0x0 ;  /* 0x000000000000781c */ /* 0x000fe20003f0e818 */
[----:B------:R-:W-:Y:S01]  /*2750*/  IMAD R6, R16, -0x2, R3 ;  /* 0xfffffffe10067824 */ /* 0x000fe200078e0203 */
[----:B------:R-:W-:Y:S01]  /*2760*/  ULDC UR11, c[0x0][0x9dc] ;  /* 0x00027700000b7ab9 */ /* 0x000fe20000000800 */
[----:B------:R-:W-:Y:S01]  /*2770*/  SYNCS.ARRIVE.TRANS64.RED.A1T0 RZ, [UR6], RZ ;  /* 0x000000ffffff79a7 */ /* 0x000fe20008100406 */
[C---:B------:R-:W-:Y:S01]  /*2780*/  FMUL.FTZ R31, R0.reuse, R31 ;  /* 0x0000001f001f7220 */ /* 0x040fe20000410000 */
[----:B------:R-:W-:Y:S01]  /*2790*/  FMUL.FTZ R38, R0, R38 ;  /* 0x0000002600267220 */ /* 0x000fe20000410000 */
[----:B------:R-:W-:Y:S01]  /*27a0*/  ULOP3.LUT UR6, URZ, UR11, URZ, 0x33, !UPT ;  /* 0x0000000b3f067292 */ /* 0x000fe2000f8e333f */
[----:B------:R-:W0:Y:S01]  /*27b0*/  MUFU.TANH R10, R30 ;  /* 0x0000001e000a7308 */ /* 0x000e220000002400 */
[----:B---3--:R-:W-:Y:S01]  /*27c0*/  LEA R34, R160, 0xffffffc0, 0x6 ;  /* 0xffffffc0a0227811 */ /* 0x008fe200078e30ff */
[----:B------:R-:W-:Y:S01]  /*27d0*/  FMUL.FTZ R35, R0, R35 ;  /* 0x0000002300237220 */ /* 0x000fe20000410000 */
[----:B----4-:R-:W-:Y:S01]  /*27e0*/  IMAD.IADD R6, R6, 0x1, -R15 ;  /* 0x0000000106067824 */ /* 0x010fe200078e0a0f */
[----:B------:R-:W-:Y:S01]  /*27f0*/  ULDC UR14, c[0x0][0x9e0] ;  /* 0x00027800000e7ab9 */ /* 0x000fe20000000800 */
[----:B------:R-:W-:Y:S01]  /*2800*/  FMUL.FTZ R39, R0, R39 ;  /* 0x0000002700277220 */ /* 0x000fe20000410000 */
[----:B------:R-:W-:-:S02]  /*2810*/  IMAD R3, R14, UR39, -R34 ;  /* 0x000000270e037c24 */ /* 0x000fc4000f8e0a22 */
[----:B------:R-:W3:Y:S08]  /*2820*/  MUFU.TANH R24, R24 ;  /* 0x0000001800187308 */ /* 0x000ef00000002400 */
[----:B------:R-:W4:Y:S08]  /*2830*/  MUFU.TANH R25, R25 ;  /* 0x0000001900197308 */ /* 0x000f300000002400 */
[----:B------:R-:W0:Y:S08]  /*2840*/  MUFU.TANH R26, R26 ;  /* 0x0000001a001a7308 */ /* 0x000e300000002400 */
        /* <DEDUP_REMOVED lines=23> */
[----:B------:R5:W0:Y:S08]  /*29c0*/  MUFU.TANH R11, R31 ;  /* 0x0000001f000b7308 */ /* 0x000a300000002400 */
[----:B------:R1:W2:Y:S01]  /*29d0*/  MUFU.TANH R20, R38 ;  /* 0x0000002600147308 */ /* 0x0002a20000002400 */
[----:B-----5:R-:W-:-:S07]  /*29e0*/  IMAD R31, R16, -0x2, R3 ;  /* 0xfffffffe101f7824 */ /* 0x020fce00078e0203 */
[----:B------:R5:W2:Y:S01]  /*29f0*/  MUFU.TANH R13, R35 ;  /* 0x00000023000d7308 */ /* 0x000aa20000002400 */
[----:B-1----:R-:W-:-:S05]  /*2a00*/  VIADD R38, R6, UR14 ;  /* 0x0000000e06267c36 */ /* 0x002fca0008000000 */
[----:B0-----:R-:W-:Y:S02]  /*2a10*/  VIADDMNMX R3, R9, R38, R31, PT ;  /* 0x0000002609037246 */ /* 0x001fe4000380011f */
[----:B------:R0:W1:Y:S01]  /*2a20*/  MUFU.TANH R21, R39 ;  /* 0x0000002700157308 */ /* 0x0000620000002400 */
[----:B-----5:R-:W-:Y:S02]  /*2a30*/  VIADD R35, R6, UR6 ;  /* 0x0000000606237c36 */ /* 0x020fe40008000000 */
[----:B0-----:R-:W-:Y:S02]  /*2a40*/  VIADD R39, R5, 0xffffffff ;  /* 0xffffffff05277836 */ /* 0x001fe40000000000 */
[----:B------:R-:W-:Y:S01]  /*2a50*/  IMAD.IADD R5, R35, 0x1, R9 ;  /* 0x0000000123057824 */ /* 0x000fe200078e0209 */
[----:B--234-:R-:W-:Y:S06]  /*2a60*/  @P0 BRA `(.L_x_1146) ;  /* 0x0000000000640947 */ /* 0x01cfec0003800000 */
[----:B------:R-:W-:Y:S01]  /*2a70*/  IMAD R6, R14, UR39, R9 ;  /* 0x000000270e067c24 */ /* 0x000fe2000f8e0209 */
[----:B------:R-:W-:Y:S03]  /*2a80*/  BSSY B0, `(.L_x_1147) ;  /* 0x0000013000007945 */ /* 0x000fe60003800000 */
[----:B------:R-:W-:-:S05]  /*2a90*/  IMAD.IADD R9, R6, 0x1, -R15 ;  /* 0x0000000106097824 */ /* 0x000fca00078e0a0f */
[----:B------:R-:W-:-:S13]  /*2aa0*/  ISETP.GT.AND P0, PT, R9, -0x1, PT ;  /* 0xffffffff0900780c */ /* 0x000fda0003f04270 */
[----:B------:R-:W-:Y:S05]  /*2ab0*/  @P0 BRA `(.L_x_1148) ;  /* 0x0000000000240947 */ /* 0x000fea0003800000 */
[----:B------:R-:W-:Y:S01]  /*2ac0*/  ULDC UR6, c[0x0][0x9e4] ;  /* 0x0002790000067ab9 */ /* 0x000fe20000000800 */
[----:B------:R-:W-:Y:S01]  /*2ad0*/  LOP3.LUT R9, RZ, R9, RZ, 0x33, !PT ;  /* 0x00000009ff097212 */ /* 0x000fe200078e33ff */
[----:B------:R-:W-:-:S05]  /*2ae0*/  IMAD.U32 R55, RZ, RZ, UR6 ;  /* 0x00000006ff377e24 */ /* 0x000fca000f8e00ff */
[----:B------:R-:W-:-:S13]  /*2af0*/  ISETP.NE.AND P0, PT, R55, 0x1, PT ;  /* 0x000000013700780c */ /* 0x000fda0003f05270 */
[----:B------:R-:W0:Y:S02]  /*2b00*/  @P0 LDC.64 R56, c[0x0][0x9e8] ;  /* 0x00027a00ff380b82 */ /* 0x000e240000000a00 */
[----:B0-----:R-:W-:-:S05]  /*2b10*/  @P0 IMAD.HI.U32 R6, R9, R56, RZ ;  /* 0x0000003809060227 */ /* 0x001fca00078e00ff */
[----:B------:R-:W-:-:S04]  /*2b20*/  @P0 SHF.R.U32.HI R9, RZ, R57, R6 ;  /* 0x00000039ff090219 */ /* 0x000fc80000011606 */
[----:B------:R-:W-:Y:S01]  /*2b30*/  LOP3.LUT R9, RZ, R9, RZ, 0x33, !PT ;  /* 0x00000009ff097212 */ /* 0x000fe200078e33ff */
[----:B------:R-:W-:Y:S06]  /*2b40*/  BRA `(.L_x_1149) ;  /* 0x0000000000187947 */ /* 0x000fec0003800000 */
.L_x_1148:
[----:B------:R-:W-:Y:S02]  /*2b50*/  ULDC UR6, c[0x0][0x9e4] ;  /* 0x0002790000067ab9 */ /* 0x000fe40000000800 */
[----:B------:R-:W-:-:S05]  /*2b60*/  IMAD.U32 R55, RZ, RZ, UR6 ;  /* 0x00000006ff377e24 */ /* 0x000fca000f8e00ff */
[----:B------:R-:W-:-:S13]  /*2b70*/  ISETP.NE.AND P0, PT, R55, 0x1, PT ;  /* 0x000000013700780c */ /* 0x000fda0003f05270 */
[----:B------:R-:W0:Y:S02]  /*2b80*/  @P0 LDC.64 R56, c[0x0][0x9e8] ;  /* 0x00027a00ff380b82 */ /* 0x000e240000000a00 */
[----:B0-----:R-:W-:-:S05]  /*2b90*/  @P0 IMAD.HI.U32 R6, R9, R56, RZ ;  /* 0x0000003809060227 */ /* 0x001fca00078e00ff */
[----:B------:R-:W-:-:S07]  /*2ba0*/  @P0 SHF.R.U32.HI R9, RZ, R57, R6 ;  /* 0x00000039ff090219 */ /* 0x000fce0000011606 */
.L_x_1149:
[----:B------:R-:W-:Y:S05]  /*2bb0*/  BSYNC B0 ;  /* 0x0000000000007941 */ /* 0x000fea0003800000 */
.L_x_1147:
[----:B------:R-:W-:-:S04]  /*2bc0*/  IMAD R9, R9, R55, -R34 ;  /* 0x0000003709097224 */ /* 0x000fc800078e0a22 */
[----:B------:R-:W-:-:S05]  /*2bd0*/  IMAD R6, R16, -0x2, R9 ;  /* 0xfffffffe10067824 */ /* 0x000fca00078e0209 */
[----:B------:R-:W-:Y:S02]  /*2be0*/  VIADDMNMX R3, R6, R55, R3, PT ;  /* 0x0000003706037246 */ /* 0x000fe40003800103 */
[----:B------:R-:W-:-:S07]  /*2bf0*/  VIMNMX R5, R5, R6, !PT ;  /* 0x0000000605057248 */ /* 0x000fce0007fe0100 */
.L_x_1146:
[C---:B------:R-:W-:Y:S01]  /*2c00*/  ISETP.GE.AND P1, PT, R39.reuse, 0x1, PT ;  /* 0x000000012700780c */ /* 0x040fe20003f26270 */
[----:B------:R-:W0:Y:S01]  /*2c10*/  SHFL.IDX PT, R4, R4, 0x1, 0x1c1f ;  /* 0x003c1f0004047f89 */ /* 0x000e2200000e0000 */
[----:B------:R-:W-:Y:S01]  /*2c20*/  ISETP.GE.AND P0, PT, R39, 0x2, PT ;  /* 0x000000022700780c */ /* 0x000fe20003f06270 */
[----:B------:R-:W-:Y:S01]  /*2c30*/  UISETP.NE.AND UP1, UPT, UR46, URZ, UPT ;  /* 0x0000003f2e00728c */ /* 0x000fe2000bf25270 */
[----:B------:R-:W-:Y:S02]  /*2c40*/  P2R R9, PR, RZ, 0x2 ;  /* 0x00000002ff097803 */ /* 0x000fe40000000000 */
[----:B------:R-:W-:Y:S02]  /*2c50*/  ISETP.GT.AND P3, PT, R5, RZ, !P1 ;  /* 0x000000ff0500720c */ /* 0x000fe40004f64270 */
[----:B------:R-:W-:Y:S02]  /*2c60*/  ISETP.GE.AND P1, PT, R39, 0x9, PT ;  /* 0x000000092700780c */ /* 0x000fe40003f26270 */
[----:B------:R-:W-:-:S02]  /*2c70*/  ISETP.GT.AND P2, PT, R5, 0x1, !P0 ;  /* 0x000000010500780c */ /* 0x000fc40004744270 */
[----:B------:R-:W-:Y:S02]  /*2c80*/  P2R R55, PR, RZ, 0x2 ;  /* 0x00000002ff377803 */ /* 0x000fe40000000000 */
[----:B------:R-:W-:Y:S02]  /*2c90*/  ISETP.GT.AND P1, PT, R5, 0x8, !P1 ;  /* 0x000000080500780c */ /* 0x000fe40004f24270 */
[----:B------:R-:W-:Y:S02]  /*2ca0*/  ISETP.GE.AND P4, PT, R39, 0x11, PT ;  /* 0x000000112700780c */ /* 0x000fe40003f86270 */
[C---:B------:R-:W-:Y:S02]  /*2cb0*/  ISETP.LT.OR P1, PT, R3.reuse, 0x9, P1 ;  /* 0x000000090300780c */ /* 0x040fe40000f21670 */
[----:B------:R-:W-:Y:S02]  /*2cc0*/  ISETP.LT.OR P3, PT, R3, 0x1, P3 ;  /* 0x000000010300780c */ /* 0x000fe40001f61670 */
[----:B------:R-:W-:-:S02]  /*2cd0*/  FSEL R60, R28, -INF , !P1 ;  /* 0xff8000001c3c7808 */ /* 0x000fc40004800000 */
[----:B------:R-:W-:Y:S01]  /*2ce0*/  ISETP.LT.OR P2, PT, R3, 0x2, P2 ;  /* 0x000000020300780c */ /* 0x000fe20001741670 */
[----:B0-----:R-:W-:Y:S01]  /*2cf0*/  IMAD.IADD R6, R35, 0x1, R4 ;  /* 0x0000000123067824 */ /* 0x001fe200078e0204 */
[----:B------:R-:W-:Y:S02]  /*2d00*/  ISETP.GT.AND P1, PT, R5, 0x10, !P4 ;  /* 0x000000100500780c */ /* 0x000fe40006724270 */
[----:B------:R-:W-:Y:S02]  /*2d10*/  ISETP.GE.AND P5, PT, R39, 0xa, PT ;  /* 0x0000000a2700780c */ /* 0x000fe40003fa6270 */
[----:B------:R-:W-:Y:S02]  /*2d20*/  FSEL R56, R24, -INF , !P3 ;  /* 0xff80000018387808 */ /* 0x000fe40005800000 */
[----:B------:R-:W-:Y:S02]  /*2d30*/  FSEL R58, R25, -INF , !P2 ;  /* 0xff800000193a7808 */ /* 0x000fe40005000000 */
[----:B------:R-:W-:-:S02]  /*2d40*/  ISETP.LT.OR P1, PT, R3, 0x11, P1 ;  /* 0x000000110300780c */ /* 0x000fc40000f21670 */
[----:B------:R-:W-:Y:S02]  /*2d50*/  ISETP.GT.AND P2, PT, R5, 0x9, !P5 ;  /* 0x000000090500780c */ /* 0x000fe40006f44270 */
[----:B------:R-:W-:Y:S02]  /*2d60*/  ISETP.GE.AND P3, PT, R39, 0x12, PT ;  /* 0x000000122700780c */ /* 0x000fe40003f66270 */
[----:B------:R-:W-:Y:S02]  /*2d70*/  FSEL R64, R32, -INF , !P1 ;  /* 0xff80000020407808 */ /* 0x000fe40004800000 */
[----:B------:R-:W-:Y:S02]  /*2d80*/  ISETP.LT.OR P2, PT, R3, 0xa, P2 ;  /* 0x0000000a0300780c */ /* 0x000fe40001741670 */
[----:B------:R-:W-:Y:S02]  /*2d90*/  ISETP.GT.AND P1, PT, R5, 0x11, !P3 ;  /* 0x000000110500780c */ /* 0x000fe40005f24270 */
[----:B------:R-:W-:-:S02]  /*2da0*/  FSEL R62, R29, -INF , !P2 ;  /* 0xff8000001d3e7808 */ /* 0x000fc40005000000 */
[----:B------:R-:W-:Y:S02]  /*2db0*/  ISETP.LT.OR P1, PT, R3, 0x12, P1 ;  /* 0x000000120300780c */ /* 0x000fe40000f21670 */
[----:B------:R-:W-:Y:S02]  /*2dc0*/  ISETP.GE.AND P2, PT, R39, 0x19, PT ;  /* 0x000000192700780c */ /* 0x000fe40003f46270 */
[----:B------:R-:W-:Y:S02]  /*2dd0*/  FSEL R66, R33, -INF , !P1 ;  /* 0xff80000021427808 */ /* 0x000fe40004800000 */
[----:B------:R-:W-:Y:S02]  /*2de0*/  ISETP.GT.AND P1, PT, R5, 0x18, !P2 ;  /* 0x000000180500780c */ /* 0x000fe40005724270 */
[----:B------:R-:W-:Y:S02]  /*2df0*/  P2R R33, PR, RZ, 0x4 ;  /* 0x00000004ff217803 */ /* 0x000fe40000000000 */
[----:B------:R-:W-:-:S02]  /*2e00*/  ISETP.LT.OR P1, PT, R3, 0x19, P1 ;  /* 0x000000190300780c */ /* 0x000fc40000f21670 */
[----:B------:R-:W-:Y:S02]  /*2e10*/  ISETP.GE.AND P2, PT, R39, 0x1a, PT ;  /* 0x0000001a2700780c */ /* 0x000fe40003f46270 */
[----:B------:R-:W-:Y:S02]  /*2e20*/  FSEL R68, R36, -INF , !P1 ;  /* 0xff80000024447808 */ /* 0x000fe40004800000 */
[----:B------:R-:W-:Y:S02]  /*2e30*/  ISETP.GT.AND P1, PT, R5, 0x19, !P2 ;  /* 0x000000190500780c */ /* 0x000fe40005724270 */
[----:B------:R-:W-:Y:S02]  /*2e40*/  P2R R36, PR, RZ, 0x4 ;  /* 0x00000004ff247803 */ /* 0x000fe40000000000 */
[----:B------:R-:W-:Y:S02]  /*2e50*/  ISETP.LT.OR P1, PT, R3, 0x1a, P1 ;  /* 0x0000001a0300780c */ /* 0x000fe40000f21670 */
[----:B------:R-:W-:-:S02]  /*2e60*/  ISETP.GE.AND P2, PT, R39, 0x21, PT ;  /* 0x000000212700780c */ /* 0x000fc40003f46270 */
[----:B------:R-:W-:Y:S02]  /*2e70*/  FSEL R70, R37, -INF , !P1 ;  /* 0xff80000025467808 */ /* 0x000fe40004800000 */
[----:B------:R-:W-:Y:S02]  /*2e80*/  ISETP.GT.AND P1, PT, R5, 0x20, !P2 ;  /* 0x000000200500780c */ /* 0x000fe40005724270 */
[----:B------:R-:W-:Y:S02]  /*2e90*/  P2R R37, PR, RZ, 0x4 ;  /* 0x00000004ff257803 */ /* 0x000fe40000000000 */
[----:B------:R-:W-:Y:S02]  /*2ea0*/  ISETP.LT.OR P1, PT, R3, 0x21, P1 ;  /* 0x000000210300780c */ /* 0x000fe40000f21670 */
[----:B------:R-:W-:Y:S02]  /*2eb0*/  ISETP.GE.AND P2, PT, R39, 0x22, PT ;  /* 0x000000222700780c */ /* 0x000fe40003f46270 */
[----:B------:R-:W-:-:S02]  /*2ec0*/  FSEL R72, R40, -INF , !P1 ;  /* 0xff80000028487808 */ /* 0x000fc40004800000 */
[----:B------:R-:W-:Y:S02]  /*2ed0*/  ISETP.GT.AND P1, PT, R5, 0x21, !P2 ;  /* 0x000000210500780c */ /* 0x000fe40005724270 */
[----:B------:R-:W-:Y:S02]  /*2ee0*/  P2R R40, PR, RZ, 0x4 ;  /* 0x00000004ff287803 */ /* 0x000fe40000000000 */
[----:B------:R-:W-:Y:S02]  /*2ef0*/  ISETP.LT.OR P1, PT, R3, 0x22, P1 ;  /* 0x000000220300780c */ /* 0x000fe40000f21670 */
[----:B------:R-:W-:Y:S02]  /*2f00*/  P2R R32, PR, RZ, 0x8 ;  /* 0x00000008ff207803 */ /* 0x000fe40000000000 */
[----:B------:R-:W-:Y:S02]  /*2f10*/  FSEL R74, R41, -INF , !P1 ;  /* 0xff800000294a7808 */ /* 0x000fe40004800000 */
[----:B------:R-:W-:-:S02]  /*2f20*/  ISETP.GE.AND P1, PT, R39, 0x29, PT ;  /* 0x000000292700780c */ /* 0x000fc40003f26270 */
[----:B------:R-:W-:Y:S02]  /*2f30*/  P2R R25, PR, RZ, 0x10 ;  /* 0x00000010ff197803 */ /* 0x000fe40000000000 */
[----:B------:R-:W-:Y:S02]  /*2f40*/  ISETP.GT.AND P2, PT, R5, 0x28, !P1 ;  /* 0x000000280500780c */ /* 0x000fe40004f44270 */
[----:B------:R-:W-:Y:S02]  /*2f50*/  P2R R57, PR, RZ, 0x20 ;  /* 0x00000020ff397803 */ /* 0x000fe40000000000 */
[----:B------:R-:W-:-:S04]  /*2f60*/  ISETP.LT.OR P2, PT, R3, 0x29, P2 ;  /* 0x000000290300780c */ /* 0x000fc80001741670 */
[----:B------:R-:W-:Y:S02]  /*2f70*/  FSEL R44, R44, -INF , !P2 ;  /* 0xff8000002c2c7808 */ /* 0x000fe40005000000 */
[----:B------:R-:W-:-:S04]  /*2f80*/  ISETP.GE.AND P2, PT, R39, 0x2a, PT ;  /* 0x0000002a2700780c */ /* 0x000fc80003f46270 */
[----:B------:R-:W-:-:S04]  /*2f90*/  ISETP.GT.AND P3, PT, R5, 0x29, !P2 ;  /* 0x000000290500780c */ /* 0x000fc80005764270 */
        /* <DEDUP_REMOVED lines=15> */
[----:B------:R-:W-:Y:S02]  /*3090*/  P2R R39, PR, RZ, 0x40 ;  /* 0x00000040ff277803 */ /* 0x000fe40000000000 */
[----:B------:R-:W-:-:S04]  /*30a0*/  ISETP.GT.AND P6, PT, R5, 0x39, !P6 ;  /* 0x000000390500780c */ /* 0x000fc800077c4270 */
[----:B------:R-:W-:Y:S02]  /*30b0*/  ISETP.LT.OR P6, PT, R3, 0x3a, P6 ;  /* 0x0000003a0300780c */ /* 0x000fe400037c1670 */
[----:B------:R-:W-:Y:S02]  /*30c0*/  VIADDMNMX R3, R4, R38, R31, PT ;  /* 0x0000002604037246 */ /* 0x000fe4000380011f */
[----:B------:R-:W-:Y:S02]  /*30d0*/  FSEL R80, R53, -INF , !P6 ;  /* 0xff80000035507808 */ /* 0x000fe40007000000 */
[----:B------:R-:W-:-:S13]  /*30e0*/  PLOP3.LUT P6, PT, PT, PT, UP1, 0x40, 0x0 ;  /* 0x000000000000781c */ /* 0x000fda0003fce818 */
[----:B------:R-:W-:Y:S05]  /*30f0*/  @P6 BRA `(.L_x_1150) ;  /* 0x0000000000646947 */ /* 0x000fea0003800000 */
        /* <DEDUP_REMOVED lines=14> */
.L_x_1152:
[----:B------:R-:W-:Y:S02]  /*31e0*/  ULDC UR6, c[0x0][0x9e4] ;  /* 0x0002790000067ab9 */ /* 0x000fe40000000800 */
[----:B------:R-:W-:-:S05]  /*31f0*/  IMAD.U32 R24, RZ, RZ, UR6 ;  /* 0x00000006ff187e24 */ /* 0x000fca000f8e00ff */
[----:B------:R-:W-:-:S13]  /*3200*/  ISETP.NE.AND P6, PT, R24, 0x1, PT ;  /* 0x000000011800780c */ /* 0x000fda0003fc5270 */
[----:B------:R-:W0:Y:S02]  /*3210*/  @P6 LDC.64 R28, c[0x0][0x9e8] ;  /* 0x00027a00ff1c6b82 */ /* 0x000e240000000a00 */
[----:B0-----:R-:W-:-:S05]  /*3220*/  @P6 IMAD.HI.U32 R4, R5, R28, RZ ;  /* 0x0000001c05046227 */ /* 0x001fca00078e00ff */
[----:B------:R-:W-:-:S07]  /*3230*/  @P6 SHF.R.U32.HI R5, RZ, R29, R4 ;  /* 0x0000001dff056219 */ /* 0x000fce0000011604 */
.L_x_1153:
[----:B------:R-:W-:Y:S05]  /*3240*/  BSYNC B0 ;  /* 0x0000000000007941 */ /* 0x000fea0003800000 */
.L_x_1151:
[----:B------:R-:W-:-:S04]  /*3250*/  IMAD R5, R5, R24, -R34 ;  /* 0x0000001805057224 */ /* 0x000fc800078e0a22 */
[----:B------:R-:W-:-:S05]  /*3260*/  IMAD R5, R16, -0x2, R5 ;  /* 0xfffffffe10057824 */ /* 0x000fca00078e0205 */
[----:B------:R-:W-:Y:S02]  /*3270*/  VIADDMNMX R3, R5, R24, R3, PT ;  /* 0x0000001805037246 */ /* 0x000fe40003800103 */
[----:B------:R-:W-:-:S07]  /*3280*/  VIMNMX R6, R6, R5, !PT ;  /* 0x0000000506067248 */ /* 0x000fce0007fe0100 */
.L_x_1150:
[----:B------:R-:W-:Y:S01]  /*3290*/  ISETP.GT.AND P0, PT, R6, 0x1, !P0 ;  /* 0x000000010600780c */ /* 0x000fe20004704270 */
[----:B------:R-:W-:Y:S01]  /*32a0*/  ULDC UR10, c[0x0][0x988] ;  /* 0x00026200000a7ab9 */ /* 0x000fe20000000800 */
[----:B------:R-:W-:Y:S01]  /*32b0*/  ISETP.NE.AND P6, PT, R9, RZ, PT ;  /* 0x000000ff0900720c */ /* 0x000fe20003fc5270 */
[----:B------:R-:W-:Y:S01]  /*32c0*/  IMAD.U32 R49, RZ, RZ, UR10 ;  /* 0x0000000aff317e24 */ /* 0x000fe2000f8e00ff */
[----:B------:R-:W-:Y:S02]  /*32d0*/  ISETP.LT.OR P0, PT, R3, 0x2, P0 ;  /* 0x000000020300780c */ /* 0x000fe40000701670 */
[----:B------:R-:W-:Y:S02]  /*32e0*/  FMNMX.FTZ R5, R56, R58, !PT ;  /* 0x0000003a38057209 */ /* 0x000fe40007810000 */
[----:B------:R-:W-:Y:S02]  /*32f0*/  FSEL R9, R27, -INF , !P0 ;  /* 0xff8000001b097808 */ /* 0x000fe40004000000 */
[----:B------:R-:W-:-:S02]  /*3300*/  ISETP.NE.AND P0, PT, R55, RZ, PT ;  /* 0x000000ff3700720c */ /* 0x000fc40003f05270 */
[----:B------:R-:W-:Y:S02]  /*3310*/  FMNMX.FTZ R5, R60, R5, !PT ;  /* 0x000000053c057209 */ /* 0x000fe40007810000 */
[----:B------:R-:W-:Y:S02]  /*3320*/  ISETP.GT.AND P0, PT, R6, 0x8, !P0 ;  /* 0x000000080600780c */ /* 0x000fe40004704270 */
[----:B------:R-:W-:Y:S02]  /*3330*/  FMNMX.FTZ R5, R62, R5, !PT ;  /* 0x000000053e057209 */ /* 0x000fe40007810000 */
[----:B------:R-:W-:Y:S02]  /*3340*/  ISETP.LT.OR P0, PT, R3, 0x9, P0 ;  /* 0x000000090300780c */ /* 0x000fe40000701670 */
[----:B------:R-:W-:Y:S02]  /*3350*/  FMNMX.FTZ R5, R64, R5, !PT ;  /* 0x0000000540057209 */ /* 0x000fe40007810000 */
[----:B------:R-:W-:-:S02]  /*3360*/  FSEL R10, R10, -INF , !P0 ;  /* 0xff8000000a0a7808 */ /* 0x000fc40004000000 */
[----:B------:R-:W-:Y:S02]  /*3370*/  ISETP.NE.AND P0, PT, R57, RZ, PT ;  /* 0x000000ff3900720c */ /* 0x000fe40003f05270 */
[----:B------:R-:W-:Y:S02]  /*3380*/  FMNMX.FTZ R5, R66, R5, !PT ;  /* 0x0000000542057209 */ /* 0x000fe40007810000 */
[----:B------:R-:W-:Y:S02]  /*3390*/  ISETP.GT.AND P0, PT, R6, 0x9, !P0 ;  /* 0x000000090600780c */ /* 0x000fe40004704270 */
[----:B------:R-:W-:Y:S02]  /*33a0*/  FMNMX.FTZ R5, R68, R5, !PT ;  /* 0x0000000544057209 */ /* 0x000fe40007810000 */
[----:B------:R-:W-:Y:S02]  /*33b0*/  ISETP.LT.OR P0, PT, R3, 0xa, P0 ;  /* 0x0000000a0300780c */ /* 0x000fe40000701670 */
[----:B------:R-:W-:-:S02]  /*33c0*/  FMNMX.FTZ R5, R70, R5, !PT ;  /* 0x0000000546057209 */ /* 0x000fc40007810000 */
[----:B------:R-:W-:Y:S02]  /*33d0*/  FSEL R11, R11, -INF , !P0 ;  /* 0xff8000000b0b7808 */ /* 0x000fe40004000000 */
[----:B------:R-:W-:Y:S02]  /*33e0*/  ISETP.NE.AND P0, PT, R25, RZ, PT ;  /* 0x000000ff1900720c */ /* 0x000fe40003f05270 */
[----:B------:R-:W-:Y:S02]  /*33f0*/  FMNMX.FTZ R5, R72, R5, !PT ;  /* 0x0000000548057209 */ /* 0x000fe40007810000 */
[----:B------:R-:W-:Y:S02]  /*3400*/  ISETP.GT.AND P0, PT, R6, 0x10, !P0 ;  /* 0x000000100600780c */ /* 0x000fe40004704270 */
[----:B------:R-:W-:Y:S02]  /*3410*/  FMNMX.FTZ R5, R74, R5, !PT ;  /* 0x000000054a057209 */ /* 0x000fe40007810000 */
[----:B------:R-:W-:-:S02]  /*3420*/  ISETP.LT.OR P0, PT, R3, 0x11, P0 ;  /* 0x000000110300780c */ /* 0x000fc40000701670 */
[----:B------:R-:W-:Y:S02]  /*3430*/  FMNMX.FTZ R5, R44, R5, !PT ;  /* 0x000000052c057209 */ /* 0x000fe40007810000 */
[----:B------:R-:W-:Y:S02]  /*3440*/  FSEL R12, R12, -INF , !P0 ;  /* 0xff8000000c0c7808 */ /* 0x000fe40004000000 */
[----:B------:R-:W-:Y:S02]  /*3450*/  ISETP.NE.AND P0, PT, R32, RZ, PT ;  /* 0x000000ff2000720c */ /* 0x000fe40003f05270 */
[----:B------:R-:W-:Y:S02]  /*3460*/  FMNMX.FTZ R5, R76, R5, !PT ;  /* 0x000000054c057209 */ /* 0x000fe40007810000 */
[----:B------:R-:W-:Y:S02]  /*3470*/  ISETP.GT.AND P0, PT, R6, 0x11, !P0 ;  /* 0x000000110600780c */ /* 0x000fe40004704270 */
[----:B------:R-:W-:-:S02]  /*3480*/  FMNMX.FTZ R5, R48, R5, !PT ;  /* 0x0000000530057209 */ /* 0x000fc40007810000 */
[----:B------:R-:W-:Y:S02]  /*3490*/  ISETP.LT.OR P0, PT, R3, 0x12, P0 ;  /* 0x000000120300780c */ /* 0x000fe40000701670 */
[----:B------:R-:W-:Y:S02]  /*34a0*/  FMNMX.FTZ R5, R78, R5, !PT ;  /* 0x000000054e057209 */ /* 0x000fe40007810000 */
[----:B------:R-:W-:Y:S02]  /*34b0*/  FSEL R13, R13, -INF , !P0 ;  /* 0xff8000000d0d7808 */ /* 0x000fe40004000000 */
[----:B------:R-:W-:Y:S02]  /*34c0*/  ISETP.NE.AND P0, PT, R33, RZ, PT ;  /* 0x000000ff2100720c */ /* 0x000fe40003f05270 */
[----:B------:R-:W-:Y:S02]  /*34d0*/  FMNMX.FTZ R5, R52, R5, !PT ;  /* 0x0000000534057209 */ /* 0x000fe40007810000 */
[----:B------:R-:W-:-:S02]  /*34e0*/  ISETP.GT.AND P0, PT, R6, 0x18, !P0 ;  /* 0x000000180600780c */ /* 0x000fc40004704270 */
[----:B------:R-:W-:Y:S02]  /*34f0*/  FMNMX.FTZ R27, R80, R5, !PT ;  /* 0x00000005501b7209 */ /* 0x000fe40007810000 */
[----:B------:R-:W-:Y:S02]  /*3500*/  ISETP.LT.OR P0, PT, R3, 0x19, P0 ;  /* 0x000000190300780c */ /* 0x000fe40000701670 */
[----:B------:R-:W-:Y:S02]  /*3510*/  ISETP.GT.AND P1, PT, R6, 0x28, !P1 ;  /* 0x000000280600780c */ /* 0x000fe40004f24270 */
[----:B------:R-:W-:Y:S02]  /*3520*/  FSEL R20, R20, -INF , !P0 ;  /* 0xff80000014147808 */ /* 0x000fe40004000000 */
[----:B------:R-:W-:Y:S02]  /*3530*/  ISETP.NE.AND P0, PT, R36, RZ, PT ;  /* 0x000000ff2400720c */ /* 0x000fe40003f05270 */
[----:B------:R-:W-:-:S02]  /*3540*/  ISETP.GT.AND P2, PT, R6, 0x29, !P2 ;  /* 0x000000290600780c */ /* 0x000fc40005744270 */
[C---:B------:R-:W-:Y:S02]  /*3550*/  ISETP.GT.AND P0, PT, R6.reuse, 0x19, !P0 ;  /* 0x000000190600780c */ /* 0x040fe40004704270 */
[C---:B------:R-:W-:Y:S02]  /*3560*/  ISETP.GT.AND P3, PT, R6.reuse, 0x30, !P3 ;  /* 0x000000300600780c */ /* 0x040fe40005f64270 */
[----:B------:R-:W-:Y:S02]  /*3570*/  ISETP.LT.OR P0, PT, R3, 0x1a, P0 ;  /* 0x0000001a0300780c */ /* 0x000fe40000701670 */
[----:B------:R-:W-:Y:S02]  /*3580*/  ISETP.GT.AND P4, PT, R6, 0x31, !P4 ;  /* 0x000000310600780c */ /* 0x000fe40006784270 */
[----:B-1----:R-:W-:Y:S02]  /*3590*/  FSEL R21, R21, -INF , !P0 ;  /* 0xff80000015157808 */ /* 0x002fe40004000000 */
[----:B------:R-:W-:-:S02]  /*35a0*/  ISETP.NE.AND P0, PT, R37, RZ, PT ;  /* 0x000000ff2500720c */ /* 0x000fc40003f05270 */
[C---:B------:R-:W-:Y:S02]  /*35b0*/  ISETP.GT.AND P5, PT, R6.reuse, 0x38, !P5 ;  /* 0x000000380600780c */ /* 0x040fe40006fa4270 */
[----:B------:R-:W-:Y:S02]  /*35c0*/  ISETP.GT.AND P0, PT, R6, 0x20, !P0 ;  /* 0x000000200600780c */ /* 0x000fe40004704270 */
[C---:B------:R-:W-:Y:S02]  /*35d0*/  ISETP.LT.OR P1, PT, R3.reuse, 0x29, P1 ;  /* 0x000000290300780c */ /* 0x040fe40000f21670 */
[C---:B------:R-:W-:Y:S02]  /*35e0*/  ISETP.LT.OR P0, PT, R3.reuse, 0x21, P0 ;  /* 0x000000210300780c */ /* 0x040fe40000701670 */
[----:B------:R-:W-:Y:S02]  /*35f0*/  ISETP.LT.OR P2, PT, R3, 0x2a, P2 ;  /* 0x0000002a0300780c */ /* 0x000fe40001741670 */
[----:B------:R-:W-:-:S02]  /*3600*/  FSEL R24, R42, -INF , !P0 ;  /* 0xff8000002a187808 */ /* 0x000fc40004000000 */
[C---:B------:R-:W-:Y:S02]  /*3610*/  ISETP.GT.AND P0, PT, R6.reuse, RZ, !P6 ;  /* 0x000000ff0600720c */ /* 0x040fe40007704270 */
[----:B------:R-:W-:Y:S02]  /*3620*/  ISETP.NE.AND P6, PT, R39, RZ, PT ;  /* 0x000000ff2700720c */ /* 0x000fe40003fc5270 */
[----:B------:R-:W-:Y:S02]  /*3630*/  ISETP.LT.OR P0, PT, R3, 0x1, P0 ;  /* 0x000000010300780c */ /* 0x000fe40000701670 */
[----:B------:R-:W-:Y:S02]  /*3640*/  ISETP.GT.AND P6, PT, R6, 0x39, !P6 ;  /* 0x000000390600780c */ /* 0x000fe400077c4270 */
[----:B------:R-:W-:Y:S02]  /*3650*/  FSEL R4, R26, -INF , !P0 ;  /* 0xff8000001a047808 */ /* 0x000fe40004000000 */
[----:B------:R-:W0:Y:S01]  /*3660*/  SHFL.BFLY PT, R26, R27, 0x2, 0x1f ;  /* 0x0c401f001b1a7f89 */ /* 0x000e2200000e0000 */
[----:B------:R-:W-:-:S02]  /*3670*/  ISETP.NE.AND P0, PT, R40, RZ, PT ;  /* 0x000000ff2800720c */ /* 0x000fc40003f05270 */
[----:B------:R-:W-:Y:S02]  /*3680*/  FMNMX.FTZ R5, R4, R9, !PT ;  /* 0x0000000904057209 */ /* 0x000fe40007810000 */
[----:B------:R-:W-:Y:S02]  /*3690*/  ISETP.GT.AND P0, PT, R6, 0x21, !P0 ;  /* 0x000000210600780c */ /* 0x000fe40004704270 */
[C---:B------:R-:W-:Y:S02]  /*36a0*/  ISETP.LT.OR P3, PT, R3.reuse, 0x31, P3 ;  /* 0x000000310300780c */ /* 0x040fe40001f61670 */
[C---:B------:R-:W-:Y:S02]  /*36b0*/  ISETP.LT.OR P0, PT, R3.reuse, 0x22, P0 ;  /* 0x000000220300780c */ /* 0x040fe40000701670 */
[C---:B------:R-:W-:Y:S02]  /*36c0*/  ISETP.LT.OR P4, PT, R3.reuse, 0x32, P4 ;  /* 0x000000320300780c */ /* 0x040fe40002781670 */
[----:B------:R-:W-:-:S02]  /*36d0*/  ISETP.LT.OR P5, PT, R3, 0x39, P5 ;  /* 0x000000390300780c */ /* 0x000fc40002fa1670 */
[----:B------:R-:W-:Y:S02]  /*36e0*/  ISETP.LT.OR P6, PT, R3, 0x3a, P6 ;  /* 0x0000003a0300780c */ /* 0x000fe400037c1670 */
[----:B------:R-:W-:Y:S02]  /*36f0*/  FSEL R3, R54, -INF , !P5 ;  /* 0xff80000036037808 */ /* 0x000fe40006800000 */
[----:B------:R-:W-:Y:S02]  /*3700*/  FSEL R30, R30, -INF , !P6 ;  /* 0xff8000001e1e7808 */ /* 0x000fe40007000000 */
[----:B0-----:R-:W-:Y:S02]  /*3710*/  FMNMX.FTZ R28, R27, R26, !PT ;  /* 0x0000001a1b1c7209 */ /* 0x001fe40007810000 */
[----:B------:R-:W-:-:S03]  /*3720*/  FMNMX.FTZ R26, R10, R5, !PT ;  /* 0x000000050a1a7209 */ /* 0x000fc60007810000 */
[----:B------:R-:W0:Y:S01]  /*3730*/  SHFL.BFLY PT, R29, R28, 0x1, 0x1f ;  /* 0x0c201f001c1d7f89 */ /* 0x000e2200000e0000 */
[----:B------:R-:W-:-:S04]  /*3740*/  FMNMX.FTZ R25, R11, R26, !PT ;  /* 0x0000001a0b197209 */ /* 0x000fc80007810000 */
[----:B------:R-:W-:-:S04]  /*3750*/  FMNMX.FTZ R26, R12, R25, !PT ;  /* 0x000000190c1a7209 */ /* 0x000fc80007810000 */
[----:B------:R-:W-:-:S04]  /*3760*/  FMNMX.FTZ R25, R13, R26, !PT ;  /* 0x0000001a0d197209 */ /* 0x000fc80007810000 */
[----:B------:R-:W-:Y:S02]  /*3770*/  FMNMX.FTZ R26, R20, R25, !PT ;  /* 0x00000019141a7209 */ /* 0x000fe40007810000 */
[----:B------:R-:W-:Y:S02]  /*3780*/  FSEL R25, R43, -INF , !P0 ;  /* 0xff8000002b197808 */ /* 0x000fe40004000000 */
[----:B------:R-:W-:-:S04]  /*3790*/  FMNMX.FTZ R27, R21, R26, !PT ;  /* 0x0000001a151b7209 */ /* 0x000fc80007810000 */
[----:B------:R-:W-:Y:S02]  /*37a0*/  FMNMX.FTZ R6, R24, R27, !PT ;  /* 0x0000001b18067209 */ /* 0x000fe40007810000 */
[----:B------:R-:W-:Y:S02]  /*37b0*/  FSEL R27, R47, -INF , !P2 ;  /* 0xff8000002f1b7808 */ /* 0x000fe40005000000 */
[----:B0-----:R-:W-:Y:S01]  /*37c0*/  FMNMX.FTZ R5, R28, R29, !PT ;  /* 0x0000001d1c057209 */ /* 0x001fe20007810000 */
[----:B------:R-:W-:Y:S01]  /*37d0*/  IMAD.U32 R28, RZ, RZ, UR10 ;  /* 0x0000000aff1c7e24 */ /* 0x000fe2000f8e00ff */
[----:B------:R-:W-:Y:S02]  /*37e0*/  FMNMX.FTZ R29, R25, R6, !PT ;  /* 0x00000006191d7209 */ /* 0x000fe40007810000 */
[C---:B------:R-:W-:Y:S01]  /*37f0*/  FSETP.NEU.FTZ.AND P0, PT, R5.reuse, -INF , PT ;  /* 0xff8000000500780b */ /* 0x040fe20003f1d000 */
[----:B------:R-:W-:-:S01]  /*3800*/  FFMA.FTZ R26, R5, R28, -8 ;  /* 0xc1000000051a7423 */ /* 0x000fc2000001001c */
[----:B------:R-:W-:-:S04]  /*3810*/  FSEL R28, R50, -INF , !P3 ;  /* 0xff800000321c7808 */ /* 0x000fc80005800000 */
[----:B------:R-:W-:Y:S02]  /*3820*/  FSEL R33, R26, RZ, P0 ;  /* 0x000000ff1a217208 */ /* 0x000fe40000000000 */
[----:B------:R-:W-:-:S03]  /*3830*/  FSEL R26, R46, -INF , !P1 ;  /* 0xff8000002e1a7808 */ /* 0x000fc60004800000 */
[--C-:B------:R-:W-:Y:S01]  /*3840*/  FFMA.FTZ R32, R56, UR10, -R33.reuse ;  /* 0x0000000a38207c23 */ /* 0x100fe20008010821 */
[----:B------:R-:W-:Y:S01]  /*3850*/  FMNMX.FTZ R6, R26, R29, !PT ;  /* 0x0000001d1a067209 */ /* 0x000fe20007810000 */
[--C-:B------:R-:W-:Y:S01]  /*3860*/  FFMA.FTZ R34, R58, UR10, -R33.reuse ;  /* 0x0000000a3a227c23 */ /* 0x100fe20008010821 */
[----:B------:R-:W-:Y:S01]  /*3870*/  FSEL R29, R51, -INF , !P4 ;  /* 0xff800000331d7808 */ /* 0x000fe20006000000 */
[----:B------:R0:W-:Y:S01]  /*3880*/  MUFU.EX2 R152, R32 ;  /* 0x0000002000987308 */ /* 0x0001e20000000800 */
[----:B------:R-:W-:Y:S01]  /*3890*/  FMNMX.FTZ R31, R27, R6, !PT ;  /* 0x000000061b1f7209 */ /* 0x000fe20007810000 */
[--C-:B------:R-:W-:Y:S01]  /*38a0*/  FFMA.FTZ R37, R62, UR10, -R33.reuse ;  /* 0x0000000a3e257c23 */ /* 0x100fe20008010821 */
[----:B------:R-:W-:-:S01]  /*38b0*/  FFMA.FTZ R46, R48, UR10, -R33 ;  /* 0x0000000a302e7c23 */ /* 0x000fc20008010821 */
[--C-:B------:R-:W-:Y:S01]  /*38c0*/  FFMA.FTZ R38, R64, UR10, -R33.reuse ;  /* 0x0000000a40267c23 */ /* 0x100fe20008010821 */
[----:B------:R-:W-:Y:S01]  /*38d0*/  FMNMX.FTZ R6, R28, R31, !PT ;  /* 0x0000001f1c067209 */ /* 0x000fe20007810000 */
[--C-:B------:R-:W-:Y:S01]  /*38e0*/  FFMA.FTZ R40, R68, UR10, -R33.reuse ;  /* 0x0000000a44287c23 */ /* 0x100fe20008010821 */
[----:B------:R-:W-:-:S01]  /*38f0*/  FFMA.FTZ R41, R70, UR10, -R33 ;  /* 0x0000000a46297c23 */ /* 0x000fc20008010821 */
[----:B------:R1:W2:Y:S01]  /*3900*/  MUFU.EX2 R35, R34 ;  /* 0x0000002200237308 */ /* 0x0002a20000000800 */
[----:B------:R-:W-:Y:S01]  /*3910*/  FMNMX.FTZ R6, R29, R6, !PT ;  /* 0x000000061d067209 */ /* 0x000fe20007810000 */
[--C-:B0-----:R-:W-:Y:S01]  /*3920*/  FFMA.FTZ R32, R60, UR10, -R33.reuse ;  /* 0x0000000a3c207c23 */ /* 0x101fe20008010821 */
[----:B------:R-:W-:-:S01]  /*3930*/  FFMA.FTZ R42, R72, UR10, -R33 ;  /* 0x0000000a482a7c23 */ /* 0x000fc20008010821 */
[--C-:B------:R-:W-:Y:S01]  /*3940*/  FFMA.FTZ R43, R74, UR10, -R33.reuse ;  /* 0x0000000a4a2b7c23 */ /* 0x100fe20008010821 */
[----:B------:R-:W-:Y:S01]  /*3950*/  FMNMX.FTZ R31, R3, R6, !PT ;  /* 0x00000006031f7209 */ /* 0x000fe20007810000 */
[----:B------:R-:W-:-:S02]  /*3960*/  FFMA.FTZ R47, R78, UR10, -R33 ;  /* 0x0000000a4e2f7c23 */ /* 0x000fc40008010821 */
[----:B------:R-:W0:Y:S01]  /*3970*/  MUFU.EX2 R36, R32 ;  /* 0x0000002000247308 */ /* 0x000e220000000800 */
[----:B------:R-:W-:Y:S01]  /*3980*/  FMNMX.FTZ R31, R30, R31, !PT ;  /* 0x0000001f1e1f7209 */ /* 0x000fe20007810000 */
[----:B-1----:R-:W-:-:S04]  /*3990*/  FFMA.FTZ R34, R66, UR10, -R33 ;  /* 0x0000000a42227c23 */ /* 0x002fc80008010821 */
[----:B------:R-:W1:Y:S02]  /*39a0*/  SHFL.BFLY PT, R6, R31, 0x2, 0x1f ;  /* 0x0c401f001f067f89 */ /* 0x000e6400000e0000 */
[----:B------:R3:W-:Y:S08]  /*39b0*/  MUFU.EX2 R39, R34 ;  /* 0x0000002200277308 */ /* 0x0007f00000000800 */
[----:B------:R-:W-:Y:S01]  /*39c0*/  MUFU.EX2 R37, R37 ;  /* 0x0000002500257308 */ /* 0x000fe20000000800 */
[----:B---3--:R-:W-:-:S01]  /*39d0*/  FFMA.FTZ R34, R44, UR10, -R33 ;  /* 0x0000000a2c227c23 */ /* 0x008fc20008010821 */
[----:B------:R-:W-:-:S06]  /*39e0*/  FFMA.FTZ R44, R76, UR10, -R33 ;  /* 0x0000000a4c2c7c23 */ /* 0x000fcc0008010821 */
[----:B------:R3:W-:Y:S01]  /*39f0*/  MUFU.EX2 R45, R44 ;  /* 0x0000002c002d7308 */ /* 0x0007e20000000800 */
[----:B-1----:R-:W-:-:S07]  /*3a00*/  FMNMX.FTZ R32, R31, R6, !PT ;  /* 0x000000061f207209 */ /* 0x002fce0007810000 */
[----:B------:R-:W-:Y:S01]  /*3a10*/  MUFU.EX2 R38, R38 ;  /* 0x0000002600267308 */ /* 0x000fe20000000800 */
[----:B------:R-:W1:Y:S07]  /*3a20*/  SHFL.BFLY PT, R31, R32, 0x1, 0x1f ;  /* 0x0c201f00201f7f89 */ /* 0x000e6e00000e0000 */
[----:B------:R-:W-:Y:S08]  /*3a30*/  MUFU.EX2 R40, R40 ;  /* 0x0000002800287308 */ /* 0x000ff00000000800 */
[----:B------:R-:W-:Y:S08]  /*3a40*/  MUFU.EX2 R41, R41 ;  /* 0x0000002900297308 */ /* 0x000ff00000000800 */
[----:B------:R-:W-:Y:S01]  /*3a50*/  MUFU.EX2 R42, R42 ;  /* 0x0000002a002a7308 */ /* 0x000fe20000000800 */
[----:B-1----:R-:W-:Y:S01]  /*3a60*/  FMNMX.FTZ R6, R32, R31, !PT ;  /* 0x0000001f20067209 */ /* 0x002fe20007810000 */
[--C-:B------:R-:W-:Y:S01]  /*3a70*/  FFMA.FTZ R31, R52, UR10, -R33.reuse ;  /* 0x0000000a341f7c23 */ /* 0x100fe20008010821 */
[----:B------:R-:W-:-:S02]  /*3a80*/  FFMA.FTZ R33, R80, UR10, -R33 ;  /* 0x0000000a50217c23 */ /* 0x000fc40008010821 */
[C---:B------:R-:W-:Y:S01]  /*3a90*/  FSETP.NEU.FTZ.AND P0, PT, R6.reuse, -INF , PT ;  /* 0xff8000000600780b */ /* 0x040fe20003f1d000 */
[----:B------:R-:W-:-:S02]  /*3aa0*/  FFMA.FTZ R32, R6, R49, -8 ;  /* 0xc100000006207423 */ /* 0x000fc40000010031 */
[----:B------:R-:W-:Y:S03]  /*3ab0*/  MUFU.EX2 R43, R43 ;  /* 0x0000002b002b7308 */ /* 0x000fe60000000800 */
[----:B---3--:R-:W-:Y:S02]  /*3ac0*/  FSEL R44, R32, RZ, P0 ;  /* 0x000000ff202c7208 */ /* 0x008fe40000000000 */
[----:B------:R-:W-:-:S03]  /*3ad0*/  PLOP3.LUT P0, PT, PT, PT, UP0, 0x40, 0x0 ;  /* 0x000000000000781c */ /* 0x000fc60003f0e808 */
        /* <DEDUP_REMOVED lines=16> */
[----:B------:R2:W1:Y:S01]  /*3be0*/  MUFU.EX2 R48, R9 ;  /* 0x0000000900307308 */ /* 0x0004620000000800 */
[----:B------:R-:W-:-:S01]  /*3bf0*/  FFMA.FTZ R3, R3, UR10, -R44 ;  /* 0x0000000a03037c23 */ /* 0x000fc2000801082c */
[----:B------:R-:W-:-:S06]  /*3c00*/  FFMA.FTZ R30, R30, UR10, -R44 ;  /* 0x0000000a1e1e7c23 */ /* 0x000fcc000801082c */
[----:B------:R-:W3:Y:S01]  /*3c10*/  MUFU.EX2 R10, R10 ;  /* 0x0000000a000a7308 */ /* 0x000ee20000000800 */
[----:B--2---:R-:W-:-:S04]  /*3c20*/  FADD.FTZ R9, R152, R35 ;  /* 0x0000002398097221 */ /* 0x004fc80000010000 */
[----:B0-----:R-:W-:-:S03]  /*3c30*/  FADD.FTZ R4, R36, R9 ;  /* 0x0000000924047221 */ /* 0x001fc60000010000 */
[----:B------:R-:W0:Y:S01]  /*3c40*/  MUFU.EX2 R11, R11 ;  /* 0x0000000b000b7308 */ /* 0x000e220000000800 */
[----:B-1----:R-:W-:-:S01]  /*3c50*/  FADD.FTZ R33, R153, R48 ;  /* 0x0000003099217221 */ /* 0x002fc20000010000 */
[C---:B------:R-:W-:Y:S01]  /*3c60*/  FADD.FTZ R9, R37.reuse, R4 ;  /* 0x0000000425097221 */ /* 0x040fe20000010000 */
[----:B------:R-:W-:-:S03]  /*3c70*/  F2FP.SATFINITE.E4M3.F32.PACK_AB_MERGE_C R37, R37, R36, RZ ;  /* 0x000000242525723e */ /* 0x000fc600048070ff */
[----:B------:R-:W-:Y:S01]  /*3c80*/  FADD.FTZ R4, R38, R9 ;  /* 0x0000000926047221 */ /* 0x000fe20000010000 */
[----:B------:R-:W-:Y:S01]  /*3c90*/  F2FP.SATFINITE.E4M3.F32.PACK_AB_MERGE_C R152, R35, R152, R37 ;  /* 0x000000982398723e */ /* 0x000fe20004807025 */
[----:B------:R-:W1:Y:S01]  /*3ca0*/  MUFU.EX2 R12, R12 ;  /* 0x0000000c000c7308 */ /* 0x000e620000000800 */
[----:B---3--:R-:W-:-:S01]  /*3cb0*/  FADD.FTZ R50, R10, R33 ;  /* 0x000000210a327221 */ /* 0x008fc20000010000 */
[----:B------:R-:W-:-:S04]  /*3cc0*/  FADD.FTZ R9, R39, R4 ;  /* 0x0000000427097221 */ /* 0x000fc80000010000 */
[----:B------:R-:W-:Y:S02]  /*3cd0*/  FADD.FTZ R4, R40, R9 ;  /* 0x0000000928047221 */ /* 0x000fe40000010000 */
[----:B------:R-:W2:Y:S01]  /*3ce0*/  MUFU.EX2 R13, R13 ;  /* 0x0000000d000d7308 */ /* 0x000ea20000000800 */
[----:B0-----:R-:W-:-:S01]  /*3cf0*/  FADD.FTZ R33, R11, R50 ;  /* 0x000000320b217221 */ /* 0x001fc20000010000 */
[C---:B------:R-:W-:Y:S01]  /*3d00*/  FADD.FTZ R9, R41.reuse, R4 ;  /* 0x0000000429097221 */ /* 0x040fe20000010000 */
[----:B------:R-:W-:-:S04]  /*3d10*/  F2FP.SATFINITE.E4M3.F32.PACK_AB_MERGE_C R41, R41, R40, RZ ;  /* 0x000000282929723e */ /* 0x000fc800048070ff */
[----:B------:R-:W-:Y:S01]  /*3d20*/  F2FP.SATFINITE.E4M3.F32.PACK_AB_MERGE_C R154, R39, R38, R41 ;  /* 0x00000026279a723e */ /* 0x000fe20004807029 */
        /* <DEDUP_REMOVED lines=8> */
[----:B------:R-:W-:Y:S01]  /*3db0*/  FADD.FTZ R50, R42, R9 ;  /* 0x000000092a327221 */ /* 0x000fe20000010000 */
[----:B------:R-:W-:-:S03]  /*3dc0*/  F2FP.SATFINITE.E4M3.F32.PACK_AB_MERGE_C R20, R21, R20, RZ ;  /* 0x000000141514723e */ /* 0x000fc600048070ff */
[----:B------:R-:W-:Y:S01]  /*3dd0*/  FADD.FTZ R9, R43, R50 ;  /* 0x000000322b097221 */ /* 0x000fe20000010000 */
[----:B------:R-:W-:Y:S01]  /*3de0*/  F2FP.SATFINITE.E4M3.F32.PACK_AB_MERGE_C R155, R13, R12, R20 ;  /* 0x0000000c0d9b723e */ /* 0x000fe20004807014 */
        /* <DEDUP_REMOVED lines=10> */
[----:B------:R-:W-:-:S06]  /*3e90*/  FADD.FTZ R33, R45, R44 ;  /* 0x0000002c2d217221 */ /* 0x000fcc0000010000 */
        /* <DEDUP_REMOVED lines=12> */
[----:B------:R1:W0:Y:S08]  /*3f60*/  MUFU.EX2 R4, R3 ;  /* 0x0000000300047308 */ /* 0x0002300000000800 */
[----:B------:R-:W3:Y:S01]  /*3f70*/  MUFU.EX2 R9, R30 ;  /* 0x0000001e00097308 */ /* 0x000ee20000000800 */
[----:B-1----:R-:W-:-:S01]  /*3f80*/  FADD.FTZ R3, R29, R40 ;  /* 0x000000281d037221 */ /* 0x002fc20000010000 */
[----:B--2---:R-:W-:Y:S01]  /*3f90*/  FADD.FTZ R11, R31, R36 ;  /* 0x000000241f0b7221 */ /* 0x004fe20000010000 */
[----:B------:R-:W-:-:S04]  /*3fa0*/  F2FP.SATFINITE.E4M3.F32.PACK_AB_MERGE_C R31, R32, R31, RZ ;  /* 0x0000001f201f723e */ /* 0x000fc800048070ff */
[----:B------:R-:W-:Y:S01]  /*3fb0*/  F2FP.SATFINITE.E4M3.F32.PACK_AB_MERGE_C R158, R47, R46, R31 ;  /* 0x0000002e2f9e723e */ /* 0x000fe2000480701f */
[----:B0-----:R-:W-:-:S01]  /*3fc0*/  FADD.FTZ R10, R4, R3 ;  /* 0x00000003040a7221 */ /* 0x001fc20000010000 */
[----:B------:R-:W-:Y:S01]  /*3fd0*/  FADD.FTZ R3, R32, R11 ;  /* 0x0000000b20037221 */ /* 0x000fe20000010000 */
[C---:B---3--:R-:W-:Y:S02]  /*3fe0*/  F2FP.SATFINITE.E4M3.F32.PACK_AB_MERGE_C R159, R9.reuse, R4, RZ ;  /* 0x00000004099f723e */ /* 0x048fe400048070ff */
[----:B------:R-:W-:Y:S02]  /*3ff0*/  FADD.FTZ R4, R9, R10 ;  /* 0x0000000a09047221 */ /* 0x000fe40000010000 */
[----:B------:R-:W-:Y:S01]  /*4000*/  F2FP.SATFINITE.E4M3.F32.PACK_AB_MERGE_C R159, R29, R28, R159 ;  /* 0x0000001c1d9f723e */ /* 0x000fe2000480709f */
[----:B------:R-:W-:Y:S06]  /*4010*/  @P0 BRA `(.L_x_1154) ;  /* 0x0000000000040947 */ /* 0x000fec0003800000 */
[----:B------:R-:W-:Y:S01]  /*4020*/  BPT.TRAP 0x1 ;  /* 0x000000040000795c */ /* 0x000fe20000300000 */
.L_x_1154:
[----:B------:R-:W-:Y:S01]  /*4030*/  PLOP3.LUT P1, PT, PT, PT, UP0, 0x40, 0x0 ;  /* 0x000000000000781c */ /* 0x000fe20003f2e808 */
[----:B------:R0:W1:-:S12]  /*4040*/  SYNCS.PHASECHK.TRANS64.TRYWAIT P0, [UR54+0x28450], R8 ;  /* 0x02845008ff0075a7 */ /* 0x0000580008000176 */
[----:B0-----:R-:W-:Y:S05]  /*4050*/  @P1 BRA `(.L_x_1155) ;  /* 0x0000000000041947 */ /* 0x001fea0003800000 */
[----:B------:R-:W-:Y:S01]  /*4060*/  BPT.TRAP 0x1 ;  /* 0x000000040000795c */ /* 0x000fe20000300000 */
.L_x_1155:
[----:B-1----:R-:W-:Y:S05]  /*4070*/  @P0 BRA `(.L_x_1156) ;  /* 0x0000000000080947 */ /* 0x002fea0003800000 */
[----:B------:R-:W0:Y:S02]  /*4080*/  SYNCS.PHASECHK.TRANS64.TRYWAIT P0, [UR54+0x28450], R8 ;  /* 0x02845008ff0075a7 */ /* 0x000e240008000176 */
[----:B0-----:R-:W-:Y:S05]  /*4090*/  @!P0 BRA `(.L_x_1157) ;  /* 0x0000010000f08947 */ /* 0x001fea0003800000 */
.L_x_1156:
[----:B------:R1:W-:Y:S01]  /*40a0*/  BAR.SYNC.DEFER_BLOCKING R7, 0x100 ;  /* 0x000400070000751d */ /* 0x0003e20000010000 */
[----:B------:R-:W-:Y:S01]  /*40b0*/  UIADD3 UR49, UR49, 0x8000, URZ ;  /* 0x0000800031317890 */ /* 0x000fe2000fffe03f */
[----:B------:R-:W-:-:S03]  /*40c0*/  PLOP3.LUT P0, PT, PT, PT, UP0, 0x40, 0x0 ;  /* 0x000000000000781c */ /* 0x000fc60003f0e808 */
[----:B------:R-:W-:Y:S01]  /*40d0*/  USHF.R.U32.HI UR49, URZ, 0x4, UR49 ;  /* 0x000000043f317899 */ /* 0x000fe20008011631 */
[----:B------:R-:W-:-:S03]  /*40e0*/  UMOV UR7, 0x80000020 ;  /* 0x8000002000077882 */ /* 0x000fc60000000000 */
[----:B------:R-:W-:-:S04]  /*40f0*/  ULOP3.LUT UR49, UR49, 0x3fff, URZ, 0xc0, !UPT ;  /* 0x00003fff31317892 */ /* 0x000fc8000f8ec03f */
[----:B------:R-:W-:-:S04]  /*4100*/  ULOP3.LUT UR49, UR49, 0x10000, URZ, 0xfc, !UPT ;  /* 0x0001000031317892 */ /* 0x000fc8000f8efc3f */
[----:B------:R-:W-:Y:S01]  /*4110*/  ULEA UR6, UR42, UR49, 0xa ;  /* 0x000000312a067291 */ /* 0x000fe2000f8e503f */
[----:B------:R-:W-:-:S08]  /*4120*/  WARPGROUP.ARRIVE ;  /* 0x00000000000079c5 */ /* 0x000fd00000000000 */
[----:B------:R-:W-:Y:S01]  /*4130*/  QGMMA.64x256x32.F32.E4M3.E4M3 R24, R152, gdesc[UR4], RZ, !UPT, gsb0 ;  /* 0x03e0000498187df3 */ /* 0x000fe2000c0008ff */
[----:B------:R-:W-:Y:S01]  /*4140*/  UIADD3 UR6, UR6, 0x2, URZ ;  /* 0x0000000206067890 */ /* 0x000fe2000fffe03f */
[----:B------:R-:W-:Y:S01]  /*4150*/  UMOV UR7, 0x80000020 ;  /* 0x8000002000077882 */ /* 0x000fe20000000000 */
[----:B------:R-:W-:Y:S02]  /*4160*/  WARPGROUP.DEPBAR.LE gsb0, 0x0 ;  /* 0x00008000000079c5 */ /* 0x000fe40000010000 */
[----:B------:R-:W-:-:S15]  /*4170*/  WARPGROUP.ARRIVE ;  /* 0x00000000000079c5 */ /* 0x000fde0000000000 */
[----:B------:R-:W-:-:S08]  /*4180*/  NOP ;  /* 0x0000000000007918 */ /* 0x000fd00000000000 */
[----:B------:R-:W-:Y:S03]  /*4190*/  QGMMA.64x256x32.F32.E4M3.E4M3 R24, R156, gdesc[UR4], R24, gsb0 ;  /* 0x03e000049c187df3 */ /* 0x000fe60008000818 */
[----:B------:R-:W-:Y:S02]  /*41a0*/  WARPGROUP.DEPBAR.LE gsb0, 0x0 ;  /* 0x00008000000079c5 */ /* 0x000fe40000010000 */
[----:B-1----:R-:W-:Y:S05]  /*41b0*/  @P0 BRA `(.L_x_1158) ;  /* 0x0000000000040947 */ /* 0x002fea0003800000 */
[----:B------:R-:W-:Y:S01]  /*41c0*/  BPT.TRAP 0x1 ;  /* 0x000000040000795c */ /* 0x000fe20000300000 */
.L_x_1158:
[----:B------:R-:W-:Y:S01]  /*41d0*/  UISETP.NE.AND UP2, UPT, UR47, URZ, UPT ;  /* 0x0000003f2f00728c */ /* 0x000fe2000bf45270 */
[----:B0-----:R-:W-:Y:S01]  /*41e0*/  VIADD R9, R160, 0xfffffffe ;  /* 0xfffffffea0097836 */ /* 0x001fe20000000000 */
[----:B------:R-:W-:Y:S02]  /*41f0*/  UISETP.NE.AND UP1, UPT, UR46, URZ, UPT ;  /* 0x0000003f2e00728c */ /* 0x000fe4000bf25270 */
[----:B------:R-:W-:Y:S01]  /*4200*/  UIADD3 UR54, UR54, 0x28460, URZ ;  /* 0x0002846036367890 */ /* 0x000fe2000fffe03f */
[----:B------:R-:W-:-:S03]  /*4210*/  UMOV UR15, UR37 ;  /* 0x00000025000f7c82 */ /* 0x000fc60008000000 */
[----:B------:R-:W-:Y:S01]  /*4220*/  PLOP3.LUT P0, PT, PT, PT, UP1, 0x40, 0x0 ;  /* 0x000000000000781c */ /* 0x000fe20003f0e818 */
[----:B------:R-:W-:Y:S02]  /*4230*/  UPRMT UR54, UR52, 0x654, UR54 ;  /* 0x0000065434367896 */ /* 0x000fe40008000036 */
[----:B------:R-:W-:Y:S01]  /*4240*/  @UP2 ULDC UR6, c[0x0][0x44c] ;  /* 0x0001130000062ab9 */ /* 0x000fe20000000800 */
[----:B------:R-:W-:Y:S01]  /*4250*/  @UP2 ULDC UR18, c[0x0][0x450] ;  /* 0x0001140000122ab9 */ /* 0x000fe20000000800 */
[----:B------:R-:W-:-:S04]  /*4260*/  UIMAD.WIDE.U32 UR6, UR37, UR6, URZ ;  /* 0x00000006250672a5 */ /* 0x000fc8000f8e003f */
[----:B------:R-:W-:Y:S01]  /*4270*/  @UP2 USHF.R.U32.HI UR15, URZ, UR18, UR7 ;  /* 0x000000123f0f2299 */ /* 0x000fe20008011607 */
[----:B------:R-:W-:Y:S03]  /*4280*/  SYNCS.ARRIVE.TRANS64.RED.A1T0 RZ, [UR54], RZ ;  /* 0x000000ffffff79a7 */ /* 0x000fe60008100436 */
[----:B------:R-:W-:-:S04]  /*4290*/  UIADD3 UR53, UR53, UR15, URZ ;  /* 0x0000000f35357290 */ /* 0x000fc8000fffe03f */
[----:B------:R-:W-:Y:S01]  /*42a0*/  UIADD3 UR18, UR53, UR14, URZ ;  /* 0x0000000e35127290 */ /* 0x000fe2000fffe03f */
[----:B------:R-:W-:Y:S11]  /*42b0*/  @P0 BRA `(.L_x_1159) ;  /* 0x00000000004c0947 */ /* 0x000ff60003800000 */
[----:B------:R-:W-:Y:S01]  /*42c0*/  ISETP.LT.AND P0, PT, RZ, UR53, PT ;  /* 0x00000035ff007c0c */ /* 0x000fe2000bf01270 */
[----:B------:R-:W-:-:S12]  /*42d0*/  UIADD3 UR19, UR53, -0x1, URZ ;  /* 0xffffffff35137890 */ /* 0x000fd8000fffe03f */
[----:B------:R-:W-:Y:S05]  /*42e0*/  @P0 BRA `(.L_x_1160) ;  /* 0x0000000000200947 */ /* 0x000fea0003800000 */
[----:B------:R-:W-:Y:S01]  /*42f0*/  ULDC UR22, c[0x0][0x9e4] ;  /* 0x0002790000167ab9 */ /* 0x000fe20000000800 */
[----:B------:R-:W-:Y:S02]  /*4300*/  UIADD3 UR19, -UR53, URZ, URZ ;  /* 0x0000003f35137290 */ /* 0x000fe4000fffe13f */
[----:B------:R-:W-:-:S11]  /*4310*/  UISETP.NE.AND UP1, UPT, UR22, 0x1, UPT ;  /* 0x000000011600788c */ /* 0x000fd6000bf25270 */
[----:B------:R-:W-:Y:S02]  /*4320*/  @UP1 ULDC.64 UR6, c[0x0][0x9e8] ;  /* 0x00027a0000061ab9 */ /* 0x000fe40000000a00 */
[----:B------:R-:W-:-:S04]  /*4330*/  UIMAD.WIDE.U32 UR14, UR19, UR6, URZ ;  /* 0x00000006130e72a5 */ /* 0x000fc8000f8e003f */
[----:B------:R-:W-:-:S04]  /*4340*/  @UP1 USHF.R.U32.HI UR19, URZ, UR7, UR15 ;  /* 0x000000073f131299 */ /* 0x000fc8000801160f */
[----:B------:R-:W-:Y:S01]  /*4350*/  ULOP3.LUT UR19, URZ, UR19, URZ, 0x33, !UPT ;  /* 0x000000133f137292 */ /* 0x000fe2000f8e333f */
[----:B------:R-:W-:Y:S11]  /*4360*/  BRA `(.L_x_1161) ;  /* 0x0000000000147947 */ /* 0x000ff60003800000 */
.L_x_1160:
[----:B------:R-:W-:Y:S02]  /*4370*/  ULDC UR22, c[0x0][0x9e4] ;  /* 0x0002790000167ab9 */ /* 0x000fe40000000800 */
[----:B------:R-:W-:-:S11]  /*4380*/  UISETP.NE.AND UP1, UPT, UR22, 0x1, UPT ;  /* 0x000000011600788c */ /* 0x000fd6000bf25270 */
[----:B------:R-:W-:Y:S02]  /*4390*/  @UP1 ULDC.64 UR6, c[0x0][0x9e8] ;  /* 0x00027a0000061ab9 */ /* 0x000fe40000000a00 */
[----:B------:R-:W-:-:S04]  /*43a0*/  UIMAD.WIDE.U32 UR14, UR19, UR6, URZ ;  /* 0x00000006130e72a5 */ /* 0x000fc8000f8e003f */
[----:B------:R-:W-:-:S12]  /*43b0*/  @UP1 USHF.R.U32.HI UR19, URZ, UR7, UR15 ;  /* 0x000000073f131299 */ /* 0x000fd8000801160f */
.L_x_1161:
[----:B------:R-:W-:-:S04]  /*43c0*/  UIMAD UR19, UR19, UR22, UR22 ;  /* 0x00000016131372a4 */ /* 0x000fc8000f8e0216 */
[----:B------:R-:W-:-:S04]  /*43d0*/  UISETP.LT.AND UP1, UPT, UR18, UR19, UPT ;  /* 0x000000131200728c */ /* 0x000fc8000bf21270 */
[----:B------:R-:W-:-:S12]  /*43e0*/  USEL UR18, UR18, UR19, UP1 ;  /* 0x0000001312127287 */ /* 0x000fd80008800000 */
.L_x_1159:
[----:B------:R-:W-:-:S04]  /*43f0*/  USHF.R.S32.HI UR6, URZ, 0x1f, UR18 ;  /* 0x0000001f3f067899 */ /* 0x000fc80008011412 */
[----:B------:R-:W-:-:S04]  /*4400*/  ULEA.HI UR6, UR6, UR18, URZ, 0x6 ;  /* 0x0000001206067291 */ /* 0x000fc8000f8f303f */
[----:B------:R-:W-:-:S04]  /*4410*/  USHF.R.S32.HI UR6, URZ, 0x6, UR6 ;  /* 0x000000063f067899 */ /* 0x000fc80008011406 */
[----:B------:R-:W-:-:S04]  /*4420*/  UISETP.LT.AND UP1, UPT, UR41, UR6, UPT ;  /* 0x000000062900728c */ /* 0x000fc8000bf21270 */
[----:B------:R-:W-:-:S06]  /*4430*/  USEL UR58, UR41, UR6, !UP1 ;  /* 0x00000006293a7287 */ /* 0x000fcc000c800000 */
[----:B------:R-:W-:-:S13]  /*4440*/  ISETP.GE.AND P0, PT, R9, UR58, PT ;  /* 0x0000003a09007c0c */ /* 0x000fda000bf06270 */
[----:B------:R-:W-:Y:S05]  /*4450*/  @!P0 BRA `(.L_x_1162) ;  /* 0x0000002800188947 */ /* 0x000fea0003800000 */
[----:B------:R-:W-:Y:S01]  /*4460*/  IMAD.MOV.U32 R11, RZ, RZ, R6 ;  /* 0x000000ffff0b7224 */ /* 0x000fe200078e0006 */
[----:B------:R-:W-:Y:S01]  /*4470*/  ULDC UR53, c[0x0][0x9e4] ;  /* 0x0002790000357ab9 */ /* 0x000fe20000000800 */
[----:B------:R-:W-:Y:S01]  /*4480*/  IMAD.MOV.U32 R10, RZ, RZ, R5 ;  /* 0x000000ffff0a7224 */ /* 0x000fe200078e0005 */
[----:B------:R-:W-:Y:S01]  /*4490*/  ULDC UR54, c[0x0][0x9dc] ;  /* 0x0002770000367ab9 */ /* 0x000fe20000000800 */
[----:B------:R-:W-:Y:S01]  /*44a0*/  ULDC UR52, c[0x0][0x988] ;  /* 0x0002620000347ab9 */ /* 0x000fe20000000800 */
[----:B------:R-:W-:-:S05]  /*44b0*/  ULDC UR55, c[0x0][0x9e0] ;  /* 0x0002780000377ab9 */ /* 0x000fca0000000800 */
.L_x_1181:
[----:B------:R-:W-:Y:S01]  /*44c0*/  UIADD3 UR42, UR42, 0x1, URZ ;  /* 0x000000012a2a7890 */ /* 0x000fe2000fffe03f */
[----:B------:R-:W-:-:S03]  /*44d0*/  PLOP3.LUT P0, PT, PT, PT, UP0, 0x40, 0x0 ;  /* 0x000000000000781c */ /* 0x000fc60003f0e808 */
[----:B------:R-:W-:-:S04]  /*44e0*/  UISETP.NE.AND UP1, UPT, UR42, 0x2, UPT ;  /* 0x000000022a00788c */ /* 0x000fc8000bf25270 */
[----:B------:R-:W-:Y:S02]  /*44f0*/  USEL UR6, URZ, 0x1, UP1 ;  /* 0x000000013f067887 */ /* 0x000fe40008800000 */
[----:B------:R-:W-:Y:S02]  /*4500*/  USEL UR42, UR42, URZ, UP1 ;  /* 0x0000003f2a2a7287 */ /* 0x000fe40008800000 */
[----:B------:R-:W-:Y:S02]  /*4510*/  ULOP3.LUT UR43, UR43, UR6, URZ, 0x3c, !UPT ;  /* 0x000000062b2b7292 */ /* 0x000fe4000f8e3c3f */
[----:B--2---:R-:W-:Y:S10]  /*4520*/  @P0 BRA `(.L_x_1163) ;  /* 0x0000000000040947 */ /* 0x004ff40003800000 */
[----:B------:R-:W-:Y:S01]  /*4530*/  BPT.TRAP 0x1 ;  /* 0x000000040000795c */ /* 0x000fe20000300000 */
.L_x_1163:
[----:B------:R-:W0:Y:S01]  /*4540*/  S2UR UR57, SR_CgaCtaId ;  /* 0x00000000003979c3 */ /* 0x000e220000008800 */
[----:B------:R-:W-:Y:S01]  /*4550*/  UMOV UR6, 0x400 ;  /* 0x0000040000067882 */ /* 0x000fe20000000000 */
[----:B------:R-:W-:Y:S01]  /*4560*/  PLOP3.LUT P1, PT, PT, PT, UP0, 0x40, 0x0 ;  /* 0x000000000000781c */ /* 0x000fe20003f2e808 */
[----:B------:R-:W-:-:S05]  /*4570*/  IMAD.U32 R8, RZ, RZ, UR43 ;  /* 0x0000002bff087e24 */ /* 0x000fca000f8e00ff */
[----:B------:R-:W-:Y:S01]  /*4580*/  SHF.L.U32 R8, R8, 0x1f, RZ ;  /* 0x0000001f08087819 */ /* 0x000fe200000006ff */
[----:B0-----:R-:W-:-:S04]  /*4590*/  ULEA UR6, UR57, UR6, 0x18 ;  /* 0x0000000639067291 */ /* 0x001fc8000f8ec03f */
[----:B------:R-:W-:-:S09]  /*45a0*/  ULEA UR56, UR42, UR6, 0x3 ;  /* 0x000000062a387291 */ /* 0x000fd2000f8e183f */
[----:B------:R0:W1:Y:S01]  /*45b0*/  SYNCS.PHASECHK.TRANS64.TRYWAIT P0, [UR56+0x28430], R8 ;  /* 0x02843008ff0075a7 */ /* 0x0000620008000178 */
[----:B------:R-:W-:Y:S05]  /*45c0*/  @P1 BRA `(.L_x_1164) ;  /* 0x0000000000041947 */ /* 0x000fea0003800000 */
[----:B------:R-:W-:Y:S01]  /*45d0*/  BPT.TRAP 0x1 ;  /* 0x000000040000795c */ /* 0x000fe20000300000 */
.L_x_1164:
[----:B-1----:R-:W-:Y:S05]  /*45e0*/  @P0 BRA `(.L_x_1165) ;  /* 0x0000000000080947 */ /* 0x002fea0003800000 */
[----:B------:R-:W1:Y:S02]  /*45f0*/  SYNCS.PHASECHK.TRANS64.TRYWAIT P0, [UR56+0x28430], R8 ;  /* 0x02843008ff0075a7 */ /* 0x000e640008000178 */
[----:B-1----:R-:W-:Y:S05]  /*4600*/  @!P0 BRA `(.L_x_1166) ;  /* 0x000000fc00ac8947 */ /* 0x002fea0003800000 */
.L_x_1165:
[----:B------:R-:W-:Y:S01]  /*4610*/  ULEA UR34, UR42, UR48, 0xa ;  /* 0x000000302a227291 */ /* 0x000fe2000f8e503f */
[----:B------:R-:W-:Y:S01]  /*4620*/  WARPGROUP.ARRIVE ;  /* 0x00000000000079c5 */ /* 0x000fe20000000000 */
[----:B------:R-:W-:Y:S01]  /*4630*/  UMOV UR35, 0x40000040 ;  /* 0x4000004000237882 */ /* 0x000fe20000000000 */
[----:B------:R-:W-:Y:S01]  /*4640*/  UMOV UR7, 0x40000040 ;  /* 0x4000004000077882 */ /* 0x000fe20000000000 */
[----:B------:R-:W-:-:S03]  /*4650*/  UIADD3 UR6, UR34, 0x2, URZ ;  /* 0x0000000222067890 */ /* 0x000fc6000fffe03f */
[----:B------:R-:W2:Y:S01]  /*4660*/  S2R R2, SR_TID.X ;  /* 0x0000000000027919 */ /* 0x000ea20000002100 */
[----:B------:R-:W-:Y:S01]  /*4670*/  UIADD3 UR10, UR34, 0x4, URZ ;  /* 0x00000004220a7890 */ /* 0x000fe2000fffe03f */
[----:B------:R-:W-:Y:S01]  /*4680*/  PLOP3.LUT P0, PT, PT, PT, UP0, 0x40, 0x0 ;  /* 0x000000000000781c */ /* 0x000fe20003f0e808 */
[----:B------:R-:W-:Y:S01]  /*4690*/  UMOV UR11, 0x40000040 ;  /* 0x40000040000b7882 */ /* 0x000fe20000000000 */
[----:B------:R-:W-:Y:S01]  /*46a0*/  QGMMA.64x64x32.F32.E4M3.E4M3 R152, gdesc[UR32], RZ, !UPT, gsb0 ;  /* 0x00e00000209879f3 */ /* 0x000fe2000c0008ff */
        /* <DEDUP_REMOVED lines=10> */
[----:B--2---:R-:W-:-:S04]  /*4750*/  SHF.R.U32.HI R200, RZ, 0x7, R2 ;  /* 0x00000007ffc87819 */ /* 0x004fc80000011602 */
[----:B------:R-:W-:Y:S01]  /*4760*/  IADD3 R2, -R200, 0xb, RZ ;  /* 0x0000000bc8027810 */ /* 0x000fe20007ffe1ff */
        /* <DEDUP_REMOVED lines=25> */
.L_x_1167:
[----:B------:R-:W-:Y:S01]  /*4900*/  UISETP.NE.AND UP2, UPT, UR47, URZ, UPT ;  /* 0x0000003f2f00728c */ /* 0x000fe2000bf45270 */
[C---:B------:R-:W-:Y:S01]  /*4910*/  FMUL.FTZ R196, R0.reuse, R156 ;  /* 0x0000009c00c47220 */ /* 0x040fe20000410000 */
[C---:B------:R-:W-:Y:S01]  /*4920*/  FMUL.FTZ R156, R0.reuse, R170 ;  /* 0x000000aa009c7220 */ /* 0x040fe20000410000 */
[----:B------:R-:W-:Y:S01]  /*4930*/  FMUL.FTZ R170, R0, R176 ;  /* 0x000000b000aa7220 */ /* 0x000fe20000410000 */
[----:B------:R-:W-:Y:S01]  /*4940*/  VIADD R176, R18, UR37 ;  /* 0x0000002512b07c36 */ /* 0x000fe20008000000 */
[----:B------:R-:W3:Y:S01]  /*4950*/  LDC R14, c[0x0][0x2f0] ;  /* 0x0000bc00ff0e7b82 */ /* 0x000ee20000000800 */
[----:B------:R-:W-:Y:S01]  /*4960*/  PLOP3.LUT P0, PT, PT, PT, UP2, 0x80, 0x0 ;  /* 0x000000000000781c */ /* 0x000fe20003f0f028 */
[C---:B------:R-:W-:Y:S01]  /*4970*/  FMUL.FTZ R13, R0.reuse, R155 ;  /* 0x0000009b000d7220 */ /* 0x040fe20000410000 */
[----:B------:R-:W-:Y:S01]  /*4980*/  PLOP3.LUT P1, PT, PT, PT, UP2, 0x80, 0x0 ;  /* 0x000000000000781c */ /* 0x000fe20003f2f028 */
[C---:B------:R-:W-:Y:S01]  /*4990*/  FMUL.FTZ R155, R0.reuse, R167 ;  /* 0x000000a7009b7220 */ /* 0x040fe20000410000 */
[C---:B------:R-:W-:Y:S01]  /*49a0*/  FMUL.FTZ R167, R0.reuse, R169 ;  /* 0x000000a900a77220 */ /* 0x040fe20000410000 */
[----:B------:R-:W-:Y:S01]  /*49b0*/  @UP2 ULDC UR6, c[0x0][0x44c] ;  /* 0x0001130000062ab9 */ /* 0x000fe20000000800 */
[C---:B------:R-:W-:Y:S01]  /*49c0*/  FMUL.FTZ R169, R0.reuse, R172 ;  /* 0x000000ac00a97220 */ /* 0x040fe20000410000 */
[----:B------:R-:W4:Y:S01]  /*49d0*/  LDC R15, c[0x0][0x288] ;  /* 0x0000a200ff0f7b82 */ /* 0x000f220000000800 */
[----:B------:R-:W-:Y:S01]  /*49e0*/  FMUL.FTZ R21, R0, R159 ;  /* 0x0000009f00157220 */ /* 0x000fe20000410000 */
[----:B------:R-:W-:-:S02]  /*49f0*/  IMAD.SHL.U32 R172, R9, 0x40, RZ ;  /* 0x0000004009ac7824 */ /* 0x000fc400078e00ff */
[C---:B------:R-:W-:Y:S01]  /*4a00*/  FMUL.FTZ R159, R0.reuse, R175 ;  /* 0x000000af009f7220 */ /* 0x040fe20000410000 */
[----:B------:R-:W-:Y:S01]  /*4a10*/  FMUL.FTZ R12, R0, R154 ;  /* 0x0000009a000c7220 */ /* 0x000fe20000410000 */
[----:B------:R-:W-:Y:S01]  /*4a20*/  UISETP.NE.AND UP1, UPT, UR46, URZ, UPT ;  /* 0x0000003f2e00728c */ /* 0x000fe2000bf25270 */
[----:B------:R-:W-:Y:S01]  /*4a30*/  @P0 IMAD.HI.U32 R6, R176, UR6, RZ ;  /* 0x00000006b0060c27 */ /* 0x000fe2000f8e00ff */
[----:B------:R-:W-:-:S03]  /*4a40*/  @UP2 ULDC UR6, c[0x0][0x450] ;  /* 0x0001140000062ab9 */ /* 0x000fc60000000800 */
[----:B------:R-:W-:Y:S01]  /*4a50*/  FMUL.FTZ R154, R0, R166 ;  /* 0x000000a6009a7220 */ /* 0x000fe20000410000 */
[----:B------:R-:W-:Y:S01]  /*4a60*/  IADD3 R7, -R172, 0x1, RZ ;  /* 0x00000001ac077810 */ /* 0x000fe20007ffe1ff */
[C---:B-1----:R-:W-:Y:S01]  /*4a70*/  FMUL.FTZ R5, R0.reuse, R152 ;  /* 0x0000009800057220 */ /* 0x042fe20000410000 */
[----:B------:R-:W-:Y:S01]  /*4a80*/  @P1 SHF.R.U32.HI R176, RZ, UR6, R6 ;  /* 0x00000006ffb01c19 */ /* 0x000fe20008011606 */
[----:B------:R-:W-:Y:S01]  /*4a90*/  UIADD3 UR6, UR56, 0x28440, URZ ;  /* 0x0002844038067890 */ /* 0x000fe2000fffe03f */
[C---:B------:R-:W-:Y:S01]  /*4aa0*/  FMUL.FTZ R195, R0.reuse, R153 ;  /* 0x0000009900c37220 */ /* 0x040fe20000410000 */
[C---:B------:R-:W-:Y:S01]  /*4ab0*/  FMUL.FTZ R197, R0.reuse, R157 ;  /* 0x0000009d00c57220 */ /* 0x040fe20000410000 */
[C---:B------:R-:W-:Y:S01]  /*4ac0*/  FMUL.FTZ R20, R0.reuse, R158 ;  /* 0x0000009e00147220 */ /* 0x040fe20000410000 */
[----:B------:R-:W1:Y:S01]  /*4ad0*/  SHFL.IDX PT, R175, R176, RZ, 0x1c1f ;  /* 0x001c1fffb0af7589 */ /* 0x000e6200000e0000 */
[C---:B------:R-:W-:Y:S01]  /*4ae0*/  FMUL.FTZ R166, R0.reuse, R168 ;  /* 0x000000a800a67220 */ /* 0x040fe20000410000 */
        /* <DEDUP_REMOVED lines=17> */
[----:B------:R-:W-:Y:S01]  /*4c00*/  IMAD R7, R16, -0x2, R7 ;  /* 0xfffffffe10077824 */ /* 0x000fe200078e0207 */
[----:B------:R-:W-:Y:S01]  /*4c10*/  PLOP3.LUT P0, PT, PT, PT, UP1, 0x40, 0x0 ;  /* 0x000000000000781c */ /* 0x000fe20003f0e818 */
[----:B------:R-:W0:Y:S01]  /*4c20*/  MUFU.TANH R5, R5 ;  /* 0x0000000500057308 */ /* 0x000e220000002400 */
[----:B------:R-:W-:Y:S01]  /*4c30*/  UMOV UR11, UR54 ;  /* 0x00000036000b7c82 */ /* 0x000fe20008000000 */
[----:B---3--:R-:W-:Y:S01]  /*4c40*/  IMAD R6, R14, UR39, R7 ;  /* 0x000000270e067c24 */ /* 0x008fe2000f8e0207 */
[----:B------:R-:W-:Y:S01]  /*4c50*/  SYNCS.ARRIVE.TRANS64.RED.A1T0 RZ, [UR6], RZ ;  /* 0x000000ffffff79a7 */ /* 0x000fe20008100406 */
[----:B------:R-:W-:-:S02]  /*4c60*/  ULOP3.LUT UR6, URZ, UR11, URZ, 0x33, !UPT ;  /* 0x0000000b3f067292 */ /* 0x000fc4000f8e333f */
[----:B----4-:R-:W-:Y:S02]  /*4c70*/  IMAD.IADD R6, R6, 0x1, -R15 ;  /* 0x0000000106067824 */ /* 0x010fe400078e0a0f */
[----:B------:R-:W3:Y:S02]  /*4c80*/  MUFU.TANH R195, R195 ;  /* 0x000000c300c37308 */ /* 0x000ee40000002400 */
[C---:B------:R-:W-:Y:S02]  /*4c90*/  VIADD R179, R6.reuse, UR55 ;  /* 0x0000003706b37c36 */ /* 0x040fe40008000000 */
[----:B------:R-:W-:Y:S02]  /*4ca0*/  VIADD R180, R6, UR6 ;  /* 0x0000000606b47c36 */ /* 0x000fe40008000000 */
[----:B-1----:R-:W-:Y:S02]  /*4cb0*/  IMAD.IADD R177, R179, 0x1, R175 ;  /* 0x00000001b3b17824 */ /* 0x002fe400078e02af */
[----:B------:R-:W1:Y:S01]  /*4cc0*/  MUFU.TANH R12, R12 ;  /* 0x0000000c000c7308 */ /* 0x000e620000002400 */
[----:B------:R-:W-:-:S07]  /*4cd0*/  IMAD.IADD R178, R175, 0x1, R180 ;  /* 0x00000001afb27824 */ /* 0x000fce00078e02b4 */
        /* <DEDUP_REMOVED lines=28> */
[----:B------:R-:W0:Y:S01]  /*4ea0*/  MUFU.TANH R163, R163 ;  /* 0x000000a300a37308 */ /* 0x000e220000002400 */
[----:B-1-34-:R-:W-:Y:S05]  /*4eb0*/  @P0 BRA `(.L_x_1168) ;  /* 0x00000000005c0947 */ /* 0x01afea0003800000 */
[----:B------:R-:W-:Y:S01]  /*4ec0*/  IMAD R6, R14, UR39, R175 ;  /* 0x000000270e067c24 */ /* 0x000fe2000f8e02af */
[----:B------:R-:W-:Y:S03]  /*4ed0*/  BSSY B0, `(.L_x_1169) ;  /* 0x0000011000007945 */ /* 0x000fe60003800000 */
[----:B------:R-:W-:-:S05]  /*4ee0*/  IMAD.IADD R175, R6, 0x1, -R15 ;  /* 0x0000000106af7824 */ /* 0x000fca00078e0a0f */
[----:B------:R-:W-:-:S13]  /*4ef0*/  ISETP.GT.AND P0, PT, R175, -0x1, PT ;  /* 0xffffffffaf00780c */ /* 0x000fda0003f04270 */
[----:B------:R-:W-:Y:S05]  /*4f00*/  @P0 BRA `(.L_x_1170) ;  /* 0x0000000000200947 */ /* 0x000fea0003800000 */
[----:B------:R-:W-:Y:S01]  /*4f10*/  IMAD.U32 R182, RZ, RZ, UR53 ;  /* 0x00000035ffb67e24 */ /* 0x000fe2000f8e00ff */
[----:B------:R-:W-:-:S04]  /*4f20*/  LOP3.LUT R175, RZ, R175, RZ, 0x33, !PT ;  /* 0x000000afffaf7212 */ /* 0x000fc800078e33ff */
[----:B------:R-:W-:-:S13]  /*4f30*/  ISETP.NE.AND P0, PT, R182, 0x1, PT ;  /* 0x00000001b600780c */ /* 0x000fda0003f05270 */
[----:B------:R-:W1:Y:S02]  /*4f40*/  @P0 LDC.64 R6, c[0x0][0x9e8] ;  /* 0x00027a00ff060b82 */ /* 0x000e640000000a00 */
[----:B-1----:R-:W-:-:S05]  /*4f50*/  @P0 IMAD.HI.U32 R6, R175, R6, RZ ;  /* 0x00000006af060227 */ /* 0x002fca00078e00ff */
[----:B------:R-:W-:-:S04]  /*4f60*/  @P0 SHF.R.U32.HI R175, RZ, R7, R6 ;  /* 0x00000007ffaf0219 */ /* 0x000fc80000011606 */
[----:B------:R-:W-:Y:S01]  /*4f70*/  LOP3.LUT R175, RZ, R175, RZ, 0x33, !PT ;  /* 0x000000afffaf7212 */ /* 0x000fe200078e33ff */
[----:B------:R-:W-:Y:S06]  /*4f80*/  BRA `(.L_x_1171) ;  /* 0x0000000000147947 */ /* 0x000fec0003800000 */
.L_x_1170:
[----:B------:R-:W-:-:S05]  /*4f90*/  IMAD.U32 R182, RZ, RZ, UR53 ;  /* 0x00000035ffb67e24 */ /* 0x000fca000f8e00ff */
[----:B------:R-:W-:-:S13]  /*4fa0*/  ISETP.NE.AND P0, PT, R182, 0x1, PT ;  /* 0x00000001b600780c */ /* 0x000fda0003f05270 */
[----:B------:R-:W1:Y:S02]  /*4fb0*/  @P0 LDC.64 R6, c[0x0][0x9e8] ;  /* 0x00027a00ff060b82 */ /* 0x000e640000000a00 */
[----:B-1----:R-:W-:-:S05]  /*4fc0*/  @P0 IMAD.HI.U32 R6, R175, R6, RZ ;  /* 0x00000006af060227 */ /* 0x002fca00078e00ff */
[----:B------:R-:W-:-:S07]  /*4fd0*/  @P0 SHF.R.U32.HI R175, RZ, R7, R6 ;  /* 0x00000007ffaf0219 */ /* 0x000fce0000011606 */
.L_x_1171:
[----:B------:R-:W-:Y:S05]  /*4fe0*/  BSYNC B0 ;  /* 0x0000000000007941 */ /* 0x000fea0003800000 */
.L_x_1169:
[----:B------:R-:W-:-:S04]  /*4ff0*/  IMAD R175, R175, R182, -R172 ;  /* 0x000000b6afaf7224 */ /* 0x000fc800078e0aac */
[----:B------:R-:W-:-:S05]  /*5000*/  IMAD R175, R16, -0x2, R175 ;  /* 0xfffffffe10af7824 */ /* 0x000fca00078e02af */
[----:B------:R-:W-:Y:S02]  /*5010*/  VIADDMNMX R177, R175, R182, R177, PT ;  /* 0x000000b6afb17246 */ /* 0x000fe400038001b1 */
[----:B------:R-:W-:-:S07]  /*5020*/  VIMNMX R178, R178, R175, !PT ;  /* 0x000000afb2b27248 */ /* 0x000fce0007fe0100 */
.L_x_1168:
[----:B------:R-:W-:Y:S01]  /*5030*/  ISETP.GT.AND P0, PT, R9, -0x1, PT ;  /* 0xffffffff0900780c */ /* 0x000fe20003f04270 */
[----:B------:R-:W1:Y:S01]  /*5040*/  SHFL.IDX PT, R7, R176, 0x1, 0x1c1f ;  /* 0x003c1f00b0077f89 */ /* 0x000e6200000e0000 */
[----:B------:R-:W-:Y:S02]  /*5050*/  UISETP.NE.AND UP1, UPT, UR46, URZ, UPT ;  /* 0x0000003f2e00728c */ /* 0x000fe4000bf25270 */
[C---:B------:R-:W-:Y:S02]  /*5060*/  ISETP.GT.AND P3, PT, R178.reuse, 0x10, P0 ;  /* 0x00000010b200780c */ /* 0x040fe40000764270 */
[C---:B------:R-:W-:Y:S02]  /*5070*/  ISETP.GT.AND P5, PT, R178.reuse, RZ, P0 ;  /* 0x000000ffb200720c */ /* 0x040fe400007a4270 */
[----:B------:R-:W-:Y:S02]  /*5080*/  ISETP.LT.OR P3, PT, R177, 0x11, P3 ;  /* 0x00000011b100780c */ /* 0x000fe40001f61670 */
[----:B------:R-:W-:-:S02]  /*5090*/  ISETP.GT.AND P6, PT, R178, 0x1, P0 ;  /* 0x00000001b200780c */ /* 0x000fc400007c4270 */
[C---:B------:R-:W-:Y:S02]  /*50a0*/  ISETP.GT.AND P1, PT, R178.reuse, 0x8, P0 ;  /* 0x00000008b200780c */ /* 0x040fe40000724270 */
[----:B------:R-:W-:Y:S02]  /*50b0*/  ISETP.GT.AND P4, PT, R178, 0x9, P0 ;  /* 0x00000009b200780c */ /* 0x000fe40000784270 */
[----:B0-----:R-:W-:Y:S02]  /*50c0*/  FSEL R198, R198, -INF , !P3 ;  /* 0xff800000c6c67808 */ /* 0x001fe40005800000 */
[----:B------:R-:W-:Y:S02]  /*50d0*/  ISETP.GT.AND P3, PT, R178, 0x28, P0 ;  /* 0x00000028b200780c */ /* 0x000fe40000764270 */
[C---:B------:R-:W-:Y:S02]  /*50e0*/  ISETP.LT.OR P5, PT, R177.reuse, 0x1, P5 ;  /* 0x00000001b100780c */ /* 0x040fe40002fa1670 */
[----:B------:R-:W-:-:S02]  /*50f0*/  ISETP.LT.OR P6, PT, R177, 0x2, P6 ;  /* 0x00000002b100780c */ /* 0x000fc400037c1670 */
[----:B------:R-:W-:Y:S01]  /*5100*/  ISETP.LT.OR P1, PT, R177, 0x9, P1 ;  /* 0x00000009b100780c */ /* 0x000fe20000f21670 */
[----:B-1----:R-:W-:Y:S01]  /*5110*/  IMAD.IADD R176, R179, 0x1, R7 ;  /* 0x00000001b3b07824 */ /* 0x002fe200078e0207 */
[C---:B------:R-:W-:Y:S02]  /*5120*/  ISETP.LT.OR P4, PT, R177.reuse, 0xa, P4 ;  /* 0x0000000ab100780c */ /* 0x040fe40002781670 */
[----:B------:R-:W-:Y:S02]  /*5130*/  ISETP.LT.OR P3, PT, R177, 0x29, P3 ;  /* 0x00000029b100780c */ /* 0x000fe40001f61670 */
[----:B------:R-:W-:Y:S02]  /*5140*/  FSEL R175, R5, -INF , !P5 ;  /* 0xff80000005af7808 */ /* 0x000fe40006800000 */
[----:B------:R-:W-:Y:S02]  /*5150*/  FSEL R195, R195, -INF , !P6 ;  /* 0xff800000c3c37808 */ /* 0x000fe40007000000 */
[----:B------:R-:W-:-:S02]  /*5160*/  FSEL R196, R196, -INF , !P1 ;  /* 0xff800000c4c47808 */ /* 0x000fc40004800000 */
[----:B------:R-:W-:Y:S02]  /*5170*/  FSEL R197, R197, -INF , !P4 ;  /* 0xff800000c5c57808 */ /* 0x000fe40006000000 */
[C---:B------:R-:W-:Y:S02]  /*5180*/  ISETP.GT.AND P2, PT, R178.reuse, 0x11, P0 ;  /* 0x00000011b200780c */ /* 0x040fe40000744270 */
[C---:B------:R-:W-:Y:S02]  /*5190*/  ISETP.GT.AND P5, PT, R178.reuse, 0x18, P0 ;  /* 0x00000018b200780c */ /* 0x040fe400007a4270 */
[C---:B------:R-:W-:Y:S02]  /*51a0*/  ISETP.GT.AND P6, PT, R178.reuse, 0x19, P0 ;  /* 0x00000019b200780c */ /* 0x040fe400007c4270 */
[C---:B------:R-:W-:Y:S02]  /*51b0*/  ISETP.GT.AND P1, PT, R178.reuse, 0x20, P0 ;  /* 0x00000020b200780c */ /* 0x040fe40000724270 */
[----:B------:R-:W-:-:S02]  /*51c0*/  ISETP.GT.AND P4, PT, R178, 0x21, P0 ;  /* 0x00000021b200780c */ /* 0x000fc40000784270 */
[----:B------:R-:W-:Y:S02]  /*51d0*/  FSEL R169, R169, -INF , !P3 ;  /* 0xff800000a9a97808 */ /* 0x000fe40005800000 */
[----:B------:R-:W-:Y:S02]  /*51e0*/  PLOP3.LUT P3, PT, PT, PT, UP1, 0x40, 0x0 ;  /* 0x000000000000781c */ /* 0x000fe40003f6e818 */
[C---:B------:R-:W-:Y:S02]  /*51f0*/  ISETP.LT.OR P2, PT, R177.reuse, 0x12, P2 ;  /* 0x00000012b100780c */ /* 0x040fe40001741670 */
[C---:B------:R-:W-:Y:S02]  /*5200*/  ISETP.LT.OR P5, PT, R177.reuse, 0x19, P5 ;  /* 0x00000019b100780c */ /* 0x040fe40002fa1670 */
[C---:B------:R-:W-:Y:S02]  /*5210*/  ISETP.LT.OR P6, PT, R177.reuse, 0x1a, P6 ;  /* 0x0000001ab100780c */ /* 0x040fe400037c1670 */
[----:B------:R-:W-:-:S02]  /*5220*/  ISETP.LT.OR P1, PT, R177, 0x21, P1 ;  /* 0x00000021b100780c */ /* 0x000fc40000f21670 */
[----:B------:R-:W-:Y:S02]  /*5230*/  ISETP.LT.OR P4, PT, R177, 0x22, P4 ;  /* 0x00000022b100780c */ /* 0x000fe40002781670 */
[----:B------:R-:W-:Y:S02]  /*5240*/  FSEL R199, R199, -INF , !P2 ;  /* 0xff800000c7c77808 */ /* 0x000fe40005000000 */
[----:B------:R-:W-:Y:S02]  /*5250*/  FSEL R164, R164, -INF , !P5 ;  /* 0xff800000a4a47808 */ /* 0x000fe40006800000 */
[----:B------:R-:W-:Y:S02]  /*5260*/  FSEL R165, R165, -INF , !P6 ;  /* 0xff800000a5a57808 */ /* 0x000fe40007000000 */
[----:B------:R-:W-:Y:S02]  /*5270*/  FSEL R166, R166, -INF , !P1 ;  /* 0xff800000a6a67808 */ /* 0x000fe40004800000 */
[----:B------:R-:W-:-:S02]  /*5280*/  FSEL R167, R167, -INF , !P4 ;  /* 0xff800000a7a77808 */ /* 0x000fc40006000000 */
[C---:B------:R-:W-:Y:S02]  /*5290*/  ISETP.GT.AND P2, PT, R178.reuse, 0x29, P0 ;  /* 0x00000029b200780c */ /* 0x040fe40000744270 */
[C---:B------:R-:W-:Y:S02]  /*52a0*/  ISETP.GT.AND P5, PT, R178.reuse, 0x30, P0 ;  /* 0x00000030b200780c */ /* 0x040fe400007a4270 */
[C---:B------:R-:W-:Y:S02]  /*52b0*/  ISETP.GT.AND P6, PT, R178.reuse, 0x31, P0 ;  /* 0x00000031b200780c */ /* 0x040fe400007c4270 */
[C---:B------:R-:W-:Y:S02]  /*52c0*/  ISETP.GT.AND P1, PT, R178.reuse, 0x38, P0 ;  /* 0x00000038b200780c */ /* 0x040fe40000724270 */
[----:B------:R-:W-:Y:S02]  /*52d0*/  ISETP.GT.AND P4, PT, R178, 0x39, P0 ;  /* 0x00000039b200780c */ /* 0x000fe40000784270 */
[----:B------:R-:W-:-:S02]  /*52e0*/  ISETP.LT.OR P2, PT, R177, 0x2a, P2 ;  /* 0x0000002ab100780c */ /* 0x000fc40001741670 */
[C---:B------:R-:W-:Y:S02]  /*52f0*/  ISETP.LT.OR P5, PT, R177.reuse, 0x31, P5 ;  /* 0x00000031b100780c */ /* 0x040fe40002fa1670 */
[C---:B------:R-:W-:Y:S02]  /*5300*/  ISETP.LT.OR P6, PT, R177.reuse, 0x32, P6 ;  /* 0x00000032b100780c */ /* 0x040fe400037c1670 */
[C---:B------:R-:W-:Y:S02]  /*5310*/  ISETP.LT.OR P1, PT, R177.reuse, 0x39, P1 ;  /* 0x00000039b100780c */ /* 0x040fe40000f21670 */
[----:B------:R-:W-:Y:S01]  /*5320*/  ISETP.LT.OR P4, PT, R177, 0x3a, P4 ;  /* 0x0000003ab100780c */ /* 0x000fe20002781670 */
[----:B------:R-:W-:Y:S01]  /*5330*/  IMAD.IADD R177, R180, 0x1, R7 ;  /* 0x00000001b4b17824 */ /* 0x000fe200078e0207 */
[----:B------:R-:W-:Y:S02]  /*5340*/  FSEL R168, R168, -INF , !P2 ;  /* 0xff800000a8a87808 */ /* 0x000fe40005000000 */
[----:B------:R-:W-:-:S02]  /*5350*/  FSEL R170, R170, -INF , !P5 ;  /* 0xff800000aaaa7808 */ /* 0x000fc40006800000 */
[----:B------:R-:W-:Y:S02]  /*5360*/  FSEL R171, R171, -INF , !P6 ;  /* 0xff800000abab7808 */ /* 0x000fe40007000000 */
[----:B------:R-:W-:Y:S02]  /*5370*/  FSEL R173, R173, -INF , !P1 ;  /* 0xff800000adad7808 */ /* 0x000fe40004800000 */
[----:B------:R-:W-:Y:S01]  /*5380*/  FSEL R174, R174, -INF , !P4 ;  /* 0xff800000aeae7808 */ /* 0x000fe20006000000 */
[----:B------:R-:W-:Y:S06]  /*5390*/  @P3 BRA `(.L_x_1172) ;  /* 0x00000000005c3947 */ /* 0x000fec0003800000 */
        /* <DEDUP_REMOVED lines=8> */
[----:B------:R-:W0:Y:S02]  /*5420*/  @P1 LDC.64 R6, c[0x0][0x9e8] ;  /* 0x00027a00ff061b82 */ /* 0x000e240000000a00 */
[----:B0-----:R-:W-:-:S05]  /*5430*/  @P1 IMAD.HI.U32 R6, R5, R6, RZ ;  /* 0x0000000605061227 */ /* 0x001fca00078e00ff */
[----:B------:R-:W-:-:S04]  /*5440*/  @P1 SHF.R.U32.HI R5, RZ, R7, R6 ;  /* 0x00000007ff051219 */ /* 0x000fc80000011606 */
[----:B------:R-:W-:Y:S01]  /*5450*/  LOP3.LUT R5, RZ, R5, RZ, 0x33, !PT ;  /* 0x00000005ff057212 */ /* 0x000fe200078e33ff */
[----:B------:R-:W-:Y:S06]  /*5460*/  BRA `(.L_x_1175) ;  /* 0x0000000000147947 */ /* 0x000fec0003800000 */
.L_x_1174:
[----:B------:R-:W-:-:S05]  /*5470*/  IMAD.U32 R178, RZ, RZ, UR53 ;  /* 0x00000035ffb27e24 */ /* 0x000fca000f8e00ff */
[----:B------:R-:W-:-:S13]  /*5480*/  ISETP.NE.AND P1, PT, R178, 0x1, PT ;  /* 0x00000001b200780c */ /* 0x000fda0003f25270 */
[----:B------:R-:W0:Y:S02]  /*5490*/  @P1 LDC.64 R6, c[0x0][0x9e8] ;  /* 0x00027a00ff061b82 */ /* 0x000e240000000a00 */
[----:B0-----:R-:W-:-:S05]  /*54a0*/  @P1 IMAD.HI.U32 R6, R5, R6, RZ ;  /* 0x0000000605061227 */ /* 0x001fca00078e00ff */
[----:B------:R-:W-:-:S07]  /*54b0*/  @P1 SHF.R.U32.HI R5, RZ, R7, R6 ;  /* 0x00000007ff051219 */ /* 0x000fce0000011606 */
.L_x_1175:
[----:B------:R-:W-:Y:S05]  /*54c0*/  BSYNC B0 ;  /* 0x0000000000007941 */ /* 0x000fea0003800000 */
.L_x_1173:
[----:B------:R-:W-:-:S04]  /*54d0*/  IMAD R5, R5, R178, -R172 ;  /* 0x000000b205057224 */ /* 0x000fc800078e0aac */
[----:B------:R-:W-:-:S05]  /*54e0*/  IMAD R5, R16, -0x2, R5 ;  /* 0xfffffffe10057824 */ /* 0x000fca00078e0205 */
[----:B------:R-:W-:Y:S02]  /*54f0*/  VIADDMNMX R176, R5, R178, R176, PT ;  /* 0x000000b205b07246 */ /* 0x000fe400038001b0 */
[----:B------:R-:W-:-:S07]  /*5500*/  VIMNMX R177, R177, R5, !PT ;  /* 0x00000005b1b17248 */ /* 0x000fce0007fe0100 */
.L_x_1172:
[----:B------:R-:W-:Y:S01]  /*5510*/  FMNMX.FTZ R6, R175, R10, !PT ;  /* 0x0000000aaf067209 */ /* 0x000fe20007810000 */
[----:B------:R-:W-:Y:S01]  /*5520*/  UMOV UR10, UR52 ;  /* 0x00000034000a7c82 */ /* 0x000fe20008000000 */
[----:B------:R-:W-:Y:S02]  /*5530*/  ISETP.GT.AND P1, PT, R177, RZ, P0 ;  /* 0x000000ffb100720c */ /* 0x000fe40000724270 */
[----:B------:R-:W-:Y:S02]  /*5540*/  FMNMX.FTZ R5, R195, R6, !PT ;  /* 0x00000006c3057209 */ /* 0x000fe40007810000 */
[----:B------:R-:W-:Y:S02]  /*5550*/  ISETP.GT.AND P2, PT, R177, 0x1, P0 ;  /* 0x00000001b100780c */ /* 0x000fe40000744270 */
[----:B------:R-:W-:Y:S02]  /*5560*/  FMNMX.FTZ R6, R196, R5, !PT ;  /* 0x00000005c4067209 */ /* 0x000fe40007810000 */
[----:B------:R-:W-:-:S02]  /*5570*/  ISETP.LT.OR P1, PT, R176, 0x1, P1 ;  /* 0x00000001b000780c */ /* 0x000fc40000f21670 */
[----:B------:R-:W-:Y:S02]  /*5580*/  FMNMX.FTZ R5, R197, R6, !PT ;  /* 0x00000006c5057209 */ /* 0x000fe40007810000 */
[----:B------:R-:W-:Y:S02]  /*5590*/  ISETP.GT.AND P3, PT, R177, 0x8, P0 ;  /* 0x00000008b100780c */ /* 0x000fe40000764270 */
[----:B------:R-:W-:Y:S02]  /*55a0*/  FMNMX.FTZ R6, R198, R5, !PT ;  /* 0x00000005c6067209 */ /* 0x000fe40007810000 */
[----:B------:R-:W-:Y:S02]  /*55b0*/  ISETP.LT.OR P2, PT, R176, 0x2, P2 ;  /* 0x00000002b000780c */ /* 0x000fe40001741670 */
[----:B------:R-:W-:Y:S02]  /*55c0*/  FMNMX.FTZ R5, R199, R6, !PT ;  /* 0x00000006c7057209 */ /* 0x000fe40007810000 */
[----:B------:R-:W-:-:S02]  /*55d0*/  FSEL R12, R12, -INF , !P1 ;  /* 0xff8000000c0c7808 */ /* 0x000fc40004800000 */
        /* <DEDUP_REMOVED lines=15> */
[----:B------:R-:W-:Y:S02]  /*56d0*/  FSEL R21, R21, -INF , !P4 ;  /* 0xff80000015157808 */ /* 0x000fe40006000000 */
[----:B------:R-:W-:Y:S02]  /*56e0*/  FMNMX.FTZ R5, R173, R6, !PT ;  /* 0x00000006ad057209 */ /* 0x000fe40007810000 */
[----:B------:R-:W-:-:S02]  /*56f0*/  ISETP.LT.OR P5, PT, R176, 0x11, P5 ;  /* 0x00000011b000780c */ /* 0x000fc40002fa1670 */
[----:B------:R-:W-:Y:S02]  /*5700*/  FMNMX.FTZ R6, R174, R5, !PT ;  /* 0x00000005ae067209 */ /* 0x000fe40007810000 */
[C---:B------:R-:W-:Y:S02]  /*5710*/  ISETP.GT.AND P3, PT, R177.reuse, 0x19, P0 ;  /* 0x00000019b100780c */ /* 0x040fe40000764270 */
[----:B------:R-:W-:Y:S01]  /*5720*/  ISETP.GT.AND P2, PT, R177, 0x18, P0 ;  /* 0x00000018b100780c */ /* 0x000fe20000744270 */
[----:B------:R-:W0:Y:S01]  /*5730*/  SHFL.BFLY PT, R5, R6, 0x2, 0x1f ;  /* 0x0c401f0006057f89 */ /* 0x000e2200000e0000 */
[----:B------:R-:W-:Y:S02]  /*5740*/  ISETP.LT.OR P6, PT, R176, 0x12, P6 ;  /* 0x00000012b000780c */ /* 0x000fe400037c1670 */
[----:B------:R-:W-:Y:S02]  /*5750*/  FSEL R152, R152, -INF , !P5 ;  /* 0xff80000098987808 */ /* 0x000fe40006800000 */
[----:B------:R-:W-:-:S02]  /*5760*/  ISETP.LT.OR P3, PT, R176, 0x1a, P3 ;  /* 0x0000001ab000780c */ /* 0x000fc40001f61670 */
[----:B------:R-:W-:Y:S02]  /*5770*/  FSEL R153, R153, -INF , !P6 ;  /* 0xff80000099997808 */ /* 0x000fe40007000000 */
[----:B------:R-:W-:Y:S02]  /*5780*/  ISETP.LT.OR P2, PT, R176, 0x19, P2 ;  /* 0x00000019b000780c */ /* 0x000fe40001741670 */
[----:B------:R-:W-:Y:S02]  /*5790*/  FSEL R155, R155, -INF , !P3 ;  /* 0xff8000009b9b7808 */ /* 0x000fe40005800000 */
[C---:B------:R-:W-:Y:S02]  /*57a0*/  ISETP.GT.AND P4, PT, R177.reuse, 0x20, P0 ;  /* 0x00000020b100780c */ /* 0x040fe40000784270 */
[----:B------:R-:W-:Y:S02]  /*57b0*/  FSEL R154, R154, -INF , !P2 ;  /* 0xff8000009a9a7808 */ /* 0x000fe40005000000 */
[----:B------:R-:W-:-:S02]  /*57c0*/  ISETP.GT.AND P1, PT, R177, 0x21, P0 ;  /* 0x00000021b100780c */ /* 0x000fc40000724270 */
[C---:B------:R-:W-:Y:S02]  /*57d0*/  ISETP.LT.OR P4, PT, R176.reuse, 0x21, P4 ;  /* 0x00000021b000780c */ /* 0x040fe40002781670 */
[C---:B------:R-:W-:Y:S02]  /*57e0*/  ISETP.GT.AND P5, PT, R177.reuse, 0x28, P0 ;  /* 0x00000028b100780c */ /* 0x040fe400007a4270 */
[----:B------:R-:W-:Y:S02]  /*57f0*/  ISETP.LT.OR P1, PT, R176, 0x22, P1 ;  /* 0x00000022b000780c */ /* 0x000fe40000f21670 */
[----:B0-----:R-:W-:Y:S02]  /*5800*/  FMNMX.FTZ R7, R6, R5, !PT ;  /* 0x0000000506077209 */ /* 0x001fe40007810000 */
[----:B------:R-:W-:Y:S02]  /*5810*/  FMNMX.FTZ R6, R12, R11, !PT ;  /* 0x0000000b0c067209 */ /* 0x000fe40007810000 */
[----:B------:R-:W-:Y:S01]  /*5820*/  FSEL R156, R156, -INF , !P4 ;  /* 0xff8000009c9c7808 */ /* 0x000fe20006000000 */
[----:B------:R-:W0:Y:S01]  /*5830*/  SHFL.BFLY PT, R172, R7, 0x1, 0x1f ;  /* 0x0c201f0007ac7f89 */ /* 0x000e2200000e0000 */
[----:B------:R-:W-:-:S02]  /*5840*/  ISETP.GT.AND P6, PT, R177, 0x29, P0 ;  /* 0x00000029b100780c */ /* 0x000fc400007c4270 */
[----:B------:R-:W-:Y:S02]  /*5850*/  FSEL R157, R157, -INF , !P1 ;  /* 0xff8000009d9d7808 */ /* 0x000fe40004800000 */
[C---:B------:R-:W-:Y:S02]  /*5860*/  ISETP.LT.OR P5, PT, R176.reuse, 0x29, P5 ;  /* 0x00000029b000780c */ /* 0x040fe40002fa1670 */
[C---:B------:R-:W-:Y:S02]  /*5870*/  ISETP.GT.AND P2, PT, R177.reuse, 0x30, P0 ;  /* 0x00000030b100780c */ /* 0x040fe40000744270 */
[----:B------:R-:W-:Y:S02]  /*5880*/  ISETP.LT.OR P6, PT, R176, 0x2a, P6 ;  /* 0x0000002ab000780c */ /* 0x000fe400037c1670 */
[----:B------:R-:W-:Y:S02]  /*5890*/  FSEL R158, R158, -INF , !P5 ;  /* 0xff8000009e9e7808 */ /* 0x000fe40006800000 */
[----:B------:R-:W-:-:S02]  /*58a0*/  ISETP.GT.AND P4, PT, R177, 0x31, P0 ;  /* 0x00000031b100780c */ /* 0x000fc40000784270 */
[C---:B------:R-:W-:Y:S02]  /*58b0*/  ISETP.LT.OR P2, PT, R176.reuse, 0x31, P2 ;  /* 0x00000031b000780c */ /* 0x040fe40001741670 */
[----:B------:R-:W-:Y:S02]  /*58c0*/  FSEL R159, R159, -INF , !P6 ;  /* 0xff8000009f9f7808 */ /* 0x000fe40007000000 */
[C---:B------:R-:W-:Y:S02]  /*58d0*/  ISETP.GT.AND P1, PT, R177.reuse, 0x38, P0 ;  /* 0x00000038b100780c */ /* 0x040fe40000724270 */
[----:B------:R-:W-:Y:S02]  /*58e0*/  ISETP.GT.AND P0, PT, R177, 0x39, P0 ;  /* 0x00000039b100780c */ /* 0x000fe40000704270 */
[----:B------:R-:W-:Y:S02]  /*58f0*/  ISETP.LT.OR P4, PT, R176, 0x32, P4 ;  /* 0x00000032b000780c */ /* 0x000fe40002781670 */
[----:B0-----:R-:W-:Y:S01]  /*5900*/  FMNMX.FTZ R5, R7, R172, !PT ;  /* 0x000000ac07057209 */ /* 0x001fe20007810000 */
[----:B------:R-:W-:Y:S01]  /*5910*/  IMAD.U32 R172, RZ, RZ, UR10 ;  /* 0x0000000affac7e24 */ /* 0x000fe2000f8e00ff */
[----:B------:R-:W-:-:S02]  /*5920*/  FMNMX.FTZ R7, R13, R6, !PT ;  /* 0x000000060d077209 */ /* 0x000fc40007810000 */
[C---:B------:R-:W-:Y:S01]  /*5930*/  FSETP.NEU.FTZ.AND P3, PT, R5.reuse, -INF , PT ;  /* 0xff8000000500780b */ /* 0x040fe20003f7d000 */
[----:B------:R-:W-:-:S01]  /*5940*/  FFMA.FTZ R172, R5, R172, -8 ;  /* 0xc100000005ac7423 */ /* 0x000fc200000100ac */
[----:B------:R-:W-:Y:S02]  /*5950*/  FMNMX.FTZ R6, R20, R7, !PT ;  /* 0x0000000714067209 */ /* 0x000fe40007810000 */
[----:B------:R-:W-:Y:S02]  /*5960*/  FSEL R160, R160, -INF , !P2 ;  /* 0xff800000a0a07808 */ /* 0x000fe40005000000 */
[----:B------:R-:W-:Y:S02]  /*5970*/  FMNMX.FTZ R7, R21, R6, !PT ;  /* 0x0000000615077209 */ /* 0x000fe40007810000 */
[----:B------:R-:W-:Y:S02]  /*5980*/  ISETP.LT.OR P1, PT, R176, 0x39, P1 ;  /* 0x00000039b000780c */ /* 0x000fe40000f21670 */
[----:B------:R-:W-:-:S02]  /*5990*/  FMNMX.FTZ R6, R152, R7, !PT ;  /* 0x0000000798067209 */ /* 0x000fc40007810000 */
[----:B------:R-:W-:Y:S02]  /*59a0*/  ISETP.LT.OR P0, PT, R176, 0x3a, P0 ;  /* 0x0000003ab000780c */ /* 0x000fe40000701670 */
[----:B------:R-:W-:Y:S02]  /*59b0*/  FMNMX.FTZ R7, R153, R6, !PT ;  /* 0x0000000699077209 */ /* 0x000fe40007810000 */
[----:B------:R-:W-:Y:S02]  /*59c0*/  FSEL R6, R172, RZ, P3 ;  /* 0x000000ffac067208 */ /* 0x000fe40001800000 */
[----:B------:R-:W-:Y:S02]  /*59d0*/  FMNMX.FTZ R172, R154, R7, !PT ;  /* 0x000000079aac7209 */ /* 0x000fe40007810000 */
[----:B------:R-:W-:Y:S01]  /*59e0*/  FSEL R162, R162, -INF , !P1 ;  /* 0xff800000a2a27808 */ /* 0x000fe20004800000 */
        /* <DEDUP_REMOVED lines=8> */
[----:B------:R-:W-:Y:S01]  /*5a70*/  FFMA.FTZ R164, R164, UR10, -R6 ;  /* 0x0000000aa4a47c23 */ /* 0x000fe20008010806 */
[----:B------:R-:W-:-:S03]  /*5a80*/  FMNMX.FTZ R175, R157, R178, !PT ;  /* 0x000000b29daf7209 */ /* 0x000fc60007810000 */
[----:B------:R-:W-:Y:S01]  /*5a90*/  MUFU.EX2 R7, R7 ;  /* 0x0000000700077308 */ /* 0x000fe20000000800 */
[----:B------:R-:W-:Y:S01]  /*5aa0*/  FMNMX.FTZ R178, R158, R175, !PT ;  /* 0x000000af9eb27209 */ /* 0x000fe20007810000 */
[--C-:B0-----:R-:W-:Y:S01]  /*5ab0*/  FFMA.FTZ R179, R165, UR10, -R6.reuse ;  /* 0x0000000aa5b37c23 */ /* 0x101fe20008010806 */
[----:B------:R-:W-:Y:S01]  /*5ac0*/  FSEL R175, R161, -INF , !P4 ;  /* 0xff800000a1af7808 */ /* 0x000fe20006000000 */
[--C-:B------:R-:W-:Y:S01]  /*5ad0*/  FFMA.FTZ R165, R166, UR10, -R6.reuse ;  /* 0x0000000aa6a57c23 */ /* 0x100fe20008010806 */
[----:B------:R-:W-:Y:S01]  /*5ae0*/  FMNMX.FTZ R177, R159, R178, !PT ;  /* 0x000000b29fb17209 */ /* 0x000fe20007810000 */
[--C-:B------:R-:W-:Y:S01]  /*5af0*/  FFMA.FTZ R166, R167, UR10, -R6.reuse ;  /* 0x0000000aa7a67c23 */ /* 0x100fe20008010806 */
[----:B------:R-:W-:-:S01]  /*5b00*/  FFMA.FTZ R167, R169, UR10, -R6 ;  /* 0x0000000aa9a77c23 */ /* 0x000fc20008010806 */
[----:B------:R-:W-:Y:S01]  /*5b10*/  FFMA.FTZ R169, R171, UR10, -R6 ;  /* 0x0000000aaba97c23 */ /* 0x000fe20008010806 */
[----:B------:R-:W-:Y:S01]  /*5b20*/  FMNMX.FTZ R178, R160, R177, !PT ;  /* 0x000000b1a0b27209 */ /* 0x000fe20007810000 */
[----:B------:R-:W-:Y:S01]  /*5b30*/  MUFU.EX2 R161, R196 ;  /* 0x000000c400a17308 */ /* 0x000fe20000000800 */
[----:B------:R-:W-:-:S02]  /*5b40*/  FSEL R171, R5, RZ, P3 ;  /* 0x000000ff05ab7208 */ /* 0x000fc40001800000 */
[----:B------:R-:W-:-:S03]  /*5b50*/  FMNMX.FTZ R177, R175, R178, !PT ;  /* 0x000000b2afb17209 */ /* 0x000fc60007810000 */
[----:B------:R-:W-:Y:S01]  /*5b60*/  FADD.FTZ R171, -R171, R10 ;  /* 0x0000000aabab7221 */ /* 0x000fe20000010100 */
[----:B------:R-:W-:Y:S01]  /*5b70*/  FMNMX.FTZ R178, R162, R177, !PT ;  /* 0x000000b1a2b27209 */ /* 0x000fe20007810000 */
[--C-:B------:R-:W-:Y:S01]  /*5b80*/  FFMA.FTZ R177, R198, UR10, -R6.reuse ;  /* 0x0000000ac6b17c23 */ /* 0x100fe20008010806 */
[----:B------:R-:W-:Y:S01]  /*5b90*/  MUFU.EX2 R176, R176 ;  /* 0x000000b000b07308 */ /* 0x000fe20000000800 */
[----:B------:R-:W-:Y:S01]  /*5ba0*/  FMUL.FTZ R171, R171, UR10 ;  /* 0x0000000aabab7c20 */ /* 0x000fe20008410000 */
[----:B------:R-:W-:Y:S01]  /*5bb0*/  FMNMX.FTZ R180, R163, R178, !PT ;  /* 0x000000b2a3b47209 */ /* 0x000fe20007810000 */
[----:B------:R-:W-:-:S04]  /*5bc0*/  FFMA.FTZ R178, R199, UR10, -R6 ;  /* 0x0000000ac7b27c23 */ /* 0x000fc80008010806 */
[----:B------:R-:W0:Y:S01]  /*5bd0*/  SHFL.BFLY PT, R181, R180, 0x2, 0x1f ;  /* 0x0c401f00b4b57f89 */ /* 0x000e2200000e0000 */
[----:B------:R-:W1:Y:S08]  /*5be0*/  MUFU.EX2 R171, R171 ;  /* 0x000000ab00ab7308 */ /* 0x000e700000000800 */
[----:B------:R-:W-:Y:S08]  /*5bf0*/  MUFU.EX2 R177, R177 ;  /* 0x000000b100b17308 */ /* 0x000ff00000000800 */
[----:B------:R-:W-:Y:S01]  /*5c00*/  MUFU.EX2 R178, R178 ;  /* 0x000000b200b27308 */ /* 0x000fe20000000800 */
[-C--:B-1----:R-:W-:Y:S01]  /*5c10*/  FMUL.FTZ R24, R24, R171.reuse ;  /* 0x000000ab18187220 */ /* 0x082fe20000410000 */
[-C--:B------:R-:W-:Y:S01]  /*5c20*/  FMUL.FTZ R25, R25, R171.reuse ;  /* 0x000000ab19197220 */ /* 0x080fe20000410000 */
[-C--:B------:R-:W-:Y:S01]  /*5c30*/  FMUL.FTZ R28, R28, R171.reuse ;  /* 0x000000ab1c1c7220 */ /* 0x080fe20000410000 */
[-C--:B------:R-:W-:Y:S01]  /*5c40*/  FMUL.FTZ R29, R29, R171.reuse ;  /* 0x000000ab1d1d7220 */ /* 0x080fe20000410000 */
[-C--:B------:R-:W-:Y:S01]  /*5c50*/  FMUL.FTZ R32, R32, R171.reuse ;  /* 0x000000ab20207220 */ /* 0x080fe20000410000 */
[----:B------:R-:W-:Y:S01]  /*5c60*/  FMUL.FTZ R33, R33, R171 ;  /* 0x000000ab21217220 */ /* 0x000fe20000410000 */
[----:B0-----:R-:W-:Y:S01]  /*5c70*/  FMNMX.FTZ R181, R180, R181, !PT ;  /* 0x000000b5b4b57209 */ /* 0x001fe20007810000 */
[--C-:B------:R-:W-:Y:S01]  /*5c80*/  FFMA.FTZ R180, R168, UR10, -R6.reuse ;  /* 0x0000000aa8b47c23 */ /* 0x100fe20008010806 */
[----:B------:R-:W-:-:S01]  /*5c90*/  FFMA.FTZ R168, R170, UR10, -R6 ;  /* 0x0000000aaaa87c23 */ /* 0x000fc20008010806 */
[--C-:B------:R-:W-:Y:S01]  /*5ca0*/  FFMA.FTZ R170, R173, UR10, -R6.reuse ;  /* 0x0000000aadaa7c23 */ /* 0x100fe20008010806 */
[----:B------:R-:W-:-:S01]  /*5cb0*/  FFMA.FTZ R173, R174, UR10, -R6 ;  /* 0x0000000aaead7c23 */ /* 0x000fc20008010806 */
[----:B------:R-:W0:Y:S01]  /*5cc0*/  SHFL.BFLY PT, R182, R181, 0x1, 0x1f ;  /* 0x0c201f00b5b67f89 */ /* 0x000e2200000e0000 */
[----:B------:R-:W-:Y:S01]  /*5cd0*/  MUFU.EX2 R164, R164 ;  /* 0x000000a400a47308 */ /* 0x000fe20000000800 */
[-C--:B------:R-:W-:Y:S01]  /*5ce0*/  FMUL.FTZ R36, R36, R171.reuse ;  /* 0x000000ab24247220 */ /* 0x080fe20000410000 */
[-C--:B------:R-:W-:Y:S01]  /*5cf0*/  FMUL.FTZ R37, R37, R171.reuse ;  /* 0x000000ab25257220 */ /* 0x080fe20000410000 */
[-C--:B------:R-:W-:Y:S01]  /*5d00*/  FMUL.FTZ R40, R40, R171.reuse ;  /* 0x000000ab28287220 */ /* 0x080fe20000410000 */
[-C--:B------:R-:W-:Y:S01]  /*5d10*/  FMUL.FTZ R41, R41, R171.reuse ;  /* 0x000000ab29297220 */ /* 0x080fe20000410000 */
[-C--:B------:R-:W-:Y:S01]  /*5d20*/  FMUL.FTZ R44, R44, R171.reuse ;  /* 0x000000ab2c2c7220 */ /* 0x080fe20000410000 */
[-C--:B------:R-:W-:Y:S01]  /*5d30*/  FMUL.FTZ R45, R45, R171.reuse ;  /* 0x000000ab2d2d7220 */ /* 0x080fe20000410000 */
[-C--:B------:R-:W-:Y:S01]  /*5d40*/  FMUL.FTZ R48, R48, R171.reuse ;  /* 0x000000ab30307220 */ /* 0x080fe20000410000 */
        /* <DEDUP_REMOVED lines=15> */
[----:B0-----:R-:W-:Y:S01]  /*5e40*/  FMNMX.FTZ R6, R181, R182, !PT ;  /* 0x000000b6b5067209 */ /* 0x001fe20007810000 */
[----:B------:R-:W-:Y:S01]  /*5e50*/  IMAD.U32 R181, RZ, RZ, UR10 ;  /* 0x0000000affb57e24 */ /* 0x000fe2000f8e00ff */
[----:B------:R-:W-:Y:S01]  /*5e60*/  MUFU.EX2 R166, R166 ;  /* 0x000000a600a67308 */ /* 0x000fe20000000800 */
[----:B------:R-:W-:Y:S01]  /*5e70*/  FMUL.FTZ R76, R76, R171 ;  /* 0x000000ab4c4c7220 */ /* 0x000fe20000410000 */
[C---:B------:R-:W-:Y:S01]  /*5e80*/  FSETP.NEU.FTZ.AND P0, PT, R6.reuse, -INF , PT ;  /* 0xff8000000600780b */ /* 0x040fe20003f1d000 */
[----:B------:R-:W-:-:S01]  /*5e90*/  FFMA.FTZ R174, R6, R181, -8 ;  /* 0xc100000006ae7423 */ /* 0x000fc200000100b5 */
[-C--:B------:R-:W-:Y:S01]  /*5ea0*/  FMUL.FTZ R77, R77, R171.reuse ;  /* 0x000000ab4d4d7220 */ /* 0x080fe20000410000 */
[-C--:B------:R-:W-:Y:S01]  /*5eb0*/  FMUL.FTZ R80, R80, R171.reuse ;  /* 0x000000ab50507220 */ /* 0x080fe20000410000 */
[-C--:B------:R-:W-:Y:S01]  /*5ec0*/  FMUL.FTZ R81, R81, R171.reuse ;  /* 0x000000ab51517220 */ /* 0x080fe20000410000 */
[-C--:B------:R-:W-:Y:S01]  /*5ed0*/  FMUL.FTZ R84, R84, R171.reuse ;  /* 0x000000ab54547220 */ /* 0x080fe20000410000 */
[----:B------:R-:W-:Y:S01]  /*5ee0*/  FSEL R174, R174, RZ, P0 ;  /* 0x000000ffaeae7208 */ /* 0x000fe20000000000 */
[----:B------:R-:W-:Y:S01]  /*5ef0*/  MUFU.EX2 R167, R167 ;  /* 0x000000a700a77308 */ /* 0x000fe20000000800 */
[-C--:B------:R-:W-:Y:S01]  /*5f00*/  FMUL.FTZ R85, R85, R171.reuse ;  /* 0x000000ab55557220 */ /* 0x080fe20000410000 */
[-C--:B------:R-:W-:Y:S01]  /*5f10*/  FMUL.FTZ R88, R88, R171.reuse ;  /* 0x000000ab58587220 */ /* 0x080fe20000410000 */
[----:B------:R-:W-:Y:S01]  /*5f20*/  FMUL.FTZ R89, R89, R171 ;  /* 0x000000ab59597220 */ /* 0x000fe20000410000 */
[--C-:B------:R-:W-:Y:S01]  /*5f30*/  FFMA.FTZ R181, R12, UR10, -R174.reuse ;  /* 0x0000000a0cb57c23 */ /* 0x100fe200080108ae */
[----:B------:R-:W-:-:S01]  /*5f40*/  FFMA.FTZ R12, R152, UR10, -R174 ;  /* 0x0000000a980c7c23 */ /* 0x000fc200080108ae */
[--C-:B------:R-:W-:Y:S01]  /*5f50*/  FFMA.FTZ R152, R154, UR10, -R174.reuse ;  /* 0x0000000a9a987c23 */ /* 0x100fe200080108ae */
[----:B------:R-:W-:Y:S01]  /*5f60*/  FSEL R154, R6, RZ, P0 ;  /* 0x000000ff069a7208 */ /* 0x000fe20000000000 */
[--C-:B------:R-:W-:Y:S01]  /*5f70*/  FFMA.FTZ R10, R13, UR10, -R174.reuse ;  /* 0x0000000a0d0a7c23 */ /* 0x100fe200080108ae */
[----:B------:R-:W-:-:S01]  /*5f80*/  FFMA.FTZ R13, R20, UR10, -R174 ;  /* 0x0000000a140d7c23 */ /* 0x000fc200080108ae */
[----:B------:R-:W-:Y:S01]  /*5f90*/  MUFU.EX2 R181, R181 ;  /* 0x000000b500b57308 */ /* 0x000fe20000000800 */
[----:B------:R-:W-:-:S01]  /*5fa0*/  FFMA.FTZ R20, R21, UR10, -R174 ;  /* 0x0000000a15147c23 */ /* 0x000fc200080108ae */
[----:B------:R-:W-:Y:S01]  /*5fb0*/  FADD.FTZ R154, -R154, R11 ;  /* 0x0000000b9a9a7221 */ /* 0x000fe20000010100 */
[----:B------:R-:W-:-:S01]  /*5fc0*/  FFMA.FTZ R21, R153, UR10, -R174 ;  /* 0x0000000a99157c23 */ /* 0x000fc200080108ae */
[----:B------:R-:W-:Y:S01]  /*5fd0*/  FFMA.FTZ R11, R156, UR10, -R174 ;  /* 0x0000000a9c0b7c23 */ /* 0x000fe200080108ae */
[----:B------:R-:W-:-:S01]  /*5fe0*/  FFMA.FTZ R156, R171, R3, R172 ;  /* 0x00000003ab9c7223 */ /* 0x000fc200000100ac */
[----:B------:R-:W-:Y:S01]  /*5ff0*/  FMUL.FTZ R154, R154, UR10 ;  /* 0x0000000a9a9a7c20 */ /* 0x000fe20008410000 */
[----:B------:R-:W-:-:S01]  /*6000*/  FFMA.FTZ R153, R155, UR10, -R174 ;  /* 0x0000000a9b997c23 */ /* 0x000fc200080108ae */
[----:B------:R-:W-:Y:S01]  /*6010*/  MUFU.EX2 R10, R10 ;  /* 0x0000000a000a7308 */ /* 0x000fe20000000800 */
[----:B------:R-:W-:-:S01]  /*6020*/  FADD.FTZ R156, R7, R156 ;  /* 0x0000009c079c7221 */ /* 0x000fc20000010000 */
[--C-:B------:R-:W-:Y:S01]  /*6030*/  FFMA.FTZ R196, R157, UR10, -R174.reuse ;  /* 0x0000000a9dc47c23 */ /* 0x100fe200080108ae */
[----:B------:R-:W-:-:S01]  /*6040*/  FFMA.FTZ R158, R158, UR10, -R174 ;  /* 0x0000000a9e9e7c23 */ /* 0x000fc200080108ae */
[--C-:B------:R-:W-:Y:S01]  /*6050*/  FFMA.FTZ R175, R175, UR10, -R174.reuse ;  /* 0x0000000aafaf7c23 */ /* 0x100fe200080108ae */
[----:B------:R-:W-:-:S01]  /*6060*/  FFMA.FTZ R162, R162, UR10, -R174 ;  /* 0x0000000aa2a27c23 */ /* 0x000fc200080108ae */
[----:B------:R-:W-:Y:S01]  /*6070*/  FFMA.FTZ R163, R163, UR10, -R174 ;  /* 0x0000000aa3a37c23 */ /* 0x000fe200080108ae */
[----:B------:R-:W-:Y:S01]  /*6080*/  PLOP3.LUT P0, PT, PT, PT, UP0, 0x40, 0x0 ;  /* 0x000000000000781c */ /* 0x000fe20003f0e808 */
[----:B------:R-:W0:Y:S01]  /*6090*/  MUFU.EX2 R182, R154 ;  /* 0x0000009a00b67308 */ /* 0x000e220000000800 */
[-C--:B------:R-:W-:Y:S01]  /*60a0*/  FMUL.FTZ R92, R92, R171.reuse ;  /* 0x000000ab5c5c7220 */ /* 0x080fe20000410000 */
[-C--:B------:R-:W-:Y:S01]  /*60b0*/  FMUL.FTZ R93, R93, R171.reuse ;  /* 0x000000ab5d5d7220 */ /* 0x080fe20000410000 */
[-C--:B------:R-:W-:Y:S01]  /*60c0*/  FMUL.FTZ R96, R96, R171.reuse ;  /* 0x000000ab60607220 */ /* 0x080fe20000410000 */
[-C--:B------:R-:W-:Y:S01]  /*60d0*/  FMUL.FTZ R97, R97, R171.reuse ;  /* 0x000000ab61617220 */ /* 0x080fe20000410000 */
[-C--:B------:R-:W-:Y:S01]  /*60e0*/  FMUL.FTZ R100, R100, R171.reuse ;  /* 0x000000ab64647220 */ /* 0x080fe20000410000 */
[-C--:B------:R-:W-:Y:S01]  /*60f0*/  FMUL.FTZ R101, R101, R171.reuse ;  /* 0x000000ab65657220 */ /* 0x080fe20000410000 */
[-C--:B------:R-:W-:Y:S01]  /*6100*/  FMUL.FTZ R104, R104, R171.reuse ;  /* 0x000000ab68687220 */ /* 0x080fe20000410000 */
[----:B------:R-:W1:Y:S01]  /*6110*/  MUFU.EX2 R13, R13 ;  /* 0x0000000d000d7308 */ /* 0x000e620000000800 */
[-C--:B------:R-:W-:Y:S01]  /*6120*/  FMUL.FTZ R105, R105, R171.reuse ;  /* 0x000000ab69697220 */ /* 0x080fe20000410000 */
[-C--:B------:R-:W-:Y:S01]  /*6130*/  FMUL.FTZ R108, R108, R171.reuse ;  /* 0x000000ab6c6c7220 */ /* 0x080fe20000410000 */
[-C--:B------:R-:W-:Y:S01]  /*6140*/  FMUL.FTZ R109, R109, R171.reuse ;  /* 0x000000ab6d6d7220 */ /* 0x080fe20000410000 */
[-C--:B------:R-:W-:Y:S01]  /*6150*/  FMUL.FTZ R112, R112, R171.reuse ;  /* 0x000000ab70707220 */ /* 0x080fe20000410000 */
[-C--:B------:R-:W-:Y:S01]  /*6160*/  FMUL.FTZ R113, R113, R171.reuse ;  /* 0x000000ab71717220 */ /* 0x080fe20000410000 */
[-C--:B------:R-:W-:Y:S01]  /*6170*/  FMUL.FTZ R116, R116, R171.reuse ;  /* 0x000000ab74747220 */ /* 0x080fe20000410000 */
[----:B------:R-:W-:Y:S01]  /*6180*/  FMUL.FTZ R117, R117, R171 ;  /* 0x000000ab75757220 */ /* 0x000fe20000410000 */
[----:B------:R-:W3:Y:S01]  /*6190*/  MUFU.EX2 R20, R20 ;  /* 0x0000001400147308 */ /* 0x000ee20000000800 */
[----:B0-----:R-:W-:-:S01]  /*61a0*/  FFMA.FTZ R155, R182, R4, R181 ;  /* 0x00000004b69b7223 */ /* 0x001fc200000100b5 */
[--C-:B------:R-:W-:Y:S01]  /*61b0*/  FFMA.FTZ R4, R159, UR10, -R174.reuse ;  /* 0x0000000a9f047c23 */ /* 0x100fe200080108ae */
[----:B------:R-:W-:-:S01]  /*61c0*/  FFMA.FTZ R159, R160, UR10, -R174 ;  /* 0x0000000aa09f7c23 */ /* 0x000fc200080108ae */
[----:B------:R-:W-:Y:S01]  /*61d0*/  FMUL.FTZ R120, R120, R171 ;  /* 0x000000ab78787220 */ /* 0x000fe20000410000 */
[----:B------:R-:W-:-:S01]  /*61e0*/  FADD.FTZ R198, R10, R155 ;  /* 0x0000009b0ac67221 */ /* 0x000fc20000010000 */
[----:B------:R-:W-:Y:S01]  /*61f0*/  FADD.FTZ R155, R161, R156 ;  /* 0x0000009ca19b7221 */ /* 0x000fe20000010000 */
[----:B------:R-:W-:Y:S01]  /*6200*/  F2FP.SATFINITE.E4M3.F32.PACK_AB_MERGE_C R161, R176, R161, RZ ;  /* 0x000000a1b0a1723e */ /* 0x000fe200048070ff */
[----:B------:R-:W0:Y:S01]  /*6210*/  MUFU.EX2 R12, R12 ;  /* 0x0000000c000c7308 */ /* 0x000e220000000800 */
[----:B-1----:R-:W-:-:S01]  /*6220*/  FADD.FTZ R157, R13, R198 ;  /* 0x000000c60d9d7221 */ /* 0x002fc20000010000 */
[----:B------:R-:W-:Y:S01]  /*6230*/  FADD.FTZ R154, R176, R155 ;  /* 0x0000009bb09a7221 */ /* 0x000fe20000010000 */
[-C--:B------:R-:W-:Y:S01]  /*6240*/  FMUL.FTZ R121, R121, R171.reuse ;  /* 0x000000ab79797220 */ /* 0x080fe20000410000 */
[-C--:B------:R-:W-:Y:S01]  /*6250*/  FMUL.FTZ R124, R124, R171.reuse ;  /* 0x000000ab7c7c7220 */ /* 0x080fe20000410000 */
[-C--:B------:R-:W-:Y:S01]  /*6260*/  FMUL.FTZ R125, R125, R171.reuse ;  /* 0x000000ab7d7d7220 */ /* 0x080fe20000410000 */
[----:B------:R-:W-:Y:S01]  /*6270*/  FADD.FTZ R155, R177, R154 ;  /* 0x0000009ab19b7221 */ /* 0x000fe20000010000 */
[----:B------:R-:W-:Y:S01]  /*6280*/  FMUL.FTZ R128, R128, R171 ;  /* 0x000000ab80807220 */ /* 0x000fe20000410000 */
[----:B------:R-:W1:Y:S01]  /*6290*/  MUFU.EX2 R21, R21 ;  /* 0x0000001500157308 */ /* 0x000e620000000800 */
[----:B---3--:R-:W-:-:S01]  /*62a0*/  FADD.FTZ R157, R20, R157 ;  /* 0x0000009d149d7221 */ /* 0x008fc20000010000 */
[----:B------:R-:W-:Y:S01]  /*62b0*/  FADD.FTZ R155, R178, R155 ;  /* 0x0000009bb29b7221 */ /* 0x000fe20000010000 */
[----:B------:R-:W-:Y:S01]  /*62c0*/  F2FP.SATFINITE.E4M3.F32.PACK_AB_MERGE_C R13, R20, R13, RZ ;  /* 0x0000000d140d723e */ /* 0x000fe200048070ff */
[-C--:B------:R-:W-:Y:S01]  /*62d0*/  FMUL.FTZ R129, R129, R171.reuse ;  /* 0x000000ab81817220 */ /* 0x080fe20000410000 */
[-C--:B------:R-:W-:Y:S01]  /*62e0*/  FMUL.FTZ R132, R132, R171.reuse ;  /* 0x000000ab84847220 */ /* 0x080fe20000410000 */
[-C--:B------:R-:W-:Y:S01]  /*62f0*/  FMUL.FTZ R133, R133, R171.reuse ;  /* 0x000000ab85857220 */ /* 0x080fe20000410000 */
[----:B------:R-:W-:Y:S01]  /*6300*/  FMUL.FTZ R136, R136, R171 ;  /* 0x000000ab88887220 */ /* 0x000fe20000410000 */
[----:B------:R-:W3:Y:S01]  /*6310*/  MUFU.EX2 R152, R152 ;  /* 0x0000009800987308 */ /* 0x000ee20000000800 */
        /* <DEDUP_REMOVED lines=9> */
[----:B------:R-:W-:Y:S01]  /*63b0*/  FADD.FTZ R154, R164, R155 ;  /* 0x0000009ba49a7221 */ /* 0x000fe20000010000 */
[----:B------:R-:W-:Y:S01]  /*63c0*/  F2FP.SATFINITE.E4M3.F32.PACK_AB_MERGE_C R164, R179, R164, RZ ;  /* 0x000000a4b3a4723e */ /* 0x000fe200048070ff */
[----:B------:R-:W-:Y:S01]  /*63d0*/  FMUL.FTZ R149, R149, R171 ;  /* 0x000000ab95957220 */ /* 0x000fe20000410000 */
[-C--:B------:R-:W-:Y:S01]  /*63e0*/  FMUL.FTZ R26, R26, R182.reuse ;  /* 0x000000b61a1a7220 */ /* 0x080fe20000410000 */
[----:B------:R-:W-:Y:S01]  /*63f0*/  FADD.FTZ R154, R179, R154 ;  /* 0x0000009ab39a7221 */ /* 0x000fe20000010000 */
[----:B------:R-:W-:Y:S01]  /*6400*/  FMUL.FTZ R27, R27, R182 ;  /* 0x000000b61b1b7220 */ /* 0x000fe20000410000 */
[----:B------:R-:W1:Y:S01]  /*6410*/  MUFU.EX2 R11, R11 ;  /* 0x0000000b000b7308 */ /* 0x000e620000000800 */
[----:B---3--:R-:W-:-:S01]  /*6420*/  FADD.FTZ R156, R152, R157 ;  /* 0x0000009d989c7221 */ /* 0x008fc20000010000 */
[----:B------:R-:W-:Y:S01]  /*6430*/  FADD.FTZ R155, R165, R154 ;  /* 0x0000009aa59b7221 */ /* 0x000fe20000010000 */
[-C--:B------:R-:W-:Y:S01]  /*6440*/  FMUL.FTZ R30, R30, R182.reuse ;  /* 0x000000b61e1e7220 */ /* 0x080fe20000410000 */
[-C--:B------:R-:W-:Y:S01]  /*6450*/  FMUL.FTZ R31, R31, R182.reuse ;  /* 0x000000b61f1f7220 */ /* 0x080fe20000410000 */
[-C--:B------:R-:W-:Y:S01]  /*6460*/  FMUL.FTZ R34, R34, R182.reuse ;  /* 0x000000b622227220 */ /* 0x080fe20000410000 */
[----:B------:R-:W-:Y:S01]  /*6470*/  FADD.FTZ R154, R166, R155 ;  /* 0x0000009ba69a7221 */ /* 0x000fe20000010000 */
[----:B------:R-:W-:Y:S01]  /*6480*/  FMUL.FTZ R35, R35, R182 ;  /* 0x000000b623237220 */ /* 0x000fe20000410000 */
[----:B------:R-:W3:Y:S01]  /*6490*/  MUFU.EX2 R196, R196 ;  /* 0x000000c400c47308 */ /* 0x000ee20000000800 */
[----:B0-----:R-:W-:-:S01]  /*64a0*/  FADD.FTZ R156, R153, R156 ;  /* 0x0000009c999c7221 */ /* 0x001fc20000010000 */
[----:B------:R-:W-:Y:S01]  /*64b0*/  FADD.FTZ R155, R167, R154 ;  /* 0x0000009aa79b7221 */ /* 0x000fe20000010000 */
        /* <DEDUP_REMOVED lines=14> */
[----:B---3--:R-:W-:-:S01]  /*65a0*/  FADD.FTZ R156, R196, R157 ;  /* 0x0000009dc49c7221 */ /* 0x008fc20000010000 */
[-C--:B------:R-:W-:Y:S01]  /*65b0*/  FMUL.FTZ R59, R59, R182.reuse ;  /* 0x000000b63b3b7220 */ /* 0x080fe20000410000 */
[-C--:B------:R-:W-:Y:S01]  /*65c0*/  FMUL.FTZ R62, R62, R182.reuse ;  /* 0x000000b63e3e7220 */ /* 0x080fe20000410000 */
        /* <DEDUP_REMOVED lines=15> */
[----:B------:R-:W-:Y:S01]  /*66c0*/  FMUL.FTZ R83, R83, R182 ;  /* 0x000000b653537220 */ /* 0x000fe20000410000 */
[----:B------:R-:W-:Y:S01]  /*66d0*/  F2FP.SATFINITE.E4M3.F32.PACK_AB_MERGE_C R167, R153, R152, RZ ;  /* 0x0000009899a7723e */ /* 0x000fe200048070ff */
[----:B------:R-:W-:Y:S01]  /*66e0*/  FMUL.FTZ R86, R86, R182 ;  /* 0x000000b656567220 */ /* 0x000fe20000410000 */
[----:B------:R-:W-:Y:S01]  /*66f0*/  F2FP.SATFINITE.E4M3.F32.PACK_AB_MERGE_C R152, R7, R172, R161 ;  /* 0x000000ac0798723e */ /* 0x000fe200048070a1 */
[----:B------:R-:W-:Y:S01]  /*6700*/  FMUL.FTZ R87, R87, R182 ;  /* 0x000000b657577220 */ /* 0x000fe20000410000 */
[----:B------:R-:W1:Y:S01]  /*6710*/  MUFU.EX2 R159, R159 ;  /* 0x0000009f009f7308 */ /* 0x000e620000000800 */
[----:B---3--:R-:W-:-:S01]  /*6720*/  FADD.FTZ R154, R4, R157 ;  /* 0x0000009d049a7221 */ /* 0x008fc20000010000 */
[----:B------:R-:W-:Y:S01]  /*6730*/  F2FP.SATFINITE.E4M3.F32.PACK_AB_MERGE_C R153, R10, R181, R13 ;  /* 0x000000b50a99723e */ /* 0x000fe2000480700d */
        /* <DEDUP_REMOVED lines=15> */
[----:B------:R-:W-:Y:S01]  /*6830*/  F2FP.SATFINITE.E4M3.F32.PACK_AB_MERGE_C R154, R178, R177, R164 ;  /* 0x000000b1b29a723e */ /* 0x000fe200048070a4 */
[-C--:B------:R-:W-:Y:S01]  /*6840*/  FMUL.FTZ R111, R111, R182.reuse ;  /* 0x000000b66f6f7220 */ /* 0x080fe20000410000 */
[-C--:B------:R-:W-:Y:S01]  /*6850*/  FMUL.FTZ R114, R114, R182.reuse ;  /* 0x000000b672727220 */ /* 0x080fe20000410000 */
[-C--:B------:R-:W-:Y:S01]  /*6860*/  FMUL.FTZ R115, R115, R182.reuse ;  /* 0x000000b673737220 */ /* 0x080fe20000410000 */
[-C--:B------:R-:W-:Y:S01]  /*6870*/  FMUL.FTZ R118, R118, R182.reuse ;  /* 0x000000b676767220 */ /* 0x080fe20000410000 */
        /* <DEDUP_REMOVED lines=26> */
[----:B---3--:R-:W-:-:S01]  /*6a20*/  FADD.FTZ R4, R162, R155 ;  /* 0x0000009ba2047221 */ /* 0x008fc20000010000 */
[----:B------:R-:W-:Y:S01]  /*6a30*/  F2FP.SATFINITE.E4M3.F32.PACK_AB_MERGE_C R155, R21, R12, R167 ;  /* 0x0000000c159b723e */ /* 0x000fe200048070a7 */
[----:B------:R-:W-:Y:S01]  /*6a40*/  FMUL.FTZ R151, R151, R182 ;  /* 0x000000b697977220 */ /* 0x000fe20000410000 */
[C---:B0-----:R-:W-:Y:S01]  /*6a50*/  F2FP.SATFINITE.E4M3.F32.PACK_AB_MERGE_C R158, R173.reuse, R170, RZ ;  /* 0x000000aaad9e723e */ /* 0x041fe200048070ff */
[----:B------:R-:W-:-:S03]  /*6a60*/  FADD.FTZ R3, R173, R20 ;  /* 0x00000014ad037221 */ /* 0x000fc60000010000 */
[----:B------:R-:W-:Y:S02]  /*6a70*/  F2FP.SATFINITE.E4M3.F32.PACK_AB_MERGE_C R158, R169, R168, R158 ;  /* 0x000000a8a99e723e */ /* 0x000fe4000480709e */
[C---:B-1----:R-:W-:Y:S01]  /*6a80*/  F2FP.SATFINITE.E4M3.F32.PACK_AB_MERGE_C R162, R163.reuse, R162, RZ ;  /* 0x000000a2a3a2723e */ /* 0x042fe200048070ff */
[----:B------:R-:W-:-:S03]  /*6a90*/  FADD.FTZ R4, R163, R4 ;  /* 0x00000004a3047221 */ /* 0x000fc60000010000 */
[----:B------:R-:W-:Y:S01]  /*6aa0*/  F2FP.SATFINITE.E4M3.F32.PACK_AB_MERGE_C R159, R160, R159, R162 ;  /* 0x0000009fa09f723e */ /* 0x000fe200048070a2 */
[----:B------:R-:W-:Y:S06]  /*6ab0*/  @P0 BRA `(.L_x_1176) ;  /* 0x0000000000040947 */ /* 0x000fec0003800000 */
[----:B------:R-:W-:Y:S01]  /*6ac0*/  BPT.TRAP 0x1 ;  /* 0x000000040000795c */ /* 0x000fe20000300000 */
.L_x_1176:
[----:B------:R-:W-:Y:S01]  /*6ad0*/  PLOP3.LUT P1, PT, PT, PT, UP0, 0x40, 0x0 ;  /* 0x000000000000781c */ /* 0x000fe20003f2e808 */
[----:B------:R0:W1:-:S12]  /*6ae0*/  SYNCS.PHASECHK.TRANS64.TRYWAIT P0, [UR56+0x28450], R8 ;  /* 0x02845008ff0075a7 */ /* 0x0000580008000178 */
[----:B0-----:R-:W-:Y:S05]  /*6af0*/  @P1 BRA `(.L_x_1177) ;  /* 0x0000000000041947 */ /* 0x001fea0003800000 */
[----:B------:R-:W-:Y:S01]  /*6b00*/  BPT.TRAP 0x1 ;  /* 0x000000040000795c */ /* 0x000fe20000300000 */
.L_x_1177:
[----:B------:R-:W-:Y:S01]  /*6b10*/  VIADD R7, R200, 0x8 ;  /* 0x00000008c8077836 */ /* 0x000fe20000000000 */
[----:B-1----:R-:W-:Y:S06]  /*6b20*/  @P0 BRA `(.L_x_1178) ;  /* 0x0000000000080947 */ /* 0x002fec0003800000 */
[----:B------:R-:W0:Y:S02]  /*6b30*/  SYNCS.PHASECHK.TRANS64.TRYWAIT P0, [UR56+0x28450], R8 ;  /* 0x02845008ff0075a7 */ /* 0x000e240008000178 */
[----:B0-----:R-:W-:Y:S05]  /*6b40*/  @!P0 BRA `(.L_x_1179) ;  /* 0x000000d800748947 */ /* 0x001fea0003800000 */
.L_x_1178:
[----:B------:R1:W-:Y:S01]  /*6b50*/  BAR.SYNC.DEFER_BLOCKING R7, 0x100 ;  /* 0x000400070000751d */ /* 0x0003e20000010000 */
[----:B------:R-:W-:Y:S01]  /*6b60*/  ULEA UR6, UR42, UR49, 0xa ;  /* 0x000000312a067291 */ /* 0x000fe2000f8e503f */
[----:B------:R-:W-:-:S04]  /*6b70*/  PLOP3.LUT P0, PT, PT, PT, UP0, 0x40, 0x0 ;  /* 0x000000000000781c */ /* 0x000fc80003f0e808 */
[----:B------:R-:W-:Y:S01]  /*6b80*/  UMOV UR7, 0x80000020 ;  /* 0x8000002000077882 */ /* 0x000fe20000000000 */
[----:B------:R-:W-:-:S06]  /*6b90*/  WARPGROUP.ARRIVE ;  /* 0x00000000000079c5 */ /* 0x000fcc0000000000 */
        /* <DEDUP_REMOVED lines=10> */
.L_x_1180:
[----:B------:R-:W-:Y:S01]  /*6c40*/  UIADD3 UR56, UR56, 0x28460, URZ ;  /* 0x0002846038387890 */ /* 0x000fe2000fffe03f */
[C---:B------:R-:W-:Y:S01]  /*6c50*/  ISETP.GT.AND P0, PT, R9.reuse, UR58, PT ;  /* 0x0000003a09007c0c */ /* 0x040fe2000bf04270 */
[----:B------:R-:W-:Y:S02]  /*6c60*/  VIADD R9, R9, 0xffffffff ;  /* 0xffffffff09097836 */ /* 0x000fe40000000000 */
[----:B------:R-:W-:Y:S01]  /*6c70*/  UPRMT UR56, UR57, 0x654, UR56 ;  /* 0x0000065439387896 */ /* 0x000fe20008000038 */
[----:B0-----:R-:W-:Y:S02]  /*6c80*/  IMAD.MOV.U32 R11, RZ, RZ, R6 ;  /* 0x000000ffff0b7224 */ /* 0x001fe400078e0006 */
[----:B------:R-:W-:-:S06]  /*6c90*/  IMAD.MOV.U32 R10, RZ, RZ, R5 ;  /* 0x000000ffff0a7224 */ /* 0x000fcc00078e0005 */
[----:B------:R-:W-:Y:S01]  /*6ca0*/  SYNCS.ARRIVE.TRANS64.RED.A1T0 RZ, [UR56], RZ ;  /* 0x000000ffffff79a7 */ /* 0x000fe20008100438 */
[----:B------:R-:W-:Y:S05]  /*6cb0*/  @P0 BRA `(.L_x_1181) ;  /* 0xffffffd800000947 */ /* 0x000fea000383ffff */
.L_x_1162:
[----:B------:R-:W-:Y:S01]  /*6cc0*/  UISETP.NE.AND UP2, UPT, UR47, URZ, UPT ;  /* 0x0000003f2f00728c */ /* 0x000fe2000bf45270 */
[----:B------:R-:W-:Y:S01]  /*6cd0*/  IADD3 R15, -R15, 0x1, RZ ;  /* 0x000000010f0f7810 */ /* 0x000fe20007ffe1ff */
[----:B------:R-:W-:Y:S02]  /*6ce0*/  UISETP.NE.AND UP1, UPT, UR46, URZ, UPT ;  /* 0x0000003f2e00728c */ /* 0x000fe4000bf25270 */
[----:B------:R-:W-:Y:S02]  /*6cf0*/  UIADD3 UR14, UR37, 0x7f, URZ ;  /* 0x0000007f250e7890 */ /* 0x000fe4000fffe03f */
[----:B------:R-:W-:Y:S02]  /*6d00*/  IMAD R7, R14, UR39, R15 ;  /* 0x000000270e077c24 */ /* 0x000fe4000f8e020f */
[----:B------:R-:W-:-:S03]  /*6d10*/  PLOP3.LUT P0, PT, PT, PT, UP1, 0x40, 0x0 ;  /* 0x000000000000781c */ /* 0x000fc60003f0e818 */
[----:B------:R-:W-:Y:S01]  /*6d20*/  @UP2 ULDC UR6, c[0x0][0x44c] ;  /* 0x0001130000062ab9 */ /* 0x000fe20000000800 */
[----:B------:R-:W-:Y:S01]  /*6d30*/  @UP2 ULDC UR15, c[0x0][0x450] ;  /* 0x00011400000f2ab9 */ /* 0x000fe20000000800 */
[----:B------:R-:W-:-:S04]  /*6d40*/  UIMAD.WIDE.U32 UR6, UR14, UR6, URZ ;  /* 0x000000060e0672a5 */ /* 0x000fc8000f8e003f */
[----:B------:R-:W-:-:S06]  /*6d50*/  @UP2 USHF.R.U32.HI UR14, URZ, UR15, UR7 ;  /* 0x0000000f3f0e2299 */ /* 0x000fcc0008011607 */
[----:B------:R-:W-:-:S04]  /*6d60*/  VIADD R7, R7, UR14 ;  /* 0x0000000e07077c36 */ /* 0x000fc80008000000 */
[----:B------:R-:W-:Y:S01]  /*6d70*/  VIADD R8, R7, -UR11 ;  /* 0x8000000b07087c36 */ /* 0x000fe20008000000 */
[----:B------:R-:W-:Y:S06]  /*6d80*/  @P0 BRA `(.L_x_1182) ;  /* 0x0000000000440947 */ /* 0x000fec0003800000 */
[----:B------:R-:W-:-:S13]  /*6d90*/  ISETP.GT.AND P0, PT, R7, -0x1, PT ;  /* 0xffffffff0700780c */ /* 0x000fda0003f04270 */
[----:B------:R-:W-:Y:S05]  /*6da0*/  @P0 BRA `(.L_x_1183) ;  /* 0x0000000000200947 */ /* 0x000fea0003800000 */
[----:B------:R-:W0:Y:S01]  /*6db0*/  LDC R12, c[0x0][0x9e4] ;  /* 0x00027900ff0c7b82 */ /* 0x000e220000000800 */
[----:B------:R-:W-:Y:S02]  /*6dc0*/  LOP3.LUT R7, RZ, R7, RZ, 0x33, !PT ;  /* 0x00000007ff077212 */ /* 0x000fe400078e33ff */
[----:B0-----:R-:W-:-:S13]  /*6dd0*/  ISETP.NE.AND P0, PT, R12, 0x1, PT ;  /* 0x000000010c00780c */ /* 0x001fda0003f05270 */
[----:B------:R-:W0:Y:S02]  /*6de0*/  @P0 LDC.64 R10, c[0x0][0x9e8] ;  /* 0x00027a00ff0a0b82 */ /* 0x000e240000000a00 */
[----:B0-----:R-:W-:-:S05]  /*6df0*/  @P0 IMAD.HI.U32 R10, R7, R10, RZ ;  /* 0x0000000a070a0227 */ /* 0x001fca00078e00ff */
[----:B------:R-:W-:-:S04]  /*6e00*/  @P0 SHF.R.U32.HI R7, RZ, R11, R10 ;  /* 0x0000000bff070219 */ /* 0x000fc8000001160a */
[----:B------:R-:W-:Y:S01]  /*6e10*/  LOP3.LUT R7, RZ, R7, RZ, 0x33, !PT ;  /* 0x00000007ff077212 */ /* 0x000fe200078e33ff */
[----:B------:R-:W-:Y:S06]  /*6e20*/  BRA `(.L_x_1184) ;  /* 0x0000000000147947 */ /* 0x000fec0003800000 */
.L_x_1183:
[----:B------:R-:W0:Y:S02]  /*6e30*/  LDC R12, c[0x0][0x9e4] ;  /* 0x00027900ff0c7b82 */ /* 0x000e240000000800 */
[----:B0-----:R-:W-:-:S13]  /*6e40*/  ISETP.NE.AND P0, PT, R12, 0x1, PT ;  /* 0x000000010c00780c */ /* 0x001fda0003f05270 */
[----:B------:R-:W0:Y:S02]  /*6e50*/  @P0 LDC.64 R10, c[0x0][0x9e8] ;  /* 0x00027a00ff0a0b82 */ /* 0x000e240000000a00 */
[----:B0-----:R-:W-:-:S05]  /*6e60*/  @P0 IMAD.HI.U32 R10, R7, R10, RZ ;  /* 0x0000000a070a0227 */ /* 0x001fca00078e00ff */
[----:B------:R-:W-:-:S07]  /*6e70*/  @P0 SHF.R.U32.HI R7, RZ, R11, R10 ;  /* 0x0000000bff070219 */ /* 0x000fce000001160a */
.L_x_1184:
[----:B------:R-:W-:-:S05]  /*6e80*/  IMAD R7, R7, R12, RZ ;  /* 0x0000000c07077224 */ /* 0x000fca00078e02ff */
[----:B------:R-:W-:-:S07]  /*6e90*/  VIMNMX R8, R8, R7, !PT ;  /* 0x0000000708087248 */ /* 0x000fce0007fe0100 */
.L_x_1182:
[----:B------:R-:W-:-:S05]  /*6ea0*/  VIADD R8, R8, 0x3f ;  /* 0x0000003f08087836 */ /* 0x000fca0000000000 */
[----:B------:R-:W-:-:S04]  /*6eb0*/  SHF.R.S32.HI R7, RZ, 0x1f, R8 ;  /* 0x0000001fff077819 */ /* 0x000fc80000011408 */
[----:B------:R-:W-:-:S04]  /*6ec0*/  LEA.HI R7, R7, R8, RZ, 0x6 ;  /* 0x0000000807077211 */ /* 0x000fc800078f30ff */
[----:B------:R-:W-:-:S04]  /*6ed0*/  SHF.R.S32.HI R7, RZ, 0x6, R7 ;  /* 0x00000006ff077819 */ /* 0x000fc80000011407 */
[----:B------:R-:W-:-:S04]  /*6ee0*/  VIMNMX R7, R7, UR41, !PT ;  /* 0x0000002907077c48 */ /* 0x000fc8000ffe0100 */
[----:B------:R-:W-:-:S13]  /*6ef0*/  ISETP.GE.AND P0, PT, R9, R7, PT ;  /* 0x000000070900720c */ /* 0x000fda0003f06270 */
[----:B------:R-:W-:Y:S05]  /*6f00*/  @!P0 BRA `(.L_x_1185) ;  /* 0x0000001c003c8947 */ /* 0x000fea0003800000 */
[----:B------:R-:W-:Y:S01]  /*6f10*/  IMAD.MOV.U32 R11, RZ, RZ, R6 ;  /* 0x000000ffff0b7224 */ /* 0x000fe200078e0006 */
[----:B------:R-:W-:Y:S01]  /*6f20*/  ULDC UR52, c[0x0][0x988] ;  /* 0x0002620000347ab9 */ /* 0x000fe20000000800 */
[----:B------:R-:W-:-:S07]  /*6f30*/  IMAD.MOV.U32 R20, RZ, RZ, R5 ;  /* 0x000000ffff147224 */ /* 0x000fce00078e0005 */
.L_x_1196:
[----:B------:R-:W-:Y:S01]  /*6f40*/  UIADD3 UR42, UR42, 0x1, URZ ;  /* 0x000000012a2a7890 */ /* 0x000fe2000fffe03f */
[----:B------:R-:W-:Y:S02]  /*6f50*/  PLOP3.LUT P1, PT, PT, PT, UP0, 0x40, 0x0 ;  /* 0x000000000000781c */ /* 0x000fe40003f2e808 */
[C---:B------:R-:W-:Y:S01]  /*6f60*/  ISETP.GT.AND P0, PT, R9.reuse, R7, PT ;  /* 0x000000070900720c */ /* 0x040fe20003f04270 */
[----:B------:R-:W-:Y:S01]  /*6f70*/  UISETP.NE.AND UP1, UPT, UR42, 0x2, UPT ;  /* 0x000000022a00788c */ /* 0x000fe2000bf25270 */
[----:B------:R-:W-:-:S03]  /*6f80*/  VIADD R9, R9, 0xffffffff ;  /* 0xffffffff09097836 */ /* 0x000fc60000000000 */
[----:B------:R-:W-:Y:S02]  /*6f90*/  USEL UR6, URZ, 0x1, UP1 ;  /* 0x000000013f067887 */ /* 0x000fe40008800000 */
[----:B------:R-:W-:Y:S02]  /*6fa0*/  USEL UR42, UR42, URZ, UP1 ;  /* 0x0000003f2a2a7287 */ /* 0x000fe40008800000 */
[----:B------:R-:W-:Y:S02]  /*6fb0*/  ULOP3.LUT UR43, UR43, UR6, URZ, 0x3c, !UPT ;  /* 0x000000062b2b7292 */ /* 0x000fe4000f8e3c3f */
[----:B------:R-:W-:Y:S10]  /*6fc0*/  @P1 BRA `(.L_x_1186) ;  /* 0x0000000000041947 */ /* 0x000ff40003800000 */
[----:B------:R-:W-:Y:S01]  /*6fd0*/  BPT.TRAP 0x1 ;  /* 0x000000040000795c */ /* 0x000fe20000300000 */
.L_x_1186:
        /* <DEDUP_REMOVED lines=10> */
.L_x_1187:
[----:B-1----:R-:W-:Y:S05]  /*7080*/  @P1 BRA `(.L_x_1188) ;  /* 0x0000000000081947 */ /* 0x002fea0003800000 */
[----:B------:R-:W1:Y:S02]  /*7090*/  SYNCS.PHASECHK.TRANS64.TRYWAIT P1, [UR53+0x28430], R8 ;  /* 0x02843008ff0075a7 */ /* 0x000e640008020175 */
[----:B-1----:R-:W-:Y:S05]  /*70a0*/  @!P1 BRA `(.L_x_1189) ;  /* 0x000000d400349947 */ /* 0x002fea0003800000 */
.L_x_1188:
[----:B------:R-:W-:Y:S01]  /*70b0*/  ULEA UR34, UR42, UR48, 0xa ;  /* 0x000000302a227291 */ /* 0x000fe2000f8e503f */
[----:B------:R-:W-:Y:S01]  /*70c0*/  WARPGROUP.ARRIVE ;  /* 0x00000000000079c5 */ /* 0x000fe20000000000 */
[----:B------:R-:W-:Y:S01]  /*70d0*/  UMOV UR35, 0x40000040 ;  /* 0x4000004000237882 */ /* 0x000fe20000000000 */
[----:B------:R-:W-:Y:S01]  /*70e0*/  UMOV UR7, 0x40000040 ;  /* 0x4000004000077882 */ /* 0x000fe20000000000 */
[----:B------:R-:W-:-:S03]  /*70f0*/  UIADD3 UR6, UR34, 0x2, URZ ;  /* 0x0000000222067890 */ /* 0x000fc6000fffe03f */
[----:B--2---:R-:W2:Y:S01]  /*7100*/  S2R R2, SR_TID.X ;  /* 0x0000000000027919 */ /* 0x004ea20000002100 */
        /* <DEDUP_REMOVED lines=41> */
.L_x_1190:
        /* <DEDUP_REMOVED lines=23> */
[----:B-1----:R-:W-:Y:S01]  /*7510*/  FMNMX.FTZ R5, R15, R20, !PT ;  /* 0x000000140f057209 */ /* 0x002fe20007810000 */
[C---:B------:R-:W-:Y:S01]  /*7520*/  FMUL.FTZ R153, R0.reuse, R162 ;  /* 0x000000a200997220 */ /* 0x040fe20000410000 */
[C---:B------:R-:W-:Y:S01]  /*7530*/  FMUL.FTZ R159, R0.reuse, R166 ;  /* 0x000000a6009f7220 */ /* 0x040fe20000410000 */
[C---:B------:R-:W-:Y:S01]  /*7540*/  FMUL.FTZ R166, R0.reuse, R174 ;  /* 0x000000ae00a67220 */ /* 0x040fe20000410000 */
[C---:B------:R-:W-:Y:S01]  /*7550*/  FMUL.FTZ R162, R0.reuse, R170 ;  /* 0x000000aa00a27220 */ /* 0x040fe20000410000 */
[----:B------:R-:W-:Y:S01]  /*7560*/  FMUL.FTZ R170, R0, R178 ;  /* 0x000000b200aa7220 */ /* 0x000fe20000410000 */
[----:B------:R-:W-:Y:S01]  /*7570*/  UMOV UR10, UR52 ;  /* 0x00000034000a7c82 */ /* 0x000fe20008000000 */
[----:B------:R-:W1:Y:S01]  /*7580*/  MUFU.TANH R152, R152 ;  /* 0x0000009800987308 */ /* 0x000e620000002400 */
[----:B---3--:R-:W-:Y:S01]  /*7590*/  FMNMX.FTZ R154, R6, R5, !PT ;  /* 0x00000005069a7209 */ /* 0x008fe20007810000 */
[----:B------:R-:W-:Y:S01]  /*75a0*/  UIADD3 UR6, UR53, 0x28440, URZ ;  /* 0x0002844035067890 */ /* 0x000fe2000fffe03f */
[----:B------:R-:W-:-:S03]  /*75b0*/  PLOP3.LUT P1, PT, PT, PT, UP0, 0x40, 0x0 ;  /* 0x000000000000781c */ /* 0x000fc60003f2e808 */
[----:B------:R-:W-:Y:S02]  /*75c0*/  UPRMT UR6, UR54, 0x654, UR6 ;  /* 0x0000065436067896 */ /* 0x000fe40008000006 */
[----:B------:R-:W3:Y:S01]  /*75d0*/  MUFU.TANH R155, R155 ;  /* 0x0000009b009b7308 */ /* 0x000ee20000002400 */
[----:B----4-:R-:W-:-:S06]  /*75e0*/  FMNMX.FTZ R5, R21, R154, !PT ;  /* 0x0000009a15057209 */ /* 0x010fcc0007810000 */
[----:B------:R-:W-:Y:S01]  /*75f0*/  SYNCS.ARRIVE.TRANS64.RED.A1T0 RZ, [UR6], RZ ;  /* 0x000000ffffff79a7 */ /* 0x000fe20008100406 */
[----:B------:R-:W4:Y:S01]  /*7600*/  MUFU.TANH R156, R156 ;  /* 0x0000009c009c7308 */ /* 0x000f220000002400 */
[----:B-1----:R-:W-:-:S07]  /*7610*/  FMNMX.FTZ R154, R152, R5, !PT ;  /* 0x00000005989a7209 */ /* 0x002fce0007810000 */
[----:B------:R-:W1:Y:S01]  /*7620*/  MUFU.TANH R157, R157 ;  /* 0x0000009d009d7308 */ /* 0x000e620000002400 */
[----:B---3--:R-:W-:-:S07]  /*7630*/  FMNMX.FTZ R5, R155, R154, !PT ;  /* 0x0000009a9b057209 */ /* 0x008fce0007810000 */
[----:B------:R-:W3:Y:S01]  /*7640*/  MUFU.TANH R158, R158 ;  /* 0x0000009e009e7308 */ /* 0x000ee20000002400 */
[----:B----4-:R-:W-:-:S07]  /*7650*/  FMNMX.FTZ R154, R156, R5, !PT ;  /* 0x000000059c9a7209 */ /* 0x010fce0007810000 */
        /* <DEDUP_REMOVED lines=9> */
[----:B---3--:R-:W-:Y:S01]  /*76f0*/  FMNMX.FTZ R5, R165, R154, !PT ;  /* 0x0000009aa5057209 */ /* 0x008fe20007810000 */
[C---:B------:R-:W-:Y:S01]  /*7700*/  FMUL.FTZ R154, R0.reuse, R163 ;  /* 0x000000a3009a7220 */ /* 0x040fe20000410000 */
[C---:B------:R-:W-:Y:S01]  /*7710*/  FMUL.FTZ R163, R0.reuse, R171 ;  /* 0x000000ab00a37220 */ /* 0x040fe20000410000 */
[----:B------:R-:W-:-:S04]  /*7720*/  FMUL.FTZ R171, R0, R179 ;  /* 0x000000b300ab7220 */ /* 0x000fc80000410000 */
        /* <DEDUP_REMOVED lines=9> */
[----:B-1----:R-:W-:Y:S01]  /*77c0*/  FMNMX.FTZ R5, R169, R160, !PT ;  /* 0x000000a0a9057209 */ /* 0x002fe20007810000 */
[C---:B------:R-:W-:Y:S01]  /*77d0*/  FMUL.FTZ R160, R0.reuse, R167 ;  /* 0x000000a700a07220 */ /* 0x040fe20000410000 */
[C---:B------:R-:W-:Y:S01]  /*77e0*/  FMUL.FTZ R167, R0.reuse, R175 ;  /* 0x000000af00a77220 */ /* 0x040fe20000410000 */
[----:B------:R-:W-:Y:S02]  /*77f0*/  FMUL.FTZ R175, R0, R183 ;  /* 0x000000b700af7220 */ /* 0x000fe40000410000 */
[----:B------:R-:W1:Y:S02]  /*7800*/  SHFL.BFLY PT, R180, R5, 0x2, 0x1f ;  /* 0x0c401f0005b47f89 */ /* 0x000e6400000e0000 */
[----:B------:R-:W5:Y:S08]  /*7810*/  MUFU.TANH R13, R13 ;  /* 0x0000000d000d7308 */ /* 0x000f700000002400 */
[----:B------:R-:W0:Y:S08]  /*7820*/  MUFU.TANH R14, R14 ;  /* 0x0000000e000e7308 */ /* 0x000e300000002400 */
[----:B------:R-:W2:Y:S01]  /*7830*/  MUFU.TANH R153, R153 ;  /* 0x0000009900997308 */ /* 0x000ea20000002400 */
[----:B-1----:R-:W-:-:S02]  /*7840*/  FMNMX.FTZ R180, R5, R180, !PT ;  /* 0x000000b405b47209 */ /* 0x002fc40007810000 */
[----:B---3--:R-:W-:-:S05]  /*7850*/  FMNMX.FTZ R5, R10, R11, !PT ;  /* 0x0000000b0a057209 */ /* 0x008fca0007810000 */
[----:B------:R-:W1:Y:S01]  /*7860*/  MUFU.TANH R154, R154 ;  /* 0x0000009a009a7308 */ /* 0x000e620000002400 */
[----:B------:R-:W3:Y:S01]  /*7870*/  SHFL.BFLY PT, R181, R180, 0x1, 0x1f ;  /* 0x0c201f00b4b57f89 */ /* 0x000ee200000e0000 */
[----:B----4-:R-:W-:-:S04]  /*7880*/  FMNMX.FTZ R174, R12, R5, !PT ;  /* 0x000000050cae7209 */ /* 0x010fc80007810000 */
[----:B-----5:R-:W-:Y:S02]  /*7890*/  FMNMX.FTZ R5, R13, R174, !PT ;  /* 0x000000ae0d057209 */ /* 0x020fe40007810000 */
[----:B------:R-:W4:Y:S01]  /*78a0*/  MUFU.TANH R159, R159 ;  /* 0x0000009f009f7308 */ /* 0x000f220000002400 */
[----:B------:R-:W-:Y:S01]  /*78b0*/  FMUL.FTZ R174, R0, R182 ;  /* 0x000000b600ae7220 */ /* 0x000fe20000410000 */
[----:B0-----:R-:W-:-:S04]  /*78c0*/  FMNMX.FTZ R178, R14, R5, !PT ;  /* 0x000000050eb27209 */ /* 0x001fc80007810000 */
[----:B--2---:R-:W-:Y:S02]  /*78d0*/  FMNMX.FTZ R177, R153, R178, !PT ;  /* 0x000000b299b17209 */ /* 0x004fe40007810000 */
[----:B------:R-:W0:Y:S02]  /*78e0*/  MUFU.TANH R160, R160 ;  /* 0x000000a000a07308 */ /* 0x000e240000002400 */
[----:B-1----:R-:W-:-:S06]  /*78f0*/  FMNMX.FTZ R178, R154, R177, !PT ;  /* 0x000000b19ab27209 */ /* 0x002fcc0007810000 */
[----:B------:R-:W1:Y:S01]  /*7900*/  MUFU.TANH R162, R162 ;  /* 0x000000a200a27308 */ /* 0x000e620000002400 */
[----:B----4-:R-:W-:Y:S01]  /*7910*/  FMNMX.FTZ R177, R159, R178, !PT ;  /* 0x000000b29fb17209 */ /* 0x010fe20007810000 */
[----:B------:R-:W-:Y:S01]  /*7920*/  IMAD.U32 R178, RZ, RZ, UR10 ;  /* 0x0000000affb27e24 */ /* 0x000fe2000f8e00ff */
[----:B---3--:R-:W-:-:S05]  /*7930*/  FMNMX.FTZ R5, R180, R181, !PT ;  /* 0x000000b5b4057209 */ /* 0x008fca0007810000 */
[----:B------:R-:W2:Y:S01]  /*7940*/  MUFU.TANH R163, R163 ;  /* 0x000000a300a37308 */ /* 0x000ea20000002400 */
[----:B0-----:R-:W-:Y:S01]  /*7950*/  FMNMX.FTZ R179, R160, R177, !PT ;  /* 0x000000b1a0b37209 */ /* 0x001fe20007810000 */
[----:B------:R-:W-:-:S01]  /*7960*/  FFMA.FTZ R177, R5, R178, -8 ;  /* 0xc100000005b17423 */ /* 0x000fc200000100b2 */
[----:B------:R-:W-:-:S03]  /*7970*/  FADD.FTZ R20, -R5, R20 ;  /* 0x0000001405147221 */ /* 0x000fc60000010100 */
[--C-:B------:R-:W-:Y:S01]  /*7980*/  FFMA.FTZ R180, R6, UR10, -R177.reuse ;  /* 0x0000000a06b47c23 */ /* 0x100fe200080108b1 */
[----:B------:R-:W-:-:S01]  /*7990*/  FFMA.FTZ R15, R15, UR10, -R177 ;  /* 0x0000000a0f0f7c23 */ /* 0x000fc200080108b1 */
[----:B------:R-:W0:Y:S01]  /*79a0*/  MUFU.TANH R166, R166 ;  /* 0x000000a600a67308 */ /* 0x000e220000002400 */
[----:B-1----:R-:W-:Y:S01]  /*79b0*/  FMNMX.FTZ R178, R162, R179, !PT ;  /* 0x000000b3a2b27209 */ /* 0x002fe20007810000 */
[--C-:B------:R-:W-:Y:S01]  /*79c0*/  FFMA.FTZ R21, R21, UR10, -R177.reuse ;  /* 0x0000000a15157c23 */ /* 0x100fe200080108b1 */
[----:B------:R-:W-:-:S01]  /*79d0*/  FFMA.FTZ R152, R152, UR10, -R177 ;  /* 0x0000000a98987c23 */ /* 0x000fc200080108b1 */
[--C-:B------:R-:W-:Y:S01]  /*79e0*/  FFMA.FTZ R155, R155, UR10, -R177.reuse ;  /* 0x0000000a9b9b7c23 */ /* 0x100fe200080108b1 */
[----:B------:R-:W-:-:S01]  /*79f0*/  FFMA.FTZ R156, R156, UR10, -R177 ;  /* 0x0000000a9c9c7c23 */ /* 0x000fc200080108b1 */
[--C-:B------:R-:W-:Y:S01]  /*7a00*/  FFMA.FTZ R157, R157, UR10, -R177.reuse ;  /* 0x0000000a9d9d7c23 */ /* 0x100fe200080108b1 */
[----:B------:R-:W-:-:S01]  /*7a10*/  FFMA.FTZ R165, R165, UR10, -R177 ;  /* 0x0000000aa5a57c23 */ /* 0x000fc200080108b1 */
[----:B------:R-:W1:Y:S01]  /*7a20*/  MUFU.TANH R167, R167 ;  /* 0x000000a700a77308 */ /* 0x000e620000002400 */
[----:B--2---:R-:W-:Y:S01]  /*7a30*/  FMNMX.FTZ R179, R163, R178, !PT ;  /* 0x000000b2a3b37209 */ /* 0x004fe20007810000 */
[--C-:B------:R-:W-:Y:S01]  /*7a40*/  FFMA.FTZ R168, R168, UR10, -R177.reuse ;  /* 0x0000000aa8a87c23 */ /* 0x100fe200080108b1 */
[----:B------:R-:W-:-:S01]  /*7a50*/  FFMA.FTZ R173, R173, UR10, -R177 ;  /* 0x0000000aadad7c23 */ /* 0x000fc200080108b1 */
[----:B------:R-:W-:-:S04]  /*7a60*/  FMUL.FTZ R20, R20, UR10 ;  /* 0x0000000a14147c20 */ /* 0x000fc80008410000 */
        /* <DEDUP_REMOVED lines=8> */
[----:B------:R0:W-:Y:S01]  /*7af0*/  MUFU.EX2 R178, R180 ;  /* 0x000000b400b27308 */ /* 0x0001e20000000800 */
[----:B-1----:R-:W-:-:S07]  /*7b00*/  FMNMX.FTZ R6, R174, R179, !PT ;  /* 0x000000b3ae067209 */ /* 0x002fce0007810000 */
[----:B------:R-:W1:Y:S01]  /*7b10*/  MUFU.EX2 R20, R20 ;  /* 0x0000001400147308 */ /* 0x000e620000000800 */
[----:B--2---:R-:W-:Y:S01]  /*7b20*/  FMNMX.FTZ R6, R175, R6, !PT ;  /* 0x00000006af067209 */ /* 0x004fe20007810000 */
[--C-:B0-----:R-:W-:Y:S01]  /*7b30*/  FFMA.FTZ R180, R158, UR10, -R177.reuse ;  /* 0x0000000a9eb47c23 */ /* 0x101fe200080108b1 */
[----:B------:R-:W-:-:S01]  /*7b40*/  FFMA.FTZ R158, R161, UR10, -R177 ;  /* 0x0000000aa19e7c23 */ /* 0x000fc200080108b1 */
[--C-:B------:R-:W-:Y:S01]  /*7b50*/  FFMA.FTZ R161, R164, UR10, -R177.reuse ;  /* 0x0000000aa4a17c23 */ /* 0x100fe200080108b1 */
[----:B------:R-:W-:-:S01]  /*7b60*/  FFMA.FTZ R164, R172, UR10, -R177 ;  /* 0x0000000aaca47c23 */ /* 0x000fc200080108b1 */
[----:B------:R-:W0:Y:S01]  /*7b70*/  SHFL.BFLY PT, R179, R6, 0x2, 0x1f ;  /* 0x0c401f0006b37f89 */ /* 0x000e2200000e0000 */
[----:B------:R-:W-:-:S01]  /*7b80*/  FFMA.FTZ R172, R176, UR10, -R177 ;  /* 0x0000000ab0ac7c23 */ /* 0x000fc200080108b1 */
[----:B------:R-:W-:Y:S01]  /*7b90*/  FFMA.FTZ R176, R169, UR10, -R177 ;  /* 0x0000000aa9b07c23 */ /* 0x000fe200080108b1 */
[----:B------:R-:W-:Y:S01]  /*7ba0*/  IMAD.U32 R177, RZ, RZ, UR10 ;  /* 0x0000000affb17e24 */ /* 0x000fe2000f8e00ff */
[----:B------:R-:W2:Y:S01]  /*7bb0*/  MUFU.EX2 R15, R15 ;  /* 0x0000000f000f7308 */ /* 0x000ea20000000800 */
[----:B-1----:R-:W-:-:S07]  /*7bc0*/  FMUL.FTZ R24, R24, R20 ;  /* 0x0000001418187220 */ /* 0x002fce0000410000 */
[----:B------:R-:W1:Y:S01]  /*7bd0*/  MUFU.EX2 R21, R21 ;  /* 0x0000001500157308 */ /* 0x000e620000000800 */
[-C--:B------:R-:W-:Y:S01]  /*7be0*/  FMUL.FTZ R25, R25, R20.reuse ;  /* 0x0000001419197220 */ /* 0x080fe20000410000 */
        /* <DEDUP_REMOVED lines=10> */
[----:B0-----:R-:W-:Y:S01]  /*7c90*/  FMNMX.FTZ R179, R6, R179, !PT ;  /* 0x000000b306b37209 */ /* 0x001fe20007810000 */
[-C--:B------:R-:W-:Y:S01]  /*7ca0*/  FMUL.FTZ R45, R45, R20.reuse ;  /* 0x000000142d2d7220 */ /* 0x080fe20000410000 */
[-C--:B------:R-:W-:Y:S01]  /*7cb0*/  FMUL.FTZ R48, R48, R20.reuse ;  /* 0x0000001430307220 */ /* 0x080fe20000410000 */
[-C--:B------:R-:W-:Y:S01]  /*7cc0*/  FMUL.FTZ R49, R49, R20.reuse ;  /* 0x0000001431317220 */ /* 0x080fe20000410000 */
[----:B------:R-:W-:Y:S01]  /*7cd0*/  MUFU.EX2 R155, R155 ;  /* 0x0000009b009b7308 */ /* 0x000fe20000000800 */
[----:B------:R-:W0:Y:S01]  /*7ce0*/  SHFL.BFLY PT, R6, R179, 0x1, 0x1f ;  /* 0x0c201f00b3067f89 */ /* 0x000e2200000e0000 */
        /* <DEDUP_REMOVED lines=21> */
[----:B------:R-:W-:Y:S01]  /*7e40*/  FMUL.FTZ R89, R89, R20 ;  /* 0x0000001459597220 */ /* 0x000fe20000410000 */
[----:B------:R-:W-:Y:S01]  /*7e50*/  MUFU.EX2 R180, R180 ;  /* 0x000000b400b47308 */ /* 0x000fe20000000800 */
[----:B0-----:R-:W-:Y:S01]  /*7e60*/  FMNMX.FTZ R6, R179, R6, !PT ;  /* 0x00000006b3067209 */ /* 0x001fe20007810000 */
[-C--:B------:R-:W-:Y:S01]  /*7e70*/  FMUL.FTZ R92, R92, R20.reuse ;  /* 0x000000145c5c7220 */ /* 0x080fe20000410000 */
[-C--:B------:R-:W-:Y:S01]  /*7e80*/  FMUL.FTZ R93, R93, R20.reuse ;  /* 0x000000145d5d7220 */ /* 0x080fe20000410000 */
[-C--:B------:R-:W-:Y:S01]  /*7e90*/  FMUL.FTZ R96, R96, R20.reuse ;  /* 0x0000001460607220 */ /* 0x080fe20000410000 */
[----:B------:R-:W-:Y:S01]  /*7ea0*/  FMUL.FTZ R97, R97, R20 ;  /* 0x0000001461617220 */ /* 0x000fe20000410000 */
[C---:B------:R-:W-:Y:S01]  /*7eb0*/  FADD.FTZ R169, -R6.reuse, R11 ;  /* 0x0000000b06a97221 */ /* 0x040fe20000010100 */
[----:B------:R-:W-:-:S01]  /*7ec0*/  FFMA.FTZ R177, R6, R177, -8 ;  /* 0xc100000006b17423 */ /* 0x000fc200000100b1 */
[----:B------:R3:W-:Y:S01]  /*7ed0*/  MUFU.EX2 R11, R176 ;  /* 0x000000b0000b7308 */ /* 0x0007e20000000800 */
        /* <DEDUP_REMOVED lines=11> */
[----:B--2---:R-:W-:Y:S01]  /*7f90*/  FFMA.FTZ R163, R20, R3, R15 ;  /* 0x0000000314a37223 */ /* 0x004fe2000001000f */
[----:B------:R-:W-:-:S01]  /*7fa0*/  FFMA.FTZ R153, R159, UR10, -R177 ;  /* 0x0000000a9f997c23 */ /* 0x000fc200080108b1 */
[--C-:B------:R-:W-:Y:S01]  /*7fb0*/  FFMA.FTZ R159, R162, UR10, -R177.reuse ;  /* 0x0000000aa29f7c23 */ /* 0x100fe200080108b1 */
[----:B------:R-:W-:-:S01]  /*7fc0*/  FFMA.FTZ R166, R166, UR10, -R177 ;  /* 0x0000000aa6a67c23 */ /* 0x000fc200080108b1 */
[----:B------:R-:W0:Y:S01]  /*7fd0*/  MUFU.EX2 R10, R10 ;  /* 0x0000000a000a7308 */ /* 0x000e220000000800 */
[----:B------:R-:W-:-:S01]  /*7fe0*/  FADD.FTZ R162, R178, R163 ;  /* 0x000000a3b2a27221 */ /* 0x000fc20000010000 */
[--C-:B------:R-:W-:Y:S01]  /*7ff0*/  FFMA.FTZ R167, R167, UR10, -R177.reuse ;  /* 0x0000000aa7a77c23 */ /* 0x100fe200080108b1 */
[----:B------:R-:W-:-:S01]  /*8000*/  FFMA.FTZ R171, R171, UR10, -R177 ;  /* 0x0000000aabab7c23 */ /* 0x000fc200080108b1 */
[----:B------:R-:W-:Y:S01]  /*8010*/  FFMA.FTZ R174, R174, UR10, -R177 ;  /* 0x0000000aaeae7c23 */ /* 0x000fe200080108b1 */
[----:B-1----:R-:W-:-:S01]  /*8020*/  FADD.FTZ R183, R21, R162 ;  /* 0x000000a215b77221 */ /* 0x002fc20000010000 */
[----:B------:R-:W-:Y:S01]  /*8030*/  FFMA.FTZ R175, R175, UR10, -R177 ;  /* 0x0000000aafaf7c23 */ /* 0x000fe200080108b1 */
        /* <DEDUP_REMOVED lines=9> */
[----:B------:R-:W2:Y:S01]  /*80d0*/  MUFU.EX2 R12, R12 ;  /* 0x0000000c000c7308 */ /* 0x000ea20000000800 */
[----:B0-----:R-:W-:-:S01]  /*80e0*/  FFMA.FTZ R4, R169, R4, R10 ;  /* 0x00000004a9047223 */ /* 0x001fc2000001000a */
        /* <DEDUP_REMOVED lines=24> */
[----:B------:R-:W-:Y:S01]  /*8270*/  FFMA.FTZ R162, R170, UR10, -R177 ;  /* 0x0000000aaaa27c23 */ /* 0x000fe200080108b1 */
[----:B------:R-:W-:Y:S01]  /*8280*/  F2FP.SATFINITE.E4M3.F32.PACK_AB_MERGE_C R181, R181, R12, RZ ;  /* 0x0000000cb5b5723e */ /* 0x000fe200048070ff */
[----:B------:R-:W-:Y:S01]  /*8290*/  FMUL.FTZ R149, R149, R20 ;  /* 0x0000001495957220 */ /* 0x000fe20000410000 */
        /* <DEDUP_REMOVED lines=11> */
[----:B------:R-:W-:Y:S01]  /*8350*/  MUFU.EX2 R154, R154 ;  /* 0x0000009a009a7308 */ /* 0x000fe20000000800 */
[----:B--2---:R-:W-:-:S01]  /*8360*/  FADD.FTZ R170, R14, R183 ;  /* 0x000000b70eaa7221 */ /* 0x004fc20000010000 */
        /* <DEDUP_REMOVED lines=22> */
[----:B------:R2:W-:Y:S01]  /*84d0*/  MUFU.EX2 R3, R166 ;  /* 0x000000a600037308 */ /* 0x0005e20000000800 */
        /* <DEDUP_REMOVED lines=8> */
[----:B--2---:R-:W-:-:S01]  /*8560*/  FADD.FTZ R166, R156, R163 ;  /* 0x000000a39ca67221 */ /* 0x004fc20000010000 */
[-C--:B------:R-:W-:Y:S01]  /*8570*/  FMUL.FTZ R98, R98, R169.reuse ;  /* 0x000000a962627220 */ /* 0x080fe20000410000 */
[-C--:B------:R-:W-:Y:S01]  /*8580*/  FMUL.FTZ R99, R99, R169.reuse ;  /* 0x000000a963637220 */ /* 0x080fe20000410000 */
[----:B------:R-:W-:Y:S01]  /*8590*/  FMUL.FTZ R102, R102, R169 ;  /* 0x000000a966667220 */ /* 0x000fe20000410000 */
[----:B------:R-:W-:-:S01]  /*85a0*/  FADD.FTZ R163, R157, R166 ;  /* 0x000000a69da37221 */ /* 0x000fc20000010000 */
[C---:B------:R-:W-:Y:S01]  /*85b0*/  F2FP.SATFINITE.E4M3.F32.PACK_AB_MERGE_C R157, R180.reuse, R157, RZ ;  /* 0x0000009db49d723e */ /* 0x040fe200048070ff */
[----:B------:R-:W-:Y:S01]  /*85c0*/  FMUL.FTZ R103, R103, R169 ;  /* 0x000000a967677220 */ /* 0x000fe20000410000 */
[----:B------:R-:W2:Y:S01]  /*85d0*/  MUFU.EX2 R160, R160 ;  /* 0x000000a000a07308 */ /* 0x000ea20000000800 */
[----:B------:R-:W-:-:S01]  /*85e0*/  FADD.FTZ R163, R180, R163 ;  /* 0x000000a3b4a37221 */ /* 0x000fc20000010000 */
[-C--:B------:R-:W-:Y:S01]  /*85f0*/  FMUL.FTZ R106, R106, R169.reuse ;  /* 0x000000a96a6a7220 */ /* 0x080fe20000410000 */
[-C--:B------:R-:W-:Y:S01]  /*8600*/  FMUL.FTZ R107, R107, R169.reuse ;  /* 0x000000a96b6b7220 */ /* 0x080fe20000410000 */
[-C--:B------:R-:W-:Y:S01]  /*8610*/  FMUL.FTZ R110, R110, R169.reuse ;  /* 0x000000a96e6e7220 */ /* 0x080fe20000410000 */
[-C--:B------:R-:W-:Y:S01]  /*8620*/  FMUL.FTZ R111, R111, R169.reuse ;  /* 0x000000a96f6f7220 */ /* 0x080fe20000410000 */
[-C--:B------:R-:W-:Y:S01]  /*8630*/  FMUL.FTZ R114, R114, R169.reuse ;  /* 0x000000a972727220 */ /* 0x080fe20000410000 */
[-C--:B------:R-:W-:Y:S01]  /*8640*/  FMUL.FTZ R115, R115, R169.reuse ;  /* 0x000000a973737220 */ /* 0x080fe20000410000 */
[----:B------:R-:W4:Y:S01]  /*8650*/  MUFU.EX2 R165, R165 ;  /* 0x000000a500a57308 */ /* 0x000f220000000800 */
        /* <DEDUP_REMOVED lines=15> */
[----:B------:R-:W5:Y:S01]  /*8750*/  MUFU.EX2 R168, R168 ;  /* 0x000000a800a87308 */ /* 0x000f620000000800 */
[----:B0-----:R-:W-:-:S01]  /*8760*/  FADD.FTZ R167, R153, R170 ;  /* 0x000000aa99a77221 */ /* 0x001fc20000010000 */
[----:B-1----:R-:W-:Y:S01]  /*8770*/  FADD.FTZ R170, R158, R163 ;  /* 0x000000a39eaa7221 */ /* 0x002fe20000010000 */
[-C--:B------:R-:W-:Y:S01]  /*8780*/  FMUL.FTZ R146, R146, R169.reuse ;  /* 0x000000a992927220 */ /* 0x080fe20000410000 */
[----:B------:R-:W-:Y:S01]  /*8790*/  FMUL.FTZ R147, R147, R169 ;  /* 0x000000a993937220 */ /* 0x000fe20000410000 */
[----:B------:R-:W-:-:S01]  /*87a0*/  FADD.FTZ R166, R154, R167 ;  /* 0x000000a79aa67221 */ /* 0x000fc20000010000 */
[----:B---3--:R-:W-:Y:S01]  /*87b0*/  FADD.FTZ R170, R161, R170 ;  /* 0x000000aaa1aa7221 */ /* 0x008fe20000010000 */
[----:B------:R-:W-:Y:S01]  /*87c0*/  FMUL.FTZ R150, R150, R169 ;  /* 0x000000a996967220 */ /* 0x000fe20000410000 */
[----:B------:R-:W0:Y:S01]  /*87d0*/  MUFU.EX2 R164, R164 ;  /* 0x000000a400a47308 */ /* 0x000e220000000800 */
[----:B------:R-:W-:-:S01]  /*87e0*/  FADD.FTZ R163, R159, R166 ;  /* 0x000000a69fa37221 */ /* 0x000fc20000010000 */
[----:B------:R-:W-:-:S03]  /*87f0*/  FMUL.FTZ R151, R151, R169 ;  /* 0x000000a997977220 */ /* 0x000fc60000410000 */
[----:B--2---:R-:W-:Y:S01]  /*8800*/  FADD.FTZ R166, R160, R163 ;  /* 0x000000a3a0a67221 */ /* 0x004fe20000010000 */
[----:B----4-:R-:W-:-:S02]  /*8810*/  FADD.FTZ R163, R165, R170 ;  /* 0x000000aaa5a37221 */ /* 0x010fc40000010000 */
[----:B------:R-:W1:Y:S01]  /*8820*/  MUFU.EX2 R162, R162 ;  /* 0x000000a200a27308 */ /* 0x000e620000000800 */
[----:B------:R-:W-:-:S01]  /*8830*/  FADD.FTZ R167, R3, R166 ;  /* 0x000000a603a77221 */ /* 0x000fc20000010000 */
[----:B-----5:R-:W-:Y:S01]  /*8840*/  FADD.FTZ R163, R168, R163 ;  /* 0x000000a3a8a37221 */ /* 0x020fe20000010000 */
[----:B------:R-:W-:Y:S02]  /*8850*/  F2FP.SATFINITE.E4M3.F32.PACK_AB_MERGE_C R166, R152, R21, RZ ;  /* 0x0000001598a6723e */ /* 0x000fe400048070ff */
[----:B------:R-:W-:Y:S01]  /*8860*/  FADD.FTZ R167, R4, R167 ;  /* 0x000000a704a77221 */ /* 0x000fe20000010000 */
[----:B------:R-:W-:Y:S02]  /*8870*/  F2FP.SATFINITE.E4M3.F32.PACK_AB_MERGE_C R165, R168, R165, RZ ;  /* 0x000000a5a8a5723e */ /* 0x000fe400048070ff */
[----:B------:R-:W2:Y:S01]  /*8880*/  MUFU.EX2 R173, R173 ;  /* 0x000000ad00ad7308 */ /* 0x000ea20000000800 */
[----:B0-----:R-:W-:-:S01]  /*8890*/  FADD.FTZ R12, R164, R163 ;  /* 0x000000a3a40c7221 */ /* 0x001fc20000010000 */
[----:B------:R-:W-:-:S02]  /*88a0*/  F2FP.SATFINITE.E4M3.F32.PACK_AB_MERGE_C R163, R154, R153, RZ ;  /* 0x000000999aa3723e */ /* 0x000fc400048070ff */
[----:B------:R-:W-:Y:S02]  /*88b0*/  F2FP.SATFINITE.E4M3.F32.PACK_AB_MERGE_C R154, R156, R155, R157 ;  /* 0x0000009b9c9a723e */ /* 0x000fe4000480709d */
[----:B------:R-:W-:Y:S02]  /*88c0*/  F2FP.SATFINITE.E4M3.F32.PACK_AB_MERGE_C R156, R161, R158, R165 ;  /* 0x0000009ea19c723e */ /* 0x000fe400048070a5 */
[----:B------:R-:W0:Y:S01]  /*88d0*/  MUFU.EX2 R171, R171 ;  /* 0x000000ab00ab7308 */ /* 0x000e220000000800 */
[----:B-1----:R-:W-:-:S01]  /*88e0*/  FADD.FTZ R152, R162, R167 ;  /* 0x000000a7a2987221 */ /* 0x002fc20000010000 */
[----:B------:R-:W-:Y:S02]  /*88f0*/  F2FP.SATFINITE.E4M3.F32.PACK_AB_MERGE_C R167, R4, R3, RZ ;  /* 0x0000000304a7723e */ /* 0x000fe400048070ff */
[----:B------:R-:W-:Y:S02]  /*8900*/  F2FP.SATFINITE.E4M3.F32.PACK_AB_MERGE_C R155, R14, R13, R163 ;  /* 0x0000000d0e9b723e */ /* 0x000fe400048070a3 */
[----:B------:R-:W-:-:S02]  /*8910*/  F2FP.SATFINITE.E4M3.F32.PACK_AB_MERGE_C R157, R160, R159, R167 ;  /* 0x0000009fa09d723e */ /* 0x000fc400048070a7 */
[----:B------:R-:W1:Y:S01]  /*8920*/  MUFU.EX2 R172, R172 ;  /* 0x000000ac00ac7308 */ /* 0x000e620000000800 */
[----:B--2---:R-:W-:-:S07]  /*8930*/  FADD.FTZ R21, R173, R12 ;  /* 0x0000000cad157221 */ /* 0x004fce0000010000 */
[----:B------:R-:W2:Y:S01]  /*8940*/  MUFU.EX2 R174, R174 ;  /* 0x000000ae00ae7308 */ /* 0x000ea20000000800 */
[----:B0-----:R-:W-:-:S01]  /*8950*/  FADD.FTZ R153, R171, R152 ;  /* 0x00000098ab997221 */ /* 0x001fc20000010000 */
[----:B------:R-:W-:-:S06]  /*8960*/  F2FP.SATFINITE.E4M3.F32.PACK_AB_MERGE_C R152, R178, R15, R166 ;  /* 0x0000000fb298723e */ /* 0x000fcc00048070a6 */
[----:B------:R-:W0:Y:S01]  /*8970*/  MUFU.EX2 R175, R175 ;  /* 0x000000af00af7308 */ /* 0x000e220000000800 */
[----:B-1----:R-:W-:-:S01]  /*8980*/  FADD.FTZ R4, R172, R21 ;  /* 0x00000015ac047221 */ /* 0x002fc20000010000 */
[----:B------:R-:W-:-:S03]  /*8990*/  F2FP.SATFINITE.E4M3.F32.PACK_AB_MERGE_C R172, R11, R172, RZ ;  /* 0x000000ac0bac723e */ /* 0x000fc600048070ff */
[----:B------:R-:W-:Y:S01]  /*89a0*/  FADD.FTZ R3, R11, R4 ;  /* 0x000000040b037221 */ /* 0x000fe20000010000 */
[----:B------:R-:W-:Y:S01]  /*89b0*/  F2FP.SATFINITE.E4M3.F32.PACK_AB_MERGE_C R158, R173, R164, R172 ;  /* 0x000000a4ad9e723e */ /* 0x000fe200048070ac */
[----:B--2---:R-:W-:Y:S01]  /*89c0*/  FADD.FTZ R12, R174, R153 ;  /* 0x00000099ae0c7221 */ /* 0x004fe20000010000 */
[----:B------:R-:W-:Y:S02]  /*89d0*/  F2FP.SATFINITE.E4M3.F32.PACK_AB_MERGE_C R153, R179, R10, R181 ;  /* 0x0000000ab399723e */ /* 0x000fe400048070b5 */
[C---:B0-----:R-:W-:Y:S01]  /*89e0*/  F2FP.SATFINITE.E4M3.F32.PACK_AB_MERGE_C R174, R175.reuse, R174, RZ ;  /* 0x000000aeafae723e */ /* 0x041fe200048070ff */
[----:B------:R-:W-:-:S03]  /*89f0*/  FADD.FTZ R4, R175, R12 ;  /* 0x0000000caf047221 */ /* 0x000fc60000010000 */
[----:B------:R-:W-:Y:S01]  /*8a00*/  F2FP.SATFINITE.E4M3.F32.PACK_AB_MERGE_C R159, R171, R162, R174 ;  /* 0x000000a2ab9f723e */ /* 0x000fe200048070ae */
[----:B------:R-:W-:Y:S06]  /*8a10*/  @P1 BRA `(.L_x_1191) ;  /* 0x0000000000041947 */ /* 0x000fec0003800000 */
[----:B------:R-:W-:Y:S01]  /*8a20*/  BPT.TRAP 0x1 ;  /* 0x000000040000795c */ /* 0x000fe20000300000 */
.L_x_1191:
[----:B------:R-:W-:Y:S01]  /*8a30*/  PLOP3.LUT P2, PT, PT, PT, UP0, 0x40, 0x0 ;  /* 0x000000000000781c */ /* 0x000fe20003f4e808 */
[----:B------:R0:W1:-:S12]  /*8a40*/  SYNCS.PHASECHK.TRANS64.TRYWAIT P1, [UR53+0x28450], R8 ;  /* 0x02845008ff0075a7 */ /* 0x0000580008020175 */
[----:B0-----:R-:W-:Y:S05]  /*8a50*/  @P2 BRA `(.L_x_1192) ;  /* 0x0000000000042947 */ /* 0x001fea0003800000 */
[----:B------:R-:W-:Y:S01]  /*8a60*/  BPT.TRAP 0x1 ;  /* 0x000000040000795c */ /* 0x000fe20000300000 */
.L_x_1192:
[----:B------:R-:W-:Y:S01]  /*8a70*/  VIADD R10, R195, 0x8 ;  /* 0x00000008c30a7836 */ /* 0x000fe20000000000 */
[----:B-1----:R-:W-:Y:S06]  /*8a80*/  @P1 BRA `(.L_x_1193) ;  /* 0x0000000000081947 */ /* 0x002fec0003800000 */
[----:B------:R-:W0:Y:S02]  /*8a90*/  SYNCS.PHASECHK.TRANS64.TRYWAIT P1, [UR53+0x28450], R8 ;  /* 0x02845008ff0075a7 */ /* 0x000e240008020175 */
[----:B0-----:R-:W-:Y:S05]  /*8aa0*/  @!P1 BRA `(.L_x_1194) ;  /* 0x000000b800cc9947 */ /* 0x001fea0003800000 */
.L_x_1193:
        /* <DEDUP_REMOVED lines=15> */
.L_x_1195:
[----:B------:R-:W-:Y:S01]  /*8ba0*/  UIADD3 UR53, UR53, 0x28460, URZ ;  /* 0x0002846035357890 */ /* 0x000fe2000fffe03f */
[----:B0-----:R-:W-:Y:S02]  /*8bb0*/  IMAD.MOV.U32 R11, RZ, RZ, R6 ;  /* 0x000000ffff0b7224 */ /* 0x001fe400078e0006 */
[----:B------:R-:W-:Y:S01]  /*8bc0*/  IMAD.MOV.U32 R20, RZ, RZ, R5 ;  /* 0x000000ffff147224 */ /* 0x000fe200078e0005 */
[----:B------:R-:W-:-:S09]  /*8bd0*/  UPRMT UR53, UR54, 0x654, UR53 ;  /* 0x0000065436357896 */ /* 0x000fd20008000035 */
[----:B------:R-:W-:Y:S01]  /*8be0*/  SYNCS.ARRIVE.TRANS64.RED.A1T0 RZ, [UR53], RZ ;  /* 0x000000ffffff79a7 */ /* 0x000fe20008100435 */
[----:B------:R-:W-:Y:S05]  /*8bf0*/  @P0 BRA `(.L_x_1196) ;  /* 0xffffffe000d00947 */ /* 0x000fea000383ffff */
.L_x_1185:
[----:B------:R-:W-:-:S13]  /*8c00*/  ISETP.GE.AND P0, PT, R9, UR41, PT ;  /* 0x0000002909007c0c */ /* 0x000fda000bf06270 */
[----:B------:R-:W-:Y:S05]  /*8c10*/  @!P0 BRA `(.L_x_1197) ;  /* 0x0000002800148947 */ /* 0x000fea0003800000 */
[----:B------:R-:W-:Y:S01]  /*8c20*/  IMAD.MOV.U32 R11, RZ, RZ, R6 ;  /* 0x000000ffff0b7224 */ /* 0x000fe200078e0006 */
[----:B------:R-:W-:Y:S01]  /*8c30*/  ULDC UR53, c[0x0][0x9e4] ;  /* 0x0002790000357ab9 */ /* 0x000fe20000000800 */
[----:B------:R-:W-:Y:S01]  /*8c40*/  IMAD.MOV.U32 R10, RZ, RZ, R5 ;  /* 0x000000ffff0a7224 */ /* 0x000fe200078e0005 */
[----:B------:R-:W-:Y:S01]  /*8c50*/  ULDC UR56, c[0x0][0x9dc] ;  /* 0x0002770000387ab9 */ /* 0x000fe20000000800 */
[----:B------:R-:W-:Y:S01]  /*8c60*/  ULDC UR55, c[0x0][0x288] ;  /* 0x0000a20000377ab9 */ /* 0x000fe20000000800 */
[----:B------:R-:W-:Y:S01]  /*8c70*/  ULDC UR52, c[0x0][0x988] ;  /* 0x0002620000347ab9 */ /* 0x000fe20000000800 */
[----:B------:R-:W-:-:S05]  /*8c80*/  ULDC UR54, c[0x0][0x9e0] ;  /* 0x0002780000367ab9 */ /* 0x000fca0000000800 */
.L_x_1216:
[----:B------:R-:W-:Y:S01]  /*8c90*/  UIADD3 UR42, UR42, 0x1, URZ ;  /* 0x000000012a2a7890 */ /* 0x000fe2000fffe03f */
[----:B------:R-:W-:-:S03]  /*8ca0*/  PLOP3.LUT P0, PT, PT, PT, UP0, 0x40, 0x0 ;  /* 0x000000000000781c */ /* 0x000fc60003f0e808 */
[----:B------:R-:W-:-:S04]  /*8cb0*/  UISETP.NE.AND UP1, UPT, UR42, 0x2, UPT ;  /* 0x000000022a00788c */ /* 0x000fc8000bf25270 */
[----:B------:R-:W-:Y:S02]  /*8cc0*/  USEL UR6, URZ, 0x1, UP1 ;  /* 0x000000013f067887 */ /* 0x000fe40008800000 */
[----:B------:R-:W-:Y:S02]  /*8cd0*/  USEL UR42, UR42, URZ, UP1 ;  /* 0x0000003f2a2a7287 */ /* 0x000fe40008800000 */
[----:B------:R-:W-:Y:S02]  /*8ce0*/  ULOP3.LUT UR43, UR43, UR6, URZ, 0x3c, !UPT ;  /* 0x000000062b2b7292 */ /* 0x000fe4000f8e3c3f */
[----:B------:R-:W-:Y:S10]  /*8cf0*/  @P0 BRA `(.L_x_1198) ;  /* 0x0000000000040947 */ /* 0x000ff40003800000 */
[----:B------:R-:W-:Y:S01]  /*8d00*/  BPT.TRAP 0x1 ;  /* 0x000000040000795c */ /* 0x000fe20000300000 */
.L_x_1198:
        /* <DEDUP_REMOVED lines=10> */
.L_x_1199:
[----:B-1----:R-:W-:Y:S05]  /*8db0*/  @P0 BRA `(.L_x_1200) ;  /* 0x0000000000080947 */ /* 0x002fea0003800000 */
[----:B------:R-:W1:Y:S02]  /*8dc0*/  SYNCS.PHASECHK.TRANS64.TRYWAIT P0, [UR57+0x28430], R8 ;  /* 0x02843008ff0075a7 */ /* 0x000e640008000179 */
[----:B-1----:R-:W-:Y:S05]  /*8dd0*/  @!P0 BRA `(.L_x_1201) ;  /* 0x000000b800188947 */ /* 0x002fea0003800000 */
.L_x_1200:
        /* <DEDUP_REMOVED lines=47> */
.L_x_1202:
[----:B------:R-:W-:Y:S01]  /*90d0*/  UISETP.NE.AND UP2, UPT, UR47, URZ, UPT ;  /* 0x0000003f2f00728c */ /* 0x000fe2000bf45270 */
[C---:B------:R-:W-:Y:S01]  /*90e0*/  FMUL.FTZ R195, R0.reuse, R153 ;  /* 0x0000009900c37220 */ /* 0x040fe20000410000 */
[C---:B------:R-:W-:Y:S01]  /*90f0*/  FMUL.FTZ R153, R0.reuse, R167 ;  /* 0x000000a700997220 */ /* 0x040fe20000410000 */
[C---:B------:R-:W-:Y:S01]  /*9100*/  FMUL.FTZ R167, R0.reuse, R172 ;  /* 0x000000ac00a77220 */ /* 0x040fe20000410000 */
[----:B------:R-:W-:Y:S01]  /*9110*/  FMUL.FTZ R13, R0, R155 ;  /* 0x0000009b000d7220 */ /* 0x000fe20000410000 */
[----:B------:R-:W-:Y:S01]  /*9120*/  VIADD R172, R18, UR37 ;  /* 0x0000002512ac7c36 */ /* 0x000fe20008000000 */
[----:B------:R-:W-:Y:S01]  /*9130*/  PLOP3.LUT P0, PT, PT, PT, UP2, 0x80, 0x0 ;  /* 0x000000000000781c */ /* 0x000fe20003f0f028 */
[C---:B------:R-:W-:Y:S01]  /*9140*/  FMUL.FTZ R155, R0.reuse, R171 ;  /* 0x000000ab009b7220 */ /* 0x040fe20000410000 */
[----:B------:R-:W-:Y:S01]  /*9150*/  PLOP3.LUT P1, PT, PT, PT, UP2, 0x80, 0x0 ;  /* 0x000000000000781c */ /* 0x000fe20003f2f028 */
[----:B------:R-:W3:Y:S01]  /*9160*/  LDC R171, c[0x0][0x2f0] ;  /* 0x0000bc00ffab7b82 */ /* 0x000ee20000000800 */
[C---:B------:R-:W-:Y:S01]  /*9170*/  FMUL.FTZ R12, R0.reuse, R154 ;  /* 0x0000009a000c7220 */ /* 0x040fe20000410000 */
[----:B------:R-:W-:Y:S01]  /*9180*/  @UP2 ULDC UR6, c[0x0][0x44c] ;  /* 0x0001130000062ab9 */ /* 0x000fe20000000800 */
[C---:B------:R-:W-:Y:S01]  /*9190*/  FMUL.FTZ R154, R0.reuse, R170 ;  /* 0x000000aa009a7220 */ /* 0x040fe20000410000 */
[----:B------:R-:W-:Y:S01]  /*91a0*/  FMUL.FTZ R197, R0, R157 ;  /* 0x0000009d00c57220 */ /* 0x000fe20000410000 */
[----:B------:R-:W-:-:S02]  /*91b0*/  IMAD.SHL.U32 R170, R9, 0x40, RZ ;  /* 0x0000004009aa7824 */ /* 0x000fc400078e00ff */
[C---:B------:R-:W-:Y:S01]  /*91c0*/  FMUL.FTZ R157, R0.reuse, R175 ;  /* 0x000000af009d7220 */ /* 0x040fe20000410000 */
[C---:B------:R-:W-:Y:S01]  /*91d0*/  FMUL.FTZ R21, R0.reuse, R163 ;  /* 0x000000a300157220 */ /* 0x040fe20000410000 */
[----:B------:R-:W-:Y:S01]  /*91e0*/  UISETP.NE.AND UP1, UPT, UR46, URZ, UPT ;  /* 0x0000003f2e00728c */ /* 0x000fe2000bf25270 */
[----:B------:R-:W-:Y:S01]  /*91f0*/  FMUL.FTZ R20, R0, R162 ;  /* 0x000000a200147220 */ /* 0x000fe20000410000 */
        /* <DEDUP_REMOVED lines=30> */
[----:B------:R-:W4:Y:S01]  /*93e0*/  MUFU.TANH R5, R5 ;  /* 0x0000000500057308 */ /* 0x000f220000002400 */
[----:B------:R-:W-:Y:S01]  /*93f0*/  SYNCS.ARRIVE.TRANS64.RED.A1T0 RZ, [UR6], RZ ;  /* 0x000000ffffff79a7 */ /* 0x000fe20008100406 */
[----:B---3--:R-:W-:Y:S01]  /*9400*/  IMAD R6, R171, UR39, R6 ;  /* 0x00000027ab067c24 */ /* 0x008fe2000f8e0206 */
[----:B------:R-:W-:-:S03]  /*9410*/  ULOP3.LUT UR6, URZ, UR56, URZ, 0x33, !UPT ;  /* 0x000000383f067292 */ /* 0x000fc6000f8e333f */
[----:B------:R-:W-:Y:S02]  /*9420*/  VIADD R6, R6, -UR55 ;  /* 0x8000003706067c36 */ /* 0x000fe40008000000 */
[----:B------:R-:W3:Y:S02]  /*9430*/  MUFU.TANH R195, R195 ;  /* 0x000000c300c37308 */ /* 0x000ee40000002400 */
[C---:B------:R-:W-:Y:S02]  /*9440*/  VIADD R176, R6.reuse, UR54 ;  /* 0x0000003606b07c36 */ /* 0x040fe40008000000 */
[----:B------:R-:W-:Y:S02]  /*9450*/  VIADD R180, R6, UR6 ;  /* 0x0000000606b47c36 */ /* 0x000fe40008000000 */
[----:B-1----:R-:W-:Y:S02]  /*9460*/  IMAD.IADD R173, R176, 0x1, R175 ;  /* 0x00000001b0ad7824 */ /* 0x002fe400078e02af */
[----:B------:R-:W1:Y:S01]  /*9470*/  MUFU.TANH R12, R12 ;  /* 0x0000000c000c7308 */ /* 0x000e620000002400 */
[----:B------:R-:W-:-:S07]  /*9480*/  IMAD.IADD R174, R175, 0x1, R180 ;  /* 0x00000001afae7824 */ /* 0x000fce00078e02b4 */
        /* <DEDUP_REMOVED lines=32> */
[----:B------:R-:W-:-:S05]  /*9690*/  VIADD R175, R6, -UR55 ;  /* 0x8000003706af7c36 */ /* 0x000fca0008000000 */
        /* <DEDUP_REMOVED lines=10> */
.L_x_1205:
[----:B------:R-:W-:-:S05]  /*9740*/  IMAD.U32 R182, RZ, RZ, UR53 ;  /* 0x00000035ffb67e24 */ /* 0x000fca000f8e00ff */
[----:B------:R-:W-:-:S13]  /*9750*/  ISETP.NE.AND P0, PT, R182, 0x1, PT ;  /* 0x00000001b600780c */ /* 0x000fda0003f05270 */
[----:B------:R-:W1:Y:S02]  /*9760*/  @P0 LDC.64 R6, c[0x0][0x9e8] ;  /* 0x00027a00ff060b82 */ /* 0x000e640000000a00 */
[----:B-1----:R-:W-:-:S05]  /*9770*/  @P0 IMAD.HI.U32 R6, R175, R6, RZ ;  /* 0x00000006af060227 */ /* 0x002fca00078e00ff */
[----:B------:R-:W-:-:S07]  /*9780*/  @P0 SHF.R.U32.HI R175, RZ, R7, R6 ;  /* 0x00000007ffaf0219 */ /* 0x000fce0000011606 */
.L_x_1206:
[----:B------:R-:W-:Y:S05]  /*9790*/  BSYNC B0 ;  /* 0x0000000000007941 */ /* 0x000fea0003800000 */
.L_x_1204:
[----:B------:R-:W-:-:S04]  /*97a0*/  IMAD R175, R175, R182, -R170 ;  /* 0x000000b6afaf7224 */ /* 0x000fc800078e0aaa */
[----:B------:R-:W-:-:S05]  /*97b0*/  IMAD R175, R16, -0x2, R175 ;  /* 0xfffffffe10af7824 */ /* 0x000fca00078e02af */
[----:B------:R-:W-:Y:S02]  /*97c0*/  VIADDMNMX R173, R175, R182, R173, PT ;  /* 0x000000b6afad7246 */ /* 0x000fe400038001ad */
[----:B------:R-:W-:-:S07]  /*97d0*/  VIMNMX R174, R174, R175, !PT ;  /* 0x000000afaeae7248 */ /* 0x000fce0007fe0100 */
.L_x_1203:
[----:B------:R-:W-:Y:S01]  /*97e0*/  ISETP.GT.AND P0, PT, R9, -0x1, PT ;  /* 0xffffffff0900780c */ /* 0x000fe20003f04270 */
[----:B------:R-:W1:Y:S01]  /*97f0*/  SHFL.IDX PT, R7, R172, 0x1, 0x1c1f ;  /* 0x003c1f00ac077f89 */ /* 0x000e6200000e0000 */
[----:B------:R-:W-:Y:S02]  /*9800*/  UISETP.NE.AND UP1, UPT, UR46, URZ, UPT ;  /* 0x0000003f2e00728c */ /* 0x000fe4000bf25270 */
[C---:B------:R-:W-:Y:S02]  /*9810*/  ISETP.GT.AND P5, PT, R174.reuse, RZ, P0 ;  /* 0x000000ffae00720c */ /* 0x040fe400007a4270 */
[C---:B------:R-:W-:Y:S02]  /*9820*/  ISETP.GT.AND P6, PT, R174.reuse, 0x1, P0 ;  /* 0x00000001ae00780c */ /* 0x040fe400007c4270 */
[C---:B------:R-:W-:Y:S02]  /*9830*/  ISETP.GT.AND P1, PT, R174.reuse, 0x8, P0 ;  /* 0x00000008ae00780c */ /* 0x040fe40000724270 */
[----:B------:R-:W-:-:S02]  /*9840*/  ISETP.GT.AND P4, PT, R174, 0x9, P0 ;  /* 0x00000009ae00780c */ /* 0x000fc40000784270 */
[C---:B------:R-:W-:Y:S02]  /*9850*/  ISETP.LT.OR P5, PT, R173.reuse, 0x1, P5 ;  /* 0x00000001ad00780c */ /* 0x040fe40002fa1670 */
[C---:B------:R-:W-:Y:S02]  /*9860*/  ISETP.LT.OR P6, PT, R173.reuse, 0x2, P6 ;  /* 0x00000002ad00780c */ /* 0x040fe400037c1670 */
[C---:B------:R-:W-:Y:S02]  /*9870*/  ISETP.LT.OR P1, PT, R173.reuse, 0x9, P1 ;  /* 0x00000009ad00780c */ /* 0x040fe40000f21670 */
[----:B------:R-:W-:Y:S02]  /*9880*/  ISETP.LT.OR P4, PT, R173, 0xa, P4 ;  /* 0x0000000aad00780c */ /* 0x000fe40002781670 */
[----:B------:R-:W-:Y:S02]  /*9890*/  ISETP.GT.AND P3, PT, R174, 0x10, P0 ;  /* 0x00000010ae00780c */ /* 0x000fe40000764270 */
[----:B------:R-:W-:-:S02]  /*98a0*/  FSEL R175, R5, -INF , !P5 ;  /* 0xff80000005af7808 */ /* 0x000fc40006800000 */
[----:B------:R-:W-:Y:S02]  /*98b0*/  FSEL R195, R195, -INF , !P6 ;  /* 0xff800000c3c37808 */ /* 0x000fe40007000000 */
[----:B0-----:R-:W-:Y:S02]  /*98c0*/  FSEL R196, R196, -INF , !P1 ;  /* 0xff800000c4c47808 */ /* 0x001fe40004800000 */
[----:B------:R-:W-:Y:S02]  /*98d0*/  FSEL R197, R197, -INF , !P4 ;  /* 0xff800000c5c57808 */ /* 0x000fe40006000000 */
[C---:B------:R-:W-:Y:S02]  /*98e0*/  ISETP.GT.AND P2, PT, R174.reuse, 0x11, P0 ;  /* 0x00000011ae00780c */ /* 0x040fe40000744270 */
[C---:B------:R-:W-:Y:S02]  /*98f0*/  ISETP.GT.AND P5, PT, R174.reuse, 0x18, P0 ;  /* 0x00000018ae00780c */ /* 0x040fe400007a4270 */
[----:B------:R-:W-:-:S02]  /*9900*/  ISETP.GT.AND P6, PT, R174, 0x19, P0 ;  /* 0x00000019ae00780c */ /* 0x000fc400007c4270 */
[C---:B------:R-:W-:Y:S02]  /*9910*/  ISETP.GT.AND P1, PT, R174.reuse, 0x20, P0 ;  /* 0x00000020ae00780c */ /* 0x040fe40000724270 */
[----:B------:R-:W-:Y:S02]  /*9920*/  ISETP.GT.AND P4, PT, R174, 0x21, P0 ;  /* 0x00000021ae00780c */ /* 0x000fe40000784270 */
[C---:B------:R-:W-:Y:S02]  /*9930*/  ISETP.LT.OR P3, PT, R173.reuse, 0x11, P3 ;  /* 0x00000011ad00780c */ /* 0x040fe40001f61670 */
[C---:B------:R-:W-:Y:S02]  /*9940*/  ISETP.LT.OR P2, PT, R173.reuse, 0x12, P2 ;  /* 0x00000012ad00780c */ /* 0x040fe40001741670 */
[C---:B------:R-:W-:Y:S02]  /*9950*/  ISETP.LT.OR P5, PT, R173.reuse, 0x19, P5 ;  /* 0x00000019ad00780c */ /* 0x040fe40002fa1670 */
[----:B------:R-:W-:-:S02]  /*9960*/  ISETP.LT.OR P6, PT, R173, 0x1a, P6 ;  /* 0x0000001aad00780c */ /* 0x000fc400037c1670 */
[C---:B------:R-:W-:Y:S02]  /*9970*/  ISETP.LT.OR P1, PT, R173.reuse, 0x21, P1 ;  /* 0x00000021ad00780c */ /* 0x040fe40000f21670 */
[----:B------:R-:W-:Y:S02]  /*9980*/  ISETP.LT.OR P4, PT, R173, 0x22, P4 ;  /* 0x00000022ad00780c */ /* 0x000fe40002781670 */
[----:B------:R-:W-:Y:S02]  /*9990*/  FSEL R198, R198, -INF , !P3 ;  /* 0xff800000c6c67808 */ /* 0x000fe40005800000 */
[----:B------:R-:W-:Y:S02]  /*99a0*/  ISETP.GT.AND P3, PT, R174, 0x28, P0 ;  /* 0x00000028ae00780c */ /* 0x000fe40000764270 */
[----:B------:R-:W-:Y:S02]  /*99b0*/  FSEL R199, R199, -INF , !P2 ;  /* 0xff800000c7c77808 */ /* 0x000fe40005000000 */
[----:B------:R-:W-:-:S02]  /*99c0*/  FSEL R162, R162, -INF , !P5 ;  /* 0xff800000a2a27808 */ /* 0x000fc40006800000 */
[----:B------:R-:W-:Y:S02]  /*99d0*/  FSEL R163, R163, -INF , !P6 ;  /* 0xff800000a3a37808 */ /* 0x000fe40007000000 */
[----:B------:R-:W-:Y:S02]  /*99e0*/  FSEL R164, R164, -INF , !P1 ;  /* 0xff800000a4a47808 */ /* 0x000fe40004800000 */
[----:B------:R-:W-:Y:S02]  /*99f0*/  FSEL R165, R165, -INF , !P4 ;  /* 0xff800000a5a57808 */ /* 0x000fe40006000000 */
[C---:B------:R-:W-:Y:S02]  /*9a00*/  ISETP.GT.AND P2, PT, R174.reuse, 0x29, P0 ;  /* 0x00000029ae00780c */ /* 0x040fe40000744270 */
[C---:B------:R-:W-:Y:S02]  /*9a10*/  ISETP.GT.AND P5, PT, R174.reuse, 0x30, P0 ;  /* 0x00000030ae00780c */ /* 0x040fe400007a4270 */
[----:B------:R-:W-:-:S02]  /*9a20*/  ISETP.GT.AND P6, PT, R174, 0x31, P0 ;  /* 0x00000031ae00780c */ /* 0x000fc400007c4270 */
[C---:B------:R-:W-:Y:S02]  /*9a30*/  ISETP.GT.AND P1, PT, R174.reuse, 0x38, P0 ;  /* 0x00000038ae00780c */ /* 0x040fe40000724270 */
[----:B------:R-:W-:Y:S01]  /*9a40*/  ISETP.GT.AND P4, PT, R174, 0x39, P0 ;  /* 0x00000039ae00780c */ /* 0x000fe20000784270 */
[--C-:B-1----:R-:W-:Y:S01]  /*9a50*/  IMAD.IADD R174, R176, 0x1, R7.reuse ;  /* 0x00000001b0ae7824 */ /* 0x102fe200078e0207 */
[C---:B------:R-:W-:Y:S01]  /*9a60*/  ISETP.LT.OR P3, PT, R173.reuse, 0x29, P3 ;  /* 0x00000029ad00780c */ /* 0x040fe20001f61670 */
[----:B------:R-:W-:Y:S01]  /*9a70*/  IMAD.IADD R176, R180, 0x1, R7 ;  /* 0x00000001b4b07824 */ /* 0x000fe200078e0207 */
[C---:B------:R-:W-:Y:S02]  /*9a80*/  ISETP.LT.OR P2, PT, R173.reuse, 0x2a, P2 ;  /* 0x0000002aad00780c */ /* 0x040fe40001741670 */
[C---:B------:R-:W-:Y:S02]  /*9a90*/  ISETP.LT.OR P5, PT, R173.reuse, 0x31, P5 ;  /* 0x00000031ad00780c */ /* 0x040fe40002fa1670 */
[----:B------:R-:W-:-:S02]  /*9aa0*/  ISETP.LT.OR P6, PT, R173, 0x32, P6 ;  /* 0x00000032ad00780c */ /* 0x000fc400037c1670 */
[C---:B------:R-:W-:Y:S02]  /*9ab0*/  ISETP.LT.OR P1, PT, R173.reuse, 0x39, P1 ;  /* 0x00000039ad00780c */ /* 0x040fe40000f21670 */
[----:B------:R-:W-:Y:S02]  /*9ac0*/  ISETP.LT.OR P4, PT, R173, 0x3a, P4 ;  /* 0x0000003aad00780c */ /* 0x000fe40002781670 */
[----:B------:R-:W-:Y:S02]  /*9ad0*/  FSEL R173, R167, -INF , !P3 ;  /* 0xff800000a7ad7808 */ /* 0x000fe40005800000 */
[----:B------:R-:W-:Y:S02]  /*9ae0*/  PLOP3.LUT P3, PT, PT, PT, UP1, 0x40, 0x0 ;  /* 0x000000000000781c */ /* 0x000fe40003f6e818 */
[----:B------:R-:W-:Y:S02]  /*9af0*/  FSEL R172, R166, -INF , !P2 ;  /* 0xff800000a6ac7808 */ /* 0x000fe40005000000 */
[----:B------:R-:W-:-:S02]  /*9b00*/  FSEL R168, R168, -INF , !P5 ;  /* 0xff800000a8a87808 */ /* 0x000fc40006800000 */
[----:B------:R-:W-:Y:S02]  /*9b10*/  FSEL R169, R169, -INF , !P6 ;  /* 0xff800000a9a97808 */ /* 0x000fe40007000000 */
[----:B------:R-:W-:Y:S02]  /*9b20*/  FSEL R167, R177, -INF , !P1 ;  /* 0xff800000b1a77808 */ /* 0x000fe40004800000 */
[----:B------:R-:W-:-:S03]  /*9b30*/  FSEL R166, R178, -INF , !P4 ;  /* 0xff800000b2a67808 */ /* 0x000fc60006000000 */
[----:B------:R-:W-:Y:S05]  /*9b40*/  @P3 BRA `(.L_x_1207) ;  /* 0x00000000005c3947 */ /* 0x000fea0003800000 */
        /* <DEDUP_REMOVED lines=13> */
.L_x_1209:
[----:B------:R-:W-:-:S05]  /*9c20*/  IMAD.U32 R5, RZ, RZ, UR53 ;  /* 0x00000035ff057e24 */ /* 0x000fca000f8e00ff */
[----:B------:R-:W-:-:S13]  /*9c30*/  ISETP.NE.AND P1, PT, R5, 0x1, PT ;  /* 0x000000010500780c */ /* 0x000fda0003f25270 */
[----:B------:R-:W0:Y:S02]  /*9c40*/  @P1 LDC.64 R6, c[0x0][0x9e8] ;  /* 0x00027a00ff061b82 */ /* 0x000e240000000a00 */
[----:B0-----:R-:W-:-:S05]  /*9c50*/  @P1 IMAD.HI.U32 R6, R171, R6, RZ ;  /* 0x00000006ab061227 */ /* 0x001fca00078e00ff */
[----:B------:R-:W-:-:S07]  /*9c60*/  @P1 SHF.R.U32.HI R171, RZ, R7, R6 ;  /* 0x00000007ffab1219 */ /* 0x000fce0000011606 */
.L_x_1210:
[----:B------:R-:W-:Y:S05]  /*9c70*/  BSYNC B0 ;  /* 0x0000000000007941 */ /* 0x000fea0003800000 */
.L_x_1208:
[----:B------:R-:W-:-:S04]  /*9c80*/  IMAD R171, R171, R5, -R170 ;  /* 0x00000005abab7224 */ /* 0x000fc800078e0aaa */
[----:B------:R-:W-:-:S05]  /*9c90*/  IMAD R171, R16, -0x2, R171 ;  /* 0xfffffffe10ab7824 */ /* 0x000fca00078e02ab */
[----:B------:R-:W-:Y:S02]  /*9ca0*/  VIADDMNMX R174, R171, R5, R174, PT ;  /* 0x00000005abae7246 */ /* 0x000fe400038001ae */
[----:B------:R-:W-:-:S07]  /*9cb0*/  VIMNMX R176, R176, R171, !PT ;  /* 0x000000abb0b07248 */ /* 0x000fce0007fe0100 */
.L_x_1207:
[----:B------:R-:W-:Y:S01]  /*9cc0*/  FMNMX.FTZ R6, R175, R10, !PT ;  /* 0x0000000aaf067209 */ /* 0x000fe20007810000 */
[----:B------:R-:W-:Y:S01]  /*9cd0*/  UMOV UR10, UR52 ;  /* 0x00000034000a7c82 */ /* 0x000fe20008000000 */
[C---:B------:R-:W-:Y:S02]  /*9ce0*/  ISETP.GT.AND P1, PT, R176.reuse, RZ, P0 ;  /* 0x000000ffb000720c */ /* 0x040fe40000724270 */
        /* <DEDUP_REMOVED lines=38> */
[----:B------:R-:W-:Y:S02]  /*9f50*/  ISETP.GT.AND P4, PT, R176, 0x20, P0 ;  /* 0x00000020b000780c */ /* 0x000fe40000784270 */
[----:B------:R-:W-:Y:S02]  /*9f60*/  FSEL R152, R152, -INF , !P2 ;  /* 0xff80000098987808 */ /* 0x000fe40005000000 */
[----:B------:R-:W-:-:S02]  /*9f70*/  ISETP.GT.AND P1, PT, R176, 0x21, P0 ;  /* 0x00000021b000780c */ /* 0x000fc40000724270 */
[C---:B------:R-:W-:Y:S02]  /*9f80*/  ISETP.LT.OR P4, PT, R174.reuse, 0x21, P4 ;  /* 0x00000021ae00780c */ /* 0x040fe40002781670 */
[----:B------:R-:W-:Y:S02]  /*9f90*/  ISETP.LT.OR P1, PT, R174, 0x22, P1 ;  /* 0x00000022ae00780c */ /* 0x000fe40000f21670 */
[----:B------:R-:W-:Y:S02]  /*9fa0*/  ISETP.GT.AND P5, PT, R176, 0x28, P0 ;  /* 0x00000028b000780c */ /* 0x000fe400007a4270 */
[----:B0-----:R-:W-:Y:S02]  /*9fb0*/  FMNMX.FTZ R7, R6, R5, !PT ;  /* 0x0000000506077209 */ /* 0x001fe40007810000 */
[----:B------:R-:W-:Y:S02]  /*9fc0*/  FMNMX.FTZ R6, R12, R11, !PT ;  /* 0x0000000b0c067209 */ /* 0x000fe40007810000 */
[----:B------:R-:W-:Y:S01]  /*9fd0*/  FSEL R154, R154, -INF , !P4 ;  /* 0xff8000009a9a7808 */ /* 0x000fe20006000000 */
[----:B------:R-:W0:Y:S01]  /*9fe0*/  SHFL.BFLY PT, R170, R7, 0x1, 0x1f ;  /* 0x0c201f0007aa7f89 */ /* 0x000e2200000e0000 */
[----:B------:R-:W-:-:S02]  /*9ff0*/  FSEL R155, R155, -INF , !P1 ;  /* 0xff8000009b9b7808 */ /* 0x000fc40004800000 */
[C---:B------:R-:W-:Y:S02]  /*a000*/  ISETP.GT.AND P6, PT, R176.reuse, 0x29, P0 ;  /* 0x00000029b000780c */ /* 0x040fe400007c4270 */
[C---:B------:R-:W-:Y:S02]  /*a010*/  ISETP.GT.AND P2, PT, R176.reuse, 0x30, P0 ;  /* 0x00000030b000780c */ /* 0x040fe40000744270 */
[C---:B------:R-:W-:Y:S02]  /*a020*/  ISETP.GT.AND P4, PT, R176.reuse, 0x31, P0 ;  /* 0x00000031b000780c */ /* 0x040fe40000784270 */
[C---:B------:R-:W-:Y:S02]  /*a030*/  ISETP.GT.AND P1, PT, R176.reuse, 0x38, P0 ;  /* 0x00000038b000780c */ /* 0x040fe40000724270 */
[----:B------:R-:W-:Y:S02]  /*a040*/  ISETP.GT.AND P0, PT, R176, 0x39, P0 ;  /* 0x00000039b000780c */ /* 0x000fe40000704270 */
[----:B------:R-:W-:-:S02]  /*a050*/  ISETP.LT.OR P5, PT, R174, 0x29, P5 ;  /* 0x00000029ae00780c */ /* 0x000fc40002fa1670 */
[----:B------:R-:W-:Y:S02]  /*a060*/  ISETP.LT.OR P6, PT, R174, 0x2a, P6 ;  /* 0x0000002aae00780c */ /* 0x000fe400037c1670 */
[----:B------:R-:W-:Y:S02]  /*a070*/  FSEL R156, R156, -INF , !P5 ;  /* 0xff8000009c9c7808 */ /* 0x000fe40006800000 */
[C---:B------:R-:W-:Y:S02]  /*a080*/  ISETP.LT.OR P2, PT, R174.reuse, 0x31, P2 ;  /* 0x00000031ae00780c */ /* 0x040fe40001741670 */
[----:B------:R-:W-:Y:S02]  /*a090*/  FSEL R157, R157, -INF , !P6 ;  /* 0xff8000009d9d7808 */ /* 0x000fe40007000000 */
        /* <DEDUP_REMOVED lines=31> */
[----:B------:R-:W-:Y:S01]  /*a290*/  FSEL R171, R159, -INF , !P4 ;  /* 0xff8000009fab7808 */ /* 0x000fe20006000000 */
[--C-:B------:R-:W-:Y:S01]  /*a2a0*/  FFMA.FTZ R172, R172, UR10, -R6.reuse ;  /* 0x0000000aacac7c23 */ /* 0x100fe20008010806 */
[----:B0-----:R-:W-:Y:S01]  /*a2b0*/  FMNMX.FTZ R175, R157, R176, !PT ;  /* 0x000000b09daf7209 */ /* 0x001fe20007810000 */
[--C-:B------:R-:W-:Y:S01]  /*a2c0*/  FFMA.FTZ R168, R168, UR10, -R6.reuse ;  /* 0x0000000aa8a87c23 */ /* 0x100fe20008010806 */
[----:B------:R-:W-:-:S01]  /*a2d0*/  FFMA.FTZ R169, R169, UR10, -R6 ;  /* 0x0000000aa9a97c23 */ /* 0x000fc20008010806 */
[--C-:B------:R-:W-:Y:S01]  /*a2e0*/  FFMA.FTZ R167, R167, UR10, -R6.reuse ;  /* 0x0000000aa7a77c23 */ /* 0x100fe20008010806 */
[----:B------:R-:W-:Y:S01]  /*a2f0*/  FMNMX.FTZ R176, R158, R175, !PT ;  /* 0x000000af9eb07209 */ /* 0x000fe20007810000 */
[----:B------:R-:W-:Y:S01]  /*a300*/  FFMA.FTZ R180, R166, UR10, -R6 ;  /* 0x0000000aa6b47c23 */ /* 0x000fe20008010806 */
[----:B------:R-:W-:Y:S01]  /*a310*/  FSEL R173, R5, RZ, P3 ;  /* 0x000000ff05ad7208 */ /* 0x000fe20001800000 */
[----:B------:R-:W-:Y:S01]  /*a320*/  MUFU.EX2 R7, R7 ;  /* 0x0000000700077308 */ /* 0x000fe20000000800 */
[----:B------:R-:W-:-:S03]  /*a330*/  FMNMX.FTZ R175, R171, R176, !PT ;  /* 0x000000b0abaf7209 */ /* 0x000fc60007810000 */
[----:B------:R-:W-:Y:S01]  /*a340*/  FADD.FTZ R173, -R173, R10 ;  /* 0x0000000aadad7221 */ /* 0x000fe20000010100 */
[----:B------:R-:W-:Y:S01]  /*a350*/  FMNMX.FTZ R176, R160, R175, !PT ;  /* 0x000000afa0b07209 */ /* 0x000fe20007810000 */
[--C-:B------:R-:W-:Y:S02]  /*a360*/  FFMA.FTZ R175, R198, UR10, -R6.reuse ;  /* 0x0000000ac6af7c23 */ /* 0x100fe40008010806 */
[----:B------:R-:W-:Y:S01]  /*a370*/  FMUL.FTZ R173, R173, UR10 ;  /* 0x0000000aadad7c20 */ /* 0x000fe20008410000 */
[----:B------:R-:W-:Y:S01]  /*a380*/  FMNMX.FTZ R178, R161, R176, !PT ;  /* 0x000000b0a1b27209 */ /* 0x000fe20007810000 */
[----:B------:R-:W-:-:S01]  /*a390*/  FFMA.FTZ R176, R199, UR10, -R6 ;  /* 0x0000000ac7b07c23 */ /* 0x000fc20008010806 */
[----:B------:R-:W-:Y:S03]  /*a3a0*/  MUFU.EX2 R159, R196 ;  /* 0x000000c4009f7308 */ /* 0x000fe60000000800 */
[----:B------:R-:W0:Y:S05]  /*a3b0*/  SHFL.BFLY PT, R179, R178, 0x2, 0x1f ;  /* 0x0c401f00b2b37f89 */ /* 0x000e2a00000e0000 */
[----:B------:R-:W1:Y:S08]  /*a3c0*/  MUFU.EX2 R173, R173 ;  /* 0x000000ad00ad7308 */ /* 0x000e700000000800 */
[----:B------:R-:W-:Y:S08]  /*a3d0*/  MUFU.EX2 R174, R174 ;  /* 0x000000ae00ae7308 */ /* 0x000ff00000000800 */
[----:B------:R-:W-:Y:S01]  /*a3e0*/  MUFU.EX2 R175, R175 ;  /* 0x000000af00af7308 */ /* 0x000fe20000000800 */
[-C--:B-1----:R-:W-:Y:S01]  /*a3f0*/  FMUL.FTZ R24, R24, R173.reuse ;  /* 0x000000ad18187220 */ /* 0x082fe20000410000 */
[----:B------:R-:W-:Y:S01]  /*a400*/  FMUL.FTZ R25, R25, R173 ;  /* 0x000000ad19197220 */ /* 0x000fe20000410000 */
[----:B0-----:R-:W-:Y:S01]  /*a410*/  FMNMX.FTZ R179, R178, R179, !PT ;  /* 0x000000b3b2b37209 */ /* 0x001fe20007810000 */
[-C--:B------:R-:W-:Y:S01]  /*a420*/  FMUL.FTZ R28, R28, R173.reuse ;  /* 0x000000ad1c1c7220 */ /* 0x080fe20000410000 */
[-C--:B------:R-:W-:Y:S01]  /*a430*/  FMUL.FTZ R29, R29, R173.reuse ;  /* 0x000000ad1d1d7220 */ /* 0x080fe20000410000 */
[-C--:B------:R-:W-:Y:S01]  /*a440*/  FMUL.FTZ R32, R32, R173.reuse ;  /* 0x000000ad20207220 */ /* 0x080fe20000410000 */
[-C--:B------:R-:W-:Y:S01]  /*a450*/  FMUL.FTZ R33, R33, R173.reuse ;  /* 0x000000ad21217220 */ /* 0x080fe20000410000 */
[----:B------:R-:W0:Y:S01]  /*a460*/  SHFL.BFLY PT, R178, R179, 0x1, 0x1f ;  /* 0x0c201f00b3b27f89 */ /* 0x000e2200000e0000 */
[----:B------:R1:W-:Y:S01]  /*a470*/  MUFU.EX2 R10, R180 ;  /* 0x000000b4000a7308 */ /* 0x0003e20000000800 */
        /* <DEDUP_REMOVED lines=40> */
[----:B------:R-:W-:-:S01]  /*a700*/  FFMA.FTZ R20, R21, UR10, -R166 ;  /* 0x0000000a15147c23 */ /* 0x000fc200080108a6 */
[--C-:B------:R-:W-:Y:S01]  /*a710*/  FFMA.FTZ R21, R152, UR10, -R166.reuse ;  /* 0x0000000a98157c23 */ /* 0x100fe200080108a6 */
[----:B------:R-:W-:Y:S01]  /*a720*/  FSEL R152, R6, RZ, P0 ;  /* 0x000000ff06987208 */ /* 0x000fe20000000000 */
[----:B------:R-:W-:Y:S01]  /*a730*/  MUFU.EX2 R179, R179 ;  /* 0x000000b300b37308 */ /* 0x000fe20000000800 */
[----:B------:R-:W-:-:S01]  /*a740*/  FFMA.FTZ R14, R14, UR10, -R166 ;  /* 0x0000000a0e0e7c23 */ /* 0x000fc200080108a6 */
[--C-:B------:R-:W-:Y:S01]  /*a750*/  FFMA.FTZ R15, R15, UR10, -R166.reuse ;  /* 0x0000000a0f0f7c23 */ /* 0x100fe200080108a6 */
[----:B-1----:R-:W-:-:S01]  /*a760*/  FFMA.FTZ R180, R155, UR10, -R166 ;  /* 0x0000000a9bb47c23 */ /* 0x002fc200080108a6 */
[----:B------:R-:W-:Y:S01]  /*a770*/  FADD.FTZ R11, -R152, R11 ;  /* 0x0000000b980b7221 */ /* 0x000fe20000010100 */
[----:B------:R-:W-:-:S01]  /*a780*/  FFMA.FTZ R153, R153, UR10, -R166 ;  /* 0x0000000a99997c23 */ /* 0x000fc200080108a6 */
[--C-:B------:R-:W-:Y:S01]  /*a790*/  FFMA.FTZ R156, R156, UR10, -R166.reuse ;  /* 0x0000000a9c9c7c23 */ /* 0x100fe200080108a6 */
[----:B------:R-:W-:-:S01]  /*a7a0*/  FFMA.FTZ R157, R157, UR10, -R166 ;  /* 0x0000000a9d9d7c23 */ /* 0x000fc200080108a6 */
[----:B------:R-:W-:Y:S01]  /*a7b0*/  FMUL.FTZ R178, R11, UR10 ;  /* 0x0000000a0bb27c20 */ /* 0x000fe20008410000 */
[----:B------:R-:W-:Y:S01]  /*a7c0*/  MUFU.EX2 R12, R12 ;  /* 0x0000000c000c7308 */ /* 0x000fe20000000800 */
[----:B------:R-:W-:-:S01]  /*a7d0*/  FFMA.FTZ R11, R154, UR10, -R166 ;  /* 0x0000000a9a0b7c23 */ /* 0x000fc200080108a6 */
[----:B------:R-:W-:Y:S01]  /*a7e0*/  FFMA.FTZ R154, R173, R3, R170 ;  /* 0x00000003ad9a7223 */ /* 0x000fe200000100aa */
[----:B------:R-:W-:-:S01]  /*a7f0*/  FFMA.FTZ R181, R158, UR10, -R166 ;  /* 0x0000000a9eb57c23 */ /* 0x000fc200080108a6 */
[--C-:B------:R-:W-:Y:S01]  /*a800*/  FFMA.FTZ R171, R171, UR10, -R166.reuse ;  /* 0x0000000aabab7c23 */ /* 0x100fe200080108a6 */
[----:B------:R-:W-:-:S01]  /*a810*/  FFMA.FTZ R160, R160, UR10, -R166 ;  /* 0x0000000aa0a07c23 */ /* 0x000fc200080108a6 */
[----:B------:R-:W-:Y:S01]  /*a820*/  FADD.FTZ R154, R7, R154 ;  /* 0x0000009a079a7221 */ /* 0x000fe20000010000 */
[----:B------:R-:W-:-:S01]  /*a830*/  FFMA.FTZ R161, R161, UR10, -R166 ;  /* 0x0000000aa1a17c23 */ /* 0x000fc200080108a6 */
[----:B------:R-:W0:Y:S01]  /*a840*/  MUFU.EX2 R178, R178 ;  /* 0x000000b200b27308 */ /* 0x000e220000000800 */
[----:B------:R-:W-:Y:S01]  /*a850*/  PLOP3.LUT P0, PT, PT, PT, UP0, 0x40, 0x0 ;  /* 0x000000000000781c */ /* 0x000fe20003f0e808 */
        /* <DEDUP_REMOVED lines=16> */
[-C--:B------:R-:W-:Y:S01]  /*a960*/  FMUL.FTZ R117, R117, R173.reuse ;  /* 0x000000ad75757220 */ /* 0x080fe20000410000 */
[-C--:B------:R-:W-:Y:S01]  /*a970*/  FMUL.FTZ R120, R120, R173.reuse ;  /* 0x000000ad78787220 */ /* 0x080fe20000410000 */
[----:B------:R-:W-:Y:S01]  /*a980*/  FMUL.FTZ R121, R121, R173 ;  /* 0x000000ad79797220 */ /* 0x000fe20000410000 */
[----:B------:R-:W-:-:S01]  /*a990*/  FADD.FTZ R155, R12, R155 ;  /* 0x0000009b0c9b7221 */ /* 0x000fc20000010000 */
[-C--:B------:R-:W-:Y:S01]  /*a9a0*/  FMUL.FTZ R124, R124, R173.reuse ;  /* 0x000000ad7c7c7220 */ /* 0x080fe20000410000 */
[-C--:B------:R-:W-:Y:S01]  /*a9b0*/  FMUL.FTZ R125, R125, R173.reuse ;  /* 0x000000ad7d7d7220 */ /* 0x080fe20000410000 */
        /* <DEDUP_REMOVED lines=13> */
[----:B------:R-:W-:Y:S01]  /*aa90*/  FMUL.FTZ R149, R149, R173 ;  /* 0x000000ad95957220 */ /* 0x000fe20000410000 */
        /* <DEDUP_REMOVED lines=10> */
[----:B------:R-:W2:Y:S01]  /*ab40*/  MUFU.EX2 R21, R21 ;  /* 0x0000001500157308 */ /* 0x000ea20000000800 */
[----:B-----5:R-:W-:-:S01]  /*ab50*/  FADD.FTZ R153, R159, R154 ;  /* 0x0000009a9f997221 */ /* 0x020fc20000010000 */
[----:B-1----:R-:W-:Y:S01]  /*ab60*/  FADD.FTZ R154, R14, R155 ;  /* 0x0000009b0e9a7221 */ /* 0x002fe20000010000 */
[C---:B------:R-:W-:Y:S01]  /*ab70*/  F2FP.SATFINITE.E4M3.F32.PACK_AB_MERGE_C R159, R174.reuse, R159, RZ ;  /* 0x0000009fae9f723e */ /* 0x040fe200048070ff */
[----:B------:R-:W-:Y:S01]  /*ab80*/  FMUL.FTZ R43, R43, R178 ;  /* 0x000000b22b2b7220 */ /* 0x000fe20000410000 */
[----:B------:R-:W-:-:S01]  /*ab90*/  FADD.FTZ R182, R174, R153 ;  /* 0x00000099aeb67221 */ /* 0x000fc20000010000 */
[C---:B---3--:R-:W-:Y:S01]  /*aba0*/  FADD.FTZ R154, R15.reuse, R154 ;  /* 0x0000009a0f9a7221 */ /* 0x048fe20000010000 */
[----:B------:R-:W-:Y:S01]  /*abb0*/  F2FP.SATFINITE.E4M3.F32.PACK_AB_MERGE_C R14, R15, R14, RZ ;  /* 0x0000000e0f0e723e */ /* 0x000fe200048070ff */
[----:B------:R-:W1:Y:S01]  /*abc0*/  MUFU.EX2 R11, R11 ;  /* 0x0000000b000b7308 */ /* 0x000e620000000800 */
[----:B------:R-:W-:-:S01]  /*abd0*/  FADD.FTZ R153, R175, R182 ;  /* 0x000000b6af997221 */ /* 0x000fc20000010000 */
[----:B0-----:R-:W-:Y:S01]  /*abe0*/  FADD.FTZ R155, R13, R154 ;  /* 0x0000009a0d9b7221 */ /* 0x001fe20000010000 */
[-C--:B------:R-:W-:Y:S01]  /*abf0*/  FMUL.FTZ R46, R46, R178.reuse ;  /* 0x000000b22e2e7220 */ /* 0x080fe20000410000 */
[----:B------:R-:W-:Y:S01]  /*ac00*/  FMUL.FTZ R47, R47, R178 ;  /* 0x000000b22f2f7220 */ /* 0x000fe20000410000 */
[----:B------:R-:W-:-:S01]  /*ac10*/  FADD.FTZ R153, R176, R153 ;  /* 0x00000099b0997221 */ /* 0x000fc20000010000 */
[----:B----4-:R-:W-:Y:S01]  /*ac20*/  FADD.FTZ R154, R20, R155 ;  /* 0x0000009b149a7221 */ /* 0x010fe20000010000 */
        /* <DEDUP_REMOVED lines=25> */
[----:B------:R5:W4:Y:S01]  /*adc0*/  MUFU.EX2 R3, R156 ;  /* 0x0000009c00037308 */ /* 0x000b220000000800 */
[-C--:B------:R-:W-:Y:S01]  /*add0*/  FMUL.FTZ R94, R94, R178.reuse ;  /* 0x000000b25e5e7220 */ /* 0x080fe20000410000 */
[-C--:B------:R-:W-:Y:S01]  /*ade0*/  FMUL.FTZ R95, R95, R178.reuse ;  /* 0x000000b25f5f7220 */ /* 0x080fe20000410000 */
[-C--:B------:R-:W-:Y:S01]  /*adf0*/  FMUL.FTZ R98, R98, R178.reuse ;  /* 0x000000b262627220 */ /* 0x080fe20000410000 */
[-C--:B------:R-:W-:Y:S01]  /*ae00*/  FMUL.FTZ R99, R99, R178.reuse ;  /* 0x000000b263637220 */ /* 0x080fe20000410000 */
[-C--:B------:R-:W-:Y:S01]  /*ae10*/  FMUL.FTZ R102, R102, R178.reuse ;  /* 0x000000b266667220 */ /* 0x080fe20000410000 */
[-C--:B------:R-:W-:Y:S01]  /*ae20*/  FMUL.FTZ R103, R103, R178.reuse ;  /* 0x000000b267677220 */ /* 0x080fe20000410000 */
[----:B------:R-:W-:Y:S01]  /*ae30*/  FMUL.FTZ R106, R106, R178 ;  /* 0x000000b26a6a7220 */ /* 0x000fe20000410000 */
[----:B------:R-:W4:Y:S01]  /*ae40*/  MUFU.EX2 R172, R172 ;  /* 0x000000ac00ac7308 */ /* 0x000f220000000800 */
[----:B-----5:R-:W-:-:S01]  /*ae50*/  FADD.FTZ R156, R162, R153 ;  /* 0x00000099a29c7221 */ /* 0x020fc20000010000 */
[----:B--2---:R-:W-:Y:S01]  /*ae60*/  FADD.FTZ R153, R21, R154 ;  /* 0x0000009a15997221 */ /* 0x004fe20000010000 */
[----:B------:R-:W-:Y:S01]  /*ae70*/  F2FP.SATFINITE.E4M3.F32.PACK_AB_MERGE_C R162, R177, R162, RZ ;  /* 0x000000a2b1a2723e */ /* 0x000fe200048070ff */
[----:B------:R-:W-:Y:S01]  /*ae80*/  FMUL.FTZ R107, R107, R178 ;  /* 0x000000b26b6b7220 */ /* 0x000fe20000410000 */
[----:B------:R-:W-:-:S01]  /*ae90*/  FADD.FTZ R156, R177, R156 ;  /* 0x0000009cb19c7221 */ /* 0x000fc20000010000 */
[C---:B------:R-:W-:Y:S01]  /*aea0*/  FADD.FTZ R154, R152.reuse, R153 ;  /* 0x00000099989a7221 */ /* 0x040fe20000010000 */
[----:B------:R-:W-:Y:S01]  /*aeb0*/  F2FP.SATFINITE.E4M3.F32.PACK_AB_MERGE_C R21, R152, R21, RZ ;  /* 0x000000159815723e */ /* 0x000fe200048070ff */
[----:B------:R-:W2:Y:S01]  /*aec0*/  MUFU.EX2 R4, R157 ;  /* 0x0000009d00047308 */ /* 0x000ea20000000800 */
[----:B------:R-:W-:-:S01]  /*aed0*/  FADD.FTZ R153, R163, R156 ;  /* 0x0000009ca3997221 */ /* 0x000fc20000010000 */
[----:B-1----:R-:W-:Y:S01]  /*aee0*/  FADD.FTZ R155, R11, R154 ;  /* 0x0000009a0b9b7221 */ /* 0x002fe20000010000 */
[----:B------:R-:W-:Y:S01]  /*aef0*/  F2FP.SATFINITE.E4M3.F32.PACK_AB_MERGE_C R152, R7, R170, R159 ;  /* 0x000000aa0798723e */ /* 0x000fe2000480709f */
[----:B------:R-:W-:Y:S01]  /*af00*/  FMUL.FTZ R110, R110, R178 ;  /* 0x000000b26e6e7220 */ /* 0x000fe20000410000 */
[----:B0-----:R-:W-:-:S01]  /*af10*/  FADD.FTZ R154, R164, R153 ;  /* 0x00000099a49a7221 */ /* 0x001fc20000010000 */
[----:B---3--:R-:W-:Y:S01]  /*af20*/  FADD.FTZ R156, R180, R155 ;  /* 0x0000009bb49c7221 */ /* 0x008fe20000010000 */
[----:B------:R-:W-:Y:S01]  /*af30*/  FMUL.FTZ R111, R111, R178 ;  /* 0x000000b26f6f7220 */ /* 0x000fe20000410000 */
[----:B------:R-:W0:Y:S01]  /*af40*/  MUFU.EX2 R168, R168 ;  /* 0x000000a800a87308 */ /* 0x000e220000000800 */
[----:B----4-:R-:W-:-:S01]  /*af50*/  FADD.FTZ R153, R165, R154 ;  /* 0x0000009aa5997221 */ /* 0x010fc20000010000 */
[----:B------:R-:W-:Y:S01]  /*af60*/  FADD.FTZ R155, R3, R156 ;  /* 0x0000009c039b7221 */ /* 0x000fe20000010000 */
[----:B------:R-:W-:Y:S01]  /*af70*/  F2FP.SATFINITE.E4M3.F32.PACK_AB_MERGE_C R165, R172, R165, RZ ;  /* 0x000000a5aca5723e */ /* 0x000fe200048070ff */
[----:B------:R-:W-:Y:S01]  /*af80*/  FMUL.FTZ R114, R114, R178 ;  /* 0x000000b272727220 */ /* 0x000fe20000410000 */
[----:B------:R-:W-:-:S01]  /*af90*/  FADD.FTZ R153, R172, R153 ;  /* 0x00000099ac997221 */ /* 0x000fc20000010000 */
[-C--:B------:R-:W-:Y:S01]  /*afa0*/  FMUL.FTZ R115, R115, R178.reuse ;  /* 0x000000b273737220 */ /* 0x080fe20000410000 */
[----:B------:R-:W-:Y:S01]  /*afb0*/  FMUL.FTZ R118, R118, R178 ;  /* 0x000000b276767220 */ /* 0x000fe20000410000 */
[----:B------:R-:W1:Y:S01]  /*afc0*/  MUFU.EX2 R181, R181 ;  /* 0x000000b500b57308 */ /* 0x000e620000000800 */
[----:B--2---:R-:W-:-:S01]  /*afd0*/  FADD.FTZ R154, R4, R155 ;  /* 0x0000009b049a7221 */ /* 0x004fc20000010000 */
[----:B------:R-:W-:Y:S01]  /*afe0*/  F2FP.SATFINITE.E4M3.F32.PACK_AB_MERGE_C R157, R4, R3, RZ ;  /* 0x00000003049d723e */ /* 0x000fe200048070ff */
[-C--:B------:R-:W-:Y:S01]  /*aff0*/  FMUL.FTZ R119, R119, R178.reuse ;  /* 0x000000b277777220 */ /* 0x080fe20000410000 */
[----:B------:R-:W-:Y:S01]  /*b000*/  F2FP.SATFINITE.E4M3.F32.PACK_AB_MERGE_C R155, R20, R13, R21 ;  /* 0x0000000d149b723e */ /* 0x000fe20004807015 */
[-C--:B------:R-:W-:Y:S01]  /*b010*/  FMUL.FTZ R122, R122, R178.reuse ;  /* 0x000000b27a7a7220 */ /* 0x080fe20000410000 */
[----:B------:R-:W-:Y:S01]  /*b020*/  F2FP.SATFINITE.E4M3.F32.PACK_AB_MERGE_C R157, R180, R11, R157 ;  /* 0x0000000bb49d723e */ /* 0x000fe2000480709d */
        /* <DEDUP_REMOVED lines=21> */
[----:B------:R-:W-:-:S04]  /*b180*/  FMUL.FTZ R151, R151, R178 ;  /* 0x000000b297977220 */ /* 0x000fc80000410000 */
[----:B------:R-:W2:Y:S01]  /*b190*/  MUFU.EX2 R167, R167 ;  /* 0x000000a700a77308 */ /* 0x000ea20000000800 */
[----:B0-----:R-:W-:-:S07]  /*b1a0*/  FADD.FTZ R156, R169, R156 ;  /* 0x0000009ca99c7221 */ /* 0x001fce0000010000 */
[----:B------:R-:W0:Y:S01]  /*b1b0*/  MUFU.EX2 R161, R161 ;  /* 0x000000a100a17308 */ /* 0x000e220000000800 */
[----:B-1----:R-:W-:-:S01]  /*b1c0*/  FADD.FTZ R4, R160, R153 ;  /* 0x00000099a0047221 */ /* 0x002fc20000010000 */
[----:B------:R-:W-:Y:S01]  /*b1d0*/  F2FP.SATFINITE.E4M3.F32.PACK_AB_MERGE_C R153, R12, R179, R14 ;  /* 0x000000b30c99723e */ /* 0x000fe2000480700e */
[----:B--2---:R-:W-:-:S01]  /*b1e0*/  FADD.FTZ R15, R167, R156 ;  /* 0x0000009ca70f7221 */ /* 0x004fc20000010000 */
[----:B------:R-:W-:Y:S02]  /*b1f0*/  F2FP.SATFINITE.E4M3.F32.PACK_AB_MERGE_C R158, R10, R167, RZ ;  /* 0x000000a70a9e723e */ /* 0x000fe400048070ff */
[----:B------:R-:W-:Y:S01]  /*b200*/  F2FP.SATFINITE.E4M3.F32.PACK_AB_MERGE_C R156, R164, R163, R165 ;  /* 0x000000a3a49c723e */ /* 0x000fe200048070a5 */
[----:B------:R-:W-:Y:S01]  /*b210*/  FADD.FTZ R3, R10, R15 ;  /* 0x0000000f0a037221 */ /* 0x000fe20000010000 */
[----:B------:R-:W-:Y:S02]  /*b220*/  F2FP.SATFINITE.E4M3.F32.PACK_AB_MERGE_C R158, R169, R168, R158 ;  /* 0x000000a8a99e723e */ /* 0x000fe4000480709e */
[C---:B0-----:R-:W-:Y:S01]  /*b230*/  F2FP.SATFINITE.E4M3.F32.PACK_AB_MERGE_C R160, R161.reuse, R160, RZ ;  /* 0x000000a0a1a0723e */ /* 0x041fe200048070ff */
[----:B------:R-:W-:-:S03]  /*b240*/  FADD.FTZ R4, R161, R4 ;  /* 0x00000004a1047221 */ /* 0x000fc60000010000 */
[----:B------:R-:W-:Y:S01]  /*b250*/  F2FP.SATFINITE.E4M3.F32.PACK_AB_MERGE_C R159, R182, R181, R160 ;  /* 0x000000b5b69f723e */ /* 0x000fe200048070a0 */
[----:B------:R-:W-:Y:S06]  /*b260*/  @P0 BRA `(.L_x_1211) ;  /* 0x0000000000040947 */ /* 0x000fec0003800000 */
[----:B------:R-:W-:Y:S01]  /*b270*/  BPT.TRAP 0x1 ;  /* 0x000000040000795c */ /* 0x000fe20000300000 */
.L_x_1211:
[----:B------:R-:W-:Y:S01]  /*b280*/  PLOP3.LUT P1, PT, PT, PT, UP0, 0x40, 0x0 ;  /* 0x000000000000781c */ /* 0x000fe20003f2e808 */
[----:B------:R0:W1:-:S12]  /*b290*/  SYNCS.PHASECHK.TRANS64.TRYWAIT P0, [UR57+0x28450], R8 ;  /* 0x02845008ff0075a7 */ /* 0x0000580008000179 */
[----:B0-----:R-:W-:Y:S05]  /*b2a0*/  @P1 BRA `(.L_x_1212) ;  /* 0x0000000000041947 */ /* 0x001fea0003800000 */
[----:B------:R-:W-:Y:S01]  /*b2b0*/  BPT.TRAP 0x1 ;  /* 0x000000040000795c */ /* 0x000fe20000300000 */
.L_x_1212:
[----:B------:R-:W-:Y:S01]  /*b2c0*/  VIADD R7, R200, 0x8 ;  /* 0x00000008c8077836 */ /* 0x000fe20000000000 */
[----:B-1----:R-:W-:Y:S06]  /*b2d0*/  @P0 BRA `(.L_x_1213) ;  /* 0x0000000000080947 */ /* 0x002fec0003800000 */
[----:B------:R-:W0:Y:S02]  /*b2e0*/  SYNCS.PHASECHK.TRANS64.TRYWAIT P0, [UR57+0x28450], R8 ;  /* 0x02845008ff0075a7 */ /* 0x000e240008000179 */
[----:B0-----:R-:W-:Y:S05]  /*b2f0*/  @!P0 BRA `(.L_x_1214) ;  /* 0x0000009000e88947 */ /* 0x001fea0003800000 */
.L_x_1213:
        /* <DEDUP_REMOVED lines=15> */
.L_x_1215:
        /* <DEDUP_REMOVED lines=8> */
.L_x_1197:
[----:B------:R-:W-:Y:S01]  /*b470*/  ULDC.64 UR8, c[0x0][0x9a0] ;  /* 0x0002680000087ab9 */ /* 0x000fe20000000a00 */
[----:B------:R-:W-:Y:S01]  /*b480*/  IMAD.MOV.U32 R7, RZ, RZ, 0x3f800000 ;  /* 0x3f800000ff077424 */ /* 0x000fe200078e00ff */
[----:B------:R-:W-:Y:S01]  /*b490*/  UISETP.NE.U32.AND UP0, UPT, UR8, URZ, UPT ;  /* 0x0000003f0800728c */ /* 0x000fe2000bf05070 */
[----:B------:R2:W-:Y:S06]  /*b4a0*/  BAR.ARV R2, 0x100 ;  /* 0x000400020000751d */ /* 0x0005ec0000002000 */
[----:B------:R-:W-:Y:S02]  /*b4b0*/  UISETP.NE.AND.EX UP0, UPT, UR9, URZ, UPT, UP0 ;  /* 0x0000003f0900728c */ /* 0x000fe4000bf05300 */
[----:B------:R-:W-:Y:S06]  /*b4c0*/  BAR.ARV 0x8, 0x180 ;  /* 0x0206000000007b1d */ /* 0x000fec0000002000 */
[----:B------:R-:W-:-:S03]  /*b4d0*/  PLOP3.LUT P0, PT, PT, PT, UP0, 0x80, 0x0 ;  /* 0x000000000000781c */ /* 0x000fc60003f0f008 */
[----:B------:R-:W-:Y:S01]  /*b4e0*/  @UP0 USHF.R.S32.HI UR6, URZ, 0x1f, UR38 ;  /* 0x0000001f3f060899 */ /* 0x000fe20008011426 */
        /* <DEDUP_REMOVED lines=14> */
[----:B------:R-:W-:-:S05]  /*b5d0*/  IMAD.U32 R9, RZ, RZ, UR7 ;  /* 0x00000007ff097e24 */ /* 0x000fca000f8e00ff */
        /* <DEDUP_REMOVED lines=18> */
[----:B------:R-:W-:Y:S02]  /*b700*/  IMAD.MOV.U32 R0, RZ, RZ, -0x800000 ;  /* 0xff800000ff007424 */ /* 0x000fe400078e00ff */
[----:B-1----:R-:W-:Y:S02]  /*b710*/  FADD.FTZ R12, R13, R10 ;  /* 0x0000000a0d0c7221 */ /* 0x002fe40000010000 */
[C---:B------:R-:W-:Y:S01]  /*b720*/  FSETP.NE.FTZ.AND P0, PT, R11.reuse, RZ, PT ;  /* 0x000000ff0b00720b */ /* 0x040fe20003f15000 */
[----:B------:R-:W-:Y:S01]  /*b730*/  FMUL.FTZ R14, R11, 0.00390625 ;  /* 0x3b8000000b0e7820 */ /* 0x000fe20000410000 */
[----:B------:R-:W-:Y:S02]  /*b740*/  IMAD.MOV.U32 R10, RZ, RZ, RZ ;  /* 0x000000ffff0a7224 */ /* 0x000fe400078e00ff */
[----:B------:R-:W-:-:S02]  /*b750*/  FMUL.FTZ R15, R12, 0.00390625 ;  /* 0x3b8000000c0f7820 */ /* 0x000fc40000410000 */
[----:B------:R-:W-:-:S03]  /*b760*/  FSETP.NE.FTZ.AND P1, PT, R14, RZ, PT ;  /* 0x000000ff0e00720b */ /* 0x000fc60003f35000 */
[----:B------:R-:W-:-:S04]  /*b770*/  FSETP.NE.FTZ.AND P2, PT, R15, RZ, PT ;  /* 0x000000ff0f00720b */ /* 0x000fc80003f55000 */
        /* <DEDUP_REMOVED lines=142> */
.L_x_1138:
[----:B------:R-:W0:Y:S08]  /*c060*/  S2UR UR5, SR_CgaCtaId ;  /* 0x00000000000579c3 */ /* 0x000e300000008800 */
[----:B------:R-:W-:Y:S06]  /*c070*/  BAR.SYNC.DEFER_BLOCKING 0x5, 0x180 ;  /* 0x0146000000007b1d */ /* 0x000fec0000010000 */
[----:B------:R-:W-:Y:S01]  /*c080*/  UMOV UR4, 0x400 ;  /* 0x0000040000047882 */ /* 0x000fe20000000000 */
[----:B------:R-:W-:Y:S01]  /*c090*/  BSSY B0, `(.L_x_1217) ;  /* 0x0000358000007945 */ /* 0x000fe20003800000 */
[----:B0-----:R-:W-:-:S09]  /*c0a0*/  ULEA UR12, UR5, UR4, 0x18 ;  /* 0x00000004050c7291 */ /* 0x001fd2000f8ec03f */
[----:B------:R-:W0:Y:S02]  /*c0b0*/  LDS R3, [UR12+0x284d0] ;  /* 0x0284d00cff037984 */ /* 0x000e240008000800 */
[----:B0-----:R-:W-:Y:S01]  /*c0c0*/  R2UR UR4, R3 ;  /* 0x00000000030472ca */ /* 0x001fe200000e0000 */
[----:B------:R-:W-:Y:S06]  /*c0d0*/  BAR.ARV 0x4, 0x180 ;  /* 0x0106000000007b1d */ /* 0x000fec0000002000 */
[----:B------:R-:W-:Y:S08]  /*c0e0*/  @P0 BRA `(.L_x_1218) ;  /* 0x0000002800740947 */ /* 0x000ff00003800000 */
[----:B------:R-:W0:Y:S01]  /*c0f0*/  S2R R67, SR_TID.X ;  /* 0x0000000000437919 */ /* 0x000e220000002100 */
[----:B------:R-:W-:Y:S01]  /*c100*/  F2FP.BF16.F32.PACK_AB R11, R11, R48 ;  /* 0x000000300b0b723e */ /* 0x000fe200000010ff */
[----:B------:R-:W-:Y:S01]  /*c110*/  ULDC.64 UR6, c[0x4][0x38] ;  /* 0x01000e0000067ab9 */ /* 0x000fe20000000a00 */
[----:B------:R-:W1:Y:S01]  /*c120*/  S2UR UR5, SR_SWINHI ;  /* 0x00000000000579c3 */ /* 0x000e620000002f00 */
        /* <DEDUP_REMOVED lines=14> */
[----:B------:R-:W-:Y:S01]  /*c210*/  F2FP.BF16.F32.PACK_AB R42, R119, R42 ;  /* 0x0000002a772a723e */ /* 0x000fe200000010ff */
[----:B0-----:R-:W-:Y:S01]  /*c220*/  IMAD.SHL.U32 R48, R67, 0x4, RZ ;  /* 0x0000000443307824 */ /* 0x001fe200078e00ff */
[----:B------:R-:W-:Y:S01]  /*c230*/  F2FP.BF16.F32.PACK_AB R9, R124, R133 ;  /* 0x000000857c09723e */ /* 0x000fe200000010ff */
[----:B------:R-:W-:Y:S01]  /*c240*/  IMAD.MOV.U32 R72, RZ, RZ, 0x2 ;  /* 0x00000002ff487424 */ /* 0x000fe200078e00ff */
        /* <DEDUP_REMOVED lines=41> */
[----:B------:R-:W-:Y:S01]  /*c4e0*/  USHF.R.S32.HI UR10, URZ, 0x1f, UR40 ;  /* 0x0000001f3f0a7899 */ /* 0x000fe20008011428 */
[----:B------:R-:W-:Y:S01]  /*c4f0*/  LOP3.LUT R48, R48, 0xc, RZ, 0xc0, !PT ;  /* 0x0000000c30307812 */ /* 0x000fe200078ec0ff */
[----:B------:R-:W-:Y:S01]  /*c500*/  ULDC.64 UR8, c[0x0][0xb90] ;  /* 0x0002e40000087ab9 */ /* 0x000fe20000000a00 */
[----:B------:R-:W-:Y:S01]  /*c510*/  F2FP.BF16.F32.PACK_AB R7, R140, R149 ;  /* 0x000000958c07723e */ /* 0x000fe200000010ff */
[----:B------:R-:W-:Y:S01]  /*c520*/  BAR.SYNC.DEFER_BLOCKING 0x1, 0x100 ;  /* 0x0044000000007b1d */ /* 0x000fe20000010000 */
[----:B------:R-:W-:-:S02]  /*c530*/  IADD3 R74, P0, R48, UR6, RZ ;  /* 0x00000006304a7c10 */ /* 0x000fc4000ff1e0ff */
[----:B------:R-:W-:Y:S02]  /*c540*/  F2FP.BF16.F32.PACK_AB R8, R132, R141 ;  /* 0x0000008d8408723e */ /* 0x000fe400000010ff */
[----:B------:R-:W-:Y:S01]  /*c550*/  F2FP.BF16.F32.PACK_AB R49, R84, R137 ;  /* 0x000000895431723e */ /* 0x000fe200000010ff */
[----:B------:R-:W-:Y:S01]  /*c560*/  IMAD.X R75, RZ, RZ, UR7, P0 ;  /* 0x00000007ff4b7e24 */ /* 0x000fe200080e06ff */
[----:B------:R-:W-:Y:S02]  /*c570*/  F2FP.BF16.F32.PACK_AB R5, R152, R155 ;  /* 0x0000009b9805723e */ /* 0x000fe400000010ff */
[----:B------:R-:W-:Y:S02]  /*c580*/  F2FP.BF16.F32.PACK_AB R6, R148, R153 ;  /* 0x000000999406723e */ /* 0x000fe400000010ff */
[----:B------:R0:W2:Y:S01]  /*c590*/  LDG.E.CONSTANT R74, desc[UR50][R74.64] ;  /* 0x000000324a4a7981 */ /* 0x0000a2000c1e9900 */
[----:B------:R-:W-:Y:S01]  /*c5a0*/  UMOV UR6, UR12 ;  /* 0x0000000c00067c82 */ /* 0x000fe20008000000 */
[----:B-1----:R-:W-:Y:S01]  /*c5b0*/  UMOV UR7, UR5 ;  /* 0x0000000500077c82 */ /* 0x002fe20008000000 */
[----:B------:R-:W-:Y:S01]  /*c5c0*/  LOP3.LUT P0, R48, R67, 0x3, RZ, 0xc0, !PT ;  /* 0x0000000343307812 */ /* 0x000fe2000780c0ff */
[----:B------:R-:W-:Y:S01]  /*c5d0*/  IMAD.WIDE R72, R189, R72, UR6 ;  /* 0x00000006bd487e25 */ /* 0x000fe2000f8e0248 */
[----:B------:R-:W-:-:S02]  /*c5e0*/  UIMAD UR5, UR10, UR8, URZ ;  /* 0x000000080a0572a4 */ /* 0x000fc4000f8e023f */
[----:B------:R-:W-:Y:S01]  /*c5f0*/  ISETP.EQ.OR P0, PT, R48, 0x3, !P0 ;  /* 0x000000033000780c */ /* 0x000fe20004702670 */
[----:B------:R-:W-:Y:S01]  /*c600*/  USHF.R.S32.HI UR13, URZ, 0x1f, UR38 ;  /* 0x0000001f3f0d7899 */ /* 0x000fe20008011426 */
[----:B------:R-:W-:Y:S01]  /*c610*/  IADD3 R67, P2, R72, 0xc020, RZ ;  /* 0x0000c02048437810 */ /* 0x000fe20007f5e0ff */
[----:B------:R-:W-:Y:S01]  /*c620*/  UIMAD UR5, UR40, UR9, UR5 ;  /* 0x00000009280572a4 */ /* 0x000fe2000f8e0205 */
[----:B------:R-:W-:Y:S02]  /*c630*/  SEL R133, R69, R68, P0 ;  /* 0x0000004445857207 */ /* 0x000fe40000000000 */
[----:B------:R-:W-:Y:S02]  /*c640*/  SEL R90, R68, R69, P0 ;  /* 0x00000045445a7207 */ /* 0x000fe40000000000 */
[----:B------:R-:W-:Y:S02]  /*c650*/  SEL R151, R70, R71, P0 ;  /* 0x0000004746977207 */ /* 0x000fe40000000000 */
[----:B------:R-:W-:-:S02]  /*c660*/  SEL R99, R71, R70, P0 ;  /* 0x0000004647637207 */ /* 0x000fc40000000000 */
[C---:B------:R-:W-:Y:S02]  /*c670*/  IADD3 R71, P4, R72.reuse, 0xc060, RZ ;  /* 0x0000c06048477810 */ /* 0x040fe40007f9e0ff */
[----:B------:R-:W-:Y:S02]  /*c680*/  IADD3 R69, P3, R72, 0xc040, RZ ;  /* 0x0000c04048457810 */ /* 0x000fe40007f7e0ff */
[----:B------:R-:W-:Y:S02]  /*c690*/  LOP3.LUT R66, R67, 0x380, RZ, 0xc0, !PT ;  /* 0x0000038043427812 */ /* 0x000fe400078ec0ff */
[----:B------:R-:W-:Y:S02]  /*c6a0*/  LOP3.LUT R70, R71, 0x380, RZ, 0xc0, !PT ;  /* 0x0000038047467812 */ /* 0x000fe400078ec0ff */
[----:B------:R-:W-:Y:S02]  /*c6b0*/  LOP3.LUT R68, R69, 0x380, RZ, 0xc0, !PT ;  /* 0x0000038045447812 */ /* 0x000fe400078ec0ff */
[----:B------:R-:W-:-:S02]  /*c6c0*/  SHF.R.U64 R66, R66, 0x3, RZ ;  /* 0x0000000342427819 */ /* 0x000fc400000012ff */
[----:B------:R-:W-:Y:S02]  /*c6d0*/  SHF.R.U64 R70, R70, 0x3, RZ ;  /* 0x0000000346467819 */ /* 0x000fe400000012ff */
[----:B------:R-:W-:Y:S02]  /*c6e0*/  SHF.R.U64 R68, R68, 0x3, RZ ;  /* 0x0000000344447819 */ /* 0x000fe400000012ff */
[----:B------:R-:W-:Y:S01]  /*c6f0*/  LOP3.LUT R66, R66, R67, RZ, 0x3c, !PT ;  /* 0x0000004342427212 */ /* 0x000fe200078e3cff */
[----:B------:R-:W-:Y:S01]  /*c700*/  IMAD.X R67, RZ, RZ, R73, P2 ;  /* 0x000000ffff437224 */ /* 0x000fe200010e0649 */
[----:B------:R-:W-:Y:S02]  /*c710*/  SEL R119, R15, R14, P0 ;  /* 0x0000000e0f777207 */ /* 0x000fe40000000000 */
[----:B------:R-:W-:Y:S02]  /*c720*/  SEL R80, R14, R15, P0 ;  /* 0x0000000f0e507207 */ /* 0x000fe40000000000 */
[----:B------:R-:W-:-:S02]  /*c730*/  IADD3 R14, P2, R72, 0x8000, RZ ;  /* 0x00008000480e7810 */ /* 0x000fc40007f5e0ff */
[----:B------:R-:W-:Y:S02]  /*c740*/  SEL R87, R40, R41, P0 ;  /* 0x0000002928577207 */ /* 0x000fe40000000000 */
[----:B------:R-:W-:Y:S01]  /*c750*/  SEL R77, R41, R40, P0 ;  /* 0x00000028294d7207 */ /* 0x000fe20000000000 */
[----:B------:R-:W-:Y:S01]  /*c760*/  IMAD R40, R185, 0x40, R17 ;  /* 0x00000040b9287824 */ /* 0x000fe200078e0211 */
[----:B------:R-:W-:Y:S01]  /*c770*/  SEL R141, R3, R4, P0 ;  /* 0x00000004038d7207 */ /* 0x000fe20000000000 */
[----:B------:R-:W-:Y:S01]  /*c780*/  IMAD.MOV.U32 R41, RZ, RZ, 0x2 ;  /* 0x00000002ff297424 */ /* 0x000fe200078e00ff */
[----:B------:R-:W-:Y:S02]  /*c790*/  SEL R96, R4, R3, P0 ;  /* 0x0000000304607207 */ /* 0x000fe40000000000 */
[----:B------:R-:W-:Y:S01]  /*c7a0*/  LOP3.LUT R70, R70, R71, RZ, 0x3c, !PT ;  /* 0x0000004746467212 */ /* 0x000fe200078e3cff */
[--C-:B------:R-:W-:Y:S01]  /*c7b0*/  IMAD.X R71, RZ, RZ, R73.reuse, P4 ;  /* 0x000000ffff477224 */ /* 0x100fe200020e0649 */
[----:B------:R-:W-:Y:S01]  /*c7c0*/  LOP3.LUT R68, R68, R69, RZ, 0x3c, !PT ;  /* 0x0000004544447212 */ /* 0x000fe200078e3cff */
[----:B------:R-:W-:Y:S01]  /*c7d0*/  IMAD.X R69, RZ, RZ, R73, P3 ;  /* 0x000000ffff457224 */ /* 0x000fe200018e0649 */
[----:B------:R-:W-:Y:S01]  /*c7e0*/  SEL R81, R24, R25, P0 ;  /* 0x0000001918517207 */ /* 0x000fe20000000000 */
[----:B------:R-:W-:Y:S01]  /*c7f0*/  IMAD.WIDE R40, R40, R41, UR6 ;  /* 0x0000000628287e25 */ /* 0x000fe2000f8e0229 */
[----:B0-----:R-:W-:Y:S01]  /*c800*/  SEL R75, R25, R24, P0 ;  /* 0x00000018194b7207 */ /* 0x001fe20000000000 */
[----:B------:R-:W-:Y:S01]  /*c810*/  UIMAD.WIDE.U32 UR6, UR40, UR8, URZ ;  /* 0x00000008280672a5 */ /* 0x000fe2000f8e003f */
[----:B------:R-:W-:-:S02]  /*c820*/  SEL R121, R21, R20, P0 ;  /* 0x0000001415797207 */ /* 0x000fc40000000000 */
[----:B------:R-:W-:Y:S01]  /*c830*/  SEL R82, R20, R21, P0 ;  /* 0x0000001514527207 */ /* 0x000fe20000000000 */
[----:B------:R-:W-:Y:S01]  /*c840*/  ULDC.64 UR8, c[0x0][0xb98] ;  /* 0x0002e60000087ab9 */ /* 0x000fe20000000a00 */
[----:B------:R-:W-:Y:S01]  /*c850*/  SEL R123, R29, R28, P0 ;  /* 0x0000001c1d7b7207 */ /* 0x000fe20000000000 */
[----:B------:R-:W-:Y:S01]  /*c860*/  UIADD3 UR7, UR7, UR5, URZ ;  /* 0x0000000507077290 */ /* 0x000fe2000fffe03f */
[----:B------:R-:W-:Y:S01]  /*c870*/  SEL R84, R28, R29, P0 ;  /* 0x0000001d1c547207 */ /* 0x000fe20000000000 */
[----:B------:R-:W-:Y:S01]  /*c880*/  UIMAD UR5, UR13, UR8, URZ ;  /* 0x000000080d0572a4 */ /* 0x000fe2000f8e023f */
[----:B------:R-:W-:Y:S01]  /*c890*/  SEL R171, R27, R26, P0 ;  /* 0x0000001a1bab7207 */ /* 0x000fe20000000000 */
[----:B------:R-:W-:Y:S01]  /*c8a0*/  UIMAD.WIDE.U32 UR6, UR38, UR8, UR6 ;  /* 0x00000008260672a5 */ /* 0x000fe2000f8e0006 */
[----:B------:R-:W-:Y:S01]  /*c8b0*/  SEL R113, R26, R27, P0 ;  /* 0x0000001b1a717207 */ /* 0x000fe20000000000 */
[----:B------:R-:W-:Y:S01]  /*c8c0*/  UIMAD UR5, UR38, UR9, UR5 ;  /* 0x00000009260572a4 */ /* 0x000fe2000f8e0205 */
[----:B------:R-:W-:-:S02]  /*c8d0*/  LOP3.LUT R3, R72, 0x380, RZ, 0xc0, !PT ;  /* 0x0000038048037812 */ /* 0x000fc400078ec0ff */
[----:B------:R-:W-:Y:S01]  /*c8e0*/  F2FP.BF16.F32.PACK_AB R48, R92, R145 ;  /* 0x000000915c30723e */ /* 0x000fe200000010ff */
[----:B------:R-:W-:Y:S01]  /*c8f0*/  ULDC.64 UR8, c[0x0][0xae8] ;  /* 0x0002ba0000087ab9 */ /* 0x000fe20000000a00 */
[----:B------:R-:W-:Y:S02]  /*c900*/  SEL R157, R55, R54, P0 ;  /* 0x00000036379d7207 */ /* 0x000fe40000000000 */
[----:B------:R-:W-:Y:S01]  /*c910*/  SEL R102, R54, R55, P0 ;  /* 0x0000003736667207 */ /* 0x000fe20000000000 */
[--C-:B------:R-:W-:Y:S01]  /*c920*/  IMAD.X R55, RZ, RZ, R73.reuse, P2 ;  /* 0x000000ffff377224 */ /* 0x100fe200010e0649 */
[C---:B------:R-:W-:Y:S02]  /*c930*/  IADD3 R28, P1, R72.reuse, 0xc000, RZ ;  /* 0x0000c000481c7810 */ /* 0x040fe40007f3e0ff */
[C---:B------:R-:W-:Y:S02]  /*c940*/  IADD3 R26, P6, R72.reuse, 0x8060, RZ ;  /* 0x00008060481a7810 */ /* 0x040fe40007fde0ff */
[C---:B------:R-:W-:Y:S01]  /*c950*/  IADD3 R24, P5, R72.reuse, 0x8040, RZ ;  /* 0x0000804048187810 */ /* 0x040fe20007fbe0ff */
[----:B------:R-:W-:Y:S01]  /*c960*/  IMAD.X R65, RZ, RZ, R73, P1 ;  /* 0x000000ffff417224 */ /* 0x000fe200008e0649 */
[----:B------:R-:W-:-:S02]  /*c970*/  IADD3 R20, P4, R72, 0x8020, RZ ;  /* 0x0000802048147810 */ /* 0x000fc40007f9e0ff */
[----:B------:R-:W-:Y:S02]  /*c980*/  IADD3 R4, P3, R72, 0x20, RZ ;  /* 0x0000002048047810 */ /* 0x000fe40007f7e0ff */
[----:B------:R-:W-:Y:S02]  /*c990*/  SEL R145, R7, R8, P0 ;  /* 0x0000000807917207 */ /* 0x000fe40000000000 */
[----:B------:R-:W-:Y:S01]  /*c9a0*/  SEL R94, R8, R7, P0 ;  /* 0x00000007085e7207 */ /* 0x000fe20000000000 */
[----:B------:R-:W-:Y:S01]  /*c9b0*/  IMAD.X R57, RZ, RZ, R73, P3 ;  /* 0x000000ffff397224 */ /* 0x000fe200018e0649 */
[----:B------:R-:W-:Y:S02]  /*c9c0*/  IADD3 R8, P2, R72, 0x60, RZ ;  /* 0x0000006048087810 */ /* 0x000fe40007f5e0ff */
[----:B------:R-:W-:Y:S02]  /*c9d0*/  SEL R147, R9, R116, P0 ;  /* 0x0000007409937207 */ /* 0x000fe40000000000 */
[----:B------:R-:W-:-:S02]  /*c9e0*/  SEL R97, R116, R9, P0 ;  /* 0x0000000974617207 */ /* 0x000fc40000000000 */
[----:B------:R-:W-:Y:S02]  /*c9f0*/  SHF.R.U64 R3, R3, 0x3, RZ ;  /* 0x0000000303037819 */ /* 0x000fe400000012ff */
[----:B------:R-:W-:Y:S02]  /*ca00*/  SEL R131, R61, R60, P0 ;  /* 0x0000003c3d837207 */ /* 0x000fe40000000000 */
[----:B------:R-:W-:Y:S01]  /*ca10*/  SEL R89, R60, R61, P0 ;  /* 0x0000003d3c597207 */ /* 0x000fe20000000000 */
[--C-:B------:R-:W-:Y:S01]  /*ca20*/  IMAD.X R61, RZ, RZ, R73.reuse, P5 ;  /* 0x000000ffff3d7224 */ /* 0x100fe200028e0649 */
[----:B------:R-:W-:Y:S02]  /*ca30*/  SEL R153, R63, R62, P0 ;  /* 0x0000003e3f997207 */ /* 0x000fe40000000000 */
[----:B------:R-:W-:Y:S01]  /*ca40*/  SEL R100, R62, R63, P0 ;  /* 0x0000003f3e647207 */ /* 0x000fe20000000000 */
[----:B------:R-:W-:Y:S01]  /*ca50*/  IMAD.X R63, RZ, RZ, R73, P6 ;  /* 0x000000ffff3f7224 */ /* 0x000fe200030e0649 */
[----:B------:R-:W-:-:S02]  /*ca60*/  SEL R155, R59, R58, P0 ;  /* 0x0000003a3b9b7207 */ /* 0x000fc40000000000 */
[----:B------:R-:W-:Y:S01]  /*ca70*/  SEL R101, R58, R59, P0 ;  /* 0x0000003b3a657207 */ /* 0x000fe20000000000 */
[----:B------:R-:W-:Y:S01]  /*ca80*/  IMAD.X R59, RZ, RZ, R73, P4 ;  /* 0x000000ffff3b7224 */ /* 0x000fe200020e0649 */
[----:B------:R-:W-:Y:S02]  /*ca90*/  LOP3.LUT R9, R26, 0x380, RZ, 0xc0, !PT ;  /* 0x000003801a097812 */ /* 0x000fe400078ec0ff */
        /* <DEDUP_REMOVED lines=9> */
[----:B------:R-:W-:Y:S01]  /*cb30*/  SEL R104, R46, R47, P0 ;  /* 0x0000002f2e687207 */ /* 0x000fe20000000000 */
[----:B------:R-:W-:Y:S01]  /*cb40*/  IMAD.X R47, RZ, RZ, R73, P2 ;  /* 0x000000ffff2f7224 */ /* 0x000fe200010e0649 */
[----:B------:R-:W-:-:S02]  /*cb50*/  IADD3 R12, P1, R72, 0x4060, RZ ;  /* 0x00004060480c7810 */ /* 0x000fc40007f3e0ff */
[C---:B------:R-:W-:Y:S02]  /*cb60*/  IADD3 R10, P6, R72.reuse, 0x4040, RZ ;  /* 0x00004040480a7810 */ /* 0x040fe40007fde0ff */
[C---:B------:R-:W-:Y:S02]  /*cb70*/  IADD3 R7, P5, R72.reuse, 0x4020, RZ ;  /* 0x0000402048077810 */ /* 0x040fe40007fbe0ff */
[C---:B------:R-:W-:Y:S02]  /*cb80*/  IADD3 R6, P4, R72.reuse, 0x40, RZ ;  /* 0x0000004048067810 */ /* 0x040fe40007f9e0ff */
[----:B------:R-:W-:Y:S02]  /*cb90*/  IADD3 R5, P3, R72, 0x4000, RZ ;  /* 0x0000400048057810 */ /* 0x000fe40007f7e0ff */
[----:B------:R-:W-:Y:S02]  /*cba0*/  SEL R167, R35, R34, P0 ;  /* 0x0000002223a77207 */ /* 0x000fe40000000000 */
[----:B------:R-:W-:-:S02]  /*cbb0*/  SEL R109, R34, R35, P0 ;  /* 0x00000023226d7207 */ /* 0x000fc40000000000 */
[----:B------:R-:W-:Y:S02]  /*cbc0*/  LOP3.LUT R72, R3, R72, RZ, 0x3c, !PT ;  /* 0x0000004803487212 */ /* 0x000fe400078e3cff */
[----:B------:R-:W-:Y:S02]  /*cbd0*/  LOP3.LUT R11, R28, 0x380, RZ, 0xc0, !PT ;  /* 0x000003801c0b7812 */ /* 0x000fe400078ec0ff */
[----:B------:R-:W-:Y:S02]  /*cbe0*/  SHF.R.U64 R3, R9, 0x3, RZ ;  /* 0x0000000309037819 */ /* 0x000fe400000012ff */
[----:B------:R-:W-:Y:S02]  /*cbf0*/  IADD3 R35, P2, R40, 0x3000, RZ ;  /* 0x0000300028237810 */ /* 0x000fe40007f5e0ff */
[----:B------:R-:W-:Y:S02]  /*cc00*/  SHF.R.U64 R11, R11, 0x3, RZ ;  /* 0x000000030b0b7819 */ /* 0x000fe400000012ff */
[----:B------:R-:W-:-:S02]  /*cc10*/  LOP3.LUT R62, R3, R26, RZ, 0x3c, !PT ;  /* 0x0000001a033e7212 */ /* 0x000fc400078e3cff */
[----:B------:R-:W-:Y:S02]  /*cc20*/  LOP3.LUT R34, R35, 0x380, RZ, 0xc0, !PT ;  /* 0x0000038023227812 */ /* 0x000fe400078ec0ff */
[----:B------:R-:W-:Y:S02]  /*cc30*/  LOP3.LUT R3, R4, 0x380, RZ, 0xc0, !PT ;  /* 0x0000038004037812 */ /* 0x000fe400078ec0ff */
[----:B------:R-:W-:Y:S02]  /*cc40*/  LOP3.LUT R64, R11, R28, RZ, 0x3c, !PT ;  /* 0x0000001c0b407212 */ /* 0x000fe400078e3cff */
[----:B------:R-:W-:Y:S02]  /*cc50*/  SHF.R.U64 R34, R34, 0x3, RZ ;  /* 0x0000000322227819 */ /* 0x000fe400000012ff */
[----:B------:R-:W-:Y:S02]  /*cc60*/  LOP3.LUT R11, R20, 0x380, RZ, 0xc0, !PT ;  /* 0x00000380140b7812 */ /* 0x000fe400078ec0ff */
[----:B------:R-:W-:-:S02]  /*cc70*/  SHF.R.U64 R3, R3, 0x3, RZ ;  /* 0x0000000303037819 */ /* 0x000fc400000012ff */
[----:B------:R-:W-:Y:S02]  /*cc80*/  LOP3.LUT R9, R14, 0x380, RZ, 0xc0, !PT ;  /* 0x000003800e097812 */ /* 0x000fe400078ec0ff */
[----:B------:R-:W-:Y:S01]  /*cc90*/  LOP3.LUT R34, R34, R35, RZ, 0x3c, !PT ;  /* 0x0000002322227212 */ /* 0x000fe200078e3cff */
[----:B------:R-:W-:Y:S01]  /*cca0*/  IMAD.X R35, RZ, RZ, R41, P2 ;  /* 0x000000ffff237224 */ /* 0x000fe200010e0629 */
[----:B------:R-:W-:Y:S02]  /*ccb0*/  SHF.R.U64 R11, R11, 0x3, RZ ;  /* 0x000000030b0b7819 */ /* 0x000fe400000012ff */
[----:B------:R-:W-:Y:S02]  /*ccc0*/  LOP3.LUT R56, R3, R4, RZ, 0x3c, !PT ;  /* 0x0000000403387212 */ /* 0x000fe400078e3cff */
[----:B------:R-:W-:Y:S02]  /*ccd0*/  SHF.R.U64 R9, R9, 0x3, RZ ;  /* 0x0000000309097819 */ /* 0x000fe400000012ff */
[----:B------:R-:W-:-:S02]  /*cce0*/  LOP3.LUT R3, R6, 0x380, RZ, 0xc0, !PT ;  /* 0x0000038006037812 */ /* 0x000fc400078ec0ff */
[----:B------:R-:W-:Y:S02]  /*ccf0*/  IADD3 R21, P2, R40, 0x9000, RZ ;  /* 0x0000900028157810 */ /* 0x000fe40007f5e0ff */
[----:B------:R-:W-:Y:S02]  /*cd00*/  LOP3.LUT R58, R11, R20, RZ, 0x3c, !PT ;  /* 0x000000140b3a7212 */ /* 0x000fe400078e3cff */
[----:B------:R-:W-:Y:S02]  /*cd10*/  LOP3.LUT R54, R9, R14, RZ, 0x3c, !PT ;  /* 0x0000000e09367212 */ /* 0x000fe400078e3cff */
[----:B------:R-:W-:Y:S02]  /*cd20*/  SHF.R.U64 R3, R3, 0x3, RZ ;  /* 0x0000000303037819 */ /* 0x000fe400000012ff */
[----:B------:R-:W-:Y:S02]  /*cd30*/  LOP3.LUT R20, R21, 0x380, RZ, 0xc0, !PT ;  /* 0x0000038015147812 */ /* 0x000fe400078ec0ff */
[----:B------:R-:W-:-:S02]  /*cd40*/  LOP3.LUT R9, R10, 0x380, RZ, 0xc0, !PT ;  /* 0x000003800a097812 */ /* 0x000fc400078ec0ff */
[----:B------:R-:W-:Y:S02]  /*cd50*/  SEL R163, R43, R42, P0 ;  /* 0x0000002a2ba37207 */ /* 0x000fe40000000000 */
[----:B------:R-:W-:Y:S01]  /*cd60*/  SEL R106, R42, R43, P0 ;  /* 0x0000002b2a6a7207 */ /* 0x000fe20000000000 */
[--C-:B------:R-:W-:Y:S01]  /*cd70*/  IMAD.X R43, RZ, RZ, R73.reuse, P4 ;  /* 0x000000ffff2b7224 */ /* 0x100fe200020e0649 */
[----:B------:R-:W-:Y:S02]  /*cd80*/  SEL R127, R45, R44, P0 ;  /* 0x0000002c2d7f7207 */ /* 0x000fe40000000000 */
[----:B------:R-:W-:Y:S01]  /*cd90*/  SEL R86, R44, R45, P0 ;  /* 0x0000002d2c567207 */ /* 0x000fe20000000000 */
[----:B------:R-:W-:Y:S01]  /*cda0*/  IMAD.X R45, RZ, RZ, R73, P3 ;  /* 0x000000ffff2d7224 */ /* 0x000fe200018e0649 */
[----:B------:R-:W-:Y:S02]  /*cdb0*/  LOP3.LUT R42, R3, R6, RZ, 0x3c, !PT ;  /* 0x00000006032a7212 */ /* 0x000fe400078e3cff */
[----:B------:R-:W-:-:S02]  /*cdc0*/  SHF.R.U64 R20, R20, 0x3, RZ ;  /* 0x0000000314147819 */ /* 0x000fc400000012ff */
[----:B------:R-:W-:Y:S02]  /*cdd0*/  SEL R125, R37, R36, P0 ;  /* 0x00000024257d7207 */ /* 0x000fe40000000000 */
[----:B------:R-:W-:Y:S02]  /*cde0*/  SEL R85, R36, R37, P0 ;  /* 0x0000002524557207 */ /* 0x000fe40000000000 */
[----:B------:R-:W-:Y:S02]  /*cdf0*/  SHF.R.U64 R9, R9, 0x3, RZ ;  /* 0x0000000309097819 */ /* 0x000fe400000012ff */
[----:B------:R-:W-:Y:S02]  /*ce00*/  LOP3.LUT R3, R8, 0x380, RZ, 0xc0, !PT ;  /* 0x0000038008037812 */ /* 0x000fe400078ec0ff */
[----:B------:R-:W-:Y:S02]  /*ce10*/  IADD3 R37, P3, R40, 0x2000, RZ ;  /* 0x0000200028257810 */ /* 0x000fe40007f7e0ff */
[----:B------:R-:W-:-:S02]  /*ce20*/  SEL R159, R51, R50, P0 ;  /* 0x00000032339f7207 */ /* 0x000fc40000000000 */
[----:B------:R-:W-:Y:S01]  /*ce30*/  SEL R103, R50, R51, P0 ;  /* 0x0000003332677207 */ /* 0x000fe20000000000 */
[----:B------:R-:W-:Y:S01]  /*ce40*/  IMAD.X R51, RZ, RZ, R73, P6 ;  /* 0x000000ffff337224 */ /* 0x000fe200030e0649 */
[----:B------:R-:W-:Y:S01]  /*ce50*/  LOP3.LUT R20, R20, R21, RZ, 0x3c, !PT ;  /* 0x0000001514147212 */ /* 0x000fe200078e3cff */
[----:B------:R-:W-:Y:S01]  /*ce60*/  IMAD.X R21, RZ, RZ, R41, P2 ;  /* 0x000000ffff157224 */ /* 0x000fe200010e0629 */
[----:B------:R-:W-:Y:S02]  /*ce70*/  LOP3.LUT R50, R9, R10, RZ, 0x3c, !PT ;  /* 0x0000000a09327212 */ /* 0x000fe400078e3cff */
[----:B------:R-:W-:Y:S02]  /*ce80*/  SHF.R.U64 R3, R3, 0x3, RZ ;  /* 0x0000000303037819 */ /* 0x000fe400000012ff */
[----:B------:R-:W-:Y:S02]  /*ce90*/  LOP3.LUT R36, R37, 0x380, RZ, 0xc0, !PT ;  /* 0x0000038025247812 */ /* 0x000fe400078ec0ff */
[----:B------:R-:W-:-:S02]  /*cea0*/  IADD3 R10, P2, R40, 0xf000, RZ ;  /* 0x0000f000280a7810 */ /* 0x000fc40007f5e0ff */
[----:B------:R-:W-:Y:S02]  /*ceb0*/  LOP3.LUT R46, R3, R8, RZ, 0x3c, !PT ;  /* 0x00000008032e7212 */ /* 0x000fe400078e3cff */
[----:B------:R-:W-:Y:S02]  /*cec0*/  SHF.R.U64 R36, R36, 0x3, RZ ;  /* 0x0000000324247819 */ /* 0x000fe400000012ff */
[----:B------:R-:W-:Y:S02]  /*ced0*/  LOP3.LUT R3, R10, 0x380, RZ, 0xc0, !PT ;  /* 0x000003800a037812 */ /* 0x000fe400078ec0ff */
[----:B------:R-:W-:Y:S02]  /*cee0*/  LOP3.LUT R11, R12, 0x380, RZ, 0xc0, !PT ;  /* 0x000003800c0b7812 */ /* 0x000fe400078ec0ff */
[----:B------:R-:W-:Y:S01]  /*cef0*/  LOP3.LUT R36, R36, R37, RZ, 0x3c, !PT ;  /* 0x0000002524247212 */ /* 0x000fe200078e3cff */
[----:B------:R-:W-:Y:S01]  /*cf00*/  IMAD.X R37, RZ, RZ, R41, P3 ;  /* 0x000000ffff257224 */ /* 0x000fe200018e0629 */
[----:B------:R-:W-:-:S02]  /*cf10*/  SHF.R.U64 R3, R3, 0x3, RZ ;  /* 0x0000000303037819 */ /* 0x000fc400000012ff */
[----:B------:R-:W-:Y:S02]  /*cf20*/  IADD3 R15, P3, R40, 0x8000, RZ ;  /* 0x00008000280f7810 */ /* 0x000fe40007f7e0ff */
[----:B------:R-:W-:Y:S02]  /*cf30*/  SHF.R.U64 R11, R11, 0x3, RZ ;  /* 0x000000030b0b7819 */ /* 0x000fe400000012ff */
[----:B------:R-:W-:Y:S02]  /*cf40*/  SEL R129, R53, R52, P0 ;  /* 0x0000003435817207 */ /* 0x000fe40000000000 */
[----:B------:R-:W-:Y:S01]  /*cf50*/  SEL R88, R52, R53, P0 ;  /* 0x0000003534587207 */ /* 0x000fe20000000000 */
[----:B------:R-:W-:Y:S01]  /*cf60*/  IMAD.X R53, RZ, RZ, R73, P1 ;  /* 0x000000ffff357224 */ /* 0x000fe200008e0649 */
[----:B------:R-:W-:Y:S02]  /*cf70*/  LOP3.LUT R10, R3, R10, RZ, 0x3c, !PT ;  /* 0x0000000a030a7212 */ /* 0x000fe400078e3cff */
[----:B------:R-:W-:Y:S01]  /*cf80*/  LOP3.LUT R4, R7, 0x380, RZ, 0xc0, !PT ;  /* 0x0000038007047812 */ /* 0x000fe200078ec0ff */
[----:B------:R-:W0:Y:S01]  /*cf90*/  LDC R3, c[0x0][0xbe8] ;  /* 0x0002fa00ff037b82 */ /* 0x000e220000000800 */
[----:B------:R-:W-:-:S02]  /*cfa0*/  LOP3.LUT R14, R15, 0x380, RZ, 0xc0, !PT ;  /* 0x000003800f0e7812 */ /* 0x000fc400078ec0ff */
[----:B------:R-:W-:Y:S01]  /*cfb0*/  LOP3.LUT R52, R11, R12, RZ, 0x3c, !PT ;  /* 0x0000000c0b347212 */ /* 0x000fe200078e3cff */
[----:B------:R-:W-:Y:S01]  /*cfc0*/  IMAD.X R11, RZ, RZ, R41, P2 ;  /* 0x000000ffff0b7224 */ /* 0x000fe200010e0629 */
[----:B------:R-:W-:Y:S02]  /*cfd0*/  SHF.R.U64 R4, R4, 0x3, RZ ;  /* 0x0000000304047819 */ /* 0x000fe400000012ff */
[----:B------:R-:W-:Y:S02]  /*cfe0*/  SHF.R.U64 R14, R14, 0x3, RZ ;  /* 0x000000030e0e7819 */ /* 0x000fe400000012ff */
[----:B------:R-:W-:Y:S02]  /*cff0*/  MOV R108, R52 ;  /* 0x00000034006c7202 */ /* 0x000fe40000000f00 */
[----:B------:R-:W-:Y:S02]  /*d000*/  SEL R137, R136, R49, P0 ;  /* 0x0000003188897207 */ /* 0x000fe40000000000 */
[----:B------:R-:W-:Y:S01]  /*d010*/  SEL R92, R49, R136, P0 ;  /* 0x00000088315c7207 */ /* 0x000fe20000000000 */
[----:B------:R-:W-:Y:S01]  /*d020*/  IMAD.X R49, RZ, RZ, R73, P5 ;  /* 0x000000ffff317224 */ /* 0x000fe200028e0649 */
[----:B------:R-:W-:-:S02]  /*d030*/  SEL R139, R93, R48, P0 ;  /* 0x000000305d8b7207 */ /* 0x000fc40000000000 */
[----:B------:R-:W-:Y:S02]  /*d040*/  SEL R93, R48, R93, P0 ;  /* 0x0000005d305d7207 */ /* 0x000fe40000000000 */
[----:B------:R-:W-:Y:S02]  /*d050*/  SEL R83, R32, R33, P0 ;  /* 0x0000002120537207 */ /* 0x000fe40000000000 */
[----:B------:R-:W-:Y:S02]  /*d060*/  SEL R76, R33, R32, P0 ;  /* 0x00000020214c7207 */ /* 0x000fe40000000000 */
[----:B------:R-:W-:Y:S02]  /*d070*/  LOP3.LUT R48, R4, R7, RZ, 0x3c, !PT ;  /* 0x0000000704307212 */ /* 0x000fe400078e3cff */
[----:B------:R-:W-:Y:S01]  /*d080*/  LOP3.LUT R14, R14, R15, RZ, 0x3c, !PT ;  /* 0x0000000f0e0e7212 */ /* 0x000fe200078e3cff */
[----:B------:R-:W-:Y:S01]  /*d090*/  IMAD.X R15, RZ, RZ, R41, P3 ;  /* 0x000000ffff0f7224 */ /* 0x000fe200018e0629 */
[----:B------:R-:W-:-:S02]  /*d0a0*/  IADD3 R9, P3, R40, 0xe000, RZ ;  /* 0x0000e00028097810 */ /* 0x000fc40007f7e0ff */
[----:B------:R-:W-:Y:S02]  /*d0b0*/  MOV R132, R46 ;  /* 0x0000002e00847202 */ /* 0x000fe40000000f00 */
[----:B------:R-:W-:Y:S02]  /*d0c0*/  MOV R110, R50 ;  /* 0x00000032006e7202 */ /* 0x000fe40000000f00 */
[----:B------:R-:W-:Y:S02]  /*d0d0*/  MOV R112, R48 ;  /* 0x0000003000707202 */ /* 0x000fe40000000f00 */
[----:B------:R-:W-:Y:S02]  /*d0e0*/  LOP3.LUT R8, R9, 0x380, RZ, 0xc0, !PT ;  /* 0x0000038009087812 */ /* 0x000fe400078ec0ff */
[----:B------:R-:W-:Y:S02]  /*d0f0*/  MOV R70, R70 ;  /* 0x0000004600467202 */ /* 0x000fe40000000f00 */
[----:B------:R-:W-:-:S02]  /*d100*/  MOV R71, R54 ;  /* 0x0000003600477202 */ /* 0x000fc40000000f00 */
[----:B------:R-:W-:Y:S02]  /*d110*/  SHF.R.U64 R8, R8, 0x3, RZ ;  /* 0x0000000308087819 */ /* 0x000fe400000012ff */
[----:B------:R-:W-:Y:S02]  /*d120*/  LOP3.LUT R4, R5, 0x380, RZ, 0xc0, !PT ;  /* 0x0000038005047812 */ /* 0x000fe400078ec0ff */
[----:B--2---:R-:W-:Y:S01]  /*d130*/  LOP3.LUT R53, R74, 0x2, RZ, 0x3c, !PT ;  /* 0x000000024a357812 */ /* 0x004fe200078e3cff */
[----:B------:R-:W-:Y:S01]  /*d140*/  SHFL.IDX PT, R46, R81, R74, 0x1c1f ;  /* 0x001c1f4a512e7589 */ /* 0x000fe200000e0000 */
[----:B------:R-:W-:Y:S01]  /*d150*/  LOP3.LUT R8, R8, R9, RZ, 0x3c, !PT ;  /* 0x0000000908087212 */ /* 0x000fe200078e3cff */
[----:B------:R-:W-:Y:S01]  /*d160*/  IMAD.X R9, RZ, RZ, R41, P3 ;  /* 0x000000ffff097224 */ /* 0x000fe200018e0629 */
[----:B0-----:R-:W-:Y:S01]  /*d170*/  ISETP.NE.AND P3, PT, R3, 0x1, PT ;  /* 0x000000010300780c */ /* 0x001fe20003f65270 */
[----:B------:R-:W0:Y:S01]  /*d180*/  SHFL.IDX PT, R75, R75, R53, 0x1c1f ;  /* 0x001c1f354b4b7589 */ /* 0x000e2200000e0000 */
[----:B------:R-:W-:-:S02]  /*d190*/  SHF.R.U64 R4, R4, 0x3, RZ ;  /* 0x0000000304047819 */ /* 0x000fc400000012ff */
[----:B------:R-:W-:Y:S01]  /*d1a0*/  LOP3.LUT R13, R24, 0x380, RZ, 0xc0, !PT ;  /* 0x00000380180d7812 */ /* 0x000fe200078ec0ff */
[----:B------:R-:W-:Y:S01]  /*d1b0*/  SHFL.IDX PT, R50, R83, R74, 0x1c1f ;  /* 0x001c1f4a53327589 */ /* 0x000fe200000e0000 */
[----:B------:R-:W-:Y:S02]  /*d1c0*/  LOP3.LUT R44, R4, R5, RZ, 0x3c, !PT ;  /* 0x00000005042c7212 */ /* 0x000fe400078e3cff */
[----:B------:R-:W-:Y:S01]  /*d1d0*/  SHF.R.U64 R13, R13, 0x3, RZ ;  /* 0x000000030d0d7819 */ /* 0x000fe200000012ff */
[----:B------:R-:W1:Y:S01]  /*d1e0*/  SHFL.IDX PT, R49, R76, R53, 0x1c1f ;  /* 0x001c1f354c317589 */ /* 0x000e6200000e0000 */
[----:B------:R-:W-:Y:S02]  /*d1f0*/  MOV R130, R44 ;  /* 0x0000002c00827202 */ /* 0x000fe40000000f00 */
[----:B------:R-:W-:Y:S01]  /*d200*/  LOP3.LUT R60, R13, R24, RZ, 0x3c, !PT ;  /* 0x000000180d3c7212 */ /* 0x000fe200078e3cff */
[----:B------:R-:W-:Y:S01]  /*d210*/  SHFL.IDX PT, R143, R143, R74, 0x1c1f ;  /* 0x001c1f4a8f8f7589 */ /* 0x000fe200000e0000 */
[----:B------:R-:W-:-:S02]  /*d220*/  MOV R68, R68 ;  /* 0x0000004400447202 */ /* 0x000fc40000000f00 */
[----:B------:R-:W-:Y:S01]  /*d230*/  MOV R69, R58 ;  /* 0x0000003a00457202 */ /* 0x000fe20000000f00 */
[----:B------:R-:W2:Y:S01]  /*d240*/  SHFL.IDX PT, R52, R95, R53, 0x1c1f ;  /* 0x001c1f355f347589 */ /* 0x000ea200000e0000 */
[----:B------:R-:W-:Y:S02]  /*d250*/  MOV R118, R56 ;  /* 0x0000003800767202 */ /* 0x000fe40000000f00 */
[----:B------:R-:W-:Y:S01]  /*d260*/  MOV R66, R66 ;  /* 0x0000004200427202 */ /* 0x000fe20000000f00 */
[----:B------:R-:W-:Y:S01]  /*d270*/  SHFL.IDX PT, R54, R87, R74, 0x1c1f ;  /* 0x001c1f4a57367589 */ /* 0x000fe200000e0000 */
[----:B------:R-:W-:Y:S02]  /*d280*/  MOV R67, R60 ;  /* 0x0000003c00437202 */ /* 0x000fe40000000f00 */
[----:B------:R-:W-:Y:S01]  /*d290*/  MOV R64, R64 ;  /* 0x0000004000407202 */ /* 0x000fe20000000f00 */
[----:B------:R-:W3:Y:S01]  /*d2a0*/  SHFL.IDX PT, R77, R77, R53, 0x1c1f ;  /* 0x001c1f354d4d7589 */ /* 0x000ee200000e0000 */
[----:B0-----:R-:W-:-:S02]  /*d2b0*/  SEL R44, R46, R75, P0 ;  /* 0x0000004b2e2c7207 */ /* 0x001fc40000000000 */
[----:B------:R-:W-:Y:S01]  /*d2c0*/  SEL R46, R75, R46, P0 ;  /* 0x0000002e4b2e7207 */ /* 0x000fe20000000000 */
[----:B------:R-:W-:Y:S01]  /*d2d0*/  SHFL.IDX PT, R141, R141, R74, 0x1c1f ;  /* 0x001c1f4a8d8d7589 */ /* 0x000fe200000e0000 */
[----:B------:R-:W0:Y:S01]  /*d2e0*/  @P3 LDC R75, c[0x0][0xbec] ;  /* 0x0002fb00ff4b3b82 */ /* 0x000e220000000800 */
[----:B------:R-:W-:Y:S02]  /*d2f0*/  SEL R165, R39, R38, P0 ;  /* 0x0000002627a57207 */ /* 0x000fe40000000000 */
[----:B------:R-:W4:Y:S01]  /*d300*/  SHFL.IDX PT, R96, R96, R53, 0x1c1f ;  /* 0x001c1f3560607589 */ /* 0x000f2200000e0000 */
[----:B-1----:R-:W-:Y:S02]  /*d310*/  SEL R48, R50, R49, P0 ;  /* 0x0000003132307207 */ /* 0x002fe40000000000 */
[----:B------:R-:W-:Y:S01]  /*d320*/  SEL R50, R49, R50, P0 ;  /* 0x0000003231327207 */ /* 0x000fe20000000000 */
[----:B------:R-:W-:Y:S01]  /*d330*/  SHFL.IDX PT, R145, R145, R74, 0x1c1f ;  /* 0x001c1f4a91917589 */ /* 0x000fe200000e0000 */
[----:B------:R-:W-:-:S02]  /*d340*/  SEL R107, R38, R39, P0 ;  /* 0x00000027266b7207 */ /* 0x000fc40000000000 */
[----:B------:R-:W-:Y:S01]  /*d350*/  MOV R65, R62 ;  /* 0x0000003e00417202 */ /* 0x000fe20000000f00 */
[----:B------:R-:W1:Y:S01]  /*d360*/  SHFL.IDX PT, R94, R94, R53, 0x1c1f ;  /* 0x001c1f355e5e7589 */ /* 0x000e6200000e0000 */
[----:B--2---:R-:W-:Y:S02]  /*d370*/  SEL R49, R143, R52, P0 ;  /* 0x000000348f317207 */ /* 0x004fe40000000000 */
[----:B------:R-:W-:Y:S01]  /*d380*/  SEL R51, R52, R143, P0 ;  /* 0x0000008f34337207 */ /* 0x000fe20000000000 */
[----:B------:R-:W-:Y:S01]  /*d390*/  SHFL.IDX PT, R58, R115, R74, 0x1c1f ;  /* 0x001c1f4a733a7589 */ /* 0x000fe200000e0000 */
[----:B------:R-:W-:Y:S02]  /*d3a0*/  IADD3 R39, P4, R40, 0x1000, RZ ;  /* 0x0000100028277810 */ /* 0x000fe40007f9e0ff */
[----:B------:R-:W-:Y:S01]  /*d3b0*/  SEL R135, R128, R91, P0 ;  /* 0x0000005b80877207 */ /* 0x000fe20000000000 */
[----:B------:R-:W2:Y:S01]  /*d3c0*/  SHFL.IDX PT, R57, R78, R53, 0x1c1f ;  /* 0x001c1f354e397589 */ /* 0x000ea200000e0000 */
[----:B---3--:R-:W-:-:S02]  /*d3d0*/  SEL R52, R54, R77, P0 ;  /* 0x0000004d36347207 */ /* 0x008fc40000000000 */
[----:B------:R-:W-:Y:S01]  /*d3e0*/  SEL R54, R77, R54, P0 ;  /* 0x000000364d367207 */ /* 0x000fe20000000000 */
[----:B------:R-:W-:Y:S01]  /*d3f0*/  SHFL.IDX PT, R147, R147, R74, 0x1c1f ;  /* 0x001c1f4a93937589 */ /* 0x000fe200000e0000 */
[----:B------:R-:W3:Y:S01]  /*d400*/  @P3 LDC R77, c[0x0][0xbf0] ;  /* 0x0002fc00ff4d3b82 */ /* 0x000ee20000000800 */
[----:B------:R-:W-:Y:S02]  /*d410*/  LOP3.LUT R38, R39, 0x380, RZ, 0xc0, !PT ;  /* 0x0000038027267812 */ /* 0x000fe400078ec0ff */
[----:B------:R-:W0:Y:S01]  /*d420*/  SHFL.IDX PT, R60, R97, R53, 0x1c1f ;  /* 0x001c1f35613c7589 */ /* 0x000e2200000e0000 */
[----:B------:R-:W-:Y:S02]  /*d430*/  SEL R91, R91, R128, P0 ;  /* 0x000000805b5b7207 */ /* 0x000fe40000000000 */
[----:B------:R-:W-:Y:S01]  /*d440*/  SEL R169, R31, R30, P0 ;  /* 0x0000001e1fa97207 */ /* 0x000fe20000000000 */
[----:B------:R-:W-:Y:S01]  /*d450*/  SHFL.IDX PT, R117, R117, R74, 0x1c1f ;  /* 0x001c1f4a75757589 */ /* 0x000fe200000e0000 */
[----:B------:R-:W-:-:S02]  /*d460*/  SEL R111, R30, R31, P0 ;  /* 0x0000001f1e6f7207 */ /* 0x000fc40000000000 */
[----:B------:R-:W-:Y:S01]  /*d470*/  IADD3 R33, P1, R40, 0x4000, RZ ;  /* 0x0000400028217810 */ /* 0x000fe20007f3e0ff */
[----:B------:R-:W0:Y:S01]  /*d480*/  SHFL.IDX PT, R62, R79, R53, 0x1c1f ;  /* 0x001c1f354f3e7589 */ /* 0x000e2200000e0000 */
[----:B------:R-:W-:Y:S02]  /*d490*/  SHF.R.U64 R38, R38, 0x3, RZ ;  /* 0x0000000326267819 */ /* 0x000fe400000012ff */
[----:B------:R-:W-:Y:S01]  /*d4a0*/  MOV R105, R72 ;  /* 0x0000004800697202 */ /* 0x000fe20000000f00 */
[----:B------:R-:W-:Y:S01]  /*d4b0*/  SHFL.IDX PT, R149, R149, R74, 0x1c1f ;  /* 0x001c1f4a95957589 */ /* 0x000fe200000e0000 */
[----:B------:R-:W-:Y:S02]  /*d4c0*/  MOV R134, R42 ;  /* 0x0000002a00867202 */ /* 0x000fe40000000f00 */
[----:B------:R-:W-:Y:S01]  /*d4d0*/  LOP3.LUT R32, R33, 0x380, RZ, 0xc0, !PT ;  /* 0x0000038021207812 */ /* 0x000fe200078ec0ff */
[----:B------:R-:W3:Y:S01]  /*d4e0*/  SHFL.IDX PT, R98, R98, R53, 0x1c1f ;  /* 0x001c1f3562627589 */ /* 0x000ee200000e0000 */
[----:B------:R-:W-:Y:S01]  /*d4f0*/  LOP3.LUT R38, R38, R39, RZ, 0x3c, !PT ;  /* 0x0000002726267212 */ /* 0x000fe200078e3cff */
[----:B------:R-:W-:Y:S01]  /*d500*/  IMAD.X R39, RZ, RZ, R41, P4 ;  /* 0x000000ffff277224 */ /* 0x000fe200020e0629 */
[----:B----4-:R-:W-:Y:S01]  /*d510*/  SEL R45, R141, R96, P0 ;  /* 0x000000608d2d7207 */ /* 0x010fe20000000000 */
[----:B------:R-:W-:Y:S01]  /*d520*/  SHFL.IDX PT, R119, R119, R74, 0x1c1f ;  /* 0x001c1f4a77777589 */ /* 0x000fe200000e0000 */
[----:B------:R-:W-:-:S02]  /*d530*/  SEL R47, R96, R141, P0 ;  /* 0x0000008d602f7207 */ /* 0x000fc40000000000 */
[----:B-1----:R-:W-:Y:S01]  /*d540*/  SEL R55, R94, R145, P0 ;  /* 0x000000915e377207 */ /* 0x002fe20000000000 */
[----:B------:R-:W-:Y:S01]  /*d550*/  SHFL.IDX PT, R151, R151, R74, 0x1c1f ;  /* 0x001c1f4a97977589 */ /* 0x000fe200000e0000 */
[----:B------:R-:W-:Y:S02]  /*d560*/  IADD3 R27, P4, R40, 0x7000, RZ ;  /* 0x00007000281b7810 */ /* 0x000fe40007f9e0ff */
[----:B------:R-:W-:Y:S01]  /*d570*/  SHF.R.U64 R32, R32, 0x3, RZ ;  /* 0x0000000320207819 */ /* 0x000fe200000012ff */
[----:B------:R-:W1:Y:S01]  /*d580*/  SHFL.IDX PT, R80, R80, R53, 0x1c1f ;  /* 0x001c1f3550507589 */ /* 0x000e6200000e0000 */
[----:B------:R-:W-:Y:S02]  /*d590*/  LOP3.LUT R26, R27, 0x380, RZ, 0xc0, !PT ;  /* 0x000003801b1a7812 */ /* 0x000fe400078ec0ff */
[----:B------:R-:W-:Y:S01]  /*d5a0*/  LOP3.LUT R32, R32, R33, RZ, 0x3c, !PT ;  /* 0x0000002120207212 */ /* 0x000fe200078e3cff */
[----:B------:R-:W4:Y:S01]  /*d5b0*/  SHFL.IDX PT, R76, R99, R53, 0x1c1f ;  /* 0x001c1f35634c7589 */ /* 0x000f2200000e0000 */
[----:B------:R-:W-:Y:S01]  /*d5c0*/  IMAD.X R33, RZ, RZ, R41, P1 ;  /* 0x000000ffff217224 */ /* 0x000fe200008e0629 */
[----:B--2---:R-:W-:-:S02]  /*d5d0*/  SEL R56, R58, R57, P0 ;  /* 0x000000393a387207 */ /* 0x004fc40000000000 */
[----:B------:R-:W-:Y:S01]  /*d5e0*/  SHFL.IDX PT, R121, R121, R74, 0x1c1f ;  /* 0x001c1f4a79797589 */ /* 0x000fe200000e0000 */
[----:B------:R-:W-:Y:S02]  /*d5f0*/  IADD3 R25, P1, R40, 0xa000, RZ ;  /* 0x0000a00028197810 */ /* 0x000fe40007f3e0ff */
[----:B------:R-:W-:Y:S01]  /*d600*/  SEL R58, R57, R58, P0 ;  /* 0x0000003a393a7207 */ /* 0x000fe20000000000 */
[----:B------:R-:W-:Y:S01]  /*d610*/  SHFL.IDX PT, R153, R153, R74, 0x1c1f ;  /* 0x001c1f4a99997589 */ /* 0x000fe200000e0000 */
[----:B------:R-:W-:Y:S02]  /*d620*/  SHF.R.U64 R26, R26, 0x3, RZ ;  /* 0x000000031a1a7819 */ /* 0x000fe400000012ff */
[----:B0-----:R-:W-:Y:S01]  /*d630*/  SEL R57, R147, R60, P0 ;  /* 0x0000003c93397207 */ /* 0x001fe20000000000 */
[----:B------:R-:W0:Y:S01]  /*d640*/  SHFL.IDX PT, R82, R82, R53, 0x1c1f ;  /* 0x001c1f3552527589 */ /* 0x000e2200000e0000 */
[----:B------:R-:W-:Y:S02]  /*d650*/  SEL R59, R60, R147, P0 ;  /* 0x000000933c3b7207 */ /* 0x000fe40000000000 */
[----:B------:R-:W-:Y:S01]  /*d660*/  SEL R60, R117, R62, P0 ;  /* 0x0000003e753c7207 */ /* 0x000fe20000000000 */
[----:B------:R-:W2:Y:S01]  /*d670*/  SHFL.IDX PT, R100, R100, R53, 0x1c1f ;  /* 0x001c1f3564647589 */ /* 0x000ea200000e0000 */
[----:B------:R-:W-:-:S02]  /*d680*/  LOP3.LUT R24, R25, 0x380, RZ, 0xc0, !PT ;  /* 0x0000038019187812 */ /* 0x000fc400078ec0ff */
[----:B------:R-:W-:Y:S01]  /*d690*/  SEL R62, R62, R117, P0 ;  /* 0x000000753e3e7207 */ /* 0x000fe20000000000 */
[----:B------:R-:W-:Y:S01]  /*d6a0*/  SHFL.IDX PT, R123, R123, R74, 0x1c1f ;  /* 0x001c1f4a7b7b7589 */ /* 0x000fe200000e0000 */
[----:B---3--:R-:W-:Y:S02]  /*d6b0*/  SEL R61, R149, R98, P0 ;  /* 0x00000062953d7207 */ /* 0x008fe40000000000 */
[----:B------:R-:W-:Y:S01]  /*d6c0*/  SEL R63, R98, R149, P0 ;  /* 0x00000095623f7207 */ /* 0x000fe20000000000 */
[----:B------:R-:W-:Y:S01]  /*d6d0*/  SHFL.IDX PT, R155, R155, R74, 0x1c1f ;  /* 0x001c1f4a9b9b7589 */ /* 0x000fe200000e0000 */
[----:B------:R-:W-:Y:S01]  /*d6e0*/  LOP3.LUT R26, R26, R27, RZ, 0x3c, !PT ;  /* 0x0000001b1a1a7212 */ /* 0x000fe200078e3cff */
[----:B------:R-:W-:Y:S01]  /*d6f0*/  IMAD.X R27, RZ, RZ, R41, P4 ;  /* 0x000000ffff1b7224 */ /* 0x000fe200020e0629 */
[----:B------:R-:W-:Y:S01]  /*d700*/  IADD3 R7, P4, R40, 0xd000, RZ ;  /* 0x0000d00028077810 */ /* 0x000fe20007f9e0ff */
[----:B------:R-:W3:Y:S01]  /*d710*/  SHFL.IDX PT, R84, R84, R53, 0x1c1f ;  /* 0x001c1f3554547589 */ /* 0x000ee200000e0000 */
[----:B------:R-:W-:-:S02]  /*d720*/  SHF.R.U64 R24, R24, 0x3, RZ ;  /* 0x0000000318187819 */ /* 0x000fc400000012ff */
[----:B------:R-:W-:Y:S01]  /*d730*/  LOP3.LUT R6, R7, 0x380, RZ, 0xc0, !PT ;  /* 0x0000038007067812 */ /* 0x000fe200078ec0ff */
[----:B------:R-:W3:Y:S01]  /*d740*/  SHFL.IDX PT, R78, R101, R53, 0x1c1f ;  /* 0x001c1f35654e7589 */ /* 0x000ee200000e0000 */
[----:B------:R-:W-:Y:S01]  /*d750*/  LOP3.LUT R24, R24, R25, RZ, 0x3c, !PT ;  /* 0x0000001918187212 */ /* 0x000fe200078e3cff */
[----:B------:R-:W-:Y:S01]  /*d760*/  IMAD.X R25, RZ, RZ, R41, P1 ;  /* 0x000000ffff197224 */ /* 0x000fe200008e0629 */
[C---:B------:R-:W-:Y:S01]  /*d770*/  IADD3 R31, P6, R40.reuse, 0x5000, RZ ;  /* 0x00005000281f7810 */ /* 0x040fe20007fde0ff */
[----:B------:R-:W-:Y:S01]  /*d780*/  SHFL.IDX PT, R120, R127, R74, 0x1c1f ;  /* 0x001c1f4a7f787589 */ /* 0x000fe200000e0000 */
[----:B------:R-:W-:Y:S02]  /*d790*/  IADD3 R29, P5, R40, 0x6000, RZ ;  /* 0x00006000281d7810 */ /* 0x000fe40007fbe0ff */
[----:B------:R-:W-:Y:S01]  /*d7a0*/  SHF.R.U64 R6, R6, 0x3, RZ ;  /* 0x0000000306067819 */ /* 0x000fe200000012ff */
[----:B------:R-:W-:Y:S01]  /*d7b0*/  SHFL.IDX PT, R114, R129, R74, 0x1c1f ;  /* 0x001c1f4a81727589 */ /* 0x000fe200000e0000 */
[----:B------:R-:W-:-:S02]  /*d7c0*/  LOP3.LUT R30, R31, 0x380, RZ, 0xc0, !PT ;  /* 0x000003801f1e7812 */ /* 0x000fc400078ec0ff */
[----:B------:R-:W-:Y:S01]  /*d7d0*/  LOP3.LUT R28, R29, 0x380, RZ, 0xc0, !PT ;  /* 0x000003801d1c7812 */ /* 0x000fe200078ec0ff */
[----:B------:R-:W-:Y:S01]  /*d7e0*/  SHFL.IDX PT, R125, R125, R74, 0x1c1f ;  /* 0x001c1f4a7d7d7589 */ /* 0x000fe200000e0000 */
[----:B------:R-:W-:Y:S02]  /*d7f0*/  LOP3.LUT R6, R6, R7, RZ, 0x3c, !PT ;  /* 0x0000000706067212 */ /* 0x000fe400078e3cff */
[----:B------:R-:W-:Y:S01]  /*d800*/  LOP3.LUT R7, R40, 0x380, RZ, 0xc0, !PT ;  /* 0x0000038028077812 */ /* 0x000fe200078ec0ff */
[----:B------:R-:W-:Y:S01]  /*d810*/  SHFL.IDX PT, R81, R131, R74, 0x1c1f ;  /* 0x001c1f4a83517589 */ /* 0x000fe200000e0000 */
[----:B------:R-:W-:Y:S02]  /*d820*/  SHF.R.U64 R30, R30, 0x3, RZ ;  /* 0x000000031e1e7819 */ /* 0x000fe400000012ff */
[----:B------:R-:W-:Y:S01]  /*d830*/  SHF.R.U64 R28, R28, 0x3, RZ ;  /* 0x000000031c1c7819 */ /* 0x000fe200000012ff */
[----:B------:R-:W-:Y:S01]  /*d840*/  SHFL.IDX PT, R73, R133, R74, 0x1c1f ;  /* 0x001c1f4a85497589 */ /* 0x000fe200000e0000 */
[----:B------:R-:W-:-:S02]  /*d850*/  SHF.R.U64 R7, R7, 0x3, RZ ;  /* 0x0000000307077819 */ /* 0x000fc400000012ff */
[----:B------:R-:W-:Y:S01]  /*d860*/  LOP3.LUT R30, R30, R31, RZ, 0x3c, !PT ;  /* 0x0000001f1e1e7212 */ /* 0x000fe200078e3cff */
[----:B------:R-:W-:Y:S01]  /*d870*/  SHFL.IDX PT, R72, R135, R74, 0x1c1f ;  /* 0x001c1f4a87487589 */ /* 0x000fe200000e0000 */
[----:B------:R-:W-:Y:S01]  /*d880*/  LOP3.LUT R28, R28, R29, RZ, 0x3c, !PT ;  /* 0x0000001d1c1c7212 */ /* 0x000fe200078e3cff */
[--C-:B------:R-:W-:Y:S01]  /*d890*/  IMAD.X R31, RZ, RZ, R41.reuse, P6 ;  /* 0x000000ffff1f7224 */ /* 0x100fe200030e0629 */
[C---:B------:R-:W-:Y:S01]  /*d8a0*/  IADD3 R13, P6, R40.reuse, 0xb000, RZ ;  /* 0x0000b000280d7810 */ /* 0x040fe20007fde0ff */
[----:B------:R-:W-:Y:S01]  /*d8b0*/  SHFL.IDX PT, R43, R137, R74, 0x1c1f ;  /* 0x001c1f4a892b7589 */ /* 0x000fe200000e0000 */
[--C-:B------:R-:W-:Y:S01]  /*d8c0*/  IMAD.X R29, RZ, RZ, R41.reuse, P5 ;  /* 0x000000ffff1d7224 */ /* 0x100fe200028e0629 */
[----:B------:R-:W-:Y:S02]  /*d8d0*/  IADD3 R5, P5, R40, 0xc000, RZ ;  /* 0x0000c00028057810 */ /* 0x000fe40007fbe0ff */
[----:B------:R-:W-:Y:S01]  /*d8e0*/  SHFL.IDX PT, R42, R139, R74, 0x1c1f ;  /* 0x001c1f4a8b2a7589 */ /* 0x000fe200000e0000 */
[----:B------:R-:W-:Y:S01]  /*d8f0*/  LOP3.LUT R40, R7, R40, RZ, 0x3c, !PT ;  /* 0x0000002807287212 */ /* 0x000fe200078e3cff */
[----:B------:R-:W-:Y:S01]  /*d900*/  IMAD.X R7, RZ, RZ, R41, P4 ;  /* 0x000000ffff077224 */ /* 0x000fe200020e0629 */
[----:B------:R-:W-:Y:S01]  /*d910*/  LOP3.LUT R4, R5, 0x380, RZ, 0xc0, !PT ;  /* 0x0000038005047812 */ /* 0x000fe200078ec0ff */
[----:B------:R-:W-:Y:S01]  /*d920*/  SHFL.IDX PT, R157, R157, R74, 0x1c1f ;  /* 0x001c1f4a9d9d7589 */ /* 0x000fe200000e0000 */
[----:B------:R-:W-:-:S02]  /*d930*/  LOP3.LUT R12, R13, 0x380, RZ, 0xc0, !PT ;  /* 0x000003800d0c7812 */ /* 0x000fc400078ec0ff */
[----:B------:R-:W-:Y:S01]  /*d940*/  SHF.R.U64 R4, R4, 0x3, RZ ;  /* 0x0000000304047819 */ /* 0x000fe200000012ff */
[----:B------:R-:W-:Y:S01]  /*d950*/  SHFL.IDX PT, R159, R159, R74, 0x1c1f ;  /* 0x001c1f4a9f9f7589 */ /* 0x000fe200000e0000 */
[----:B------:R-:W-:Y:S02]  /*d960*/  SHF.R.U64 R12, R12, 0x3, RZ ;  /* 0x000000030c0c7819 */ /* 0x000fe400000012ff */
[----:B------:R-:W-:Y:S01]  /*d970*/  LOP3.LUT R4, R4, R5, RZ, 0x3c, !PT ;  /* 0x0000000504047212 */ /* 0x000fe200078e3cff */
[----:B------:R-:W-:Y:S01]  /*d980*/  SHFL.IDX PT, R161, R161, R74, 0x1c1f ;  /* 0x001c1f4aa1a17589 */ /* 0x000fe200000e0000 */
[--C-:B------:R-:W-:Y:S01]  /*d990*/  IMAD.X R5, RZ, RZ, R41.reuse, P5 ;  /* 0x000000ffff057224 */ /* 0x100fe200028e0629 */
[----:B------:R-:W-:Y:S01]  /*d9a0*/  LOP3.LUT R12, R12, R13, RZ, 0x3c, !PT ;  /* 0x0000000d0c0c7212 */ /* 0x000fe200078e3cff */
[----:B------:R-:W-:Y:S01]  /*d9b0*/  IMAD.X R13, RZ, RZ, R41, P6 ;  /* 0x000000ffff0d7224 */ /* 0x000fe200030e0629 */
[----:B------:R-:W-:Y:S04]  /*d9c0*/  SHFL.IDX PT, R116, R163, R74, 0x1c1f ;  /* 0x001c1f4aa3747589 */ /* 0x000fe800000e0000 */
        /* <DEDUP_REMOVED lines=12> */
[----:B------:R-:W3:Y:S04]  /*da90*/  SHFL.IDX PT, R102, R102, R53, 0x1c1f ;  /* 0x001c1f3566667589 */ /* 0x000ee800000e0000 */
[----:B------:R-:W3:Y:S04]  /*daa0*/  SHFL.IDX PT, R86, R103, R53, 0x1c1f ;  /* 0x001c1f3567567589 */ /* 0x000ee800000e0000 */
[----:B------:R-:W3:Y:S04]  /*dab0*/  SHFL.IDX PT, R104, R104, R53, 0x1c1f ;  /* 0x001c1f3568687589 */ /* 0x000ee800000e0000 */
[----:B------:R-:W3:Y:S04]  /*dac0*/  SHFL.IDX PT, R79, R106, R53, 0x1c1f ;  /* 0x001c1f356a4f7589 */ /* 0x000ee800000e0000 */
[----:B------:R-:W3:Y:S04]  /*dad0*/  SHFL.IDX PT, R124, R107, R53, 0x1c1f ;  /* 0x001c1f356b7c7589 */ /* 0x000ee800000e0000 */
[----:B------:R-:W-:Y:S04]  /*dae0*/  SHFL.IDX PT, R126, R109, R53, 0x1c1f ;  /* 0x001c1f356d7e7589 */ /* 0x000fe800000e0000 */
[----:B------:R-:W-:Y:S04]  /*daf0*/  SHFL.IDX PT, R128, R111, R53, 0x1c1f ;  /* 0x001c1f356f807589 */ /* 0x000fe800000e0000 */
[----:B------:R1:W3:Y:S04]  /*db00*/  SHFL.IDX PT, R88, R113, R53, 0x1c1f ;  /* 0x001c1f3571587589 */ /* 0x0002e800000e0000 */
[----:B------:R4:W-:Y:S04]  /*db10*/  STSM.16.M88.4 [R105], R44 ;  /* 0x0000002c69007844 */ /* 0x0009e80000000200 */
[----:B------:R0:W-:Y:S01]  /*db20*/  STSM.16.M88.4 [R118], R48 ;  /* 0x0000003076007844 */ /* 0x0001e20000000200 */
[----:B-1----:R-:W-:Y:S01]  /*db30*/  SEL R53, R145, R94, P0 ;  /* 0x0000005e91357207 */ /* 0x002fe20000000000 */
[----:B------:R-:W-:-:S04]  /*db40*/  VIADD R94, R18, UR37 ;  /* 0x00000025125e7c36 */ /* 0x000fc80008000000 */
[----:B------:R-:W-:Y:S04]  /*db50*/  STSM.16.M88.4 [R134], R52 ;  /* 0x0000003486007844 */ /* 0x000fe80000000200 */
[----:B------:R1:W-:Y:S01]  /*db60*/  STSM.16.M88.4 [R132], R56 ;  /* 0x0000003884007844 */ /* 0x0003e20000000200 */
[----:B----4-:R-:W-:Y:S01]  /*db70*/  @P3 IMAD.HI.U32 R44, R94, R75, RZ ;  /* 0x0000004b5e2c3227 */ /* 0x010fe200078e00ff */
[----:B------:R-:W-:Y:S02]  /*db80*/  SEL R46, R80, R119, P0 ;  /* 0x00000077502e7207 */ /* 0x000fe40000000000 */
[----:B------:R-:W-:Y:S01]  /*db90*/  SEL R45, R151, R76, P0 ;  /* 0x0000004c972d7207 */ /* 0x000fe20000000000 */
[----:B------:R-:W-:Y:S01]  /*dba0*/  IMAD.MOV.U32 R75, RZ, RZ, R94 ;  /* 0x000000ffff4b7224 */ /* 0x000fe200078e005e */
[----:B------:R-:W-:Y:S01]  /*dbb0*/  @P3 SHF.R.U32.HI R75, RZ, R77, R44 ;  /* 0x0000004dff4b3219 */ /* 0x000fe2000001162c */
[----:B------:R4:W-:Y:S01]  /*dbc0*/  STSM.16.M88.4 [R130], R60 ;  /* 0x0000003c82007844 */ /* 0x0009e20000000200 */
[----:B------:R-:W-:-:S02]  /*dbd0*/  SEL R44, R119, R80, P0 ;  /* 0x00000050772c7207 */ /* 0x000fc40000000000 */
[----:B------:R-:W-:Y:S02]  /*dbe0*/  SEL R47, R76, R151, P0 ;  /* 0x000000974c2f7207 */ /* 0x000fe40000000000 */
[----:B0-----:R-:W-:Y:S02]  /*dbf0*/  SEL R48, R121, R82, P0 ;  /* 0x0000005279307207 */ /* 0x001fe40000000000 */
[----:B------:R-:W-:Y:S01]  /*dc00*/  SEL R50, R82, R121, P0 ;  /* 0x0000007952327207 */ /* 0x000fe20000000000 */
[----:B------:R0:W-:Y:S01]  /*dc10*/  STSM.16.M88.4 [R112], R44 ;  /* 0x0000002c70007844 */ /* 0x0001e20000000200 */
[----:B--2---:R-:W-:Y:S01]  /*dc20*/  SEL R49, R153, R100, P0 ;  /* 0x0000006499317207 */ /* 0x004fe20000000000 */
[----:B-1----:R-:W-:Y:S01]  /*dc30*/  IMAD.MOV R56, RZ, RZ, -R75 ;  /* 0x000000ffff387224 */ /* 0x002fe200078e0a4b */
[----:B------:R-:W-:Y:S02]  /*dc40*/  SEL R51, R100, R153, P0 ;  /* 0x0000009964337207 */ /* 0x000fe40000000000 */
[----:B---3--:R-:W-:-:S02]  /*dc50*/  SEL R52, R123, R84, P0 ;  /* 0x000000547b347207 */ /* 0x008fc40000000000 */
[----:B------:R-:W-:Y:S01]  /*dc60*/  SEL R54, R84, R123, P0 ;  /* 0x0000007b54367207 */ /* 0x000fe20000000000 */
[----:B------:R1:W-:Y:S01]  /*dc70*/  STSM.16.M88.4 [R110], R48 ;  /* 0x000000306e007844 */ /* 0x0003e20000000200 */
[----:B------:R-:W-:Y:S01]  /*dc80*/  SEL R53, R155, R78, P0 ;  /* 0x0000004e9b357207 */ /* 0x000fe20000000000 */
[----:B----4-:R-:W-:Y:S01]  /*dc90*/  IMAD R61, R3, R56, R94 ;  /* 0x00000038033d7224 */ /* 0x010fe200078e025e */
[----:B------:R-:W-:Y:S02]  /*dca0*/  SEL R55, R78, R155, P0 ;  /* 0x0000009b4e377207 */ /* 0x000fe40000000000 */
[----:B------:R-:W-:Y:S02]  /*dcb0*/  SEL R56, R125, R122, P0 ;  /* 0x0000007a7d387207 */ /* 0x000fe40000000000 */
[----:B------:R-:W-:Y:S01]  /*dcc0*/  SEL R58, R122, R125, P0 ;  /* 0x0000007d7a3a7207 */ /* 0x000fe20000000000 */
[----:B------:R2:W-:Y:S01]  /*dcd0*/  STSM.16.M88.4 [R108], R52 ;  /* 0x000000346c007844 */ /* 0x0005e20000000200 */
[----:B------:R-:W-:-:S02]  /*dce0*/  SEL R57, R157, R102, P0 ;  /* 0x000000669d397207 */ /* 0x000fc40000000000 */
[----:B------:R-:W-:Y:S02]  /*dcf0*/  SEL R59, R102, R157, P0 ;  /* 0x0000009d663b7207 */ /* 0x000fe40000000000 */
[----:B0-----:R-:W-:Y:S02]  /*dd00*/  SEL R44, R120, R127, P0 ;  /* 0x0000007f782c7207 */ /* 0x001fe40000000000 */
[----:B------:R-:W-:Y:S01]  /*dd10*/  SEL R46, R127, R120, P0 ;  /* 0x000000787f2e7207 */ /* 0x000fe20000000000 */
[----:B------:R-:W-:Y:S01]  /*dd20*/  STSM.16.M88.4 [R71], R56 ;  /* 0x0000003847007844 */ /* 0x000fe20000000200 */
[----:B-1----:R-:W-:Y:S01]  /*dd30*/  SHF.R.S32.HI R49, RZ, 0x1f, R75 ;  /* 0x0000001fff317819 */ /* 0x002fe2000001144b */
[----:B------:R-:W-:Y:S01]  /*dd40*/  VIADD R51, R188, UR37 ;  /* 0x00000025bc337c36 */ /* 0x000fe20008000000 */
[----:B------:R-:W-:Y:S02]  /*dd50*/  IADD3 R48, P1, R75, UR6, RZ ;  /* 0x000000064b307c10 */ /* 0x000fe4000ff3e0ff */
[----:B------:R-:W-:-:S02]  /*dd60*/  SHF.R.S32.HI R50, RZ, 0x1f, R61 ;  /* 0x0000001fff327819 */ /* 0x000fc4000001143d */
[----:B------:R-:W-:Y:S01]  /*dd70*/  SEL R45, R159, R86, P0 ;  /* 0x000000569f2d7207 */ /* 0x000fe20000000000 */
[----:B--2---:R-:W-:Y:S01]  /*dd80*/  IMAD.U32 R52, RZ, RZ, UR5 ;  /* 0x00000005ff347e24 */ /* 0x004fe2000f8e00ff */
[----:B------:R-:W-:Y:S01]  /*dd90*/  SEL R47, R86, R159, P0 ;  /* 0x0000009f562f7207 */ /* 0x000fe20000000000 */
[----:B------:R-:W-:Y:S01]  /*dda0*/  ULDC UR5, c[0x0][0xa88] ;  /* 0x0002a20000057ab9 */ /* 0x000fe20000000800 */
[----:B------:R-:W-:Y:S01]  /*ddb0*/  SEL R54, R129, R114, P0 ;  /* 0x0000007281367207 */ /* 0x000fe20000000000 */
[----:B------:R-:W-:Y:S01]  /*ddc0*/  IMAD R96, R3, UR5, RZ ;  /* 0x0000000503607c24 */ /* 0x000fe2000f8e02ff */
[----:B------:R-:W-:Y:S01]  /*ddd0*/  IADD3.X R49, R49, UR7, R52, P1, !PT ;  /* 0x0000000731317c10 */ /* 0x000fe20008ffe434 */
[----:B------:R-:W-:Y:S01]  /*dde0*/  ULDC.64 UR6, c[0x0][0xb88] ;  /* 0x0002e20000067ab9 */ /* 0x000fe20000000a00 */
[----:B------:R0:W-:Y:S01]  /*ddf0*/  STSM.16.M88.4 [R69], R44 ;  /* 0x0000002c45007844 */ /* 0x0001e20000000200 */
[----:B------:R-:W-:Y:S01]  /*de00*/  IMAD R50, R50, UR6, RZ ;  /* 0x0000000632327c24 */ /* 0x000fe2000f8e02ff */
[----:B------:R-:W-:Y:S01]  /*de10*/  SEL R52, R114, R129, P0 ;  /* 0x0000008172347207 */ /* 0x000fe20000000000 */
[----:B------:R-:W-:Y:S01]  /*de20*/  IMAD.WIDE.U32 R48, R61, UR6, R48 ;  /* 0x000000063d307c25 */ /* 0x000fe2000f8e0030 */
[----:B------:R-:W-:-:S02]  /*de30*/  SEL R53, R161, R104, P0 ;  /* 0x00000068a1357207 */ /* 0x000fc40000000000 */
[----:B------:R-:W-:Y:S01]  /*de40*/  SEL R55, R104, R161, P0 ;  /* 0x000000a168377207 */ /* 0x000fe20000000000 */
[----:B------:R-:W-:Y:S01]  /*de50*/  IMAD R61, R61, UR7, R50 ;  /* 0x000000073d3d7c24 */ /* 0x000fe2000f8e0232 */
[----:B------:R-:W-:Y:S01]  /*de60*/  ULDC.64 UR6, c[0x0][0xb50] ;  /* 0x0002d40000067ab9 */ /* 0x000fe20000000a00 */
[----:B------:R-:W-:Y:S02]  /*de70*/  LOP3.LUT P1, RZ, R186, 0x3, RZ, 0xc0, !PT ;  /* 0x00000003baff7812 */ /* 0x000fe4000782c0ff */
[----:B------:R1:W-:Y:S01]  /*de80*/  STSM.16.M88.4 [R67], R52 ;  /* 0x0000003443007844 */ /* 0x0003e20000000200 */
[----:B------:R-:W-:Y:S02]  /*de90*/  SEL R50, R74, R81, P0 ;  /* 0x000000514a327207 */ /* 0x000fe40000000000 */
[----:B------:R-:W-:Y:S01]  /*dea0*/  ISETP.GE.OR P2, PT, R51, R96, P1 ;  /* 0x000000603300720c */ /* 0x000fe20000f46670 */
[----:B0-----:R-:W-:Y:S01]  /*deb0*/  IMAD.IADD R47, R49, 0x1, R61 ;  /* 0x00000001312f7824 */ /* 0x001fe200078e023d */
[----:B------:R-:W-:Y:S01]  /*dec0*/  LEA R44, P4, R48, UR6, 0x2 ;  /* 0x00000006302c7c11 */ /* 0x000fe2000f8810ff */
[----:B------:R-:W-:Y:S01]  /*ded0*/  VIADD R45, R51, 0x8 ;  /* 0x00000008332d7836 */ /* 0x000fe20000000000 */
[----:B------:R-:W-:-:S02]  /*dee0*/  SEL R49, R116, R79, P0 ;  /* 0x0000004f74317207 */ /* 0x000fc40000000000 */
[----:B------:R-:W-:Y:S01]  /*def0*/  LEA.HI.X R46, R48, UR7, R47, 0x2, P4 ;  /* 0x00000007302e7c11 */ /* 0x000fe2000a0f142f */
[----:B------:R-:W-:Y:S01]  /*df00*/  SHFL.IDX PT, R94, R44, 0x1, 0x1c1f ;  /* 0x003c1f002c5e7f89 */ /* 0x000fe200000e0000 */
[----:B------:R-:W-:Y:S02]  /*df10*/  SEL R48, R81, R74, P0 ;  /* 0x0000004a51307207 */ /* 0x000fe40000000000 */
[----:B------:R-:W-:Y:S01]  /*df20*/  SEL R51, R79, R116, P0 ;  /* 0x000000744f337207 */ /* 0x000fe20000000000 */
[----:B------:R-:W-:Y:S01]  /*df30*/  SHFL.IDX PT, R89, R46, RZ, 0x1c1f ;  /* 0x001c1fff2e597589 */ /* 0x000fe200000e0000 */
[----:B------:R-:W-:Y:S02]  /*df40*/  ISETP.GE.OR P1, PT, R45, R96, P1 ;  /* 0x000000602d00720c */ /* 0x000fe40000f26670 */
[----:B-1----:R-:W-:Y:S01]  /*df50*/  SEL R52, R73, R90, P0 ;  /* 0x0000005a49347207 */ /* 0x002fe20000000000 */
[----:B------:R-:W-:Y:S01]  /*df60*/  SHFL.IDX PT, R95, R46, 0x1, 0x1c1f ;  /* 0x003c1f002e5f7f89 */ /* 0x000fe200000e0000 */
[----:B------:R-:W-:-:S02]  /*df70*/  SEL R54, R90, R73, P0 ;  /* 0x000000495a367207 */ /* 0x000fc40000000000 */
[----:B------:R-:W-:Y:S01]  /*df80*/  SEL R53, R115, R124, P0 ;  /* 0x0000007c73357207 */ /* 0x000fe20000000000 */
[----:B------:R-:W-:Y:S01]  /*df90*/  STSM.16.M88.4 [R65], R48 ;  /* 0x0000003041007844 */ /* 0x000fe20000000200 */
[----:B------:R-:W-:Y:S02]  /*dfa0*/  SEL R55, R124, R115, P0 ;  /* 0x000000737c377207 */ /* 0x000fe40000000000 */
[----:B------:R-:W-:Y:S02]  /*dfb0*/  SEL R45, R171, R88, P0 ;  /* 0x00000058ab2d7207 */ /* 0x000fe40000000000 */
[----:B------:R-:W-:Y:S01]  /*dfc0*/  SEL R47, R88, R171, P0 ;  /* 0x000000ab582f7207 */ /* 0x000fe20000000000 */
[----:B------:R-:W-:Y:S01]  /*dfd0*/  STSM.16.M88.4 [R64], R52 ;  /* 0x0000003440007844 */ /* 0x000fe20000000200 */
[----:B------:R-:W-:Y:S02]  /*dfe0*/  SEL R56, R72, R91, P0 ;  /* 0x0000005b48387207 */ /* 0x000fe40000000000 */
[----:B------:R-:W-:Y:S01]  /*dff0*/  SEL R58, R91, R72, P0 ;  /* 0x000000485b3a7207 */ /* 0x000fe20000000000 */
[----:B------:R0:W1:Y:S01]  /*e000*/  SHFL.IDX PT, R88, R44, RZ, 0x1c1f ;  /* 0x001c1fff2c587589 */ /* 0x00006200000e0000 */
[----:B------:R-:W-:-:S02]  /*e010*/  SEL R57, R87, R126, P0 ;  /* 0x0000007e57397207 */ /* 0x000fc40000000000 */
[----:B------:R-:W-:Y:S02]  /*e020*/  SEL R59, R126, R87, P0 ;  /* 0x000000577e3b7207 */ /* 0x000fe40000000000 */
[----:B------:R-:W-:Y:S02]  /*e030*/  SEL R81, R83, R128, P0 ;  /* 0x0000008053517207 */ /* 0x000fe40000000000 */
[----:B------:R-:W-:Y:S01]  /*e040*/  SEL R80, R43, R92, P0 ;  /* 0x0000005c2b507207 */ /* 0x000fe20000000000 */
[----:B------:R2:W-:Y:S01]  /*e050*/  STSM.16.M88.4 [R66], R56 ;  /* 0x0000003842007844 */ /* 0x0005e20000000200 */
[----:B------:R-:W-:Y:S02]  /*e060*/  SEL R82, R92, R43, P0 ;  /* 0x0000002b5c527207 */ /* 0x000fe40000000000 */
[----:B------:R-:W-:Y:S02]  /*e070*/  SEL R83, R128, R83, P0 ;  /* 0x0000005380537207 */ /* 0x000fe40000000000 */
[----:B0-----:R-:W-:-:S02]  /*e080*/  SEL R44, R42, R93, P0 ;  /* 0x0000005d2a2c7207 */ /* 0x001fc40000000000 */
[----:B------:R-:W-:Y:S01]  /*e090*/  SEL R46, R93, R42, P0 ;  /* 0x0000002a5d2e7207 */ /* 0x000fe20000000000 */
[----:B------:R-:W-:Y:S04]  /*e0a0*/  STSM.16.M88.4 [R68], R80 ;  /* 0x0000005044007844 */ /* 0x000fe80000000200 */
[----:B------:R-:W-:Y:S01]  /*e0b0*/  STSM.16.M88.4 [R70], R44 ;  /* 0x0000002c46007844 */ /* 0x000fe20000000200 */
[----:B------:R-:W-:Y:S01]  /*e0c0*/  BAR.SYNC.DEFER_BLOCKING 0x1, 0x100 ;  /* 0x0044000000007b1d */ /* 0x000fe20000010000 */
[----:B------:R-:W-:-:S05]  /*e0d0*/  UIMAD UR5, UR10, UR8, URZ ;  /* 0x000000080a0572a4 */ /* 0x000fca000f8e023f */
[----:B-1----:R-:W-:Y:S01]  /*e0e0*/  @!P2 ST.E desc[UR50][R88.64], R2 ;  /* 0x000000025800a985 */ /* 0x002fe2000c101932 */
[----:B------:R-:W-:Y:S01]  /*e0f0*/  UIMAD.WIDE.U32 UR6, UR40, UR8, URZ ;  /* 0x00000008280672a5 */ /* 0x000fe2000f8e003f */
[----:B------:R-:W-:Y:S02]  /*e100*/  ULDC.64 UR10, c[0x0][0xaf0] ;  /* 0x0002bc00000a7ab9 */ /* 0x000fe40000000a00 */
[----:B------:R0:W-:Y:S04]  /*e110*/  @!P1 ST.E desc[UR50][R94.64], R0 ;  /* 0x000000005e009985 */ /* 0x0001e8000c101932 */
[----:B------:R1:W5:Y:S04]  /*e120*/  LD.E.128 R52, desc[UR50][R30.64] ;  /* 0x000000321e347980 */ /* 0x000368000c101d00 */
[----:B--2---:R2:W5:Y:S01]  /*e130*/  LD.E.128 R56, desc[UR50][R28.64] ;  /* 0x000000321c387980 */ /* 0x004562000c101d00 */
[----:B0-----:R-:W-:-:S03]  /*e140*/  IMAD R0, R184, 0x20, R185 ;  /* 0x00000020b8007824 */ /* 0x001fc600078e02b9 */
[----:B------:R0:W5:Y:S01]  /*e150*/  LD.E.128 R88, desc[UR50][R6.64] ;  /* 0x0000003206587980 */ /* 0x000162000c101d00 */
[----:B-1----:R-:W1:Y:S01]  /*e160*/  @P3 LDC R31, c[0x0][0xbec] ;  /* 0x0002fb00ff1f3b82 */ /* 0x002e620000000800 */
[----:B------:R-:W-:Y:S02]  /*e170*/  UIMAD UR5, UR40, UR9, UR5 ;  /* 0x00000009280572a4 */ /* 0x000fe4000f8e0205 */
[----:B------:R-:W-:Y:S01]  /*e180*/  UIMAD UR8, UR13, UR10, URZ ;  /* 0x0000000a0d0872a4 */ /* 0x000fe2000f8e023f */
[----:B------:R-:W5:Y:S04]  /*e190*/  LD.E.128 R60, desc[UR50][R38.64] ;  /* 0x00000032263c7980 */ /* 0x000f68000c101d00 */
[----:B--2---:R-:W2:Y:S01]  /*e1a0*/  @P3 LDC R29, c[0x0][0xbf0] ;  /* 0x0002fc00ff1d3b82 */ /* 0x004ea20000000800 */
[----:B0-----:R-:W-:Y:S01]  /*e1b0*/  VIADD R6, R0, UR37 ;  /* 0x0000002500067c36 */ /* 0x001fe20008000000 */
[----:B------:R-:W-:Y:S01]  /*e1c0*/  UIADD3 UR7, UR7, UR5, URZ ;  /* 0x0000000507077290 */ /* 0x000fe2000fffe03f */
[----:B------:R-:W5:Y:S01]  /*e1d0*/  LD.E.128 R72, desc[UR50][R36.64] ;  /* 0x0000003224487980 */ /* 0x000f62000c101d00 */
[----:B------:R-:W-:Y:S01]  /*e1e0*/  UIMAD UR5, UR38, UR11, UR8 ;  /* 0x0000000b260572a4 */ /* 0x000fe2000f8e0208 */
[----:B------:R-:W-:Y:S01]  /*e1f0*/  IMAD.MOV.U32 R7, RZ, RZ, R6 ;  /* 0x000000ffff077224 */ /* 0x000fe200078e0006 */
[----:B------:R-:W-:Y:S01]  /*e200*/  UIMAD.WIDE.U32 UR38, UR38, UR10, UR6 ;  /* 0x0000000a262672a5 */ /* 0x000fe2000f8e0006 */
[----:B------:R0:W5:Y:S02]  /*e210*/  LD.E.128 R92, desc[UR50][R4.64] ;  /* 0x00000032045c7980 */ /* 0x000164000c101d00 */
[----:B------:R-:W-:-:S02]  /*e220*/  ULDC.64 UR6, c[0x0][0xae0] ;  /* 0x0002b80000067ab9 */ /* 0x000fc40000000a00 */
[----:B------:R-:W5:Y:S04]  /*e230*/  LD.E.128 R48, desc[UR50][R34.64] ;  /* 0x0000003222307980 */ /* 0x000f68000c101d00 */
[----:B------:R-:W5:Y:S01]  /*e240*/  LD.E.128 R76, desc[UR50][R32.64] ;  /* 0x00000032204c7980 */ /* 0x000f62000c101d00 */
[----:B-1----:R-:W-:Y:S01]  /*e250*/  @P3 IMAD.HI.U32 R0, R6, R31, RZ ;  /* 0x0000001f06003227 */ /* 0x002fe200078e00ff */
[----:B------:R-:W-:Y:S02]  /*e260*/  UIADD3 UR5, UR39, UR5, URZ ;  /* 0x0000000527057290 */ /* 0x000fe4000fffe03f */
[----:B------:R1:W5:Y:S04]  /*e270*/  LD.E.128 R36, desc[UR50][R8.64] ;  /* 0x0000003208247980 */ /* 0x000368000c101d00 */
[----:B------:R-:W5:Y:S01]  /*e280*/  LD.E.128 R40, desc[UR50][R40.64] ;  /* 0x0000003228287980 */ /* 0x000f62000c101d00 */
[----:B--2---:R-:W-:Y:S01]  /*e290*/  @P3 SHF.R.U32.HI R7, RZ, R29, R0 ;  /* 0x0000001dff073219 */ /* 0x004fe20000011600 */
[----:B0-----:R-:W-:-:S02]  /*e2a0*/  IMAD.U32 R5, RZ, RZ, UR39 ;  /* 0x00000027ff057e24 */ /* 0x001fc4000f8e00ff */
[----:B------:R-:W-:Y:S01]  /*e2b0*/  IMAD.U32 R4, RZ, RZ, UR38 ;  /* 0x00000026ff047e24 */ /* 0x000fe2000f8e00ff */
[--C-:B------:R-:W-:Y:S01]  /*e2c0*/  SHF.R.S32.HI R0, RZ, 0x1f, R7.reuse ;  /* 0x0000001fff007819 */ /* 0x100fe20000011407 */
[----:B------:R-:W-:Y:S01]  /*e2d0*/  IMAD.MOV R2, RZ, RZ, -R7 ;  /* 0x000000ffff027224 */ /* 0x000fe200078e0a07 */
[----:B------:R-:W5:Y:S01]  /*e2e0*/  LD.E.128 R44, desc[UR50][R26.64] ;  /* 0x000000321a2c7980 */ /* 0x000f62000c101d00 */
[----:B------:R-:W-:Y:S02]  /*e2f0*/  IMAD.U32 R5, RZ, RZ, UR5 ;  /* 0x00000005ff057e24 */ /* 0x000fe4000f8e00ff */
[----:B------:R-:W-:Y:S01]  /*e300*/  IMAD R0, R0, UR6, RZ ;  /* 0x0000000600007c24 */ /* 0x000fe2000f8e02ff */
[----:B------:R-:W5:Y:S01]  /*e310*/  LD.E.128 R84, desc[UR50][R14.64] ;  /* 0x000000320e547980 */ /* 0x000f62000c101d00 */
[----:B-1----:R-:W-:-:S03]  /*e320*/  IMAD R9, R3, R2, R6 ;  /* 0x0000000203097224 */ /* 0x002fc600078e0206 */
[----:B------:R-:W5:Y:S01]  /*e330*/  LD.E.128 R80, desc[UR50][R20.64] ;  /* 0x0000003214507980 */ /* 0x000f62000c101d00 */
[----:B------:R-:W-:-:S03]  /*e340*/  IMAD.WIDE.U32 R2, R7, UR6, R4 ;  /* 0x0000000607027c25 */ /* 0x000fc6000f8e0004 */
[----:B------:R-:W5:Y:S04]  /*e350*/  LD.E.128 R64, desc[UR50][R24.64] ;  /* 0x0000003218407980 */ /* 0x000f68000c101d00 */
[----:B------:R-:W5:Y:S04]  /*e360*/  LD.E.128 R68, desc[UR50][R12.64] ;  /* 0x000000320c447980 */ /* 0x000f68000c101d00 */
[----:B------:R0:W5:Y:S01]  /*e370*/  LD.E.128 R32, desc[UR50][R10.64] ;  /* 0x000000320a207980 */ /* 0x000162000c101d00 */
[----:B------:R-:W-:Y:S01]  /*e380*/  @!PT LDS RZ, [RZ] ;  /* 0x00000000fffff984 */ /* 0x000fe20000000800 */
[----:B------:R-:W-:Y:S01]  /*e390*/  @!PT LDS RZ, [RZ] ;  /* 0x00000000fffff984 */ /* 0x000fe20000000800 */
[----:B------:R-:W-:Y:S01]  /*e3a0*/  @!PT LDS RZ, [RZ] ;  /* 0x00000000fffff984 */ /* 0x000fe20000000800 */
[----:B------:R-:W-:Y:S01]  /*e3b0*/  @!PT LDS RZ, [RZ] ;  /* 0x00000000fffff984 */ /* 0x000fe20000000800 */
[----:B------:R1:W-:Y:S06]  /*e3c0*/  MEMBAR.ALL.CTA ;  /* 0x0000000000007992 */ /* 0x0003ec0000008000 */
[----:B-1----:R-:W1:Y:S01]  /*e3d0*/  FENCE.VIEW.ASYNC.S ;  /* 0x00000000000073c6 */ /* 0x002e620000000000 */
[----:B0-----:R-:W-:Y:S01]  /*e3e0*/  IMAD R11, R7, UR7, R0 ;  /* 0x00000007070b7c24 */ /* 0x001fe2000f8e0200 */
[----:B------:R-:W-:Y:S01]  /*e3f0*/  SHF.R.S32.HI R0, RZ, 0x1f, R9 ;  /* 0x0000001fff007819 */ /* 0x000fe20000011409 */
[----:B------:R-:W-:Y:S01]  /*e400*/  ULDC.64 UR6, c[0x0][0xad8] ;  /* 0x0002b60000067ab9 */ /* 0x000fe20000000a00 */
[----:B------:R-:W-:-:S02]  /*e410*/  VIADD R13, R185, UR37 ;  /* 0x00000025b90d7c36 */ /* 0x000fc40008000000 */
[----:B------:R-:W-:Y:S02]  /*e420*/  IMAD.IADD R3, R3, 0x1, R11 ;  /* 0x0000000103037824 */ /* 0x000fe400078e020b */
[----:B------:R-:W-:Y:S01]  /*e430*/  IMAD R0, R0, UR6, RZ ;  /* 0x0000000600007c24 */ /* 0x000fe2000f8e02ff */
[----:B------:R-:W-:Y:S01]  /*e440*/  UIADD3 UR5, UR12, 0x28420, URZ ;  /* 0x000284200c057890 */ /* 0x000fe2000fffe03f */
[----:B------:R-:W-:Y:S01]  /*e450*/  IMAD.WIDE.U32 R2, R9, UR6, R2 ;  /* 0x0000000609027c25 */ /* 0x000fe2000f8e0002 */
[----:B------:R-:W-:-:S03]  /*e460*/  ISETP.GE.AND P2, PT, R13, R96, PT ;  /* 0x000000600d00720c */ /* 0x000fc60003f46270 */
[----:B------:R-:W-:Y:S01]  /*e470*/  IMAD R7, R9, UR7, R0 ;  /* 0x0000000709077c24 */ /* 0x000fe2000f8e0200 */
[----:B------:R-:W-:Y:S01]  /*e480*/  ULDC.64 UR6, c[0x0][0xa80] ;  /* 0x0002a00000067ab9 */ /* 0x000fe20000000a00 */
[----:B------:R-:W-:Y:S01]  /*e490*/  UPRMT UR5, URZ, 0x654, UR5 ;  /* 0x000006543f057896 */ /* 0x000fe20008000005 */
[----:B------:R-:W-:Y:S01]  /*e4a0*/  LEA R0, P3, R2, UR6, 0x1 ;  /* 0x0000000602007c11 */ /* 0x000fe2000f8608ff */
[----:B------:R-:W-:Y:S02]  /*e4b0*/  IMAD.IADD R3, R3, 0x1, R7 ;  /* 0x0000000103037824 */ /* 0x000fe400078e0207 */
[----:B------:R-:W-:-:S03]  /*e4c0*/  VIADD R5, R13, 0x20 ;  /* 0x000000200d057836 */ /* 0x000fc60000000000 */
[----:B------:R-:W-:Y:S02]  /*e4d0*/  LEA.HI.X R10, R2, UR7, R3, 0x1, P3 ;  /* 0x00000007020a7c11 */ /* 0x000fe400098f0c03 */
[-C--:B------:R-:W-:Y:S01]  /*e4e0*/  ISETP.GE.AND P1, PT, R5, R96.reuse, PT ;  /* 0x000000600500720c */ /* 0x080fe20003f26270 */
[----:B------:R-:W-:Y:S01]  /*e4f0*/  VIADD R5, R13, 0x40 ;  /* 0x000000400d057836 */ /* 0x000fe20000000000 */
[----:B-1----:R0:W1:Y:S01]  /*e500*/  SHFL.IDX PT, R8, R0, RZ, 0x181f ;  /* 0x00181fff00087589 */ /* 0x00206200000e0000 */
[----:B------:R-:W-:Y:S01]  /*e510*/  SYNCS.ARRIVE.TRANS64.RED.A1T0 RZ, [UR5], RZ ;  /* 0x000000ffffff79a7 */ /* 0x000fe20008100405 */
[----:B------:R-:W-:Y:S02]  /*e520*/  BSSY B1, `(.L_x_1219) ;  /* 0x0000015000017945 */ /* 0x000fe40003800000 */
        /* <DEDUP_REMOVED lines=20> */
.L_x_1220:
[----:B------:R-:W-:Y:S05]  /*e670*/  BSYNC B1 ;  /* 0x0000000000017941 */ /* 0x000fea0003800000 */
.L_x_1219:
[----:B--2---:R2:W4:Y:S01]  /*e680*/  SHFL.IDX PT, R12, R10, 0x1, 0x181f ;  /* 0x00381f000a0c7f89 */ /* 0x00452200000e0000 */
[----:B------:R-:W-:Y:S03]  /*e690*/  BSSY B1, `(.L_x_1221) ;  /* 0x0000014000017945 */ /* 0x000fe60003800000 */
[----:B-1-3--:R2:W1:Y:S01]  /*e6a0*/  SHFL.IDX PT, R8, R0, 0x1, 0x181f ;  /* 0x00381f0000087f89 */ /* 0x00a46200000e0000 */
        /* <DEDUP_REMOVED lines=8> */
[----:B----4-:R-:W-:Y:S02]  /*e730*/  @!P4 LEA.HI.X R3, R17, R12, R193, 0x1, P6 ;  /* 0x0000000c1103c211 */ /* 0x010fe400030f0cc1 */
[----:B------:R-:W-:Y:S02]  /*e740*/  @!P2 LEA R6, P6, R19, R8, 0x1 ;  /* 0x000000081306a211 */ /* 0x000fe400078c08ff */
[----:B------:R-:W-:Y:S01]  /*e750*/  @!P3 LEA.HI.X R5, R22, R12, R192, 0x1, P5 ;  /* 0x0000000c1605b211 */ /* 0x000fe200028f0cc0 */
[----:B-----5:R3:W-:Y:S01]  /*e760*/  @!P4 ST.E.128 desc[UR50][R2.64], R60 ;  /* 0x0000003c0200c985 */ /* 0x0207e2000c101d32 */
[----:B------:R-:W-:-:S02]  /*e770*/  @!P1 LEA R8, P5, R23, R8, 0x1 ;  /* 0x0000000817089211 */ /* 0x000fc400078a08ff */
[-C--:B------:R-:W-:Y:S01]  /*e780*/  @!P2 LEA.HI.X R7, R19, R12.reuse, R191, 0x1, P6 ;  /* 0x0000000c1307a211 */ /* 0x080fe200030f0cbf */
[----:B------:R3:W-:Y:S01]  /*e790*/  @!P3 ST.E.128 desc[UR50][R4.64], R52 ;  /* 0x000000340400b985 */ /* 0x0007e2000c101d32 */
[----:B------:R-:W-:-:S03]  /*e7a0*/  @!P1 LEA.HI.X R9, R23, R12, R190, 0x1, P5 ;  /* 0x0000000c17099211 */ /* 0x000fc600028f0cbe */
[----:B------:R3:W-:Y:S04]  /*e7b0*/  @!P2 ST.E.128 desc[UR50][R6.64], R80 ;  /* 0x000000500600a985 */ /* 0x0007e8000c101d32 */
[----:B------:R3:W-:Y:S02]  /*e7c0*/  @!P1 ST.E.128 desc[UR50][R8.64], R88 ;  /* 0x0000005808009985 */ /* 0x0007e4000c101d32 */
.L_x_1222:
[----:B------:R-:W-:Y:S05]  /*e7d0*/  BSYNC B1 ;  /* 0x0000000000017941 */ /* 0x000fea0003800000 */
.L_x_1221:
[----:B----4-:R4:W0:Y:S01]  /*e7e0*/  SHFL.IDX PT, R12, R10, 0x2, 0x181f ;  /* 0x00581f000a0c7f89 */ /* 0x01082200000e0000 */
        /* <DEDUP_REMOVED lines=11> */
[----:B0-----:R-:W-:Y:S02]  /*e8a0*/  @!P3 LEA.HI.X R3, R17, R12, R193, 0x1, P6 ;  /* 0x0000000c1103b211 */ /* 0x001fe400030f0cc1 */
[----:B------:R-:W-:Y:S02]  /*e8b0*/  @!P0 LEA R8, P6, R23, R8, 0x1 ;  /* 0x0000000817088211 */ /* 0x000fe400078c08ff */
[-C--:B------:R-:W-:Y:S01]  /*e8c0*/  @!P2 LEA.HI.X R5, R22, R12.reuse, R192, 0x1, P5 ;  /* 0x0000000c1605a211 */ /* 0x080fe200028f0cc0 */
[----:B-----5:R3:W-:Y:S01]  /*e8d0*/  @!P3 ST.E.128 desc[UR50][R2.64], R72 ;  /* 0x000000480200b985 */ /* 0x0207e2000c101d32 */
[----:B------:R-:W-:-:S02]  /*e8e0*/  @!P1 LEA.HI.X R7, R19, R12, R191, 0x1, P4 ;  /* 0x0000000c13079211 */ /* 0x000fc400020f0cbf */
[----:B------:R-:W-:Y:S01]  /*e8f0*/  @!P0 LEA.HI.X R9, R23, R12, R190, 0x1, P6 ;  /* 0x0000000c17098211 */ /* 0x000fe200030f0cbe */
[----:B------:R3:W-:Y:S04]  /*e900*/  @!P2 ST.E.128 desc[UR50][R4.64], R56 ;  /* 0x000000380400a985 */ /* 0x0007e8000c101d32 */
[----:B------:R3:W-:Y:S04]  /*e910*/  @!P1 ST.E.128 desc[UR50][R6.64], R64 ;  /* 0x0000004006009985 */ /* 0x0007e8000c101d32 */
[----:B------:R3:W-:Y:S02]  /*e920*/  @!P0 ST.E.128 desc[UR50][R8.64], R36 ;  /* 0x0000002408008985 */ /* 0x0007e4000c101d32 */
.L_x_1224:
[----:B------:R-:W-:Y:S05]  /*e930*/  BSYNC B1 ;  /* 0x0000000000017941 */ /* 0x000fea0003800000 */
.L_x_1223:
[----:B---3--:R-:W-:Y:S01]  /*e940*/  VIADD R3, R13, 0x60 ;  /* 0x000000600d037836 */ /* 0x008fe20000000000 */
[----:B0-2-4-:R-:W0:Y:S04]  /*e950*/  SHFL.IDX PT, R10, R10, 0x3, 0x181f ;  /* 0x00781f000a0a7f89 */ /* 0x015e2800000e0000 */
[----:B------:R-:W-:Y:S01]  /*e960*/  ISETP.GE.AND P0, PT, R3, R96, PT ;  /* 0x000000600300720c */ /* 0x000fe20003f06270 */
[----:B------:R-:W2:-:S12]  /*e970*/  SHFL.IDX PT, R0, R0, 0x3, 0x181f ;  /* 0x00781f0000007f89 */ /* 0x000e9800000e0000 */
[----:B------:R-:W-:Y:S05]  /*e980*/  @P0 BRA `(.L_x_1225) ;  /* 0x0000000c00200947 */ /* 0x000fea0003800000 */
[----:B------:R-:W-:Y:S02]  /*e990*/  ULDC UR5, c[0x0][0xac8] ;  /* 0x0002b20000057ab9 */ /* 0x000fe40000000800 */
[----:B------:R-:W-:Y:S02]  /*e9a0*/  ISETP.GE.AND P3, PT, R17, UR5, PT ;  /* 0x0000000511007c0c */ /* 0x000fe4000bf66270 */
[----:B------:R-:W-:Y:S02]  /*e9b0*/  ISETP.GE.AND P4, PT, R22, UR5, PT ;  /* 0x0000000516007c0c */ /* 0x000fe4000bf86270 */
[----:B------:R-:W-:-:S09]  /*e9c0*/  ISETP.GE.AND P5, PT, R19, UR5, PT ;  /* 0x0000000513007c0c */ /* 0x000fd2000bfa6270 */
[-C--:B--2---:R-:W-:Y:S02]  /*e9d0*/  @!P3 LEA R2, P0, R17, R0.reuse, 0x1 ;  /* 0x000000001102b211 */ /* 0x084fe400078008ff */
[CC--:B------:R-:W-:Y:S02]  /*e9e0*/  @!P4 LEA R4, P1, R22.reuse, R0.reuse, 0x1 ;  /* 0x000000001604c211 */ /* 0x0c0fe400078208ff */
[----:B------:R-:W-:Y:S02]  /*e9f0*/  @!P5 LEA R6, P2, R19, R0, 0x1 ;  /* 0x000000001306d211 */ /* 0x000fe400078408ff */
[-C--:B0-----:R-:W-:Y:S02]  /*ea00*/  @!P3 LEA.HI.X R3, R17, R10.reuse, R193, 0x1, P0 ;  /* 0x0000000a1103b211 */ /* 0x081fe400000f0cc1 */
[-C--:B------:R-:W-:Y:S02]  /*ea10*/  @!P4 LEA.HI.X R5, R22, R10.reuse, R192, 0x1, P1 ;  /* 0x0000000a1605c211 */ /* 0x080fe400008f0cc0 */
[----:B------:R-:W-:Y:S01]  /*ea20*/  @!P5 LEA.HI.X R7, R19, R10, R191, 0x1, P2 ;  /* 0x0000000a1307d211 */ /* 0x000fe200010f0cbf */
[----:B-----5:R3:W-:Y:S01]  /*ea30*/  @!P3 ST.E.128 desc[UR50][R2.64], R48 ;  /* 0x000000300200b985 */ /* 0x0207e2000c101d32 */
[----:B------:R-:W-:-:S03]  /*ea40*/  ISETP.GE.AND P0, PT, R23, UR5, PT ;  /* 0x0000000517007c0c */ /* 0x000fc6000bf06270 */
[----:B------:R3:W-:Y:S04]  /*ea50*/  @!P4 ST.E.128 desc[UR50][R4.64], R44 ;  /* 0x0000002c0400c985 */ /* 0x0007e8000c101d32 */
[----:B------:R3:W-:Y:S06]  /*ea60*/  @!P5 ST.E.128 desc[UR50][R6.64], R68 ;  /* 0x000000440600d985 */ /* 0x0007ec000c101d32 */
[----:B------:R-:W-:Y:S05]  /*ea70*/  @P0 BRA `(.L_x_1225) ;  /* 0x0000000800e40947 */ /* 0x000fea0003800000 */
[----:B---3--:R-:W-:-:S04]  /*ea80*/  LEA R2, P0, R23, R0, 0x1 ;  /* 0x0000000017027211 */ /* 0x008fc800078008ff */
[----:B------:R-:W-:-:S05]  /*ea90*/  LEA.HI.X R3, R23, R10, R190, 0x1, P0 ;  /* 0x0000000a17037211 */ /* 0x000fca00000f0cbe */
[----:B------:R4:W-:Y:S01]  /*eaa0*/  ST.E.128 desc[UR50][R2.64], R32 ;  /* 0x0000002002007985 */ /* 0x0009e2000c101d32 */
[----:B------:R-:W-:Y:S05]  /*eab0*/  BRA `(.L_x_1225) ;  /* 0x0000000800d47947 */ /* 0x000fea0003800000 */
.L_x_1218:
[----:B------:R-:W0:Y:S01]  /*eac0*/  LDC R8, c[0x0][0xbe8] ;  /* 0x0002fa00ff087b82 */ /* 0x000e220000000800 */
[----:B------:R-:W-:Y:S01]  /*ead0*/  ISETP.GE.AND P0, PT, R194, 0x80, PT ;  /* 0x00000080c200780c */ /* 0x000fe20003f06270 */
[----:B------:R-:W-:Y:S01]  /*eae0*/  USHF.R.S32.HI UR8, URZ, 0x1f, UR40 ;  /* 0x0000001f3f087899 */ /* 0x000fe20008011428 */
[----:B------:R-:W-:Y:S01]  /*eaf0*/  BSSY B1, `(.L_x_1226) ;  /* 0x000002f000017945 */ /* 0x000fe20003800000 */
[----:B------:R-:W-:Y:S01]  /*eb00*/  USHF.R.S32.HI UR9, URZ, 0x1f, UR38 ;  /* 0x0000001f3f097899 */ /* 0x000fe20008011426 */
[----:B------:R-:W-:Y:S01]  /*eb10*/  IMAD R6, R184, 0x20, R185 ;  /* 0x00000020b8067824 */ /* 0x000fe200078e02b9 */
[----:B0-----:R-:W-:-:S13]  /*eb20*/  ISETP.NE.AND P1, PT, R8, 0x1, PT ;  /* 0x000000010800780c */ /* 0x001fda0003f25270 */
[----:B------:R-:W0:Y:S08]  /*eb30*/  @P1 LDC R9, c[0x0][0xbec] ;  /* 0x0002fb00ff091b82 */ /* 0x000e300000000800 */
[----:B------:R-:W1:Y:S01]  /*eb40*/  @P1 LDC R11, c[0x0][0xbf0] ;  /* 0x0002fc00ff0b1b82 */ /* 0x000e620000000800 */
[----:B------:R-:W-:Y:S05]  /*eb50*/  @P0 BRA `(.L_x_1227) ;  /* 0x0000000000a00947 */ /* 0x000fea0003800000 */
[----:B------:R-:W2:Y:S01]  /*eb60*/  S2R R0, SR_TID.X ;  /* 0x0000000000007919 */ /* 0x000ea20000002100 */
[----:B------:R-:W3:Y:S01]  /*eb70*/  LDC R3, c[0x0][0xbe8] ;  /* 0x0002fa00ff037b82 */ /* 0x000ee20000000800 */
[----:B------:R-:W-:Y:S01]  /*eb80*/  IMAD.U32 R4, RZ, RZ, UR37 ;  /* 0x00000025ff047e24 */ /* 0x000fe2000f8e00ff */
[----:B------:R-:W-:Y:S02]  /*eb90*/  ULDC UR5, c[0x0][0xa88] ;  /* 0x0002a20000057ab9 */ /* 0x000fe40000000800 */
[----:B---3--:R-:W-:Y:S02]  /*eba0*/  IMAD R5, R3, UR5, RZ ;  /* 0x0000000503057c24 */ /* 0x008fe4000f8e02ff */
[----:B--2---:R-:W-:-:S04]  /*ebb0*/  IADD3 R4, R4, -0x80, R0 ;  /* 0xffffff8004047810 */ /* 0x004fc80007ffe000 */
[----:B------:R-:W-:-:S13]  /*ebc0*/  ISETP.GE.AND P0, PT, R4, R5, PT ;  /* 0x000000050400720c */ /* 0x000fda0003f06270 */
[----:B------:R-:W-:Y:S05]  /*ebd0*/  @P0 BRA `(.L_x_1227) ;  /* 0x0000000000800947 */ /* 0x000fea0003800000 */
[----:B------:R-:W-:Y:S01]  /*ebe0*/  ISETP.NE.AND P0, PT, R3, 0x1, PT ;  /* 0x000000010300780c */ /* 0x000fe20003f05270 */
[----:B------:R-:W-:Y:S01]  /*ebf0*/  ULDC.64 UR10, c[0x0][0xb90] ;  /* 0x0002e400000a7ab9 */ /* 0x000fe20000000a00 */
[----:B------:R-:W-:Y:S01]  /*ec00*/  IMAD.MOV.U32 R2, RZ, RZ, R4 ;  /* 0x000000ffff027224 */ /* 0x000fe200078e0004 */
[----:B------:R-:W-:Y:S02]  /*ec10*/  UIMAD UR5, UR8, UR10, URZ ;  /* 0x0000000a080572a4 */ /* 0x000fe4000f8e023f */
[----:B------:R-:W-:Y:S02]  /*ec20*/  UIMAD.WIDE.U32 UR6, UR40, UR10, URZ ;  /* 0x0000000a280672a5 */ /* 0x000fe4000f8e003f */
[----:B------:R-:W-:-:S03]  /*ec30*/  UIMAD UR5, UR40, UR11, UR5 ;  /* 0x0000000b280572a4 */ /* 0x000fc6000f8e0205 */
[----:B------:R-:W-:Y:S01]  /*ec40*/  ULDC.64 UR10, c[0x0][0xb98] ;  /* 0x0002e600000a7ab9 */ /* 0x000fe20000000a00 */
[----:B------:R-:W-:Y:S02]  /*ec50*/  UIADD3 UR7, UR7, UR5, URZ ;  /* 0x0000000507077290 */ /* 0x000fe4000fffe03f */
[----:B------:R-:W2:Y:S01]  /*ec60*/  @P0 LDC R5, c[0x0][0xbec] ;  /* 0x0002fb00ff050b82 */ /* 0x000ea20000000800 */
[----:B------:R-:W-:Y:S02]  /*ec70*/  UIMAD UR5, UR9, UR10, URZ ;  /* 0x0000000a090572a4 */ /* 0x000fe4000f8e023f */
[----:B------:R-:W-:Y:S02]  /*ec80*/  UIMAD.WIDE.U32 UR6, UR38, UR10, UR6 ;  /* 0x0000000a260672a5 */ /* 0x000fe4000f8e0006 */
[----:B------:R-:W-:-:S03]  /*ec90*/  UIMAD UR5, UR38, UR11, UR5 ;  /* 0x0000000b260572a4 */ /* 0x000fc6000f8e0205 */
[----:B------:R-:W3:Y:S01]  /*eca0*/  @P0 LDC R7, c[0x0][0xbf0] ;  /* 0x0002fc00ff070b82 */ /* 0x000ee20000000800 */
[----:B------:R-:W-:Y:S01]  /*ecb0*/  ULDC.64 UR10, c[0x0][0xb88] ;  /* 0x0002e200000a7ab9 */ /* 0x000fe20000000a00 */
[----:B--2---:R-:W-:-:S05]  /*ecc0*/  @P0 IMAD.HI.U32 R0, R4, R5, RZ ;  /* 0x0000000504000227 */ /* 0x004fca00078e00ff */
[----:B---3--:R-:W-:-:S05]  /*ecd0*/  @P0 SHF.R.U32.HI R2, RZ, R7, R0 ;  /* 0x00000007ff020219 */ /* 0x008fca0000011600 */
[----:B------:R-:W-:-:S04]  /*ece0*/  IMAD.MOV R5, RZ, RZ, -R2 ;  /* 0x000000ffff057224 */ /* 0x000fc800078e0a02 */
[----:B------:R-:W-:Y:S01]  /*ecf0*/  IMAD R5, R3, R5, R4 ;  /* 0x0000000503057224 */ /* 0x000fe200078e0204 */
[----:B------:R-:W-:Y:S01]  /*ed00*/  SHF.R.S32.HI R3, RZ, 0x1f, R2 ;  /* 0x0000001fff037819 */ /* 0x000fe20000011402 */
[----:B------:R-:W-:Y:S01]  /*ed10*/  IMAD.U32 R4, RZ, RZ, UR5 ;  /* 0x00000005ff047e24 */ /* 0x000fe2000f8e00ff */
        /* <DEDUP_REMOVED lines=12> */
.L_x_1227:
[----:B------:R-:W-:Y:S05]  /*ede0*/  BSYNC B1 ;  /* 0x0000000000017941 */ /* 0x000fea0003800000 */
.L_x_1226:
[----:B------:R-:W-:Y:S01]  /*edf0*/  ULDC.64 UR10, c[0x0][0xae8] ;  /* 0x0002ba00000a7ab9 */ /* 0x000fe20000000a00 */
[----:B------:R-:W-:Y:S01]  /*ee00*/  VIADD R6, R6, UR37 ;  /* 0x0000002506067c36 */ /* 0x000fe20008000000 */
[----:B------:R-:W-:Y:S01]  /*ee10*/  UIMAD UR5, UR8, UR10, URZ ;  /* 0x0000000a080572a4 */ /* 0x000fe2000f8e023f */
[----:B------:R-:W-:Y:S01]  /*ee20*/  BSSY B1, `(.L_x_1228) ;  /* 0x000003c000017945 */ /* 0x000fe20003800000 */
[----:B------:R-:W-:Y:S01]  /*ee30*/  UIMAD.WIDE.U32 UR6, UR40, UR10, URZ ;  /* 0x0000000a280672a5 */ /* 0x000fe2000f8e003f */
[----:B0-----:R-:W-:Y:S01]  /*ee40*/  @P1 IMAD.HI.U32 R0, R6, R9, RZ ;  /* 0x0000000906001227 */ /* 0x001fe200078e00ff */
[----:B------:R-:W-:-:S03]  /*ee50*/  UIMAD UR5, UR40, UR11, UR5 ;  /* 0x0000000b280572a4 */ /* 0x000fc6000f8e0205 */
[----:B------:R-:W-:Y:S01]  /*ee60*/  ULDC.64 UR10, c[0x0][0xaf0] ;  /* 0x0002bc00000a7ab9 */ /* 0x000fe20000000a00 */
[----:B------:R-:W-:Y:S01]  /*ee70*/  UIADD3 UR7, UR7, UR5, URZ ;  /* 0x0000000507077290 */ /* 0x000fe2000fffe03f */
[----:B--2---:R-:W-:Y:S01]  /*ee80*/  IMAD.MOV.U32 R5, RZ, RZ, R6 ;  /* 0x000000ffff057224 */ /* 0x004fe200078e0006 */
[----:B------:R-:W-:Y:S01]  /*ee90*/  UIMAD UR5, UR9, UR10, URZ ;  /* 0x0000000a090572a4 */ /* 0x000fe2000f8e023f */
[----:B-1----:R-:W-:-:S03]  /*eea0*/  @P1 SHF.R.U32.HI R5, RZ, R11, R0 ;  /* 0x0000000bff051219 */ /* 0x002fc60000011600 */
[----:B------:R-:W-:Y:S01]  /*eeb0*/  UIMAD UR5, UR38, UR11, UR5 ;  /* 0x0000000b260572a4 */ /* 0x000fe2000f8e0205 */
[--C-:B------:R-:W-:Y:S01]  /*eec0*/  SHF.R.S32.HI R0, RZ, 0x1f, R5.reuse ;  /* 0x0000001fff007819 */ /* 0x100fe20000011405 */
[----:B------:R-:W-:Y:S01]  /*eed0*/  UIMAD.WIDE.U32 UR38, UR38, UR10, UR6 ;  /* 0x0000000a262672a5 */ /* 0x000fe2000f8e0006 */
[----:B------:R-:W-:Y:S02]  /*eee0*/  IMAD.MOV R7, RZ, RZ, -R5 ;  /* 0x000000ffff077224 */ /* 0x000fe400078e0a05 */
[----:B------:R-:W-:Y:S01]  /*eef0*/  ULDC.64 UR6, c[0x0][0xae0] ;  /* 0x0002b80000067ab9 */ /* 0x000fe20000000a00 */
[----:B------:R-:W-:Y:S01]  /*ef00*/  UIADD3 UR5, UR39, UR5, URZ ;  /* 0x0000000527057290 */ /* 0x000fe2000fffe03f */
[----:B------:R-:W-:Y:S02]  /*ef10*/  IMAD R0, R0, UR6, RZ ;  /* 0x0000000600007c24 */ /* 0x000fe4000f8e02ff */
[----:B------:R-:W-:Y:S02]  /*ef20*/  IMAD R7, R8, R7, R6 ;  /* 0x0000000708077224 */ /* 0x000fe400078e0206 */
[----:B------:R-:W-:-:S02]  /*ef30*/  IMAD.U32 R3, RZ, RZ, UR39 ;  /* 0x00000027ff037e24 */ /* 0x000fc4000f8e00ff */
[----:B------:R-:W-:Y:S02]  /*ef40*/  IMAD.U32 R2, RZ, RZ, UR38 ;  /* 0x00000026ff027e24 */ /* 0x000fe4000f8e00ff */
[----:B------:R-:W-:Y:S01]  /*ef50*/  IMAD.U32 R3, RZ, RZ, UR5 ;  /* 0x00000005ff037e24 */ /* 0x000fe2000f8e00ff */
[----:B------:R-:W-:Y:S01]  /*ef60*/  ULDC UR5, c[0x0][0xa88] ;  /* 0x0002a20000057ab9 */ /* 0x000fe20000000800 */
[C---:B------:R-:W-:Y:S01]  /*ef70*/  IMAD R9, R5.reuse, UR7, R0 ;  /* 0x0000000705097c24 */ /* 0x040fe2000f8e0200 */
[----:B------:R-:W-:Y:S01]  /*ef80*/  SHF.R.S32.HI R0, RZ, 0x1f, R7 ;  /* 0x0000001fff007819 */ /* 0x000fe20000011407 */
[----:B------:R-:W-:Y:S01]  /*ef90*/  IMAD.WIDE.U32 R2, R5, UR6, R2 ;  /* 0x0000000605027c25 */ /* 0x000fe2000f8e0002 */
[----:B------:R-:W-:-:S03]  /*efa0*/  ULDC.64 UR6, c[0x0][0xad8] ;  /* 0x0002b60000067ab9 */ /* 0x000fc60000000a00 */
[----:B------:R-:W-:Y:S02]  /*efb0*/  IMAD.IADD R3, R3, 0x1, R9 ;  /* 0x0000000103037824 */ /* 0x000fe400078e0209 */
[----:B------:R-:W-:Y:S02]  /*efc0*/  IMAD R4, R0, UR6, RZ ;  /* 0x0000000600047c24 */ /* 0x000fe4000f8e02ff */
[----:B------:R-:W-:Y:S02]  /*efd0*/  VIADD R6, R185, UR37 ;  /* 0x00000025b9067c36 */ /* 0x000fe40008000000 */
[----:B------:R-:W-:Y:S02]  /*efe0*/  IMAD R9, R8, UR5, RZ ;  /* 0x0000000508097c24 */ /* 0x000fe4000f8e02ff */
[C---:B------:R-:W-:Y:S02]  /*eff0*/  IMAD R5, R7.reuse, UR7, R4 ;  /* 0x0000000707057c24 */ /* 0x040fe4000f8e0204 */
[----:B------:R-:W-:Y:S01]  /*f000*/  IMAD.WIDE.U32 R2, R7, UR6, R2 ;  /* 0x0000000607027c25 */ /* 0x000fe2000f8e0002 */
[----:B------:R-:W-:Y:S01]  /*f010*/  ISETP.GE.AND P2, PT, R6, R9, PT ;  /* 0x000000090600720c */ /* 0x000fe20003f46270 */
[----:B------:R-:W-:-:S02]  /*f020*/  ULDC.64 UR6, c[0x0][0xa80] ;  /* 0x0002a00000067ab9 */ /* 0x000fc40000000a00 */
[----:B------:R-:W-:Y:S01]  /*f030*/  VIADD R0, R6, 0x20 ;  /* 0x0000002006007836 */ /* 0x000fe20000000000 */
[----:B------:R-:W-:Y:S01]  /*f040*/  LEA R4, P3, R2, UR6, 0x1 ;  /* 0x0000000602047c11 */ /* 0x000fe2000f8608ff */
[----:B------:R-:W-:-:S03]  /*f050*/  IMAD.IADD R3, R3, 0x1, R5 ;  /* 0x0000000103037824 */ /* 0x000fc600078e0205 */
[-C--:B------:R-:W-:Y:S01]  /*f060*/  ISETP.GE.AND P1, PT, R0, R9.reuse, PT ;  /* 0x000000090000720c */ /* 0x080fe20003f26270 */
[----:B------:R-:W-:Y:S01]  /*f070*/  VIADD R0, R6, 0x40 ;  /* 0x0000004006007836 */ /* 0x000fe20000000000 */
[----:B------:R-:W-:Y:S02]  /*f080*/  LEA.HI.X R5, R2, UR7, R3, 0x1, P3 ;  /* 0x0000000702057c11 */ /* 0x000fe400098f0c03 */
[----:B------:R0:W1:Y:S02]  /*f090*/  SHFL.IDX PT, R2, R4, RZ, 0x181f ;  /* 0x00181fff04027589 */ /* 0x00006400000e0000 */
[----:B------:R-:W-:Y:S02]  /*f0a0*/  ISETP.GE.AND P0, PT, R0, R9, PT ;  /* 0x000000090000720c */ /* 0x000fe40003f06270 */
[----:B------:R0:W2:Y:S01]  /*f0b0*/  SHFL.IDX PT, R0, R5, RZ, 0x181f ;  /* 0x00181fff05007589 */ /* 0x0000a200000e0000 */
[----:B------:R-:W-:Y:S10]  /*f0c0*/  @P2 BRA `(.L_x_1229) ;  /* 0x0000000000442947 */ /* 0x000ff40003800000 */
        /* <DEDUP_REMOVED lines=17> */
.L_x_1229:
[----:B------:R-:W-:Y:S05]  /*f1e0*/  BSYNC B1 ;  /* 0x0000000000017941 */ /* 0x000fea0003800000 */
.L_x_1228:
        /* <DEDUP_REMOVED lines=21> */
.L_x_1231:
[----:B------:R-:W-:Y:S05]  /*f340*/  BSYNC B1 ;  /* 0x0000000000017941 */ /* 0x000fea0003800000 */
.L_x_1230:
        /* <DEDUP_REMOVED lines=21> */
.L_x_1233:
[----:B------:R-:W-:Y:S05]  /*f4a0*/  BSYNC B1 ;  /* 0x0000000000017941 */ /* 0x000fea0003800000 */
.L_x_1232:
[----:B---3--:R-:W-:Y:S01]  /*f4b0*/  VIADD R3, R6, 0x60 ;  /* 0x0000006006037836 */ /* 0x008fe20000000000 */
[----:B0-----:R0:W3:Y:S04]  /*f4c0*/  SHFL.IDX PT, R0, R5, 0x3, 0x181f ;  /* 0x00781f0005007f89 */ /* 0x0010e800000e0000 */
[----:B------:R-:W-:Y:S01]  /*f4d0*/  ISETP.GE.AND P0, PT, R3, R9, PT ;  /* 0x000000090300720c */ /* 0x000fe20003f06270 */
[----:B-1----:R0:W1:-:S12]  /*f4e0*/  SHFL.IDX PT, R2, R4, 0x3, 0x181f ;  /* 0x00781f0004027f89 */ /* 0x00205800000e0000 */
[----:B0-----:R-:W-:Y:S05]  /*f4f0*/  @P0 BRA `(.L_x_1225) ;  /* 0x0000000000440947 */ /* 0x001fea0003800000 */
[----:B------:R-:W-:Y:S02]  /*f500*/  ULDC UR5, c[0x0][0xac8] ;  /* 0x0002b20000057ab9 */ /* 0x000fe40000000800 */
[----:B------:R-:W-:Y:S02]  /*f510*/  ISETP.GE.AND P3, PT, R17, UR5, PT ;  /* 0x0000000511007c0c */ /* 0x000fe4000bf66270 */
[----:B------:R-:W-:Y:S02]  /*f520*/  ISETP.GE.AND P2, PT, R22, UR5, PT ;  /* 0x0000000516007c0c */ /* 0x000fe4000bf46270 */
[----:B------:R-:W-:Y:S02]  /*f530*/  ISETP.GE.AND P1, PT, R19, UR5, PT ;  /* 0x0000000513007c0c */ /* 0x000fe4000bf26270 */
[----:B------:R-:W-:-:S07]  /*f540*/  ISETP.GE.AND P0, PT, R23, UR5, PT ;  /* 0x0000000517007c0c */ /* 0x000fce000bf06270 */
[-C--:B-12-4-:R-:W-:Y:S02]  /*f550*/  @!P3 LEA R4, P6, R17, R2.reuse, 0x1 ;  /* 0x000000021104b211 */ /* 0x096fe400078c08ff */
[CC--:B------:R-:W-:Y:S02]  /*f560*/  @!P2 LEA R6, P5, R22.reuse, R2.reuse, 0x1 ;  /* 0x000000021606a211 */ /* 0x0c0fe400078a08ff */
[----:B------:R-:W-:Y:S02]  /*f570*/  @!P1 LEA R8, P4, R19, R2, 0x1 ;  /* 0x0000000213089211 */ /* 0x000fe400078808ff */
[----:B---3--:R-:W-:Y:S02]  /*f580*/  @!P3 LEA.HI.X R5, R17, R0, R193, 0x1, P6 ;  /* 0x000000001105b211 */ /* 0x008fe400030f0cc1 */
        /* <DEDUP_REMOVED lines=8> */
.L_x_1225:
[----:B------:R-:W-:Y:S05]  /*f610*/  BSYNC B0 ;  /* 0x0000000000007941 */ /* 0x000fea0003800000 */
.L_x_1217:
[----:B------:R-:W-:Y:S02]  /*f620*/  ULDC UR5, c[0x0][0xc38] ;  /* 0x00030e0000057ab9 */ /* 0x000fe40000000800 */
[----:B------:R-:W-:-:S06]  /*f630*/  UISETP.GE.AND UP0, UPT, UR4, UR5, UPT ;  /* 0x000000050400728c */ /* 0x000fcc000bf06270 */
[----:B------:R-:W-:-:S13]  /*f640*/  PLOP3.LUT P0, PT, PT, PT, UP0, 0x80, 0x0 ;  /* 0x000000000000781c */ /* 0x000fda0003f0f008 */
[----:B------:R-:W-:Y:S05]  /*f650*/  @!P0 BRA `(.L_x_1234) ;  /* 0xffffff1400b88947 */ /* 0x000fea000383ffff */
[----:B------:R-:W-:Y:S05]  /*f660*/  EXIT ;  /* 0x000000000000794d */ /* 0x000fea0003800000 */
.L_x_1128:
[----:B------:R-:W-:-:S08]  /*f670*/  NOP ;  /* 0x0000000000007918 */ /* 0x000fd00000000000 */
[----:B------:R-:W0:-:S00]  /*f680*/  USETMAXREG.DEALLOC.CTAPOOL 0x28 ;  /* 0x00000028000079c8 */ /* 0x000e0000080e0500 */
[----:B0-----:R-:W-:-:S06]  /*f690*/  LOP3.LUT R0, R0, 0x3, RZ, 0xc0, !PT ;  /* 0x0000000300007812 */ /* 0x001fcc00078ec0ff */
[----:B------:R-:W0:Y:S01]  /*f6a0*/  S2UR UR5, SR_CTAID.X ;  /* 0x00000000000579c3 */ /* 0x000e220000002500 */
[----:B------:R-:W-:Y:S01]  /*f6b0*/  LOP3.LUT R17, R17, 0xfffffdff, RZ, 0xc0, !PT ;  /* 0xfffffdff11117812 */ /* 0x000fe200078ec0ff */
[----:B------:R-:W-:Y:S01]  /*f6c0*/  STL [R1+0xc], RZ ;  /* 0x00000cff01007387 */ /* 0x000fe20000100800 */
[----:B------:R-:W-:Y:S02]  /*f6d0*/  IMAD.MOV.U32 R19, RZ, RZ, RZ ;  /* 0x000000ffff137224 */ /* 0x000fe400078e00ff */
[----:B------:R-:W-:Y:S01]  /*f6e0*/  IMAD.MOV.U32 R25, RZ, RZ, 0x1 ;  /* 0x00000001ff197424 */ /* 0x000fe200078e00ff */
[----:B------:R1:W2:Y:S02]  /*f6f0*/  SHFL.IDX PT, R2, R0, RZ, 0x1f ;  /* 0x00001fff00027589 */ /* 0x0002a400000e0000 */
[----:B-1----:R-:W0:Y:S01]  /*f700*/  LDC R0, c[0x0][0xc38] ;  /* 0x00030e00ff007b82 */ /* 0x002e220000000800 */
[----:B--2---:R-:W-:-:S13]  /*f710*/  ISETP.NE.AND P0, PT, R2, RZ, PT ;  /* 0x000000ff0200720c */ /* 0x004fda0003f05270 */
[----:B------:R-:W-:Y:S01]  /*f720*/  @P0 LOP3.LUT R17, R17, 0x200, RZ, 0xfc, !PT ;  /* 0x0000020011110812 */ /* 0x000fe200078efcff */
[----:B------:R-:W-:Y:S06]  /*f730*/  @P0 BAR.ARV 0x4, 0x180 ;  /* 0x0106000000000b1d */ /* 0x000fec0000002000 */
[----:B0-----:R-:W-:-:S13]  /*f740*/  ISETP.LE.AND P0, PT, R0, UR5, PT ;  /* 0x0000000500007c0c */ /* 0x001fda000bf03270 */
[----:B------:R-:W-:Y:S05]  /*f750*/  @P0 BRA `(.L_x_1235) ;  /* 0x0000004800080947 */ /* 0x000fea0003800000 */
[----:B------:R-:W0:Y:S01]  /*f760*/  S2R R10, SR_TID.X ;  /* 0x00000000000a7919 */ /* 0x000e220000002100 */
[----:B------:R-:W-:Y:S01]  /*f770*/  ULDC.64 UR42, c[0x0][0x2f0] ;  /* 0x0000bc00002a7ab9 */ /* 0x000fe20000000a00 */
[----:B------:R-:W-:Y:S01]  /*f780*/  LOP3.LUT R17, R17, 0xfffffffe, RZ, 0xc0, !PT ;  /* 0xfffffffe11117812 */ /* 0x000fe200078ec0ff */
[----:B------:R-:W-:Y:S01]  /*f790*/  ULDC UR6, c[0x0][0x2b8] ;  /* 0x0000ae0000067ab9 */ /* 0x000fe20000000800 */
[----:B------:R-:W-:Y:S01]  /*f7a0*/  MOV R16, 0x400 ;  /* 0x0000040000107802 */ /* 0x000fe20000000f00 */
[----:B------:R-:W-:Y:S01]  /*f7b0*/  ULDC.64 UR8, c[0x0][0x418] ;  /* 0x0001060000087ab9 */ /* 0x000fe20000000a00 */
[----:B------:R-:W-:Y:S01]  /*f7c0*/  ULDC UR4, c[0x0][0x424] ;  /* 0x0001090000047ab9 */ /* 0x000fe20000000800 */
[----:B------:R-:W-:Y:S01]  /*f7d0*/  UISETP.NE.U32.AND UP0, UPT, UR8, URZ, UPT ;  /* 0x0000003f0800728c */ /* 0x000fe2000bf05070 */
[----:B------:R-:W-:Y:S01]  /*f7e0*/  LEA R16, R31, R16, 0x18 ;  /* 0x000000101f107211 */ /* 0x000fe200078ec0ff */
[----:B------:R-:W-:Y:S01]  /*f7f0*/  ULDC UR40, c[0x0][0x288] ;  /* 0x0000a20000287ab9 */ /* 0x000fe20000000800 */
[----:B------:R-:W-:Y:S01]  /*f800*/  ULDC UR41, c[0x0][0x448] ;  /* 0x0001120000297ab9 */ /* 0x000fe20000000800 */
[----:B------:R-:W-:Y:S01]  /*f810*/  UISETP.NE.AND.EX UP0, UPT, UR9, URZ, UPT, UP0 ;  /* 0x0000003f0900728c */ /* 0x000fe2000bf05300 */
[----:B------:R-:W-:Y:S01]  /*f820*/  IMAD.MOV.U32 R25, RZ, RZ, 0x1 ;  /* 0x00000001ff197424 */ /* 0x000fe200078e00ff */
[----:B------:R-:W-:Y:S01]  /*f830*/  UIMAD UR41, UR41, UR40, URZ ;  /* 0x00000028292972a4 */ /* 0x000fe2000f8e023f */
[----:B------:R-:W-:Y:S01]  /*f840*/  IMAD.MOV.U32 R19, RZ, RZ, RZ ;  /* 0x000000ffff137224 */ /* 0x000fe200078e00ff */
[----:B------:R-:W-:-:S02]  /*f850*/  USEL UR4, UR4, 0x1, UP0 ;  /* 0x0000000104047887 */ /* 0x000fc40008000000 */
[----:B------:R-:W-:Y:S02]  /*f860*/  ULOP3.LUT UR49, UR36, 0x2, URZ, 0xfc, !UPT ;  /* 0x0000000224317892 */ /* 0x000fe4000f8efc3f */
[----:B------:R-:W-:Y:S02]  /*f870*/  UIMAD UR42, UR4, UR42, URZ ;  /* 0x0000002a042a72a4 */ /* 0x000fe4000f8e023f */
[----:B------:R-:W-:Y:S02]  /*f880*/  ULOP3.LUT UR48, UR36, 0x1, URZ, 0xfc, !UPT ;  /* 0x0000000124307892 */ /* 0x000fe4000f8efc3f */
[----:B------:R-:W-:Y:S02]  /*f890*/  UIADD3 UR4, UR42, 0x3f, URZ ;  /* 0x0000003f2a047890 */ /* 0x000fe4000fffe03f */
[----:B------:R-:W-:Y:S02]  /*f8a0*/  UIADD3 UR47, UR42, 0x1, -UR40 ;  /* 0x000000012a2f7890 */ /* 0x000fe4000fffe828 */
[----:B------:R-:W-:Y:S01]  /*f8b0*/  UIADD3 UR40, UR42, -UR40, URZ ;  /* 0x800000282a287290 */ /* 0x000fe2000fffe03f */
[----:B------:R-:W-:Y:S01]  /*f8c0*/  ULDC UR46, c[0x0][0xc] ;  /* 0x00000300002e7ab9 */ /* 0x000fe20000000800 */
[C---:B0-----:R-:W-:Y:S01]  /*f8d0*/  IMAD.SHL.U32 R3, R10.reuse, 0x80, RZ ;  /* 0x000000800a037824 */ /* 0x041fe200078e00ff */
[C---:B------:R-:W-:Y:S01]  /*f8e0*/  LOP3.LUT R11, R10.reuse, 0x7f, RZ, 0xc0, !PT ;  /* 0x0000007f0a0b7812 */ /* 0x040fe200078ec0ff */
[C---:B------:R-:W-:Y:S01]  /*f8f0*/  IMAD.SHL.U32 R4, R10.reuse, 0x40, RZ ;  /* 0x000000400a047824 */ /* 0x040fe200078e00ff */
[C---:B------:R-:W-:Y:S01]  /*f900*/  LOP3.LUT P0, RZ, R10.reuse, 0x4, RZ, 0xc0, !PT ;  /* 0x000000040aff7812 */ /* 0x040fe2000780c0ff */
[C---:B------:R-:W-:Y:S01]  /*f910*/  IMAD.SHL.U32 R0, R10.reuse, 0x10, RZ ;  /* 0x000000100a007824 */ /* 0x040fe200078e00ff */
[----:B------:R-:W-:Y:S01]  /*f920*/  SHF.R.U32.HI R2, RZ, 0x5, R11 ;  /* 0x00000005ff027819 */ /* 0x000fe2000001160b */
[----:B------:R-:W-:Y:S01]  /*f930*/  IMAD.SHL.U32 R9, R10, 0x2, RZ ;  /* 0x000000020a097824 */ /* 0x000fe200078e00ff */
[----:B------:R-:W-:-:S02]  /*f940*/  LOP3.LUT R5, R3, 0x380, RZ, 0xc0, !PT ;  /* 0x0000038003057812 */ /* 0x000fc400078ec0ff */
[----:B------:R-:W-:Y:S02]  /*f950*/  LOP3.LUT R7, R4, 0x40, RZ, 0xc0, !PT ;  /* 0x0000004004077812 */ /* 0x000fe400078ec0ff */
[----:B------:R-:W-:Y:S01]  /*f960*/  LOP3.LUT R28, R0, 0x70, RZ, 0xc0, !PT ;  /* 0x00000070001c7812 */ /* 0x000fe200078ec0ff */
[----:B------:R-:W-:Y:S01]  /*f970*/  IMAD R5, R2, 0x10, R5 ;  /* 0x0000001002057824 */ /* 0x000fe200078e0205 */
[----:B------:R-:W-:Y:S01]  /*f980*/  LOP3.LUT R6, R0, 0x3f0, RZ, 0xc0, !PT ;  /* 0x000003f000067812 */ /* 0x000fe200078ec0ff */
[----:B------:R-:W-:Y:S01]  /*f990*/  IMAD R8, R2, 0x400, R7 ;  /* 0x0000040002087824 */ /* 0x000fe200078e0207 */
[----:B------:R-:W-:Y:S01]  /*f9a0*/  LOP3.LUT R2, R4, 0x180, RZ, 0xc0, !PT ;  /* 0x0000018004027812 */ /* 0x000fe200078ec0ff */
[----:B------:R-:W-:Y:S01]  /*f9b0*/  IMAD.SHL.U32 R7, R10, 0x8, RZ ;  /* 0x000000080a077824 */ /* 0x000fe200078e00ff */
[----:B------:R-:W-:Y:S02]  /*f9c0*/  LOP3.LUT R9, R6, 0x70, R9, 0x78, !PT ;  /* 0x0000007006097812 */ /* 0x000fe400078e7809 */
[----:B------:R-:W-:-:S02]  /*f9d0*/  LOP3.LUT R2, R2, 0x10, R10, 0xf8, !PT ;  /* 0x0000001002027812 */ /* 0x000fc400078ef80a */
[----:B------:R-:W-:Y:S02]  /*f9e0*/  LOP3.LUT R10, R28, 0x80, RZ, 0xfc, !PT ;  /* 0x000000801c0a7812 */ /* 0x000fe400078efcff */
[----:B------:R-:W-:Y:S02]  /*f9f0*/  LOP3.LUT R6, R2, 0x30, R7, 0x78, !PT ;  /* 0x0000003002067812 */ /* 0x000fe400078e7807 */
[C---:B------:R-:W-:Y:S02]  /*fa00*/  ISETP.GE.AND P3, PT, R10.reuse, UR43, PT ;  /* 0x0000002b0a007c0c */ /* 0x040fe4000bf66270 */
[--C-:B------:R-:W-:Y:S02]  /*fa10*/  LOP3.LUT R2, R5, 0x70, R0.reuse, 0x78, !PT ;  /* 0x0000007005027812 */ /* 0x100fe400078e7800 */
[----:B------:R-:W-:Y:S02]  /*fa20*/  ISETP.GE.AND P2, PT, R10, UR43, PT ;  /* 0x0000002b0a007c0c */ /* 0x000fe4000bf46270 */
[----:B------:R-:W-:Y:S01]  /*fa30*/  LOP3.LUT R2, R2, 0xc00, R3, 0xf8, !PT ;  /* 0x00000c0002027812 */ /* 0x000fe200078ef803 */
[----:B------:R-:W-:Y:S01]  /*fa40*/  IMAD.MOV.U32 R3, RZ, RZ, 0x20 ;  /* 0x00000020ff037424 */ /* 0x000fe200078e00ff */
[----:B------:R-:W-:Y:S01]  /*fa50*/  LOP3.LUT R37, R4, 0x200, RZ, 0xc0, !PT ;  /* 0x0000020004257812 */ /* 0x000fe200078ec0ff */
[----:B------:R-:W-:Y:S01]  /*fa60*/  IMAD.U32 R4, RZ, RZ, UR5 ;  /* 0x00000005ff047e24 */ /* 0x000fe2000f8e00ff */
[----:B------:R-:W-:Y:S01]  /*fa70*/  ISETP.GE.AND P1, PT, R10, UR6, PT ;  /* 0x000000060a007c0c */ /* 0x000fe2000bf26270 */
[----:B------:R0:W-:Y:S01]  /*fa80*/  STL [R1], R2 ;  /* 0x0000000201007387 */ /* 0x0001e20000100800 */
[----:B------:R-:W-:Y:S01]  /*fa90*/  LOP3.LUT R36, R9, 0x400, R0, 0xf8, !PT ;  /* 0x0000040009247812 */ /* 0x000fe200078ef800 */
[----:B------:R-:W-:Y:S01]  /*faa0*/  USHF.R.S32.HI UR5, URZ, 0x1f, UR4 ;  /* 0x0000001f3f057899 */ /* 0x000fe20008011404 */
[----:B------:R-:W-:Y:S01]  /*fab0*/  @P3 LOP3.LUT R17, R17, 0x1, RZ, 0xfc, !PT ;  /* 0x0000000111113812 */ /* 0x000fe200078efcff */
[----:B------:R1:W-:Y:S01]  /*fac0*/  STL [R1+0x8], R4 ;  /* 0x0000080401007387 */ /* 0x0003e20000100800 */
[----:B------:R-:W-:Y:S01]  /*fad0*/  IADD3 R37, R6, R8, R37 ;  /* 0x0000000806257210 */ /* 0x000fe20007ffe025 */
[----:B------:R-:W-:Y:S01]  /*fae0*/  ULEA.HI UR5, UR5, UR4, URZ, 0x6 ;  /* 0x0000000405057291 */ /* 0x000fe2000f8f303f */
[----:B------:R-:W-:Y:S01]  /*faf0*/  LOP3.LUT R17, R17, 0xffffff7f, RZ, 0xc0, !PT ;  /* 0xffffff7f11117812 */ /* 0x000fe200078ec0ff */
[----:B------:R2:W-:Y:S01]  /*fb00*/  STL [R1+0xc], RZ ;  /* 0x00000cff01007387 */ /* 0x0005e20000100800 */
[----:B0-----:R-:W-:-:S02]  /*fb10*/  IMAD.MOV.U32 R2, RZ, RZ, 0x40 ;  /* 0x00000040ff027424 */ /* 0x001fc400078e00ff */
[----:B------:R-:W-:Y:S01]  /*fb20*/  @P2 LOP3.LUT R17, R17, 0x80, RZ, 0xfc, !PT ;  /* 0x0000008011112812 */ /* 0x000fe200078efcff */
[----:B------:R-:W-:Y:S01]  /*fb30*/  USHF.R.S32.HI UR39, URZ, 0x6, UR5 ;  /* 0x000000063f277899 */ /* 0x000fe20008011405 */
[----:B------:R-:W-:Y:S02]  /*fb40*/  ISETP.GE.AND P2, PT, R28, UR43, PT ;  /* 0x0000002b1c007c0c */ /* 0x000fe4000bf46270 */
[----:B-1----:R-:W-:Y:S02]  /*fb50*/  SEL R4, R2, 0xffffffc0, !P0 ;  /* 0xffffffc002047807 */ /* 0x002fe40004000000 */
[----:B------:R-:W-:Y:S02]  /*fb60*/  SEL R2, R3, 0xffffffe0, !P0 ;  /* 0xffffffe003027807 */ /* 0x000fe40004000000 */
[----:B------:R-:W-:Y:S02]  /*fb70*/  SHF.R.U32.HI R2, RZ, 0x3, R11 ;  /* 0x00000003ff027819 */ /* 0x000fe4000001160b */
[----:B------:R-:W-:-:S02]  /*fb80*/  LOP3.LUT R17, R17, 0xffffffdf, RZ, 0xc0, !PT ;  /* 0xffffffdf11117812 */ /* 0x000fc400078ec0ff */
[----:B------:R-:W-:Y:S01]  /*fb90*/  LOP3.LUT R2, R2, 0x70, R0, 0xf8, !PT ;  /* 0x0000007002027812 */ /* 0x000fe200078ef800 */
[----:B------:R-:W-:Y:S01]  /*fba0*/  IMAD.IADD R0, R16, 0x1, R36 ;  /* 0x0000000110007824 */ /* 0x000fe200078e0224 */
[----:B------:R-:W-:Y:S02]  /*fbb0*/  @P1 LOP3.LUT R17, R17, 0x20, RZ, 0xfc, !PT ;  /* 0x0000002011111812 */ /* 0x000fe400078efcff */
[C---:B------:R-:W-:Y:S02]  /*fbc0*/  ISETP.GE.AND P1, PT, R28.reuse, UR43, PT ;  /* 0x0000002b1c007c0c */ /* 0x040fe4000bf26270 */
[----:B------:R-:W-:Y:S01]  /*fbd0*/  LOP3.LUT R17, R17, 0xfffffffd, RZ, 0xc0, !PT ;  /* 0xfffffffd11117812 */ /* 0x000fe200078ec0ff */
[----:B------:R2:W-:Y:S01]  /*fbe0*/  STL [R1+0x4], R0 ;  /* 0x0000040001007387 */ /* 0x0005e20000100800 */
[----:B------:R-:W-:Y:S02]  /*fbf0*/  ISETP.GE.AND P0, PT, R28, UR6, PT ;  /* 0x000000061c007c0c */ /* 0x000fe4000bf06270 */
[----:B------:R-:W-:-:S04]  /*fc00*/  @P2 LOP3.LUT R17, R17, 0x2, RZ, 0xfc, !PT ;  /* 0x0000000211112812 */ /* 0x000fc800078efcff */
[----:B------:R-:W-:-:S04]  /*fc10*/  LOP3.LUT R17, R17, 0xfffffeff, RZ, 0xc0, !PT ;  /* 0xfffffeff11117812 */ /* 0x000fc800078ec0ff */
[----:B------:R-:W-:-:S04]  /*fc20*/  @P1 LOP3.LUT R17, R17, 0x100, RZ, 0xfc, !PT ;  /* 0x0000010011111812 */ /* 0x000fc800078efcff */
[----:B------:R-:W-:-:S04]  /*fc30*/  LOP3.LUT R17, R17, 0xffffffbf, RZ, 0xc0, !PT ;  /* 0xffffffbf11117812 */ /* 0x000fc800078ec0ff */
[----:B--2---:R-:W-:-:S07]  /*fc40*/  @P0 LOP3.LUT R17, R17, 0x40, RZ, 0xfc, !PT ;  /* 0x0000004011110812 */ /* 0x004fce00078efcff */
.L_x_1306:
[----:B--2---:R-:W2:Y:S01]  /*fc50*/  LDL R0, [R1+0x8] ;  /* 0x0000080001007983 */ /* 0x004ea20000100800 */
[----:B------:R-:W-:Y:S02]  /*fc60*/  ULDC UR7, c[0x0][0xc60] ;  /* 0x0003180000077ab9 */ /* 0x000fe40000000800 */
[----:B------:R-:W-:-:S11]  /*fc70*/  UISETP.NE.AND UP0, UPT, UR7, 0x1, UPT ;  /* 0x000000010700788c */ /* 0x000fd6000bf05270 */
[----:B------:R-:W-:Y:S01]  /*fc80*/  @UP0 ULDC UR4, c[0x0][0xc64] ;  /* 0x0003190000040ab9 */ /* 0x000fe20000000800 */
[----:B------:R-:W-:Y:S01]  /*fc90*/  @UP0 ULDC UR8, c[0x0][0xc68] ;  /* 0x00031a0000080ab9 */ /* 0x000fe20000000800 */
[C---:B--2---:R-:W-:Y:S02]  /*fca0*/  R2UR UR38, R0.reuse ;  /* 0x00000000002672ca */ /* 0x044fe400000e0000 */
[----:B------:R-:W-:-:S11]  /*fcb0*/  R2UR UR6, R0 ;  /* 0x00000000000672ca */ /* 0x000fd600000e0000 */
[----:B------:R-:W-:-:S04]  /*fcc0*/  UIMAD.WIDE.U32 UR4, UR38, UR4, URZ ;  /* 0x00000004260472a5 */ /* 0x000fc8000f8e003f */
[----:B------:R-:W-:-:S03]  /*fcd0*/  @UP0 USHF.R.U32.HI UR38, URZ, UR8, UR5 ;  /* 0x000000083f260299 */ /* 0x000fc60008011605 */
[----:B------:R-:W-:Y:S02]  /*fce0*/  ULDC UR4, c[0x0][0xc78] ;  /* 0x00031e0000047ab9 */ /* 0x000fe40000000800 */
[----:B------:R-:W-:Y:S02]  /*fcf0*/  UISETP.GE.AND UP0, UPT, UR38, UR4, UPT ;  /* 0x000000042600728c */ /* 0x000fe4000bf06270 */
[----:B------:R-:W-:-:S04]  /*fd00*/  UIADD3 UR4, -UR38, URZ, URZ ;  /* 0x0000003f26047290 */ /* 0x000fc8000fffe13f */
[----:B------:R-:W-:Y:S01]  /*fd10*/  PLOP3.LUT P0, PT, PT, PT, UP0, 0x40, 0x0 ;  /* 0x000000000000781c */ /* 0x000fe20003f0e808 */
[----:B------:R-:W-:-:S12]  /*fd20*/  UIMAD UR7, UR7, UR4, UR6 ;  /* 0x00000004070772a4 */ /* 0x000fd8000f8e0206 */
[----:B-1----:R-:W-:Y:S05]  /*fd30*/  @P0 BRA `(.L_x_1236) ;  /* 0x0000000000200947 */ /* 0x002fea0003800000 */
        /* <DEDUP_REMOVED lines=8> */
.L_x_1236:
[----:B------:R-:W-:Y:S01]  /*fdc0*/  ULDC UR8, c[0x0][0xc54] ;  /* 0x0003150000087ab9 */ /* 0x000fe20000000800 */
[----:B------:R-:W-:Y:S01]  /*fdd0*/  UMOV UR6, UR7 ;  /* 0x0000000700067c82 */ /* 0x000fe20008000000 */
[----:B------:R-:W-:-:S11]  /*fde0*/  UISETP.NE.AND UP0, UPT, UR8, 0x1, UPT ;  /* 0x000000010800788c */ /* 0x000fd6000bf05270 */
[----:B------:R-:W-:Y:S02]  /*fdf0*/  @UP0 ULDC.64 UR10, c[0x0][0xc58] ;  /* 0x00031600000a0ab9 */ /* 0x000fe40000000a00 */
[----:B------:R-:W-:-:S04]  /*fe00*/  UIMAD.WIDE.U32 UR4, UR7, UR10, URZ ;  /* 0x0000000a070472a5 */ /* 0x000fc8000f8e003f */
[----:B------:R-:W-:-:S04]  /*fe10*/  @UP0 USHF.R.U32.HI UR6, URZ, UR11, UR5 ;  /* 0x0000000b3f060299 */ /* 0x000fc80008011605 */
[----:B------:R-:W-:-:S12]  /*fe20*/  UIMAD UR4, UR6, UR8, URZ ;  /* 0x00000008060472a4 */ /* 0x000fd8000f8e023f */
.L_x_1237:
[----:B------:R-:W-:Y:S01]  /*fe30*/  ULDC UR5, c[0x0][0xc48] ;  /* 0x0003120000057ab9 */ /* 0x000fe20000000800 */
[----:B------:R-:W-:Y:S01]  /*fe40*/  ULDC.64 UR8, c[0x0][0xa28] ;  /* 0x00028a0000087ab9 */ /* 0x000fe20000000a00 */
[----:B------:R-:W-:Y:S01]  /*fe50*/  UISETP.NE.AND UP1, UPT, UR5, 0x1, UPT ;  /* 0x000000010500788c */ /* 0x000fe2000bf25270 */
[----:B------:R-:W-:Y:S01]  /*fe60*/  IMAD.MOV.U32 R30, RZ, RZ, RZ ;  /* 0x000000ffff1e7224 */ /* 0x000fe200078e00ff */
[----:B------:R-:W-:Y:S02]  /*fe70*/  UIADD3 UR4, UR7, -UR4, URZ ;  /* 0x8000000407047290 */ /* 0x000fe4000fffe03f */
[----:B------:R-:W-:Y:S01]  /*fe80*/  UISETP.NE.U32.AND UP0, UPT, UR8, URZ, UPT ;  /* 0x0000003f0800728c */ /* 0x000fe2000bf05070 */
[----:B------:R-:W-:Y:S02]  /*fe90*/  ULDC UR5, c[0x0][0xc54] ;  /* 0x0003150000057ab9 */ /* 0x000fe40000000800 */
[----:B------:R-:W-:Y:S02]  /*fea0*/  UIMAD UR38, UR38, UR5, UR4 ;  /* 0x00000005262672a4 */ /* 0x000fe4000f8e0204 */
[----:B------:R-:W-:-:S02]  /*feb0*/  UISETP.NE.AND.EX UP0, UPT, UR9, URZ, UPT, UP0 ;  /* 0x0000003f0900728c */ /* 0x000fc4000bf05300 */
[----:B------:R-:W-:Y:S01]  /*fec0*/  @UP1 ULDC UR4, c[0x0][0xc4c] ;  /* 0x0003130000041ab9 */ /* 0x000fe20000000800 */
[----:B------:R-:W-:Y:S01]  /*fed0*/  @UP1 ULDC UR7, c[0x0][0xc50] ;  /* 0x0003140000071ab9 */ /* 0x000fe20000000800 */
[----:B------:R-:W-:Y:S02]  /*fee0*/  UIMAD.WIDE.U32 UR4, UR38, UR4, URZ ;  /* 0x00000004260472a5 */ /* 0x000fe4000f8e003f */
[----:B------:R-:W-:Y:S01]  /*fef0*/  UMOV UR37, UR38 ;  /* 0x0000002600257c82 */ /* 0x000fe20008000000 */
[----:B------:R-:W-:Y:S01]  /*ff00*/  ULOP3.LUT UR6, UR6, 0x1ffffff, URZ, 0x3c, !UPT ;  /* 0x01ffffff06067892 */ /* 0x000fe2000f8e3c3f */
[----:B------:R-:W-:Y:S01]  /*ff10*/  PLOP3.LUT P0, PT, PT, PT, UP0, 0x80, 0x0 ;  /* 0x000000000000781c */ /* 0x000fe20003f0f008 */
[----:B------:R-:W-:-:S03]  /*ff20*/  @UP1 USHF.R.U32.HI UR37, URZ, UR7, UR5 ;  /* 0x000000073f251299 */ /* 0x000fc60008011605 */
[----:B------:R-:W-:Y:S02]  /*ff30*/  @UP0 ULDC.64 UR4, c[0x0][0xa28] ;  /* 0x00028a0000040ab9 */ /* 0x000fe40000000a00 */
[----:B------:R-:W-:-:S06]  /*ff40*/  @UP0 UIMAD.WIDE UR4, UR37, 0x4, UR4 ;  /* 0x00000004250408a5 */ /* 0x000fcc000f8e0204 */
[----:B------:R-:W-:Y:S01]  /*ff50*/  IMAD.U32 R3, RZ, RZ, UR5 ;  /* 0x00000005ff037e24 */ /* 0x000fe2000f8e00ff */
[----:B------:R-:W-:Y:S01]  /*ff60*/  ULDC UR5, c[0x0][0x448] ;  /* 0x0001120000057ab9 */ /* 0x000fe20000000800 */
[----:B------:R-:W-:Y:S01]  /*ff70*/  IMAD.U32 R2, RZ, RZ, UR4 ;  /* 0x00000004ff027e24 */ /* 0x000fe2000f8e00ff */
[----:B------:R-:W-:Y:S01]  /*ff80*/  ULDC UR4, c[0x0][0xc3c] ;  /* 0x00030f0000047ab9 */ /* 0x000fe20000000800 */
[----:B------:R-:W-:Y:S02]  /*ff90*/  UISETP.NE.AND UP2, UPT, UR5, 0x1, UPT ;  /* 0x000000010500788c */ /* 0x000fe4000bf45270 */
[----:B------:R-:W-:Y:S01]  /*ffa0*/  UIADD3 UR6, UR6, UR4, URZ ;  /* 0x0000000406067290 */ /* 0x000fe2000fffe03f */
[----:B------:R0:W5:Y:S01]  /*ffb0*/  @P0 LDG.E R30, desc[UR50][R2.64] ;  /* 0x00000032021e0981 */ /* 0x000162000c1e1900 */
[----:B------:R-:W-:Y:S02]  /*ffc0*/  UP2UR UR52, UPR, URZ, 0x4 ;  /* 0x000000043f347883 */ /* 0x000fe40008000000 */
[----:B------:R-:W-:-:S04]  /*ffd0*/  USHF.L.U32 UR43, UR6, 0x7, URZ ;  /* 0x00000007062b7899 */ /* 0x000fc8000800063f */
[----:B------:R-:W-:Y:S01]  /*ffe0*/  UIADD3 UR6, UR43, 0x7f, URZ ;  /* 0x0000007f2b067890 */ /* 0x000fe2000fffe03f */
[----:B------:R-:W-:Y:S01]  /*fff0*/  @UP2 ULDC UR4, c[0x0][0x44c] ;  /* 0x0001130000042ab9 */ /* 0x000fe20000000800 */
[----:B------:R-:W-:Y:S02]  /*10000*/  @UP2 ULDC UR7, c[0x0][0x450] ;  /* 0x0001140000072ab9 */ /* 0x000fe40000000800 */
[----:B------:R-:W-:-:S04]  /*10010*/  UIMAD.WIDE.U32 UR4, UR6, UR4, URZ ;  /* 0x00000004060472a5 */ /* 0x000fc8000f8e003f */
[----:B------:R-:W-:-:S03]  /*10020*/  @UP2 USHF.R.U32.HI UR6, URZ, UR7, UR5 ;  /* 0x000000073f062299 */ /* 0x000fc60008011605 */
[----:B------:R-:W-:Y:S01]  /*10030*/  ULDC.64 UR4, c[0x0][0x9e0] ;  /* 0x0002780000047ab9 */ /* 0x000fe20000000a00 */
[----:B------:R-:W-:Y:S02]  /*10040*/  UIADD3 UR6, UR47, UR6, URZ ;  /* 0x000000062f067290 */ /* 0x000fe4000fffe03f */
[----:B------:R-:W-:Y:S02]  /*10050*/  UISETP.GE.AND UP0, UPT, UR5, 0x1, UPT ;  /* 0x000000010500788c */ /* 0x000fe4000bf06270 */
[----:B------:R-:W-:-:S04]  /*10060*/  UIADD3 UR4, UR6, UR4, URZ ;  /* 0x0000000406047290 */ /* 0x000fc8000fffe03f */
[----:B------:R-:W-:-:S13]  /*10070*/  PLOP3.LUT P0, PT, PT, PT, UP0, 0x40, 0x0 ;  /* 0x000000000000781c */ /* 0x000fda0003f0e808 */
[----:B0-----:R-:W-:Y:S05]  /*10080*/  @P0 BRA `(.L_x_1238) ;  /* 0x0000000000440947 */ /* 0x001fea0003800000 */
        /* <DEDUP_REMOVED lines=10> */
.L_x_1239:
[----:B------:R-:W-:-:S11]  /*10130*/  UISETP.NE.AND UP1, UPT, UR5, 0x1, UPT ;  /* 0x000000010500788c */ /* 0x000fd6000bf25270 */
[----:B------:R-:W-:Y:S02]  /*10140*/  @UP1 ULDC.64 UR10, c[0x0][0x9e8] ;  /* 0x00027a00000a1ab9 */ /* 0x000fe40000000a00 */
[----:B------:R-:W-:-:S04]  /*10150*/  UIMAD.WIDE.U32 UR6, UR8, UR10, URZ ;  /* 0x0000000a080672a5 */ /* 0x000fc8000f8e003f */
[----:B------:R-:W-:-:S12]  /*10160*/  @UP1 USHF.R.U32.HI UR8, URZ, UR11, UR7 ;  /* 0x0000000b3f081299 */ /* 0x000fd80008011607 */
.L_x_1240:
[----:B------:R-:W-:-:S04]  /*10170*/  UIMAD UR8, UR8, UR5, UR5 ;  /* 0x00000005080872a4 */ /* 0x000fc8000f8e0205 */
[----:B------:R-:W-:-:S04]  /*10180*/  UISETP.LT.AND UP1, UPT, UR4, UR8, UPT ;  /* 0x000000080400728c */ /* 0x000fc8000bf21270 */
[----:B------:R-:W-:-:S12]  /*10190*/  USEL UR4, UR4, UR8, UP1 ;  /* 0x0000000804047287 */ /* 0x000fd80008800000 */
.L_x_1238:
[----:B------:R-:W-:Y:S01]  /*101a0*/  UISETP.NE.AND UP1, UPT, UR52, URZ, UPT ;  /* 0x0000003f3400728c */ /* 0x000fe2000bf25270 */
[----:B------:R-:W-:Y:S01]  /*101b0*/  PLOP3.LUT P0, PT, PT, PT, UP0, 0x40, 0x0 ;  /* 0x000000000000781c */ /* 0x000fe20003f0e808 */
[----:B------:R-:W-:-:S04]  /*101c0*/  UIADD3 UR4, UR4, 0x3f, URZ ;  /* 0x0000003f04047890 */ /* 0x000fc8000fffe03f */
[----:B------:R-:W-:-:S04]  /*101d0*/  USHF.R.S32.HI UR8, URZ, 0x1f, UR4 ;  /* 0x0000001f3f087899 */ /* 0x000fc80008011404 */
[----:B------:R-:W-:Y:S01]  /*101e0*/  ULEA.HI UR8, UR8, UR4, URZ, 0x6 ;  /* 0x0000000408087291 */ /* 0x000fe2000f8f303f */
[----:B------:R-:W-:Y:S01]  /*101f0*/  @UP1 ULDC UR6, c[0x0][0x44c] ;  /* 0x0001130000061ab9 */ /* 0x000fe20000000800 */
[----:B------:R-:W-:Y:S01]  /*10200*/  @UP1 ULDC UR9, c[0x0][0x450] ;  /* 0x0001140000091ab9 */ /* 0x000fe20000000800 */
[----:B------:R-:W-:Y:S02]  /*10210*/  UIMAD.WIDE.U32 UR6, UR43, UR6, URZ ;  /* 0x000000062b0672a5 */ /* 0x000fe4000f8e003f */
[----:B------:R-:W-:Y:S01]  /*10220*/  UMOV UR4, UR43 ;  /* 0x0000002b00047c82 */ /* 0x000fe20008000000 */
[----:B------:R-:W-:Y:S02]  /*10230*/  USHF.R.S32.HI UR8, URZ, 0x6, UR8 ;  /* 0x000000063f087899 */ /* 0x000fe40008011408 */
[----:B------:R-:W-:Y:S02]  /*10240*/  @UP1 USHF.R.U32.HI UR4, URZ, UR9, UR7 ;  /* 0x000000093f041299 */ /* 0x000fe40008011607 */
[----:B------:R-:W-:-:S02]  /*10250*/  UISETP.LT.AND UP1, UPT, UR39, UR8, UPT ;  /* 0x000000082700728c */ /* 0x000fc4000bf21270 */
[----:B------:R-:W-:Y:S01]  /*10260*/  UIADD3 UR4, UR40, UR4, URZ ;  /* 0x0000000428047290 */ /* 0x000fe2000fffe03f */
[----:B------:R-:W-:Y:S01]  /*10270*/  ULDC UR6, c[0x0][0x9dc] ;  /* 0x0002770000067ab9 */ /* 0x000fe20000000800 */
[----:B------:R-:W-:Y:S02]  /*10280*/  USEL UR44, UR39, UR8, UP1 ;  /* 0x00000008272c7287 */ /* 0x000fe40008800000 */
[----:B------:R-:W-:Y:S01]  /*10290*/  UIADD3 UR8, UR4, -UR6, URZ ;  /* 0x8000000604087290 */ /* 0x000fe2000fffe03f */
[----:B------:R-:W-:Y:S11]  /*102a0*/  @P0 BRA `(.L_x_1241) ;  /* 0x0000000000440947 */ /* 0x000ff60003800000 */
        /* <DEDUP_REMOVED lines=10> */
.L_x_1242:
[----:B------:R-:W-:-:S11]  /*10350*/  UISETP.NE.AND UP0, UPT, UR5, 0x1, UPT ;  /* 0x000000010500788c */ /* 0x000fd6000bf05270 */
[----:B------:R-:W-:Y:S02]  /*10360*/  @UP0 ULDC.64 UR10, c[0x0][0x9e8] ;  /* 0x00027a00000a0ab9 */ /* 0x000fe40000000a00 */
[----:B------:R-:W-:-:S04]  /*10370*/  UIMAD.WIDE.U32 UR6, UR4, UR10, URZ ;  /* 0x0000000a040672a5 */ /* 0x000fc8000f8e003f */
[----:B------:R-:W-:-:S12]  /*10380*/  @UP0 USHF.R.U32.HI UR4, URZ, UR11, UR7 ;  /* 0x0000000b3f040299 */ /* 0x000fd80008011607 */
.L_x_1243:
[----:B------:R-:W-:-:S04]  /*10390*/  UIMAD UR4, UR4, UR5, URZ ;  /* 0x00000005040472a4 */ /* 0x000fc8000f8e023f */
[----:B------:R-:W-:-:S04]  /*103a0*/  UISETP.LT.AND UP0, UPT, UR8, UR4, UPT ;  /* 0x000000040800728c */ /* 0x000fc8000bf01270 */
[----:B------:R-:W-:-:S12]  /*103b0*/  USEL UR8, UR8, UR4, !UP0 ;  /* 0x0000000408087287 */ /* 0x000fd8000c000000 */
.L_x_1241:
[----:B------:R-:W-:Y:S01]  /*103c0*/  USHF.R.S32.HI UR4, URZ, 0x1f, UR8 ;  /* 0x0000001f3f047899 */ /* 0x000fe20008011408 */
[----:B------:R-:W-:Y:S03]  /*103d0*/  BSSY B7, `(.L_x_1244) ;  /* 0x00003a2000077945 */ /* 0x000fe60003800000 */
[----:B------:R-:W-:-:S04]  /*103e0*/  ULEA.HI UR4, UR4, UR8, URZ, 0x6 ;  /* 0x0000000804047291 */ /* 0x000fc8000f8f303f */
[----:B------:R-:W-:-:S04]  /*103f0*/  USHF.R.S32.HI UR4, URZ, 0x6, UR4 ;  /* 0x000000063f047899 */ /* 0x000fc80008011404 */
[----:B------:R-:W-:-:S04]  /*10400*/  UISETP.LT.AND UP0, UPT, URZ, UR4, UPT ;  /* 0x000000043f00728c */ /* 0x000fc8000bf01270 */
[----:B------:R-:W-:-:S04]  /*10410*/  USEL UR45, URZ, UR4, !UP0 ;  /* 0x000000043f2d7287 */ /* 0x000fc8000c000000 */
[----:B------:R-:W-:-:S06]  /*10420*/  UISETP.GT.AND UP0, UPT, UR44, UR45, UPT ;  /* 0x0000002d2c00728c */ /* 0x000fcc000bf04270 */
[----:B------:R-:W-:-:S13]  /*10430*/  PLOP3.LUT P0, PT, PT, PT, UP0, 0x80, 0x0 ;  /* 0x000000000000781c */ /* 0x000fda0003f0f008 */
[----:B------:R-:W-:Y:S05]  /*10440*/  @P0 BRA `(.L_x_1245) ;  /* 0x0000000000480947 */ /* 0x000fea0003800000 */
[----:B------:R-:W0:Y:S02]  /*10450*/  S2R R0, SR_TID.X ;  /* 0x0000000000007919 */ /* 0x000e240000002100 */
[----:B0-----:R-:W-:-:S04]  /*10460*/  LOP3.LUT R0, R0, 0x7f, RZ, 0xc0, !PT ;  /* 0x0000007f00007812 */ /* 0x001fc800078ec0ff */
[----:B------:R-:W-:-:S13]  /*10470*/  ISETP.NE.AND P0, PT, R0, RZ, PT ;  /* 0x000000ff0000720c */ /* 0x000fda0003f05270 */
[----:B------:R-:W-:Y:S05]  /*10480*/  @P0 BRA `(.L_x_1246) ;  /* 0x0000003800580947 */ /* 0x000fea0003800000 */
[----:B------:R-:W0:Y:S01]  /*10490*/  S2R R7, SR_LANEID ;  /* 0x0000000000077919 */ /* 0x000e220000000000 */
[----:B------:R-:W-:Y:S01]  /*104a0*/  VOTEU.ANY UR4, UPT, PT ;  /* 0x0000000000047886 */ /* 0x000fe200038e0100 */
[----:B------:R-:W1:Y:S01]  /*104b0*/  LDC.64 R2, c[0x0][0xc80] ;  /* 0x00032000ff027b82 */ /* 0x000e620000000a00 */
[----:B------:R-:W0:Y:S08]  /*104c0*/  FLO.U32 R0, UR4 ;  /* 0x0000000400007d00 */ /* 0x000e3000080e0000 */
[----:B------:R-:W1:Y:S01]  /*104d0*/  POPC R5, UR4 ;  /* 0x0000000400057d09 */ /* 0x000e620008000000 */
[----:B0-----:R-:W-:-:S13]  /*104e0*/  ISETP.EQ.U32.AND P1, PT, R0, R7, PT ;  /* 0x000000070000720c */ /* 0x001fda0003f22070 */
[----:B-1----:R-:W2:Y:S01]  /*104f0*/  @P1 ATOMG.E.ADD.STRONG.GPU PT, R3, desc[UR50][R2.64], R5 ;  /* 0x00000005020319a8 */ /* 0x002ea200081ee1f2 */
[----:B------:R-:W0:Y:S02]  /*10500*/  S2R R4, SR_LTMASK ;  /* 0x0000000000047919 */ /* 0x000e240000003900 */
[----:B0-----:R-:W-:-:S04]  /*10510*/  LOP3.LUT R4, R4, UR4, RZ, 0xc0, !PT ;  /* 0x0000000404047c12 */ /* 0x001fc8000f8ec0ff */
[----:B------:R-:W0:Y:S01]  /*10520*/  POPC R7, R4 ;  /* 0x0000000400077309 */ /* 0x000e220000000000 */
[----:B--2---:R-:W0:Y:S02]  /*10530*/  SHFL.IDX PT, R0, R3, R0, 0x1f ;  /* 0x00001f0003007589 */ /* 0x004e2400000e0000 */
[----:B0-----:R-:W-:-:S05]  /*10540*/  IADD3 R0, R0, UR46, R7 ;  /* 0x0000002e00007c10 */ /* 0x001fca000fffe007 */
[----:B------:R0:W-:Y:S01]  /*10550*/  STL [R1+0x8], R0 ;  /* 0x0000080001007387 */ /* 0x0001e20000100800 */
[----:B------:R-:W-:Y:S05]  /*10560*/  BRA `(.L_x_1246) ;  /* 0x0000003800207947 */ /* 0x000fea0003800000 */
.L_x_1245:
        /* <DEDUP_REMOVED lines=19> */
[----:B0----5:R-:W-:Y:S05]  /*106a0*/  CALL.ABS.NOINC R2 ;  /* 0x0000000002007343 */ /* 0x021fea0003c00000 */
.L_x_1248:
[----:B------:R-:W-:Y:S05]  /*106b0*/  BSYNC B6 ;  /* 0x0000000000067941 */ /* 0x000fea0003800000 */
.L_x_1247:
        /* <DEDUP_REMOVED lines=22> */
.L_x_1250:
[----:B------:R-:W-:Y:S05]  /*10820*/  BSYNC B6 ;  /* 0x0000000000067941 */ /* 0x000fea0003800000 */
.L_x_1249:
        /* <DEDUP_REMOVED lines=20> */
.L_x_1252:
[----:B------:R-:W-:Y:S05]  /*10970*/  BSYNC B6 ;  /* 0x0000000000067941 */ /* 0x000fea0003800000 */
.L_x_1251:
        /* <DEDUP_REMOVED lines=19> */
.L_x_1254:
[----:B------:R-:W-:Y:S05]  /*10ab0*/  BSYNC B6 ;  /* 0x0000000000067941 */ /* 0x000fea0003800000 */
.L_x_1253:
[----:B------:R-:W-:Y:S01]  /*10ac0*/  ULDC.64 UR4, c[0x0][0x9f8] ;  /* 0x00027e0000047ab9 */ /* 0x000fe20000000a00 */
[----:B------:R-:W-:Y:S01]  /*10ad0*/  IMAD.U32 R26, RZ, RZ, UR37 ;  /* 0x00000025ff1a7e24 */ /* 0x000fe2000f8e00ff */
[----:B------:R-:W-:Y:S01]  /*10ae0*/  UISETP.NE.U32.AND UP0, UPT, UR4, URZ, UPT ;  /* 0x0000003f0400728c */ /* 0x000fe2000bf05070 */
[----:B------:R-:W0:Y:S03]  /*10af0*/  LDC R32, c[0x0][0x430] ;  /* 0x00010c00ff207b82 */ /* 0x000e260000000800 */
[----:B------:R-:W-:-:S06]  /*10b00*/  UISETP.NE.AND.EX UP0, UPT, UR5, URZ, UPT, UP0 ;  /* 0x0000003f0500728c */ /* 0x000fcc000bf05300 */
[----:B------:R-:W-:-:S05]  /*10b10*/  PLOP3.LUT P0, PT, PT, PT, UP0, 0x80, 0x0 ;  /* 0x000000000000781c */ /* 0x000fca0003f0f008 */
[----:B------:R-:W-:Y:S02]  /*10b20*/  @UP0 ULDC.64 UR4, c[0x0][0x9f8] ;  /* 0x00027e0000040ab9 */ /* 0x000fe40000000a00 */
[----:B------:R-:W-:-:S06]  /*10b30*/  @UP0 UIMAD.WIDE UR4, UR37, 0x4, UR4 ;  /* 0x00000004250408a5 */ /* 0x000fcc000f8e0204 */
[----:B------:R-:W-:Y:S01]  /*10b40*/  IMAD.U32 R2, RZ, RZ, UR4 ;  /* 0x00000004ff027e24 */ /* 0x000fe2000f8e00ff */
[----:B------:R-:W-:Y:S01]  /*10b50*/  ULDC UR4, c[0x0][0xc48] ;  /* 0x0003120000047ab9 */ /* 0x000fe20000000800 */
[----:B------:R-:W-:-:S05]  /*10b60*/  IMAD.U32 R3, RZ, RZ, UR5 ;  /* 0x00000005ff037e24 */ /* 0x000fca000f8e00ff */
[----:B------:R1:W5:Y:S01]  /*10b70*/  @P0 LDG.E R26, desc[UR50][R2.64] ;  /* 0x00000032021a0981 */ /* 0x000362000c1e1900 */
[----:B------:R-:W-:Y:S01]  /*10b80*/  IMAD.U32 R8, RZ, RZ, UR44 ;  /* 0x0000002cff087e24 */ /* 0x000fe2000f8e00ff */
[----:B------:R-:W-:Y:S01]  /*10b90*/  UMOV UR5, 0xffffffff ;  /* 0xffffffff00057882 */ /* 0x000fe20000000000 */
[----:B------:R-:W-:-:S03]  /*10ba0*/  IMAD.U32 R18, RZ, RZ, UR4 ;  /* 0x00000004ff127e24 */ /* 0x000fc6000f8e00ff */
[----:B------:R-:W-:Y:S01]  /*10bb0*/  LEA R8, R8, 0xffffffc0, 0x6 ;  /* 0xffffffc008087811 */ /* 0x000fe200078e30ff */
[----:B------:R-:W-:Y:S06]  /*10bc0*/  BRA.DIV UR5, `(.L_x_1255) ;  /* 0x0000003a05cc7947 */ /* 0x000fec000b800000 */
.L_x_1326:
[----:B------:R-:W2:Y:S01]  /*10bd0*/  S2R R0, SR_TID.X ;  /* 0x0000000000007919 */ /* 0x000ea20000002100 */
[----:B0-----:R-:W-:Y:S02]  /*10be0*/  ISETP.NE.AND P1, PT, R32, 0x1, PT ;  /* 0x000000012000780c */ /* 0x001fe40003f25270 */
[----:B-----5:R-:W-:Y:S01]  /*10bf0*/  SHF.R.S32.HI R29, RZ, 0x1f, R26 ;  /* 0x0000001fff1d7819 */ /* 0x020fe2000001141a */
[----:B-1----:R-:W0:Y:S01]  /*10c00*/  S2R R2, SR_TID.X ;  /* 0x0000000000027919 */ /* 0x002e220000002100 */
[----:B------:R-:W-:-:S09]  /*10c10*/  LOP3.LUT R17, R17, 0xffffffef, RZ, 0xc0, !PT ;  /* 0xffffffef11117812 */ /* 0x000fd200078ec0ff */
[----:B------:R-:W1:Y:S01]  /*10c20*/  @P1 LDC R5, c[0x0][0x438] ;  /* 0x00010e00ff051b82 */ /* 0x000e620000000800 */
[----:B------:R-:W-:Y:S02]  /*10c30*/  @P1 LOP3.LUT R17, R17, 0x10, RZ, 0xfc, !PT ;  /* 0x0000001011111812 */ /* 0x000fe400078efcff */
[----:B--2---:R-:W-:Y:S01]  /*10c40*/  LOP3.LUT R0, R0, 0x7f, RZ, 0xc0, !PT ;  /* 0x0000007f00007812 */ /* 0x004fe200078ec0ff */
[----:B0-----:R-:W-:-:S03]  /*10c50*/  IMAD.SHL.U32 R10, R2, 0x10, RZ ;  /* 0x00000010020a7824 */ /* 0x001fc600078e00ff */
[----:B------:R-:W-:-:S04]  /*10c60*/  SHF.R.U32.HI R0, RZ, 0x3, R0 ;  /* 0x00000003ff007819 */ /* 0x000fc80000011600 */
[----:B------:R-:W-:Y:S02]  /*10c70*/  LOP3.LUT R10, R0, 0x70, R10, 0xf8, !PT ;  /* 0x00000070000a7812 */ /* 0x000fe400078ef80a */
[----:B------:R-:W0:Y:S03]  /*10c80*/  @P1 LDC R0, c[0x0][0x434] ;  /* 0x00010d00ff001b82 */ /* 0x000e260000000800 */
[----:B------:R-:W-:-:S05]  /*10c90*/  IMAD.IADD R9, R10, 0x1, R8 ;  /* 0x000000010a097824 */ /* 0x000fca00078e0208 */
[C---:B------:R-:W-:Y:S01]  /*10ca0*/  ISETP.GE.AND P0, PT, R9.reuse, UR42, PT ;  /* 0x0000002a09007c0c */ /* 0x040fe2000bf06270 */
[----:B------:R-:W-:-:S03]  /*10cb0*/  IMAD.IADD R9, R9, 0x1, R30 ;  /* 0x0000000109097824 */ /* 0x000fc600078e021e */
[----:B------:R-:W-:Y:S01]  /*10cc0*/  ISETP.GT.U32.OR P0, PT, R10, 0x3f, P0 ;  /* 0x0000003f0a00780c */ /* 0x000fe20000704470 */
[----:B------:R-:W-:Y:S02]  /*10cd0*/  IMAD.MOV.U32 R11, RZ, RZ, R9 ;  /* 0x000000ffff0b7224 */ /* 0x000fe400078e0009 */
[----:B0-----:R-:W-:-:S10]  /*10ce0*/  @P1 IMAD.HI.U32 R0, R9, R0, RZ ;  /* 0x0000000009001227 */ /* 0x001fd400078e00ff */
[----:B------:R-:W0:Y:S01]  /*10cf0*/  @!P0 LDC.64 R2, c[0x0][0x428] ;  /* 0x00010a00ff028b82 */ /* 0x000e220000000a00 */
[----:B-1----:R-:W-:-:S07]  /*10d00*/  @P1 SHF.R.U32.HI R11, RZ, R5, R0 ;  /* 0x00000005ff0b1219 */ /* 0x002fce0000011600 */
[----:B------:R-:W1:Y:S01]  /*10d10*/  @!P0 LDC.64 R4, c[0x0][0x418] ;  /* 0x00010600ff048b82 */ /* 0x000e620000000a00 */
[--C-:B------:R-:W-:Y:S01]  /*10d20*/  @!P0 SHF.R.S32.HI R7, RZ, 0x1f, R11.reuse ;  /* 0x0000001fff078819 */ /* 0x100fe2000001140b */
[----:B------:R-:W-:Y:S02]  /*10d30*/  @!P0 IMAD.MOV.U32 R6, RZ, RZ, R11 ;  /* 0x000000ffff068224 */ /* 0x000fe400078e000b */
[----:B------:R-:W-:Y:S02]  /*10d40*/  IMAD.U32 R12, RZ, RZ, UR49 ;  /* 0x00000031ff0c7e24 */ /* 0x000fe4000f8e00ff */
[----:B0-----:R-:W-:-:S04]  /*10d50*/  @!P0 IMAD R0, R29, R2, RZ ;  /* 0x000000021d008224 */ /* 0x001fc800078e02ff */
[C---:B------:R-:W-:Y:S02]  /*10d60*/  @!P0 IMAD R13, R26.reuse, R3, R0 ;  /* 0x000000031a0d8224 */ /* 0x040fe400078e0200 */
[----:B------:R-:W-:-:S04]  /*10d70*/  @!P0 IMAD.WIDE.U32 R2, R26, R2, R6 ;  /* 0x000000021a028225 */ /* 0x000fc800078e0006 */
[----:B------:R-:W-:Y:S01]  /*10d80*/  @!P0 IMAD.IADD R0, R3, 0x1, R13 ;  /* 0x0000000103008824 */ /* 0x000fe200078e020d */
[----:B-1----:R-:W-:Y:S02]  /*10d90*/  @!P0 LEA R6, P1, R2, R4, 0x2 ;  /* 0x0000000402068211 */ /* 0x002fe400078210ff */
[----:B------:R-:W-:Y:S02]  /*10da0*/  ISETP.NE.AND P2, PT, R12, 0x3, PT ;  /* 0x000000030c00780c */ /* 0x000fe40003f45270 */
[----:B------:R-:W-:Y:S01]  /*10db0*/  @!P0 LEA.HI.X R7, R2, R5, R0, 0x2, P1 ;  /* 0x0000000502078211 */ /* 0x000fe200008f1400 */
[----:B------:R-:W-:Y:S01]  /*10dc0*/  IMAD.MOV.U32 R5, RZ, RZ, RZ ;  /* 0x000000ffff057224 */ /* 0x000fe200078e00ff */
[----:B------:R-:W-:-:S05]  /*10dd0*/  LOP3.LUT R17, R17, 0xfffffff7, RZ, 0xc0, !PT ;  /* 0xfffffff711117812 */ /* 0x000fca00078ec0ff */
[----:B------:R0:W5:Y:S01]  /*10de0*/  @!P0 LDG.E R5, desc[UR50][R6.64] ;  /* 0x0000003206058981 */ /* 0x000162000c1e1900 */
[----:B------:R-:W-:Y:S01]  /*10df0*/  ISETP.GT.U32.AND P0, PT, R10, 0x3f, PT ;  /* 0x0000003f0a00780c */ /* 0x000fe20003f04070 */
[----:B------:R-:W-:Y:S02]  /*10e00*/  IMAD R3, RZ, RZ, -UR37 ;  /* 0x80000025ff037e24 */ /* 0x000fe4000f8e02ff */
[----:B------:R-:W-:Y:S01]  /*10e10*/  @P2 LOP3.LUT R17, R17, 0x8, RZ, 0xfc, !PT ;  /* 0x0000000811112812 */ /* 0x000fe200078efcff */
[----:B------:R-:W-:Y:S02]  /*10e20*/  IMAD.MOV R0, RZ, RZ, -R11 ;  /* 0x000000ffff007224 */ /* 0x000fe400078e0a0b */
[----:B------:R-:W-:Y:S01]  /*10e30*/  IMAD R18, R18, R3, UR38 ;  /* 0x0000002612127e24 */ /* 0x000fe2000f8e0203 */
[----:B------:R-:W-:Y:S01]  /*10e40*/  LOP3.LUT R17, R17, 0xfffffffb, RZ, 0xc0, !PT ;  /* 0xfffffffb11117812 */ /* 0x000fe200078ec0ff */
[----:B0-----:R-:W-:-:S03]  /*10e50*/  IMAD R6, R32, R0, R9 ;  /* 0x0000000020067224 */ /* 0x001fc600078e0209 */
[----:B------:R-:W-:Y:S02]  /*10e60*/  SHF.R.S32.HI R27, RZ, 0x1f, R18 ;  /* 0x0000001fff1b7819 */ /* 0x000fe40000011412 */
[----:B------:R-:W-:Y:S01]  /*10e70*/  @P0 LOP3.LUT R17, R17, 0x4, RZ, 0xfc, !PT ;  /* 0x0000000411110812 */ /* 0x000fe200078efcff */
[----:B------:R-:W-:Y:S06]  /*10e80*/  @!P2 BRA `(.L_x_1256) ;  /* 0x000000000004a947 */ /* 0x000fec0003800000 */
[----:B------:R-:W-:Y:S01]  /*10e90*/  BPT.TRAP 0x1 ;  /* 0x000000040000795c */ /* 0x000fe20000300000 */
.L_x_1256:
[----:B------:R-:W-:Y:S01]  /*10ea0*/  IMAD R0, R19, 0x8, R16 ;  /* 0x0000000813007824 */ /* 0x000fe200078e0210 */
[----:B------:R-:W-:Y:S01]  /*10eb0*/  SHF.L.U32 R21, R25, 0x1f, RZ ;  /* 0x0000001f19157819 */ /* 0x000fe200000006ff */
[----:B------:R-:W-:Y:S01]  /*10ec0*/  BSSY B0, `(.L_x_1257) ;  /* 0x0000004000007945 */ /* 0x000fe20003800000 */
[----:B------:R-:W-:Y:S02]  /*10ed0*/  SHF.R.S32.HI R10, RZ, 0x1f, R6 ;  /* 0x0000001fff0a7819 */ /* 0x000fe40000011406 */
[----:B------:R-:W0:Y:S02]  /*10ee0*/  SYNCS.PHASECHK.TRANS64.TRYWAIT P0, [R0+URZ+0x28480], R21 ;  /* 0x02848015000075a7 */ /* 0x000e24000800017f */
[----:B0-----:R-:W-:Y:S05]  /*10ef0*/  @!P0 BRA `(.L_x_1258) ;  /* 0x00000038002c8947 */ /* 0x001fea0003800000 */
.L_x_1327:
[----:B------:R-:W-:Y:S05]  /*10f00*/  BSYNC B0 ;  /* 0x0000000000007941 */ /* 0x000fea0003800000 */
.L_x_1257:
[----:B------:R-:W1:Y:S01]  /*10f10*/  S2R R9, SR_TID.X ;  /* 0x0000000000097919 */ /* 0x000e620000002100 */
[----:B------:R-:W-:Y:S01]  /*10f20*/  ULDC.64 UR4, c[0x0][0x328] ;  /* 0x0000ca0000047ab9 */ /* 0x000fe20000000a00 */
[----:B-----5:R-:W-:Y:S01]  /*10f30*/  SHF.R.S32.HI R20, RZ, 0x1f, R5 ;  /* 0x0000001fff147819 */ /* 0x020fe20000011405 */
[----:B------:R-:W-:Y:S01]  /*10f40*/  IMAD R3, R10, UR4, RZ ;  /* 0x000000040a037c24 */ /* 0x000fe2000f8e02ff */
[----:B------:R-:W-:Y:S01]  /*10f50*/  ULDC.64 UR6, c[0x0][0x318] ;  /* 0x0000c60000067ab9 */ /* 0x000fe20000000a00 */
[----:B------:R-:W-:Y:S02]  /*10f60*/  LOP3.LUT P2, RZ, R17, 0x80, RZ, 0xc0, !PT ;  /* 0x0000008011ff7812 */ /* 0x000fe4000784c0ff */
[C---:B------:R-:W-:Y:S02]  /*10f70*/  IMAD R7, R6.reuse, UR5, R3 ;  /* 0x0000000506077c24 */ /* 0x040fe4000f8e0203 */
[----:B------:R-:W-:Y:S01]  /*10f80*/  IMAD.WIDE.U32 R2, R6, UR4, RZ ;  /* 0x0000000406027c25 */ /* 0x000fe2000f8e00ff */
[----:B------:R-:W-:-:S03]  /*10f90*/  ULDC.64 UR4, c[0x0][0x338] ;  /* 0x0000ce0000047ab9 */ /* 0x000fc60000000a00 */
[----:B------:R-:W-:Y:S02]  /*10fa0*/  IMAD.IADD R3, R3, 0x1, R7 ;  /* 0x0000000103037824 */ /* 0x000fe400078e0207 */
[----:B------:R-:W-:Y:S02]  /*10fb0*/  IMAD R4, R20, UR4, RZ ;  /* 0x0000000414047c24 */ /* 0x000fe4000f8e02ff */
[----:B------:R-:W-:-:S04]  /*10fc0*/  IMAD.WIDE.U32 R2, R5, UR4, R2 ;  /* 0x0000000405027c25 */ /* 0x000fc8000f8e0002 */
[----:B------:R-:W-:Y:S01]  /*10fd0*/  IMAD R7, R5, UR5, R4 ;  /* 0x0000000505077c24 */ /* 0x000fe2000f8e0204 */
[----:B------:R-:W-:Y:S01]  /*10fe0*/  ULDC.64 UR4, c[0x0][0x330] ;  /* 0x0000cc0000047ab9 */ /* 0x000fe20000000a00 */
[----:B------:R-:W-:Y:S02]  /*10ff0*/  IMAD R4, R19, 0x4000, R36 ;  /* 0x0000400013047824 */ /* 0x000fe400078e0224 */
[----:B------:R-:W-:Y:S02]  /*11000*/  IMAD.IADD R3, R3, 0x1, R7 ;  /* 0x0000000103037824 */ /* 0x000fe400078e0207 */
[----:B------:R-:W-:Y:S02]  /*11010*/  IMAD R7, R27, UR4, RZ ;  /* 0x000000041b077c24 */ /* 0x000fe4000f8e02ff */
[----:B------:R-:W-:Y:S01]  /*11020*/  IMAD.WIDE.U32 R2, R18, UR4, R2 ;  /* 0x0000000412027c25 */ /* 0x000fe2000f8e0002 */
[----:B------:R-:W-:Y:S01]  /*11030*/  UMOV UR4, 0xffffffff ;  /* 0xffffffff00047882 */ /* 0x000fe20000000000 */
[----:B-1----:R-:W-:-:S04]  /*11040*/  LOP3.LUT R9, R9, 0x7f, RZ, 0xc0, !PT ;  /* 0x0000007f09097812 */ /* 0x002fc800078ec0ff */
[----:B------:R-:W-:Y:S01]  /*11050*/  SHF.R.U32.HI R11, RZ, 0x3, R9 ;  /* 0x00000003ff0b7819 */ /* 0x000fe20000011609 */
[----:B------:R-:W-:Y:S01]  /*11060*/  IMAD R9, R18, UR5, R7 ;  /* 0x0000000512097c24 */ /* 0x000fe2000f8e0207 */
[----:B------:R-:W-:Y:S02]  /*11070*/  IADD3 R7, P0, R2, UR6, RZ ;  /* 0x0000000602077c10 */ /* 0x000fe4000ff1e0ff */
[----:B------:R-:W-:Y:S02]  /*11080*/  IADD3 R8, -R11, UR42, -R8 ;  /* 0x0000002a0b087c10 */ /* 0x000fe4000fffe908 */
[----:B------:R-:W-:Y:S02]  /*11090*/  IADD3.X R9, R3, UR7, R9, P0, !PT ;  /* 0x0000000703097c10 */ /* 0x000fe400087fe409 */
[----:B------:R-:W-:Y:S01]  /*110a0*/  ISETP.GE.AND P4, PT, R8, 0x1, PT ;  /* 0x000000010800780c */ /* 0x000fe20003f86270 */
[----:B------:R-:W-:-:S12]  /*110b0*/  BRA.DIV UR4, `(.L_x_1259) ;  /* 0x0000003604d07947 */ /* 0x000fd8000b800000 */
[----:B------:R-:W1:Y:S01]  /*110c0*/  SHFL.IDX PT, R14, R7, RZ, 0x181f ;  /* 0x00181fff070e7589 */ /* 0x000e6200000e0000 */
[----:B------:R-:W-:Y:S01]  /*110d0*/  LOP3.LUT P6, RZ, R17, 0x100, RZ, 0xc0, !PT ;  /* 0x0000010011ff7812 */ /* 0x000fe200078cc0ff */
[----:B------:R-:W-:Y:S01]  /*110e0*/  IMAD.IADD R4, R16, 0x1, R4 ;  /* 0x0000000110047824 */ /* 0x000fe200078e0204 */
[C---:B------:R-:W-:Y:S01]  /*110f0*/  ISETP.GE.AND P3, PT, R8.reuse, 0x11, PT ;  /* 0x000000110800780c */ /* 0x040fe20003f66270 */
[----:B------:R-:W2:Y:S01]  /*11100*/  SHFL.IDX PT, R3, R9, RZ, 0x181f ;  /* 0x00181fff09037589 */ /* 0x000ea200000e0000 */
[C---:B------:R-:W-:Y:S02]  /*11110*/  ISETP.GE.AND P1, PT, R8.reuse, 0x21, PT ;  /* 0x000000210800780c */ /* 0x040fe40003f26270 */
[----:B------:R-:W-:Y:S02]  /*11120*/  ISETP.GE.AND P5, PT, R8, 0x31, PT ;  /* 0x000000310800780c */ /* 0x000fe40003fa6270 */
[----:B-1----:R-:W-:Y:S02]  /*11130*/  IADD3 R2, P0, R28, R14, RZ ;  /* 0x0000000e1c027210 */ /* 0x002fe40007f1e0ff */
[----:B------:R-:W1:Y:S03]  /*11140*/  SHFL.IDX PT, R14, R7, 0x1, 0x181f ;  /* 0x00381f00070e7f89 */ /* 0x000e6600000e0000 */
[----:B--2---:R-:W-:Y:S01]  /*11150*/  IMAD.X R3, RZ, RZ, R3, P0 ;  /* 0x000000ffff037224 */ /* 0x004fe200000e0603 */
[----:B------:R-:W-:-:S13]  /*11160*/  ISETP.LT.OR P0, PT, R8, 0x1, P6 ;  /* 0x000000010800780c */ /* 0x000fda0003701670 */
[----:B------:R-:W-:Y:S01]  /*11170*/  LDGSTS.E.BYPASS.LTC128B.128 [R4+0x10000], desc[UR50][R2.64], !P0 ;  /* 0x1000000002047fae */ /* 0x000fe2000c101d72 */
[----:B------:R-:W-:-:S13]  /*11180*/  ISETP.LT.OR P0, PT, R8, 0x1, P2 ;  /* 0x000000010800780c */ /* 0x000fda0001701670 */
[----:B------:R2:W-:Y:S04]  /*11190*/  LDGSTS.E.BYPASS.LTC128B.128 [R4+0x12000], desc[UR50][R2.64+0x80], !P0 ;  /* 0x1200008002047fae */ /* 0x0005e8000c101d72 */
[----:B--2---:R-:W2:Y:S01]  /*111a0*/  SHFL.IDX PT, R3, R9, 0x1, 0x181f ;  /* 0x00381f0009037f89 */ /* 0x004ea200000e0000 */
[----:B-1----:R-:W-:-:S03]  /*111b0*/  IADD3 R2, P0, R28, R14, RZ ;  /* 0x0000000e1c027210 */ /* 0x002fc60007f1e0ff */
[----:B------:R-:W1:Y:S02]  /*111c0*/  SHFL.IDX PT, R14, R7, 0x2, 0x181f ;  /* 0x00581f00070e7f89 */ /* 0x000e6400000e0000 */
[----:B--2---:R-:W-:Y:S01]  /*111d0*/  IMAD.X R3, RZ, RZ, R3, P0 ;  /* 0x000000ffff037224 */ /* 0x004fe200000e0603 */
[----:B------:R-:W-:-:S13]  /*111e0*/  ISETP.LT.OR P0, PT, R8, 0x11, P6 ;  /* 0x000000110800780c */ /* 0x000fda0003701670 */
[----:B------:R-:W-:Y:S01]  /*111f0*/  LDGSTS.E.BYPASS.LTC128B.128 [R4+0x10800], desc[UR50][R2.64], !P0 ;  /* 0x1080000002047fae */ /* 0x000fe2000c101d72 */
[----:B------:R-:W-:-:S13]  /*11200*/  ISETP.LT.OR P0, PT, R8, 0x11, P2 ;  /* 0x000000110800780c */ /* 0x000fda0001701670 */
[----:B------:R2:W-:Y:S04]  /*11210*/  LDGSTS.E.BYPASS.LTC128B.128 [R4+0x12800], desc[UR50][R2.64+0x80], !P0 ;  /* 0x1280008002047fae */ /* 0x0005e8000c101d72 */
[----:B--2---:R-:W2:Y:S01]  /*11220*/  SHFL.IDX PT, R3, R9, 0x2, 0x181f ;  /* 0x00581f0009037f89 */ /* 0x004ea200000e0000 */
[----:B-1----:R-:W-:-:S03]  /*11230*/  IADD3 R2, P0, R28, R14, RZ ;  /* 0x0000000e1c027210 */ /* 0x002fc60007f1e0ff */
[----:B------:R-:W1:Y:S04]  /*11240*/  SHFL.IDX PT, R9, R9, 0x3, 0x181f ;  /* 0x00781f0009097f89 */ /* 0x000e6800000e0000 */
[----:B------:R3:W4:Y:S01]  /*11250*/  SHFL.IDX PT, R14, R7, 0x3, 0x181f ;  /* 0x00781f00070e7f89 */ /* 0x00072200000e0000 */
[----:B--2---:R-:W-:Y:S01]  /*11260*/  IMAD.X R3, RZ, RZ, R3, P0 ;  /* 0x000000ffff037224 */ /* 0x004fe200000e0603 */
[----:B------:R-:W-:-:S13]  /*11270*/  ISETP.LT.OR P0, PT, R8, 0x21, P6 ;  /* 0x000000210800780c */ /* 0x000fda0003701670 */
[----:B------:R3:W-:Y:S01]  /*11280*/  LDGSTS.E.BYPASS.LTC128B.128 [R4+0x11000], desc[UR50][R2.64], !P0 ;  /* 0x1100000002047fae */ /* 0x0007e2000c101d72 */
[----:B------:R-:W-:-:S13]  /*11290*/  ISETP.LT.OR P0, PT, R8, 0x21, P2 ;  /* 0x000000210800780c */ /* 0x000fda0001701670 */
[----:B-1--4-:R3:W-:Y:S02]  /*112a0*/  LDGSTS.E.BYPASS.LTC128B.128 [R4+0x13000], desc[UR50][R2.64+0x80], !P0 ;  /* 0x1300008002047fae */ /* 0x0127e4000c101d72 */
.L_x_1337:
[----:B0--3--:R-:W-:Y:S02]  /*112b0*/  IADD3 R2, P0, R28, R14, RZ ;  /* 0x0000000e1c027210 */ /* 0x009fe40007f1e0ff */
[----:B------:R-:W-:-:S03]  /*112c0*/  LOP3.LUT P6, RZ, R17, 0x100, RZ, 0xc0, !PT ;  /* 0x0000010011ff7812 */ /* 0x000fc600078cc0ff */
[----:B------:R-:W-:Y:S01]  /*112d0*/  IMAD.X R3, RZ, RZ, R9, P0 ;  /* 0x000000ffff037224 */ /* 0x000fe200000e0609 */
[----:B------:R-:W-:-:S13]  /*112e0*/  ISETP.LT.OR P0, PT, R8, 0x31, P6 ;  /* 0x000000310800780c */ /* 0x000fda0003701670 */
[----:B------:R-:W-:Y:S01]  /*112f0*/  @!PT LDS RZ, [RZ] ;  /* 0x00000000fffff984 */ /* 0x000fe20000000800 */
[----:B------:R-:W-:Y:S01]  /*11300*/  @!PT LDS RZ, [RZ] ;  /* 0x00000000fffff984 */ /* 0x000fe20000000800 */
[----:B------:R-:W-:Y:S01]  /*11310*/  @!PT LDS RZ, [RZ] ;  /* 0x00000000fffff984 */ /* 0x000fe20000000800 */
[----:B------:R0:W-:Y:S01]  /*11320*/  LDGSTS.E.BYPASS.LTC128B.128 [R4+0x11800], desc[UR50][R2.64], !P0 ;  /* 0x1180000002047fae */ /* 0x0001e2000c101d72 */
[----:B------:R-:W-:-:S13]  /*11330*/  ISETP.LT.OR P0, PT, R8, 0x31, P2 ;  /* 0x000000310800780c */ /* 0x000fda0001701670 */
[----:B------:R0:W-:Y:S01]  /*11340*/  LDGSTS.E.BYPASS.LTC128B.128 [R4+0x13800], desc[UR50][R2.64+0x80], !P0 ;  /* 0x1380008002047fae */ /* 0x0001e2000c101d72 */
[----:B------:R-:W-:Y:S01]  /*11350*/  PLOP3.LUT P0, PT, PT, PT, PT, 0x80, 0x0 ;  /* 0x000000000000781c */ /* 0x000fe20003f0f070 */
[----:B------:R-:W-:-:S12]  /*11360*/  NOP ;  /* 0x0000000000007918 */ /* 0x000fd80000000000 */
.L_x_1260:
        /* <DEDUP_REMOVED lines=11> */
.L_x_1261:
[----:B------:R0:W-:Y:S01]  /*11420*/  SYNCS.ARRIVE.TRANS64.A1T0 RZ, [R0+URZ+0x28470], RZ ;  /* 0x028470ff00ff79a7 */ /* 0x0001e2000810003f */
[----:B------:R-:W-:Y:S05]  /*11430*/  @!P6 BRA `(.L_x_1262) ;  /* 0x000000000004e947 */ /* 0x000fea0003800000 */
[----:B------:R-:W-:Y:S01]  /*11440*/  BPT.TRAP 0x1 ;  /* 0x000000040000795c */ /* 0x000fe20000300000 */
.L_x_1262:
[----:B------:R-:W1:Y:S01]  /*11450*/  SYNCS.PHASECHK.TRANS64.TRYWAIT P0, [R0+URZ+0x28440], R21 ;  /* 0x02844015000075a7 */ /* 0x000e62000800017f */
[----:B------:R-:W-:Y:S04]  /*11460*/  BSSY B0, `(.L_x_1263) ;  /* 0x0000002000007945 */ /* 0x000fe80003800000 */
[----:B-1----:R-:W-:Y:S05]  /*11470*/  @!P0 BRA `(.L_x_1264) ;  /* 0x00000038002c8947 */ /* 0x002fea0003800000 */
.L_x_1338:
[----:B------:R-:W-:Y:S05]  /*11480*/  BSYNC B0 ;  /* 0x0000000000007941 */ /* 0x000fea0003800000 */
.L_x_1263:
[----:B------:R-:W-:Y:S01]  /*11490*/  ULDC.64 UR4, c[0x0][0x300] ;  /* 0x0000c00000047ab9 */ /* 0x000fe20000000a00 */
[----:B------:R-:W-:Y:S01]  /*114a0*/  ULDC.64 UR6, c[0x0][0x2e8] ;  /* 0x0000ba0000067ab9 */ /* 0x000fe20000000a00 */
[----:B------:R-:W-:Y:S01]  /*114b0*/  IMAD R3, R10, UR4, RZ ;  /* 0x000000040a037c24 */ /* 0x000fe2000f8e02ff */
[----:B------:R-:W-:-:S03]  /*114c0*/  LOP3.LUT P2, RZ, R17, 0x1, RZ, 0xc0, !PT ;  /* 0x0000000111ff7812 */ /* 0x000fc6000784c0ff */
        /* <DEDUP_REMOVED lines=15> */
[----:B------:R-:W-:Y:S08]  /*115c0*/  BRA.DIV UR4, `(.L_x_1265) ;  /* 0x0000003604ec7947 */ /* 0x000ff0000b800000 */
[----:B------:R-:W2:Y:S01]  /*115d0*/  SHFL.IDX PT, R14, R5, RZ, 0x181f ;  /* 0x00181fff050e7589 */ /* 0x000ea200000e0000 */
[----:B------:R-:W-:-:S03]  /*115e0*/  LOP3.LUT P6, RZ, R17, 0x2, RZ, 0xc0, !PT ;  /* 0x0000000211ff7812 */ /* 0x000fc600078cc0ff */
[----:B------:R-:W3:Y:S04]  /*115f0*/  SHFL.IDX PT, R2, R6, RZ, 0x181f ;  /* 0x00181fff06027589 */ /* 0x000ee800000e0000 */
[----:B------:R-:W-:Y:S01]  /*11600*/  SHFL.IDX PT, R7, R6, 0x1, 0x181f ;  /* 0x00381f0006077f89 */ /* 0x000fe200000e0000 */
[----:B--2---:R-:W-:-:S05]  /*11610*/  @P4 IADD3 R14, P0, R28, R14, RZ ;  /* 0x0000000e1c0e4210 */ /* 0x004fca0007f1e0ff */
[----:B---3--:R-:W-:Y:S02]  /*11620*/  @P4 IMAD.X R3, RZ, RZ, R2, P0 ;  /* 0x000000ffff034224 */ /* 0x008fe400000e0602 */
[----:B------:R-:W-:Y:S02]  /*11630*/  @P4 IMAD.MOV.U32 R2, RZ, RZ, R14 ;  /* 0x000000ffff024224 */ /* 0x000fe400078e000e */
[----:B------:R-:W2:Y:S04]  /*11640*/  SHFL.IDX PT, R14, R5, 0x1, 0x181f ;  /* 0x00381f00050e7f89 */ /* 0x000ea800000e0000 */
[----:B------:R-:W-:Y:S04]  /*11650*/  @P4 LDGSTS.E.BYPASS.LTC128B.128 [R4+0x20000], desc[UR50][R2.64], !P6 ;  /* 0x2000000002044fae */ /* 0x000fe8000f101d72 */
[----:B------:R3:W-:Y:S01]  /*11660*/  @P4 LDGSTS.E.BYPASS.LTC128B.128 [R4+0x22000], desc[UR50][R2.64+0x80], !P2 ;  /* 0x2200008002044fae */ /* 0x0007e2000d101d72 */
[----:B--2---:R-:W-:-:S05]  /*11670*/  @P3 IADD3 R14, P0, R28, R14, RZ ;  /* 0x0000000e1c0e3210 */ /* 0x004fca0007f1e0ff */
[----:B------:R-:W-:Y:S02]  /*11680*/  @P3 IMAD.X R7, RZ, RZ, R7, P0 ;  /* 0x000000ffff073224 */ /* 0x000fe400000e0607 */
[----:B---3--:R-:W-:Y:S02]  /*11690*/  @P3 IMAD.MOV.U32 R2, RZ, RZ, R14 ;  /* 0x000000ffff023224 */ /* 0x008fe400078e000e */
[----:B------:R-:W2:Y:S01]  /*116a0*/  SHFL.IDX PT, R14, R5, 0x2, 0x181f ;  /* 0x00581f00050e7f89 */ /* 0x000ea200000e0000 */
[----:B------:R-:W-:-:S03]  /*116b0*/  @P3 IMAD.MOV.U32 R3, RZ, RZ, R7 ;  /* 0x000000ffff033224 */ /* 0x000fc600078e0007 */
[----:B------:R-:W3:Y:S04]  /*116c0*/  SHFL.IDX PT, R7, R6, 0x2, 0x181f ;  /* 0x00581f0006077f89 */ /* 0x000ee800000e0000 */
[----:B------:R-:W-:Y:S04]  /*116d0*/  @P3 LDGSTS.E.BYPASS.LTC128B.128 [R4+0x20800], desc[UR50][R2.64], !P6 ;  /* 0x2080000002043fae */ /* 0x000fe8000f101d72 */
[----:B------:R4:W-:Y:S01]  /*116e0*/  @P3 LDGSTS.E.BYPASS.LTC128B.128 [R4+0x22800], desc[UR50][R2.64+0x80], !P2 ;  /* 0x2280008002043fae */ /* 0x0009e2000d101d72 */
[----:B--2---:R-:W-:-:S05]  /*116f0*/  @P1 IADD3 R14, P0, R28, R14, RZ ;  /* 0x0000000e1c0e1210 */ /* 0x004fca0007f1e0ff */
[----:B---3--:R-:W-:Y:S02]  /*11700*/  @P1 IMAD.X R7, RZ, RZ, R7, P0 ;  /* 0x000000ffff071224 */ /* 0x008fe400000e0607 */
[----:B----4-:R-:W-:Y:S02]  /*11710*/  @P1 IMAD.MOV.U32 R2, RZ, RZ, R14 ;  /* 0x000000ffff021224 */ /* 0x010fe400078e000e */
[----:B------:R-:W-:Y:S01]  /*11720*/  @P1 IMAD.MOV.U32 R3, RZ, RZ, R7 ;  /* 0x000000ffff031224 */ /* 0x000fe200078e0007 */
[----:B------:R2:W3:Y:S04]  /*11730*/  SHFL.IDX PT, R14, R5, 0x3, 0x181f ;  /* 0x00781f00050e7f89 */ /* 0x0004e800000e0000 */
[----:B------:R2:W-:Y:S04]  /*11740*/  @P1 LDGSTS.E.BYPASS.LTC128B.128 [R4+0x21000], desc[UR50][R2.64], !P6 ;  /* 0x2100000002041fae */ /* 0x0005e8000f101d72 */
[----:B------:R2:W-:Y:S04]  /*11750*/  @P1 LDGSTS.E.BYPASS.LTC128B.128 [R4+0x23000], desc[UR50][R2.64+0x80], !P2 ;  /* 0x2300008002041fae */ /* 0x0005e8000d101d72 */
[----:B------:R2:W4:Y:S02]  /*11760*/  SHFL.IDX PT, R7, R6, 0x3, 0x181f ;  /* 0x00781f0006077f89 */ /* 0x00052400000e0000 */
.L_x_1348:
[----:B------:R-:W-:Y:S02]  /*11770*/  LOP3.LUT P1, RZ, R17, 0x2, RZ, 0xc0, !PT ;  /* 0x0000000211ff7812 */ /* 0x000fe4000782c0ff */
[----:B--23--:R-:W-:-:S05]  /*11780*/  @P5 IADD3 R2, P0, R28, R14, RZ ;  /* 0x0000000e1c025210 */ /* 0x00cfca0007f1e0ff */
[----:B----4-:R-:W-:Y:S01]  /*11790*/  @P5 IMAD.X R3, RZ, RZ, R7, P0 ;  /* 0x000000ffff035224 */ /* 0x010fe200000e0607 */
[----:B------:R-:W-:-:S05]  /*117a0*/  PLOP3.LUT P0, PT, PT, PT, PT, 0x80, 0x0 ;  /* 0x000000000000781c */ /* 0x000fca0003f0f070 */
[----:B------:R-:W-:Y:S01]  /*117b0*/  @!PT LDS RZ, [RZ] ;  /* 0x00000000fffff984 */ /* 0x000fe20000000800 */
[----:B------:R-:W-:Y:S01]  /*117c0*/  @!PT LDS RZ, [RZ] ;  /* 0x00000000fffff984 */ /* 0x000fe20000000800 */
[----:B------:R-:W-:Y:S01]  /*117d0*/  @!PT LDS RZ, [RZ] ;  /* 0x00000000fffff984 */ /* 0x000fe20000000800 */
[----:B------:R2:W-:Y:S04]  /*117e0*/  @P5 LDGSTS.E.BYPASS.LTC128B.128 [R4+0x21800], desc[UR50][R2.64], !P1 ;  /* 0x2180000002045fae */ /* 0x0005e8000c901d72 */
[----:B------:R2:W-:Y:S01]  /*117f0*/  @P5 LDGSTS.E.BYPASS.LTC128B.128 [R4+0x23800], desc[UR50][R2.64+0x80], !P2 ;  /* 0x2380008002045fae */ /* 0x0005e2000d101d72 */
[----:B------:R-:W-:-:S03]  /*11800*/  NOP ;  /* 0x0000000000007918 */ /* 0x000fc60000000000 */
.L_x_1266:
[----:B------:R-:W-:Y:S02]  /*11810*/  PLOP3.LUT P1, PT, P1, P0, PT, 0xa2, 0x0 ;  /* 0x000000000000781c */ /* 0x000fe40000f21472 */
[----:B------:R-:W-:-:S08]  /*11820*/  @P0 R2UR P1, UR4, R0 ;  /* 0x00000000000402ca */ /* 0x000fd00000020000 */
[----:B------:R-:W-:-:S05]  /*11830*/  @P0 PLOP3.LUT P0, PT, P1, PT, PT, 0x80, 0x0 ;  /* 0x000000000000081c */ /* 0x000fca0000f0f070 */
[----:B------:R-:W-:Y:S01]  /*11840*/  @!P1 SYNCS.ARRIVE.TRANS64.RED.A0T1 RZ, [UR4+0x28430], RZ ;  /* 0x028430ffffff99a7 */ /* 0x000fe20008200404 */
[----:B------:R-:W-:Y:S07]  /*11850*/  @!P1 ARRIVES.LDGSTSBAR.64.TRANSCNT [UR4+0x28430] ;  /* 0x02843000ff0099b0 */ /* 0x000fee0008000a84 */
[----:B------:R-:W-:Y:S05]  /*11860*/  @P0 BRA.U.ANY `(.L_x_1266) ;  /* 0xfffffffd00e80947 */ /* 0x000fea000393ffff */
[----:B------:R-:W-:Y:S01]  /*11870*/  NOP ;  /* 0x0000000000007918 */ /* 0x000fe20000000000 */
[----:B--2---:R-:W-:-:S05]  /*11880*/  IMAD.U32 R2, RZ, RZ, UR49 ;  /* 0x00000031ff027e24 */ /* 0x004fca000f8e00ff */
[----:B------:R-:W-:-:S13]  /*11890*/  ISETP.NE.AND P2, PT, R2, 0x3, PT ;  /* 0x000000030200780c */ /* 0x000fda0003f45270 */
[----:B------:R-:W-:Y:S05]  /*118a0*/  @!P2 BRA `(.L_x_1267) ;  /* 0x000000000004a947 */ /* 0x000fea0003800000 */
[----:B------:R-:W-:Y:S01]  /*118b0*/  BPT.TRAP 0x1 ;  /* 0x000000040000795c */ /* 0x000fe20000300000 */
.L_x_1267:
[----:B------:R2:W-:Y:S02]  /*118c0*/  SYNCS.ARRIVE.TRANS64.A1T0 RZ, [R0+URZ+0x28430], RZ ;  /* 0x028430ff00ff79a7 */ /* 0x0005e4000810003f */
[----:B------:R-:W-:Y:S05]  /*118d0*/  WARPSYNC.ALL ;  /* 0x0000000000007948 */ /* 0x000fea0003800000 */
[----:B------:R-:W-:Y:S01]  /*118e0*/  BSSY B6, `(.L_x_1268) ;  /* 0x0000015000067945 */ /* 0x000fe20003800000 */
[----:B012---:R-:W-:Y:S01]  /*118f0*/  VIADD R0, R16, 0x18000 ;  /* 0x0001800010007836 */ /* 0x007fe20000000000 */
[----:B------:R-:W-:Y:S04]  /*11900*/  BAR.SYNC.DEFER_BLOCKING 0x8, 0x180 ;  /* 0x0206000000007b1d */ /* 0x000fe80000010000 */
        /* <DEDUP_REMOVED lines=18> */
.L_x_1269:
[----:B------:R-:W-:Y:S05]  /*11a30*/  BSYNC B6 ;  /* 0x0000000000067941 */ /* 0x000fea0003800000 */
.L_x_1268:
[----:B------:R0:W5:Y:S01]  /*11a40*/  LDL R8, [R1+0x4] ;  /* 0x0000040001087983 */ /* 0x0001620000100800 */
[----:B------:R-:W-:Y:S01]  /*11a50*/  UISETP.NE.AND UP0, UPT, UR52, URZ, UPT ;  /* 0x0000003f3400728c */ /* 0x000fe2000bf05270 */
[----:B------:R-:W1:Y:S01]  /*11a60*/  S2R R2, SR_TID.X ;  /* 0x0000000000027919 */ /* 0x000e620000002100 */
[----:B------:R-:W-:Y:S01]  /*11a70*/  R2UR UR6, R27 ;  /* 0x000000001b0672ca */ /* 0x000fe200000e0000 */
[----:B------:R-:W-:-:S03]  /*11a80*/  ULDC.64 UR8, c[0x0][0x2d8] ;  /* 0x0000b60000087ab9 */ /* 0x000fc60000000a00 */
[----:B------:R-:W-:Y:S02]  /*11a90*/  PLOP3.LUT P0, PT, PT, PT, UP0, 0x80, 0x0 ;  /* 0x000000000000781c */ /* 0x000fe40003f0f008 */
[C---:B------:R-:W-:Y:S02]  /*11aa0*/  LOP3.LUT P4, RZ, R17.reuse, 0x40, RZ, 0xc0, !PT ;  /* 0x0000004011ff7812 */ /* 0x040fe4000788c0ff */
[----:B------:R-:W-:Y:S01]  /*11ab0*/  LOP3.LUT P5, RZ, R17, 0x20, RZ, 0xc0, !PT ;  /* 0x0000002011ff7812 */ /* 0x000fe200078ac0ff */
[----:B------:R-:W-:Y:S01]  /*11ac0*/  @UP0 ULDC UR4, c[0x0][0x44c] ;  /* 0x0001130000040ab9 */ /* 0x000fe20000000800 */
[C---:B-1----:R-:W-:Y:S01]  /*11ad0*/  LOP3.LUT R20, R2.reuse, 0x7f, RZ, 0xc0, !PT ;  /* 0x0000007f02147812 */ /* 0x042fe200078ec0ff */
[----:B------:R-:W-:-:S03]  /*11ae0*/  IMAD.SHL.U32 R2, R2, 0x10, RZ ;  /* 0x0000001002027824 */ /* 0x000fc600078e00ff */
[----:B------:R-:W-:-:S04]  /*11af0*/  SHF.R.U32.HI R20, RZ, 0x3, R20 ;  /* 0x00000003ff147819 */ /* 0x000fc80000011614 */
[----:B------:R-:W-:-:S05]  /*11b00*/  LOP3.LUT R2, R20, 0x70, R2, 0xf8, !PT ;  /* 0x0000007014027812 */ /* 0x000fca00078ef802 */
[----:B------:R-:W-:-:S04]  /*11b10*/  VIADD R4, R2, UR43 ;  /* 0x0000002b02047c36 */ /* 0x000fc80008000000 */
[----:B------:R-:W-:Y:S01]  /*11b20*/  @P0 IMAD.HI.U32 R2, R4, UR4, RZ ;  /* 0x0000000404020c27 */ /* 0x000fe2000f8e00ff */
[----:B------:R-:W-:Y:S01]  /*11b30*/  PLOP3.LUT P0, PT, PT, PT, UP0, 0x80, 0x0 ;  /* 0x000000000000781c */ /* 0x000fe20003f0f008 */
[----:B------:R-:W-:Y:S01]  /*11b40*/  @UP0 ULDC UR4, c[0x0][0x450] ;  /* 0x0001140000040ab9 */ /* 0x000fe20000000800 */
[----:B------:R-:W-:Y:S01]  /*11b50*/  R2UR UR7, R18 ;  /* 0x00000000120772ca */ /* 0x000fe200000e0000 */
[----:B------:R-:W-:Y:S01]  /*11b60*/  IMAD.MOV.U32 R0, RZ, RZ, R4 ;  /* 0x000000ffff007224 */ /* 0x000fe200078e0004 */
[----:B------:R-:W-:-:S09]  /*11b70*/  UIMAD UR6, UR6, UR8, URZ ;  /* 0x00000008060672a4 */ /* 0x000fd2000f8e023f */
[----:B------:R-:W-:Y:S02]  /*11b80*/  @P0 SHF.R.U32.HI R0, RZ, UR4, R2 ;  /* 0x00000004ff000c19 */ /* 0x000fe40008011602 */
[----:B------:R-:W-:Y:S01]  /*11b90*/  R2UR UR4, R18 ;  /* 0x00000000120472ca */ /* 0x000fe200000e0000 */
[----:B------:R-:W-:Y:S02]  /*11ba0*/  UIMAD UR7, UR7, UR9, UR6 ;  /* 0x00000009070772a4 */ /* 0x000fe4000f8e0206 */
[----:B------:R-:W-:Y:S01]  /*11bb0*/  USHF.R.S32.HI UR6, URZ, 0x1f, UR37 ;  /* 0x0000001f3f067899 */ /* 0x000fe20008011425 */
[----:B------:R-:W-:-:S09]  /*11bc0*/  SHF.R.S32.HI R2, RZ, 0x1f, R0 ;  /* 0x0000001fff027819 */ /* 0x000fd20000011400 */
[----:B------:R-:W-:-:S03]  /*11bd0*/  UIMAD.WIDE.U32 UR4, UR4, UR8, URZ ;  /* 0x00000008040472a5 */ /* 0x000fc6000f8e003f */
[----:B------:R-:W-:Y:S01]  /*11be0*/  ULDC.64 UR8, c[0x0][0x2e0] ;  /* 0x0000b80000087ab9 */ /* 0x000fe20000000a00 */
[----:B------:R-:W-:Y:S02]  /*11bf0*/  UIADD3 UR5, UR5, UR7, URZ ;  /* 0x0000000705057290 */ /* 0x000fe4000fffe03f */
[----:B------:R-:W-:Y:S01]  /*11c00*/  UIMAD UR6, UR6, UR8, URZ ;  /* 0x00000008060672a4 */ /* 0x000fe2000f8e023f */
[----:B------:R-:W1:Y:S01]  /*11c10*/  S2R R20, SR_TID.X ;  /* 0x0000000000147919 */ /* 0x000e620000002100 */
[----:B------:R-:W-:Y:S02]  /*11c20*/  UIMAD.WIDE.U32 UR4, UR37, UR8, UR4 ;  /* 0x00000008250472a5 */ /* 0x000fe4000f8e0004 */
[----:B------:R-:W-:-:S03]  /*11c30*/  UIMAD UR6, UR37, UR9, UR6 ;  /* 0x00000009250672a4 */ /* 0x000fc6000f8e0206 */
[----:B------:R-:W-:Y:S01]  /*11c40*/  ULDC.64 UR8, c[0x0][0x2d0] ;  /* 0x0000b40000087ab9 */ /* 0x000fe20000000a00 */
[----:B------:R-:W-:Y:S01]  /*11c50*/  UIADD3 UR5, UR5, UR6, URZ ;  /* 0x0000000605057290 */ /* 0x000fe2000fffe03f */
[----:B------:R-:W-:Y:S02]  /*11c60*/  IMAD R3, R2, UR8, RZ ;  /* 0x0000000802037c24 */ /* 0x000fe4000f8e02ff */
[----:B------:R-:W-:Y:S02]  /*11c70*/  IMAD.U32 R9, RZ, RZ, UR8 ;  /* 0x00000008ff097e24 */ /* 0x000fe4000f8e00ff */
[C---:B------:R-:W-:Y:S02]  /*11c80*/  IMAD R7, R0.reuse, UR9, R3 ;  /* 0x0000000900077c24 */ /* 0x040fe4000f8e0203 */
[----:B------:R-:W-:Y:S02]  /*11c90*/  IMAD.MOV R5, RZ, RZ, -R0 ;  /* 0x000000ffff057224 */ /* 0x000fe400078e0a00 */
[----:B------:R-:W-:Y:S01]  /*11ca0*/  IMAD.WIDE.U32 R2, R0, R9, UR4 ;  /* 0x0000000400027e25 */ /* 0x000fe2000f8e0009 */
[----:B------:R-:W-:-:S03]  /*11cb0*/  ULDC UR4, c[0x0][0x448] ;  /* 0x0001120000047ab9 */ /* 0x000fc60000000800 */
[----:B------:R-:W-:Y:S01]  /*11cc0*/  IMAD R5, R5, UR4, R4 ;  /* 0x0000000405057c24 */ /* 0x000fe2000f8e0204 */
[----:B------:R-:W-:Y:S01]  /*11cd0*/  ULDC.64 UR4, c[0x0][0x2c8] ;  /* 0x0000b20000047ab9 */ /* 0x000fe20000000a00 */
[----:B------:R-:W-:-:S03]  /*11ce0*/  IMAD.IADD R3, R3, 0x1, R7 ;  /* 0x0000000103037824 */ /* 0x000fc600078e0207 */
[----:B------:R-:W-:Y:S01]  /*11cf0*/  SHF.R.S32.HI R0, RZ, 0x1f, R5 ;  /* 0x0000001fff007819 */ /* 0x000fe20000011405 */
[----:B------:R-:W-:-:S04]  /*11d00*/  IMAD.WIDE.U32 R2, R5, UR4, R2 ;  /* 0x0000000405027c25 */ /* 0x000fc8000f8e0002 */
[----:B------:R-:W-:-:S04]  /*11d10*/  IMAD R0, R0, UR4, RZ ;  /* 0x0000000400007c24 */ /* 0x000fc8000f8e02ff */
[----:B------:R-:W-:Y:S01]  /*11d20*/  IMAD R5, R5, UR5, R0 ;  /* 0x0000000505057c24 */ /* 0x000fe2000f8e0200 */
[----:B------:R-:W-:Y:S02]  /*11d30*/  ULDC.64 UR4, c[0x0][0x280] ;  /* 0x0000a00000047ab9 */ /* 0x000fe40000000a00 */
[----:B------:R-:W-:Y:S01]  /*11d40*/  IADD3 R0, P0, R2, UR4, RZ ;  /* 0x0000000402007c10 */ /* 0x000fe2000ff1e0ff */
[----:B------:R-:W-:Y:S01]  /*11d50*/  UMOV UR4, 0xffffffff ;  /* 0xffffffff00047882 */ /* 0x000fe20000000000 */
[----:B-1----:R-:W-:Y:S02]  /*11d60*/  LOP3.LUT R20, R20, 0x7f, RZ, 0xc0, !PT ;  /* 0x0000007f14147812 */ /* 0x002fe400078ec0ff */
[----:B------:R-:W-:Y:S02]  /*11d70*/  IADD3.X R5, R3, UR5, R5, P0, !PT ;  /* 0x0000000503057c10 */ /* 0x000fe400087fe405 */
[----:B------:R-:W-:Y:S01]  /*11d80*/  SHF.R.U32.HI R10, RZ, 0x3, R20 ;  /* 0x00000003ff0a7819 */ /* 0x000fe20000011614 */
[----:B0-----:R-:W-:Y:S06]  /*11d90*/  BRA.DIV UR4, `(.L_x_1270) ;  /* 0x0000003604347947 */ /* 0x001fec000b800000 */
[----:B------:R-:W0:Y:S01]  /*11da0*/  SHFL.IDX PT, R14, R0, RZ, 0x181f ;  /* 0x00181fff000e7589 */ /* 0x000e2200000e0000 */
[----:B------:R-:W-:-:S03]  /*11db0*/  VIADD R4, R10, UR43 ;  /* 0x0000002b0a047c36 */ /* 0x000fc60008000000 */
        /* <DEDUP_REMOVED lines=69> */
.L_x_1365:
[----:B------:R-:W-:-:S05]  /*12210*/  VIADD R4, R4, 0x70 ;  /* 0x0000007004047836 */ /* 0x000fca0000000000 */
[----:B------:R-:W-:-:S13]  /*12220*/  ISETP.GE.AND P0, PT, R4, UR41, PT ;  /* 0x0000002904007c0c */ /* 0x000fda000bf06270 */
[----:B0-2---:R-:W-:-:S05]  /*12230*/  @!P0 IADD3 R2, P1, R28, R14, RZ ;  /* 0x0000000e1c028210 */ /* 0x005fca0007f3e0ff */
[----:B-1----:R-:W-:-:S05]  /*12240*/  @!P0 IMAD.X R3, RZ, RZ, R6, P1 ;  /* 0x000000ffff038224 */ /* 0x002fca00008e0606 */
[----:B------:R-:W-:Y:S01]  /*12250*/  @!PT LDS RZ, [RZ] ;  /* 0x00000000fffff984 */ /* 0x000fe20000000800 */
[----:B------:R-:W-:Y:S01]  /*12260*/  @!PT LDS RZ, [RZ] ;  /* 0x00000000fffff984 */ /* 0x000fe20000000800 */
[----:B------:R-:W-:Y:S01]  /*12270*/  @!PT LDS RZ, [RZ] ;  /* 0x00000000fffff984 */ /* 0x000fe20000000800 */
[----:B------:R0:W-:Y:S04]  /*12280*/  @!P0 LDGSTS.E.BYPASS.LTC128B.128 [R8+0x1b800], desc[UR50][R2.64], !P4 ;  /* 0x1b80000002088fae */ /* 0x0001e8000e101d72 */
[----:B------:R0:W-:Y:S01]  /*12290*/  @!P0 LDGSTS.E.BYPASS.LTC128B.128 [R8+0x1f800], desc[UR50][R2.64+0x80], !P5 ;  /* 0x1f80008002088fae */ /* 0x0001e2000e901d72 */
[----:B------:R-:W-:Y:S01]  /*122a0*/  PLOP3.LUT P0, PT, PT, PT, PT, 0x80, 0x0 ;  /* 0x000000000000781c */ /* 0x000fe20003f0f070 */
[----:B------:R-:W-:-:S12]  /*122b0*/  NOP ;  /* 0x0000000000007918 */ /* 0x000fd80000000000 */
.L_x_1271:
[----:B------:R-:W-:Y:S02]  /*122c0*/  PLOP3.LUT P1, PT, P1, P0, PT, 0xa2, 0x0 ;  /* 0x000000000000781c */ /* 0x000fe40000f21472 */
[----:B------:R-:W-:-:S08]  /*122d0*/  @P0 R2UR P1, UR4, R16 ;  /* 0x00000000100402ca */ /* 0x000fd00000020000 */
[----:B------:R-:W-:-:S05]  /*122e0*/  @P0 PLOP3.LUT P0, PT, P1, PT, PT, 0x80, 0x0 ;  /* 0x000000000000081c */ /* 0x000fca0000f0f070 */
[----:B------:R-:W-:Y:S01]  /*122f0*/  @!P1 SYNCS.ARRIVE.TRANS64.RED.A0T1 RZ, [UR4+0x28400], RZ ;  /* 0x028400ffffff99a7 */ /* 0x000fe20008200404 */
[----:B------:R-:W-:Y:S07]  /*12300*/  @!P1 ARRIVES.LDGSTSBAR.64.TRANSCNT [UR4+0x28400] ;  /* 0x02840000ff0099b0 */ /* 0x000fee0008000a84 */
[----:B------:R-:W-:Y:S05]  /*12310*/  @P0 BRA.U.ANY `(.L_x_1271) ;  /* 0xfffffffd00e80947 */ /* 0x000fea000393ffff */
[----:B0-----:R-:W2:Y:S02]  /*12320*/  LDL.LU R2, [R1+0xc] ;  /* 0x00000c0001027983 */ /* 0x001ea40000300800 */
        /* <DEDUP_REMOVED lines=9> */
[----:B------:R-:W1:Y:S03]  /*123c0*/  SYNCS.PHASECHK.TRANS64.TRYWAIT P0, [R16+URZ+0x28420], R3 ;  /* 0x02842003100075a7 */ /* 0x000e66000800017f */
[----:B01----:R-:W-:Y:S05]  /*123d0*/  @!P0 BRA `(.L_x_1273) ;  /* 0x0000003800208947 */ /* 0x003fea0003800000 */
.L_x_1366:
[----:B------:R-:W-:Y:S05]  /*123e0*/  BSYNC B0 ;  /* 0x0000000000007941 */ /* 0x000fea0003800000 */
.L_x_1272:
[----:B------:R-:W-:-:S04]  /*123f0*/  UIADD3 UR4, UR44, -0x2, URZ ;  /* 0xfffffffe2c047890 */ /* 0x000fc8000fffe03f */
[----:B------:R-:W-:-:S06]  /*12400*/  UISETP.GE.AND UP0, UPT, UR4, UR45, UPT ;  /* 0x0000002d0400728c */ /* 0x000fcc000bf06270 */
[----:B------:R-:W-:-:S13]  /*12410*/  PLOP3.LUT P0, PT, PT, PT, UP0, 0x40, 0x0 ;  /* 0x000000000000781c */ /* 0x000fda0003f0e808 */
[----:B------:R-:W-:Y:S05]  /*12420*/  @P0 BRA `(.L_x_1274) ;  /* 0x0000001000840947 */ /* 0x000fea0003800000 */
[----:B------:R-:W-:Y:S02]  /*12430*/  IMAD.MOV.U32 R5, RZ, RZ, R19 ;  /* 0x000000ffff057224 */ /* 0x000fe400078e0013 */
[----:B------:R-:W-:Y:S02]  /*12440*/  IMAD.MOV.U32 R8, RZ, RZ, R25 ;  /* 0x000000ffff087224 */ /* 0x000fe400078e0019 */
[----:B------:R-:W-:-:S07]  /*12450*/  IMAD.U32 R24, RZ, RZ, UR4 ;  /* 0x00000004ff187e24 */ /* 0x000fce000f8e00ff */
.L_x_1294:
[----:B-1----:R-:W1:Y:S01]  /*12460*/  S2R R0, SR_TID.X ;  /* 0x0000000000007919 */ /* 0x002e620000002100 */
[----:B------:R-:W-:Y:S01]  /*12470*/  ISETP.NE.AND P0, PT, R32, 0x1, PT ;  /* 0x000000012000780c */ /* 0x000fe20003f05270 */
[----:B------:R-:W-:Y:S01]  /*12480*/  VIADD R19, R5, 0x1 ;  /* 0x0000000105137836 */ /* 0x000fe20000000000 */
[----:B------:R-:W2:Y:S11]  /*12490*/  S2R R2, SR_TID.X ;  /* 0x0000000000027919 */ /* 0x000eb60000002100 */
[----:B0-----:R-:W0:Y:S08]  /*124a0*/  @P0 LDC R3, c[0x0][0x434] ;  /* 0x00010d00ff030b82 */ /* 0x001e300000000800 */
[----:B------:R-:W3:Y:S01]  /*124b0*/  @P0 LDC R9, c[0x0][0x438] ;  /* 0x00010e00ff090b82 */ /* 0x000ee20000000800 */
[----:B-1----:R-:W-:Y:S01]  /*124c0*/  LOP3.LUT R0, R0, 0x7f, RZ, 0xc0, !PT ;  /* 0x0000007f00007812 */ /* 0x002fe200078ec0ff */
[----:B--2---:R-:W-:-:S03]  /*124d0*/  IMAD.SHL.U32 R2, R2, 0x10, RZ ;  /* 0x0000001002027824 */ /* 0x004fc600078e00ff */
[----:B------:R-:W-:-:S04]  /*124e0*/  SHF.R.U32.HI R0, RZ, 0x3, R0 ;  /* 0x00000003ff007819 */ /* 0x000fc80000011600 */
[----:B------:R-:W-:Y:S01]  /*124f0*/  LOP3.LUT R2, R0, 0x70, R2, 0xf8, !PT ;  /* 0x0000007000027812 */ /* 0x000fe200078ef802 */
[----:B------:R-:W-:-:S03]  /*12500*/  IMAD R0, R24, 0x40, R30 ;  /* 0x0000004018007824 */ /* 0x000fc600078e021e */
[C---:B------:R-:W-:Y:S01]  /*12510*/  ISETP.GT.U32.AND P1, PT, R2.reuse, 0x3f, PT ;  /* 0x0000003f0200780c */ /* 0x040fe20003f24070 */
[----:B------:R-:W-:-:S04]  /*12520*/  IMAD.IADD R0, R2, 0x1, R0 ;  /* 0x0000000102007824 */ /* 0x000fc800078e0200 */
[----:B0-----:R-:W-:-:S04]  /*12530*/  @P0 IMAD.HI.U32 R2, R0, R3, RZ ;  /* 0x0000000300020227 */ /* 0x001fc800078e00ff */
[----:B------:R-:W-:Y:S01]  /*12540*/  IMAD.MOV.U32 R4, RZ, RZ, R0 ;  /* 0x000000ffff047224 */ /* 0x000fe200078e0000 */
[----:B---3--:R-:W-:-:S03]  /*12550*/  @P0 SHF.R.U32.HI R4, RZ, R9, R2 ;  /* 0x00000009ff040219 */ /* 0x008fc60000011602 */
[----:B------:R-:W0:Y:S01]  /*12560*/  @!P1 LDC.64 R6, c[0x0][0x428] ;  /* 0x00010a00ff069b82 */ /* 0x000e220000000a00 */
[----:B------:R-:W-:-:S07]  /*12570*/  @!P1 SHF.R.S32.HI R3, RZ, 0x1f, R4 ;  /* 0x0000001fff039819 */ /* 0x000fce0000011404 */
[----:B------:R-:W1:Y:S01]  /*12580*/  @!P1 LDC.64 R10, c[0x0][0x418] ;  /* 0x00010600ff0a9b82 */ /* 0x000e620000000a00 */
[----:B------:R-:W-:Y:S02]  /*12590*/  IMAD.U32 R12, RZ, RZ, UR49 ;  /* 0x00000031ff0c7e24 */ /* 0x000fe4000f8e00ff */
[----:B0-----:R-:W-:-:S04]  /*125a0*/  @!P1 IMAD R2, R29, R6, RZ ;  /* 0x000000061d029224 */ /* 0x001fc800078e02ff */
[----:B------:R-:W-:Y:S02]  /*125b0*/  @!P1 IMAD R7, R26, R7, R2 ;  /* 0x000000071a079224 */ /* 0x000fe400078e0202 */
[----:B------:R-:W-:Y:S01]  /*125c0*/  @!P1 IMAD.MOV.U32 R2, RZ, RZ, R4 ;  /* 0x000000ffff029224 */ /* 0x000fe200078e0004 */
[----:B------:R-:W-:-:S03]  /*125d0*/  ISETP.NE.AND P2, PT, R12, 0x3, PT ;  /* 0x000000030c00780c */ /* 0x000fc60003f45270 */
[----:B------:R-:W-:-:S04]  /*125e0*/  @!P1 IMAD.WIDE.U32 R2, R26, R6, R2 ;  /* 0x000000061a029225 */ /* 0x000fc800078e0002 */
[----:B------:R-:W-:Y:S01]  /*125f0*/  @!P1 IMAD.IADD R3, R7, 0x1, R3 ;  /* 0x0000000107039824 */ /* 0x000fe200078e0203 */
[C---:B-1----:R-:W-:Y:S01]  /*12600*/  @!P1 LEA R10, P0, R2.reuse, R10, 0x2 ;  /* 0x0000000a020a9211 */ /* 0x042fe200078010ff */
[----:B------:R-:W-:Y:S01]  /*12610*/  IMAD.MOV R7, RZ, RZ, -R4 ;  /* 0x000000ffff077224 */ /* 0x000fe200078e0a04 */
[----:B------:R-:W-:Y:S05]  /*12620*/  YIELD ;  /* 0x0000000000007946 */ /* 0x000fea0003800000 */
[----:B------:R-:W-:Y:S01]  /*12630*/  @!P1 LEA.HI.X R11, R2, R11, R3, 0x2, P0 ;  /* 0x0000000b020b9211 */ /* 0x000fe200000f1403 */
[----:B------:R-:W-:Y:S01]  /*12640*/  ULDC UR4, c[0x0][0x430] ;  /* 0x00010c0000047ab9 */ /* 0x000fe20000000800 */
[----:B------:R-:W-:Y:S01]  /*12650*/  ISETP.NE.AND P0, PT, R19, 0x2, PT ;  /* 0x000000021300780c */ /* 0x000fe20003f05270 */
[----:B------:R-:W-:-:S02]  /*12660*/  IMAD.MOV.U32 R6, RZ, RZ, RZ ;  /* 0x000000ffff067224 */ /* 0x000fc400078e00ff */
[----:B------:R-:W-:Y:S01]  /*12670*/  IMAD R7, R7, UR4, R0 ;  /* 0x0000000407077c24 */ /* 0x000fe2000f8e0200 */
[----:B------:R-:W-:Y:S01]  /*12680*/  SEL R25, RZ, 0x1, P0 ;  /* 0x00000001ff197807 */ /* 0x000fe20000000000 */
[----:B------:R-:W-:Y:S01]  /*12690*/  IMAD.MOV.U32 R0, RZ, RZ, R24 ;  /* 0x000000ffff007224 */ /* 0x000fe200078e0018 */
[----:B------:R-:W-:Y:S01]  /*126a0*/  SEL R19, R19, RZ, P0 ;  /* 0x000000ff13137207 */ /* 0x000fe20000000000 */
[----:B------:R0:W5:Y:S01]  /*126b0*/  @!P1 LDG.E R6, desc[UR50][R10.64] ;  /* 0x000000320a069981 */ /* 0x000162000c1e1900 */
[----:B------:R-:W-:Y:S01]  /*126c0*/  VIADD R24, R24, 0xffffffff ;  /* 0xffffffff18187836 */ /* 0x000fe20000000000 */
[----:B------:R-:W-:Y:S02]  /*126d0*/  LOP3.LUT R25, R8, R25, RZ, 0x3c, !PT ;  /* 0x0000001908197212 */ /* 0x000fe400078e3cff */
[----:B------:R-:W-:Y:S01]  /*126e0*/  ISETP.GT.AND P1, PT, R0, UR45, PT ;  /* 0x0000002d00007c0c */ /* 0x000fe2000bf24270 */
[----:B------:R-:W-:-:S12]  /*126f0*/  @!P2 BRA `(.L_x_1275) ;  /* 0x000000000004a947 */ /* 0x000fd80003800000 */
[----:B------:R-:W-:Y:S01]  /*12700*/  BPT.TRAP 0x1 ;  /* 0x000000040000795c */ /* 0x000fe20000300000 */
.L_x_1275:
[----:B------:R-:W-:Y:S01]  /*12710*/  IMAD R0, R19, 0x8, R16 ;  /* 0x0000000813007824 */ /* 0x000fe200078e0210 */
[----:B------:R-:W-:Y:S01]  /*12720*/  SHF.L.U32 R20, R25, 0x1f, RZ ;  /* 0x0000001f19147819 */ /* 0x000fe200000006ff */
[----:B------:R-:W-:Y:S01]  /*12730*/  BSSY B0, `(.L_x_1276) ;  /* 0x0000004000007945 */ /* 0x000fe20003800000 */
[----:B------:R-:W-:Y:S02]  /*12740*/  SHF.R.S32.HI R9, RZ, 0x1f, R7 ;  /* 0x0000001fff097819 */ /* 0x000fe40000011407 */
[----:B------:R-:W1:Y:S02]  /*12750*/  SYNCS.PHASECHK.TRANS64.TRYWAIT P0, [R0+URZ+0x28480], R20 ;  /* 0x02848014000075a7 */ /* 0x000e64000800017f */
[----:B-1----:R-:W-:Y:S05]  /*12760*/  @!P0 BRA `(.L_x_1277) ;  /* 0x0000003400508947 */ /* 0x002fea0003800000 */
.L_x_1367:
[----:B------:R-:W-:Y:S05]  /*12770*/  BSYNC B0 ;  /* 0x0000000000007941 */ /* 0x000fea0003800000 */
.L_x_1276:
[----:B------:R-:W-:Y:S01]  /*12780*/  ULDC.64 UR4, c[0x0][0x328] ;  /* 0x0000ca0000047ab9 */ /* 0x000fe20000000a00 */
[----:B0----5:R-:W-:Y:S01]  /*12790*/  SHF.R.S32.HI R10, RZ, 0x1f, R6 ;  /* 0x0000001fff0a7819 */ /* 0x021fe20000011406 */
[----:B------:R-:W-:Y:S01]  /*127a0*/  IMAD R2, R9, UR4, RZ ;  /* 0x0000000409027c24 */ /* 0x000fe2000f8e02ff */
[----:B------:R-:W-:Y:S01]  /*127b0*/  ULDC.64 UR6, c[0x0][0x318] ;  /* 0x0000c60000067ab9 */ /* 0x000fe20000000a00 */
[----:B------:R-:W-:Y:S02]  /*127c0*/  LOP3.LUT P3, RZ, R17, 0x2, RZ, 0xc0, !PT ;  /* 0x0000000211ff7812 */ /* 0x000fe4000786c0ff */
[----:B------:R-:W-:Y:S01]  /*127d0*/  IMAD R11, R7, UR5, R2 ;  /* 0x00000005070b7c24 */ /* 0x000fe2000f8e0202 */
[----:B------:R-:W-:Y:S01]  /*127e0*/  LOP3.LUT P2, RZ, R17, 0x1, RZ, 0xc0, !PT ;  /* 0x0000000111ff7812 */ /* 0x000fe2000784c0ff */
        /* <DEDUP_REMOVED lines=11> */
[----:B------:R-:W-:-:S03]  /*128a0*/  UMOV UR4, 0xffffffff ;  /* 0xffffffff00047882 */ /* 0x000fc60000000000 */
[----:B------:R-:W-:Y:S01]  /*128b0*/  IMAD R4, R19, 0x4000, R36 ;  /* 0x0000400013047824 */ /* 0x000fe200078e0224 */
[----:B------:R-:W-:-:S04]  /*128c0*/  IADD3 R21, P0, R2, UR6, RZ ;  /* 0x0000000602157c10 */ /* 0x000fc8000ff1e0ff */
[----:B------:R-:W-:Y:S01]  /*128d0*/  IADD3.X R22, R22, UR7, R3, P0, !PT ;  /* 0x0000000716167c10 */ /* 0x000fe200087fe403 */
[----:B------:R-:W-:Y:S08]  /*128e0*/  BRA.DIV UR4, `(.L_x_1278) ;  /* 0x0000003604047947 */ /* 0x000ff0000b800000 */
[----:B------:R-:W0:Y:S01]  /*128f0*/  SHFL.IDX PT, R2, R21, RZ, 0x181f ;  /* 0x00181fff15027589 */ /* 0x000e2200000e0000 */
[----:B------:R-:W-:-:S03]  /*12900*/  IMAD.IADD R4, R16, 0x1, R4 ;  /* 0x0000000110047824 */ /* 0x000fc600078e0204 */
[----:B------:R-:W2:Y:S01]  /*12910*/  SHFL.IDX PT, R3, R22, RZ, 0x181f ;  /* 0x00181fff16037589 */ /* 0x000ea200000e0000 */
[----:B0-----:R-:W-:-:S05]  /*12920*/  IADD3 R2, P0, R28, R2, RZ ;  /* 0x000000021c027210 */ /* 0x001fca0007f1e0ff */
[----:B--2---:R-:W-:-:S05]  /*12930*/  IMAD.X R3, RZ, RZ, R3, P0 ;  /* 0x000000ffff037224 */ /* 0x004fca00000e0603 */
[----:B------:R-:W-:Y:S01]  /*12940*/  @!PT LDS RZ, [RZ] ;  /* 0x00000000fffff984 */ /* 0x000fe20000000800 */
[----:B------:R-:W-:Y:S04]  /*12950*/  LDGSTS.E.BYPASS.LTC128B.128 [R4+0x10000], desc[UR50][R2.64], !P3 ;  /* 0x1000000002047fae */ /* 0x000fe8000d901d72 */
[----:B------:R0:W-:Y:S04]  /*12960*/  LDGSTS.E.BYPASS.LTC128B.128 [R4+0x12000], desc[UR50][R2.64+0x80], !P2 ;  /* 0x1200008002047fae */ /* 0x0001e8000d101d72 */
[----:B0-----:R-:W0:Y:S04]  /*12970*/  SHFL.IDX PT, R2, R21, 0x1, 0x181f ;  /* 0x00381f0015027f89 */ /* 0x001e2800000e0000 */
[----:B------:R-:W2:Y:S01]  /*12980*/  SHFL.IDX PT, R3, R22, 0x1, 0x181f ;  /* 0x00381f0016037f89 */ /* 0x000ea200000e0000 */
[----:B0-----:R-:W-:-:S05]  /*12990*/  IADD3 R2, P0, R28, R2, RZ ;  /* 0x000000021c027210 */ /* 0x001fca0007f1e0ff */
[----:B--2---:R-:W-:-:S05]  /*129a0*/  IMAD.X R3, RZ, RZ, R3, P0 ;  /* 0x000000ffff037224 */ /* 0x004fca00000e0603 */
[----:B------:R-:W-:Y:S04]  /*129b0*/  LDGSTS.E.BYPASS.LTC128B.128 [R4+0x10800], desc[UR50][R2.64], !P3 ;  /* 0x1080000002047fae */ /* 0x000fe8000d901d72 */
[----:B------:R0:W-:Y:S04]  /*129c0*/  LDGSTS.E.BYPASS.LTC128B.128 [R4+0x12800], desc[UR50][R2.64+0x80], !P2 ;  /* 0x1280008002047fae */ /* 0x0001e8000d101d72 */
[----:B0-----:R-:W0:Y:S04]  /*129d0*/  SHFL.IDX PT, R2, R21, 0x2, 0x181f ;  /* 0x00581f0015027f89 */ /* 0x001e2800000e0000 */
[----:B------:R-:W2:Y:S04]  /*129e0*/  SHFL.IDX PT, R3, R22, 0x2, 0x181f ;  /* 0x00581f0016037f89 */ /* 0x000ea800000e0000 */
[----:B------:R-:W3:Y:S01]  /*129f0*/  SHFL.IDX PT, R22, R22, 0x3, 0x181f ;  /* 0x00781f0016167f89 */ /* 0x000ee200000e0000 */
[----:B0-----:R-:W-:-:S05]  /*12a00*/  IADD3 R2, P0, R28, R2, RZ ;  /* 0x000000021c027210 */ /* 0x001fca0007f1e0ff */
[----:B--2---:R-:W-:-:S05]  /*12a10*/  IMAD.X R3, RZ, RZ, R3, P0 ;  /* 0x000000ffff037224 */ /* 0x004fca00000e0603 */
[----:B------:R-:W-:Y:S04]  /*12a20*/  LDGSTS.E.BYPASS.LTC128B.128 [R4+0x11000], desc[UR50][R2.64], !P3 ;  /* 0x1100000002047fae */ /* 0x000fe8000d901d72 */
[----:B------:R0:W-:Y:S04]  /*12a30*/  LDGSTS.E.BYPASS.LTC128B.128 [R4+0x13000], desc[UR50][R2.64+0x80], !P2 ;  /* 0x1300008002047fae */ /* 0x0001e8000d101d72 */
[----:B0--3--:R0:W2:Y:S02]  /*12a40*/  SHFL.IDX PT, R2, R21, 0x3, 0x181f ;  /* 0x00781f0015027f89 */ /* 0x0090a400000e0000 */
.L_x_1377:
        /* <DEDUP_REMOVED lines=9> */
.L_x_1279:
        /* <DEDUP_REMOVED lines=11> */
.L_x_1280:
[----:B------:R2:W-:Y:S01]  /*12b90*/  SYNCS.ARRIVE.TRANS64.A1T0 RZ, [R0+URZ+0x28470], RZ ;  /* 0x028470ff00ff79a7 */ /* 0x0005e2000810003f */
[----:B------:R-:W-:Y:S05]  /*12ba0*/  @!P3 BRA `(.L_x_1281) ;  /* 0x000000000004b947 */ /* 0x000fea0003800000 */
[----:B------:R-:W-:Y:S01]  /*12bb0*/  BPT.TRAP 0x1 ;  /* 0x000000040000795c */ /* 0x000fe20000300000 */
.L_x_1281:
[----:B------:R-:W3:Y:S01]  /*12bc0*/  SYNCS.PHASECHK.TRANS64.TRYWAIT P0, [R0+URZ+0x28440], R20 ;  /* 0x02844014000075a7 */ /* 0x000ee2000800017f */
[----:B------:R-:W-:Y:S04]  /*12bd0*/  BSSY B0, `(.L_x_1282) ;  /* 0x0000002000007945 */ /* 0x000fe80003800000 */
[----:B---3--:R-:W-:Y:S05]  /*12be0*/  @!P0 BRA `(.L_x_1283) ;  /* 0x00000034006c8947 */ /* 0x008fea0003800000 */
.L_x_1378:
[----:B------:R-:W-:Y:S05]  /*12bf0*/  BSYNC B0 ;  /* 0x0000000000007941 */ /* 0x000fea0003800000 */
.L_x_1282:
        /* <DEDUP_REMOVED lines=21> */
[----:B------:R-:W4:Y:S04]  /*12d50*/  SHFL.IDX PT, R14, R9, RZ, 0x181f ;  /* 0x00181fff090e7589 */ /* 0x000f2800000e0000 */
[----:B------:R-:W5:Y:S04]  /*12d60*/  SHFL.IDX PT, R3, R10, RZ, 0x181f ;  /* 0x00181fff0a037589 */ /* 0x000f6800000e0000 */
[----:B------:R-:W-:Y:S01]  /*12d70*/  SHFL.IDX PT, R7, R10, 0x1, 0x181f ;  /* 0x00381f000a077f89 */ /* 0x000fe200000e0000 */
[----:B----4-:R-:W-:-:S03]  /*12d80*/  IADD3 R2, P0, R28, R14, RZ ;  /* 0x0000000e1c027210 */ /* 0x010fc60007f1e0ff */
[----:B------:R-:W4:Y:S02]  /*12d90*/  SHFL.IDX PT, R14, R9, 0x1, 0x181f ;  /* 0x00381f00090e7f89 */ /* 0x000f2400000e0000 */
[----:B-----5:R-:W-:-:S05]  /*12da0*/  IMAD.X R3, RZ, RZ, R3, P0 ;  /* 0x000000ffff037224 */ /* 0x020fca00000e0603 */
[----:B------:R-:W-:Y:S04]  /*12db0*/  LDGSTS.E.BYPASS.LTC128B.128 [R4+0x20000], desc[UR50][R2.64], !P3 ;  /* 0x2000000002047fae */ /* 0x000fe8000d901d72 */
[----:B------:R5:W-:Y:S01]  /*12dc0*/  LDGSTS.E.BYPASS.LTC128B.128 [R4+0x22000], desc[UR50][R2.64+0x80], !P2 ;  /* 0x2200008002047fae */ /* 0x000be2000d101d72 */
[----:B----4-:R-:W-:-:S03]  /*12dd0*/  IADD3 R6, P0, R28, R14, RZ ;  /* 0x0000000e1c067210 */ /* 0x010fc60007f1e0ff */
[----:B-----5:R-:W-:Y:S04]  /*12de0*/  SHFL.IDX PT, R3, R10, 0x2, 0x181f ;  /* 0x00581f000a037f89 */ /* 0x020fe800000e0000 */
[----:B------:R-:W4:Y:S01]  /*12df0*/  SHFL.IDX PT, R14, R9, 0x2, 0x181f ;  /* 0x00581f00090e7f89 */ /* 0x000f2200000e0000 */
[----:B------:R-:W-:-:S03]  /*12e00*/  IMAD.X R7, RZ, RZ, R7, P0 ;  /* 0x000000ffff077224 */ /* 0x000fc600000e0607 */
[----:B------:R-:W0:Y:S04]  /*12e10*/  SHFL.IDX PT, R10, R10, 0x3, 0x181f ;  /* 0x00781f000a0a7f89 */ /* 0x000e2800000e0000 */
[----:B------:R0:W-:Y:S04]  /*12e20*/  LDGSTS.E.BYPASS.LTC128B.128 [R4+0x20800], desc[UR50][R6.64], !P3 ;  /* 0x2080000006047fae */ /* 0x0001e8000d901d72 */
[----:B------:R0:W-:Y:S01]  /*12e30*/  LDGSTS.E.BYPASS.LTC128B.128 [R4+0x22800], desc[UR50][R6.64+0x80], !P2 ;  /* 0x2280008006047fae */ /* 0x0001e2000d101d72 */
[----:B----4-:R-:W-:-:S03]  /*12e40*/  IADD3 R2, P0, R28, R14, RZ ;  /* 0x0000000e1c027210 */ /* 0x010fc60007f1e0ff */
[----:B------:R4:W0:Y:S02]  /*12e50*/  SHFL.IDX PT, R14, R9, 0x3, 0x181f ;  /* 0x00781f00090e7f89 */ /* 0x00082400000e0000 */
[----:B------:R-:W-:-:S05]  /*12e60*/  IMAD.X R3, RZ, RZ, R3, P0 ;  /* 0x000000ffff037224 */ /* 0x000fca00000e0603 */
[----:B------:R4:W-:Y:S04]  /*12e70*/  LDGSTS.E.BYPASS.LTC128B.128 [R4+0x21000], desc[UR50][R2.64], !P3 ;  /* 0x2100000002047fae */ /* 0x0009e8000d901d72 */
[----:B------:R4:W-:Y:S02]  /*12e80*/  LDGSTS.E.BYPASS.LTC128B.128 [R4+0x23000], desc[UR50][R2.64+0x80], !P2 ;  /* 0x2300008002047fae */ /* 0x0009e4000d101d72 */
.L_x_1388:
[----:B0---4-:R-:W-:-:S05]  /*12e90*/  IADD3 R2, P0, R28, R14, RZ ;  /* 0x0000000e1c027210 */ /* 0x011fca0007f1e0ff */
        /* <DEDUP_REMOVED lines=8> */
.L_x_1285:
        /* <DEDUP_REMOVED lines=11> */
.L_x_1286:
[----:B------:R1:W-:Y:S02]  /*12fd0*/  SYNCS.ARRIVE.TRANS64.A1T0 RZ, [R0+URZ+0x28430], RZ ;  /* 0x028430ff00ff79a7 */ /* 0x0003e4000810003f */
[----:B-123--:R-:W-:-:S05]  /*12fe0*/  IMAD.U32 R0, RZ, RZ, UR48 ;  /* 0x00000030ff007e24 */ /* 0x00efca000f8e00ff */
[----:B------:R-:W-:-:S13]  /*12ff0*/  ISETP.NE.AND P0, PT, R0, 0x3, PT ;  /* 0x000000030000780c */ /* 0x000fda0003f05270 */
[----:B------:R-:W-:Y:S05]  /*13000*/  @!P0 BRA `(.L_x_1287) ;  /* 0x0000000000048947 */ /* 0x000fea0003800000 */
[----:B------:R-:W-:Y:S01]  /*13010*/  BPT.TRAP 0x1 ;  /* 0x000000040000795c */ /* 0x000fe20000300000 */
.L_x_1287:
[----:B------:R-:W-:Y:S01]  /*13020*/  LOP3.LUT R3, R8, 0x1, RZ, 0x3c, !PT ;  /* 0x0000000108037812 */ /* 0x000fe200078e3cff */
[----:B------:R-:W-:Y:S01]  /*13030*/  IMAD R0, R5, 0x8, R16 ;  /* 0x0000000805007824 */ /* 0x000fe200078e0210 */
[----:B------:R-:W-:Y:S02]  /*13040*/  BSSY B0, `(.L_x_1288) ;  /* 0x0000004000007945 */ /* 0x000fe40003800000 */
[----:B------:R-:W-:-:S04]  /*13050*/  SHF.L.U32 R3, R3, 0x1f, RZ ;  /* 0x0000001f03037819 */ /* 0x000fc800000006ff */
[----:B------:R-:W0:Y:S02]  /*13060*/  SYNCS.PHASECHK.TRANS64.TRYWAIT P2, [R0+URZ+0x28470], R3 ;  /* 0x02847003000075a7 */ /* 0x000e24000804017f */
[----:B0-----:R-:W-:Y:S05]  /*13070*/  @!P2 BRA `(.L_x_1289) ;  /* 0x000000340070a947 */ /* 0x001fea0003800000 */
.L_x_1389:
[----:B------:R-:W-:Y:S05]  /*13080*/  BSYNC B0 ;  /* 0x0000000000007941 */ /* 0x000fea0003800000 */
.L_x_1288:
[----:B------:R-:W-:-:S05]  /*13090*/  IMAD.U32 R2, RZ, RZ, UR49 ;  /* 0x00000031ff027e24 */ /* 0x000fca000f8e00ff */
[----:B------:R-:W-:-:S13]  /*130a0*/  ISETP.NE.AND P2, PT, R2, 0x3, PT ;  /* 0x000000030200780c */ /* 0x000fda0003f45270 */
[----:B------:R-:W-:Y:S05]  /*130b0*/  @!P2 BRA `(.L_x_1290) ;  /* 0x000000000004a947 */ /* 0x000fea0003800000 */
[----:B------:R-:W-:Y:S01]  /*130c0*/  BPT.TRAP 0x1 ;  /* 0x000000040000795c */ /* 0x000fe20000300000 */
.L_x_1290:
[----:B------:R-:W-:Y:S01]  /*130d0*/  SHF.L.U32 R7, R8, 0x1f, RZ ;  /* 0x0000001f08077819 */ /* 0x000fe200000006ff */
[----:B0-----:R-:W-:-:S03]  /*130e0*/  IMAD.SHL.U32 R3, R5, 0x4000, RZ ;  /* 0x0000400005037824 */ /* 0x001fc600078e00ff */
[----:B------:R-:W0:Y:S02]  /*130f0*/  SYNCS.PHASECHK.TRANS64.TRYWAIT P2, [R0+URZ+0x28460], R7 ;  /* 0x02846007000075a7 */ /* 0x000e24000804017f */
[----:B0-----:R-:W-:Y:S05]  /*13100*/  @!P2 BRA `(.L_x_1291) ;  /* 0x000000340060a947 */ /* 0x001fea0003800000 */
.L_x_1390:
[----:B------:R-:W2:Y:S01]  /*13110*/  LDL R2, [R1] ;  /* 0x0000000001027983 */ /* 0x000ea20000100800 */
[----:B------:R-:W-:Y:S05]  /*13120*/  WARPSYNC.ALL ;  /* 0x0000000000007948 */ /* 0x000fea0003800000 */
[----:B------:R-:W1:Y:S01]  /*13130*/  S2R R6, SR_TID.X ;  /* 0x0000000000067919 */ /* 0x000e620000002100 */
[----:B------:R-:W-:Y:S01]  /*13140*/  IMAD.U32 R33, RZ, RZ, UR49 ;  /* 0x00000031ff217e24 */ /* 0x000fe2000f8e00ff */
[----:B--2---:R-:W-:Y:S02]  /*13150*/  LOP3.LUT R5, R3, R2, RZ, 0xfc, !PT ;  /* 0x0000000203057212 */ /* 0x004fe400078efcff */
[----:B------:R-:W2:Y:S01]  /*13160*/  S2R R2, SR_TID.X ;  /* 0x0000000000027919 */ /* 0x000ea20000002100 */
[----:B------:R-:W-:-:S02]  /*13170*/  IADD3 R3, R16, R3, R37 ;  /* 0x0000000310037210 */ /* 0x000fc40007ffe025 */
[----:B------:R-:W-:-:S05]  /*13180*/  IMAD.IADD R4, R16, 0x1, R5 ;  /* 0x0000000110047824 */ /* 0x000fca00078e0205 */
[----:B------:R-:W3:Y:S01]  /*13190*/  LDSM.16.MT88.4 R8, [R4+0x10000] ;  /* 0x010000000408783b */ /* 0x000ee20000004200 */
[----:B--2---:R-:W-:Y:S01]  /*131a0*/  LOP3.LUT P2, RZ, R2, 0x4, RZ, 0xc0, !PT ;  /* 0x0000000402ff7812 */ /* 0x004fe2000784c0ff */
[----:B------:R-:W-:-:S05]  /*131b0*/  IMAD.MOV.U32 R2, RZ, RZ, 0x40 ;  /* 0x00000040ff027424 */ /* 0x000fca00078e00ff */
[----:B------:R-:W-:Y:S02]  /*131c0*/  SEL R2, R2, 0xffffffc0, !P2 ;  /* 0xffffffc002027807 */ /* 0x000fe40005000000 */
[----:B-1----:R-:W-:Y:S01]  /*131d0*/  LOP3.LUT P2, RZ, R6, 0x4, RZ, 0xc0, !PT ;  /* 0x0000000406ff7812 */ /* 0x002fe2000784c0ff */
[----:B------:R-:W-:Y:S02]  /*131e0*/  IMAD.MOV.U32 R6, RZ, RZ, 0x20 ;  /* 0x00000020ff067424 */ /* 0x000fe400078e00ff */
[----:B------:R-:W-:-:S03]  /*131f0*/  IMAD.IADD R2, R2, 0x1, R4 ;  /* 0x0000000102027824 */ /* 0x000fc600078e0204 */
[----:B------:R-:W-:Y:S02]  /*13200*/  SEL R6, R6, 0xffffffe0, !P2 ;  /* 0xffffffe006067807 */ /* 0x000fe40005000000 */
[C-C-:B---3--:R-:W-:Y:S02]  /*13210*/  PRMT R12, R8.reuse, 0x6420, R9.reuse ;  /* 0x00006420080c7816 */ /* 0x148fe40000000009 */
[----:B------:R-:W-:Y:S02]  /*13220*/  PRMT R13, R8, 0x7531, R9 ;  /* 0x00007531080d7816 */ /* 0x000fe40000000009 */
[C-C-:B------:R-:W-:Y:S02]  /*13230*/  PRMT R14, R10.reuse, 0x6420, R11.reuse ;  /* 0x000064200a0e7816 */ /* 0x140fe4000000000b */
[----:B------:R-:W-:Y:S02]  /*13240*/  PRMT R15, R10, 0x7531, R11 ;  /* 0x000075310a0f7816 */ /* 0x000fe4000000000b */
[----:B------:R-:W1:Y:S01]  /*13250*/  LDSM.16.MT88.4 R8, [R2+0x10000] ;  /* 0x010000000208783b */ /* 0x000e620000004200 */
[----:B------:R-:W-:-:S03]  /*13260*/  ISETP.NE.AND P2, PT, R33, 0x3, PT ;  /* 0x000000032100780c */ /* 0x000fc60003f45270 */
[----:B------:R-:W-:Y:S01]  /*13270*/  STSM.16.M88.4 [R3+0x8000], R12 ;  /* 0x0080000c03007844 */ /* 0x000fe20000000200 */
[C-C-:B-1----:R-:W-:Y:S02]  /*13280*/  PRMT R20, R8.reuse, 0x6420, R9.reuse ;  /* 0x0000642008147816 */ /* 0x142fe40000000009 */
[----:B------:R-:W-:Y:S02]  /*13290*/  PRMT R21, R8, 0x7531, R9 ;  /* 0x0000753108157816 */ /* 0x000fe40000000009 */
[C-C-:B------:R-:W-:Y:S02]  /*132a0*/  PRMT R22, R10.reuse, 0x6420, R11.reuse ;  /* 0x000064200a167816 */ /* 0x140fe4000000000b */
[----:B------:R-:W-:-:S05]  /*132b0*/  PRMT R23, R10, 0x7531, R11 ;  /* 0x000075310a177816 */ /* 0x000fca000000000b */
[----:B------:R-:W-:Y:S04]  /*132c0*/  STSM.16.M88.4 [R3+0x9000], R20 ;  /* 0x0090001403007844 */ /* 0x000fe80000000200 */
[----:B------:R-:W1:Y:S02]  /*132d0*/  LDSM.16.MT88.4 R12, [R4+0x12000] ;  /* 0x01200000040c783b */ /* 0x000e640000004200 */
[C-C-:B-1----:R-:W-:Y:S02]  /*132e0*/  PRMT R8, R12.reuse, 0x6420, R13.reuse ;  /* 0x000064200c087816 */ /* 0x142fe4000000000d */
[----:B------:R-:W-:Y:S02]  /*132f0*/  PRMT R9, R12, 0x7531, R13 ;  /* 0x000075310c097816 */ /* 0x000fe4000000000d */
[----:B------:R-:W-:-:S02]  /*13300*/  PRMT R10, R14, 0x6420, R15 ;  /* 0x000064200e0a7816 */ /* 0x000fc4000000000f */
[----:B------:R-:W-:Y:S02]  /*13310*/  PRMT R11, R14, 0x7531, R15 ;  /* 0x000075310e0b7816 */ /* 0x000fe4000000000f */
[----:B------:R-:W1:Y:S04]  /*13320*/  LDSM.16.MT88.4 R12, [R2+0x12000] ;  /* 0x01200000020c783b */ /* 0x000e680000004200 */
[----:B------:R1:W-:Y:S02]  /*13330*/  STSM.16.M88.4 [R3+0xa000], R8 ;  /* 0x00a0000803007844 */ /* 0x0003e40000000200 */
[C-C-:B-1----:R-:W-:Y:S02]  /*13340*/  PRMT R8, R12.reuse, 0x6420, R13.reuse ;  /* 0x000064200c087816 */ /* 0x142fe4000000000d */
[----:B------:R-:W-:-:S02]  /*13350*/  PRMT R9, R12, 0x7531, R13 ;  /* 0x000075310c097816 */ /* 0x000fc4000000000d */
[C-C-:B------:R-:W-:Y:S02]  /*13360*/  PRMT R10, R14.reuse, 0x6420, R15.reuse ;  /* 0x000064200e0a7816 */ /* 0x140fe4000000000f */
[----:B------:R-:W-:-:S05]  /*13370*/  PRMT R11, R14, 0x7531, R15 ;  /* 0x000075310e0b7816 */ /* 0x000fca000000000f */
[----:B------:R1:W-:Y:S04]  /*13380*/  STSM.16.M88.4 [R3+0xb000], R8 ;  /* 0x00b0000803007844 */ /* 0x0003e80000000200 */
[----:B------:R-:W2:Y:S04]  /*13390*/  LDSM.16.MT88.4 R20, [R4+0x11000] ;  /* 0x011000000414783b */ /* 0x000ea80000004200 */
[----:B------:R-:W3:Y:S01]  /*133a0*/  LDSM.16.MT88.4 R8, [R2+0x11000] ;  /* 0x011000000208783b */ /* 0x000ee20000004200 */
[----:B-1----:R-:W-:Y:S02]  /*133b0*/  IADD3 R3, R6, 0x8000, R3 ;  /* 0x0000800006037810 */ /* 0x002fe40007ffe003 */
[----:B--2---:R-:W-:-:S02]  /*133c0*/  PRMT R12, R20, 0x6420, R21 ;  /* 0x00006420140c7816 */ /* 0x004fc40000000015 */
[----:B------:R-:W-:Y:S02]  /*133d0*/  PRMT R13, R20, 0x7531, R21 ;  /* 0x00007531140d7816 */ /* 0x000fe40000000015 */
[C-C-:B------:R-:W-:Y:S02]  /*133e0*/  PRMT R14, R22.reuse, 0x6420, R23.reuse ;  /* 0x00006420160e7816 */ /* 0x140fe40000000017 */
[----:B------:R-:W-:-:S05]  /*133f0*/  PRMT R15, R22, 0x7531, R23 ;  /* 0x00007531160f7816 */ /* 0x000fca0000000017 */
[----:B------:R3:W-:Y:S02]  /*13400*/  STSM.16.M88.4 [R3], R12 ;  /* 0x0000000c03007844 */ /* 0x0007e40000000200 */
[C-C-:B---3--:R-:W-:Y:S02]  /*13410*/  PRMT R12, R8.reuse, 0x6420, R9.reuse ;  /* 0x00006420080c7816 */ /* 0x148fe40000000009 */
[----:B------:R-:W-:Y:S02]  /*13420*/  PRMT R13, R8, 0x7531, R9 ;  /* 0x00007531080d7816 */ /* 0x000fe40000000009 */
[C-C-:B------:R-:W-:Y:S02]  /*13430*/  PRMT R14, R10.reuse, 0x6420, R11.reuse ;  /* 0x000064200a0e7816 */ /* 0x140fe4000000000b */
[----:B------:R-:W-:-:S05]  /*13440*/  PRMT R15, R10, 0x7531, R11 ;  /* 0x000075310a0f7816 */ /* 0x000fca000000000b */
[----:B------:R-:W-:Y:S04]  /*13450*/  STSM.16.M88.4 [R3+0x1000], R12 ;  /* 0x0010000c03007844 */ /* 0x000fe80000000200 */
[----:B0-----:R-:W0:Y:S04]  /*13460*/  LDSM.16.MT88.4 R4, [R4+0x13000] ;  /* 0x013000000404783b */ /* 0x001e280000004200 */
        /* <DEDUP_REMOVED lines=19> */
.L_x_1292:
[----:B-1----:R1:W-:Y:S01]  /*135a0*/  SYNCS.ARRIVE.TRANS64.A1T0 RZ, [R0+URZ+0x28450], RZ ;  /* 0x028450ff00ff79a7 */ /* 0x0023e2000810003f */
[----:B------:R-:W-:Y:S06]  /*135b0*/  BAR.SYNC.DEFER_BLOCKING 0x2, 0x80 ;  /* 0x0082000000007b1d */ /* 0x000fec0000010000 */
[----:B------:R-:W-:Y:S05]  /*135c0*/  @!P0 BRA `(.L_x_1293) ;  /* 0x0000000000048947 */ /* 0x000fea0003800000 */
[----:B------:R-:W-:Y:S01]  /*135d0*/  BPT.TRAP 0x1 ;  /* 0x000000040000795c */ /* 0x000fe20000300000 */
.L_x_1293:
[----:B-1----:R-:W-:Y:S02]  /*135e0*/  VIADD R0, R0, 0x28480 ;  /* 0x0002848000007836 */ /* 0x002fe40000000000 */
[----:B0-----:R-:W-:Y:S02]  /*135f0*/  IMAD.MOV.U32 R5, RZ, RZ, R19 ;  /* 0x000000ffff057224 */ /* 0x001fe400078e0013 */
[----:B------:R-:W-:Y:S01]  /*13600*/  IMAD.MOV.U32 R8, RZ, RZ, R25 ;  /* 0x000000ffff087224 */ /* 0x000fe200078e0019 */
[----:B------:R-:W-:-:S04]  /*13610*/  PRMT R0, R31, 0x654, R0 ;  /* 0x000006541f007816 */ /* 0x000fc80000000000 */
[----:B------:R1:W-:Y:S01]  /*13620*/  SYNCS.ARRIVE.TRANS64.RED.A1T0 RZ, [R0+URZ], RZ ;  /* 0x000000ff00ff79a7 */ /* 0x0003e2000810043f */
[----:B------:R-:W-:Y:S05]  /*13630*/  @P1 BRA `(.L_x_1294) ;  /* 0xffffffec00881947 */ /* 0x000fea000383ffff */
.L_x_1274:
[----:B-1----:R-:W1:Y:S01]  /*13640*/  S2R R0, SR_TID.X ;  /* 0x0000000000007919 */ /* 0x002e620000002100 */
[----:B------:R-:W-:Y:S01]  /*13650*/  BSSY B0, `(.L_x_1295) ;  /* 0x0000012000007945 */ /* 0x000fe20003800000 */
[----:B------:R-:W-:Y:S01]  /*13660*/  IMAD.U32 R6, RZ, RZ, UR48 ;  /* 0x00000030ff067e24 */ /* 0x000fe2000f8e00ff */
[----:B-1----:R-:W-:-:S04]  /*13670*/  LOP3.LUT R0, R0, 0x7f, RZ, 0xc0, !PT ;  /* 0x0000007f00007812 */ /* 0x002fc800078ec0ff */
[----:B------:R-:W-:-:S13]  /*13680*/  ISETP.NE.AND P0, PT, R0, RZ, PT ;  /* 0x000000ff0000720c */ /* 0x000fda0003f05270 */
[----:B------:R-:W-:Y:S05]  /*13690*/  @P0 BRA `(.L_x_1296) ;  /* 0x0000000000340947 */ /* 0x000fea0003800000 */
[----:B------:R-:W1:Y:S01]  /*136a0*/  S2R R7, SR_LANEID ;  /* 0x0000000000077919 */ /* 0x000e620000000000 */
[----:B------:R-:W-:Y:S01]  /*136b0*/  VOTEU.ANY UR4, UPT, PT ;  /* 0x0000000000047886 */ /* 0x000fe200038e0100 */
[----:B0-----:R-:W0:Y:S01]  /*136c0*/  LDC.64 R2, c[0x0][0xc80] ;  /* 0x00032000ff027b82 */ /* 0x001e220000000a00 */
[----:B------:R-:W1:Y:S08]  /*136d0*/  FLO.U32 R0, UR4 ;  /* 0x0000000400007d00 */ /* 0x000e7000080e0000 */
[----:B------:R-:W0:Y:S01]  /*136e0*/  POPC R5, UR4 ;  /* 0x0000000400057d09 */ /* 0x000e220008000000 */
[----:B-1----:R-:W-:-:S13]  /*136f0*/  ISETP.EQ.U32.AND P1, PT, R0, R7, PT ;  /* 0x000000070000720c */ /* 0x002fda0003f22070 */
[----:B0-----:R-:W2:Y:S01]  /*13700*/  @P1 ATOMG.E.ADD.STRONG.GPU PT, R3, desc[UR50][R2.64], R5 ;  /* 0x00000005020319a8 */ /* 0x001ea200081ee1f2 */
[----:B------:R-:W0:Y:S02]  /*13710*/  S2R R4, SR_LTMASK ;  /* 0x0000000000047919 */ /* 0x000e240000003900 */
[----:B0-----:R-:W-:-:S04]  /*13720*/  LOP3.LUT R4, R4, UR4, RZ, 0xc0, !PT ;  /* 0x0000000404047c12 */ /* 0x001fc8000f8ec0ff */
[----:B------:R-:W0:Y:S01]  /*13730*/  POPC R7, R4 ;  /* 0x0000000400077309 */ /* 0x000e220000000000 */
[----:B--2---:R-:W0:Y:S02]  /*13740*/  SHFL.IDX PT, R0, R3, R0, 0x1f ;  /* 0x00001f0003007589 */ /* 0x004e2400000e0000 */
[----:B0-----:R-:W-:-:S05]  /*13750*/  IADD3 R0, R0, UR46, R7 ;  /* 0x0000002e00007c10 */ /* 0x001fca000fffe007 */
[----:B------:R1:W-:Y:S02]  /*13760*/  STL [R1+0x8], R0 ;  /* 0x0000080001007387 */ /* 0x0003e40000100800 */
.L_x_1296:
[----:B------:R-:W-:Y:S05]  /*13770*/  BSYNC B0 ;  /* 0x0000000000007941 */ /* 0x000fea0003800000 */
.L_x_1295:
[----:B------:R-:W-:-:S13]  /*13780*/  ISETP.NE.AND P1, PT, R6, 0x3, PT ;  /* 0x000000030600780c */ /* 0x000fda0003f25270 */
[----:B------:R-:W-:Y:S05]  /*13790*/  @!P1 BRA `(.L_x_1297) ;  /* 0x0000000000049947 */ /* 0x000fea0003800000 */
[----:B------:R-:W-:Y:S01]  /*137a0*/  BPT.TRAP 0x1 ;  /* 0x000000040000795c */ /* 0x000fe20000300000 */
.L_x_1297:
[----:B0-----:R-:W-:Y:S01]  /*137b0*/  LOP3.LUT R3, R25, 0x1, RZ, 0x3c, !PT ;  /* 0x0000000119037812 */ /* 0x001fe200078e3cff */
[----:B------:R-:W-:Y:S01]  /*137c0*/  IMAD R18, R19, 0x8, R16 ;  /* 0x0000000813127824 */ /* 0x000fe200078e0210 */
[----:B------:R-:W-:Y:S02]  /*137d0*/  BSSY B0, `(.L_x_1298) ;  /* 0x0000004000007945 */ /* 0x000fe40003800000 */
[----:B------:R-:W-:-:S04]  /*137e0*/  SHF.L.U32 R3, R3, 0x1f, RZ ;  /* 0x0000001f03037819 */ /* 0x000fc800000006ff */
[----:B------:R-:W0:Y:S02]  /*137f0*/  SYNCS.PHASECHK.TRANS64.TRYWAIT P2, [R18+URZ+0x28470], R3 ;  /* 0x02847003120075a7 */ /* 0x000e24000804017f */
[----:B0-----:R-:W-:Y:S05]  /*13800*/  @!P2 BRA `(.L_x_1299) ;  /* 0x0000002c00b4a947 */ /* 0x001fea0003800000 */
.L_x_1391:
[----:B------:R-:W-:Y:S05]  /*13810*/  BSYNC B0 ;  /* 0x0000000000007941 */ /* 0x000fea0003800000 */
.L_x_1298:
[----:B-1----:R-:W-:-:S05]  /*13820*/  IMAD.U32 R0, RZ, RZ, UR49 ;  /* 0x00000031ff007e24 */ /* 0x002fca000f8e00ff */
[----:B------:R-:W-:-:S13]  /*13830*/  ISETP.NE.AND P2, PT, R0, 0x3, PT ;  /* 0x000000030000780c */ /* 0x000fda0003f45270 */
[----:B------:R-:W-:Y:S05]  /*13840*/  @!P2 BRA `(.L_x_1300) ;  /* 0x000000000004a947 */ /* 0x000fea0003800000 */
[----:B------:R-:W-:Y:S01]  /*13850*/  BPT.TRAP 0x1 ;  /* 0x000000040000795c */ /* 0x000fe20000300000 */
.L_x_1300:
[----:B0-----:R-:W-:Y:S01]  /*13860*/  SHF.L.U32 R3, R25, 0x1f, RZ ;  /* 0x0000001f19037819 */ /* 0x001fe200000006ff */
[----:B------:R-:W-:-:S03]  /*13870*/  IMAD.SHL.U32 R0, R19, 0x4000, RZ ;  /* 0x0000400013007824 */ /* 0x000fc600078e00ff */
[----:B------:R-:W0:Y:S02]  /*13880*/  SYNCS.PHASECHK.TRANS64.TRYWAIT P2, [R18+URZ+0x28460], R3 ;  /* 0x02846003120075a7 */ /* 0x000e24000804017f */
[----:B0-----:R-:W-:Y:S05]  /*13890*/  @!P2 BRA `(.L_x_1301) ;  /* 0x0000002c00a4a947 */ /* 0x001fea0003800000 */
.L_x_1392:
[----:B------:R-:W0:Y:S01]  /*138a0*/  LDL R2, [R1] ;  /* 0x0000000001027983 */ /* 0x000e220000100800 */
[----:B------:R-:W1:Y:S01]  /*138b0*/  S2R R4, SR_TID.X ;  /* 0x0000000000047919 */ /* 0x000e620000002100 */
[----:B------:R-:W-:Y:S05]  /*138c0*/  WARPSYNC.ALL ;  /* 0x0000000000007948 */ /* 0x000fea0003800000 */
[----:B-1----:R-:W-:Y:S01]  /*138d0*/  LOP3.LUT P2, RZ, R4, 0x4, RZ, 0xc0, !PT ;  /* 0x0000000404ff7812 */ /* 0x002fe2000784c0ff */
[----:B------:R-:W-:-:S05]  /*138e0*/  IMAD.MOV.U32 R4, RZ, RZ, 0x40 ;  /* 0x00000040ff047424 */ /* 0x000fca00078e00ff */
[----:B------:R-:W-:Y:S01]  /*138f0*/  SEL R4, R4, 0xffffffc0, !P2 ;  /* 0xffffffc004047807 */ /* 0x000fe20005000000 */
[----:B------:R-:W1:Y:S02]  /*13900*/  S2R R24, SR_TID.X ;  /* 0x0000000000187919 */ /* 0x000e640000002100 */
[----:B-1----:R-:W-:Y:S01]  /*13910*/  LOP3.LUT P2, RZ, R24, 0x4, RZ, 0xc0, !PT ;  /* 0x0000000418ff7812 */ /* 0x002fe2000784c0ff */
[----:B------:R-:W-:-:S05]  /*13920*/  IMAD.MOV.U32 R24, RZ, RZ, 0x20 ;  /* 0x00000020ff187424 */ /* 0x000fca00078e00ff */
[----:B------:R-:W-:Y:S02]  /*13930*/  SEL R24, R24, 0xffffffe0, !P2 ;  /* 0xffffffe018187807 */ /* 0x000fe40005000000 */
[----:B0-----:R-:W-:-:S05]  /*13940*/  LOP3.LUT R3, R0, R2, RZ, 0xfc, !PT ;  /* 0x0000000200037212 */ /* 0x001fca00078efcff */
[----:B------:R-:W-:-:S04]  /*13950*/  IMAD.IADD R2, R16, 0x1, R3 ;  /* 0x0000000110027824 */ /* 0x000fc800078e0203 */
[----:B------:R-:W-:Y:S02]  /*13960*/  IMAD.IADD R3, R4, 0x1, R2 ;  /* 0x0000000104037824 */ /* 0x000fe400078e0202 */
[----:B------:R-:W0:Y:S04]  /*13970*/  LDSM.16.MT88.4 R4, [R2+0x10000] ;  /* 0x010000000204783b */ /* 0x000e280000004200 */
[----:B------:R-:W1:Y:S01]  /*13980*/  LDSM.16.MT88.4 R8, [R3+0x10000] ;  /* 0x010000000308783b */ /* 0x000e620000004200 */
[----:B------:R-:W-:Y:S02]  /*13990*/  IADD3 R0, R16, R0, R37 ;  /* 0x0000000010007210 */ /* 0x000fe40007ffe025 */
[C-C-:B0-----:R-:W-:Y:S02]  /*139a0*/  PRMT R12, R4.reuse, 0x6420, R5.reuse ;  /* 0x00006420040c7816 */ /* 0x141fe40000000005 */
[----:B------:R-:W-:-:S02]  /*139b0*/  PRMT R13, R4, 0x7531, R5 ;  /* 0x00007531040d7816 */ /* 0x000fc40000000005 */
[C-C-:B------:R-:W-:Y:S02]  /*139c0*/  PRMT R14, R6.reuse, 0x6420, R7.reuse ;  /* 0x00006420060e7816 */ /* 0x140fe40000000007 */
[----:B------:R-:W-:Y:S02]  /*139d0*/  PRMT R15, R6, 0x7531, R7 ;  /* 0x00007531060f7816 */ /* 0x000fe40000000007 */
[C-C-:B-1----:R-:W-:Y:S02]  /*139e0*/  PRMT R20, R8.reuse, 0x6420, R9.reuse ;  /* 0x0000642008147816 */ /* 0x142fe40000000009 */
[----:B------:R-:W-:Y:S02]  /*139f0*/  PRMT R21, R8, 0x7531, R9 ;  /* 0x0000753108157816 */ /* 0x000fe40000000009 */
[C-C-:B------:R-:W-:Y:S02]  /*13a00*/  PRMT R22, R10.reuse, 0x6420, R11.reuse ;  /* 0x000064200a167816 */ /* 0x140fe4000000000b */
[----:B------:R-:W-:Y:S01]  /*13a10*/  PRMT R23, R10, 0x7531, R11 ;  /* 0x000075310a177816 */ /* 0x000fe2000000000b */
[----:B------:R-:W-:Y:S04]  /*13a20*/  STSM.16.M88.4 [R0+0x8000], R12 ;  /* 0x0080000c00007844 */ /* 0x000fe80000000200 */
[----:B------:R-:W-:Y:S04]  /*13a30*/  STSM.16.M88.4 [R0+0x9000], R20 ;  /* 0x0090001400007844 */ /* 0x000fe80000000200 */
[----:B------:R-:W0:Y:S04]  /*13a40*/  LDSM.16.MT88.4 R4, [R2+0x12000] ;  /* 0x012000000204783b */ /* 0x000e280000004200 */
[----:B------:R-:W1:Y:S01]  /*13a50*/  LDSM.16.MT88.4 R8, [R3+0x12000] ;  /* 0x012000000308783b */ /* 0x000e620000004200 */
[----:B0-----:R-:W-:-:S02]  /*13a60*/  PRMT R12, R4, 0x6420, R5 ;  /* 0x00006420040c7816 */ /* 0x001fc40000000005 */
[----:B------:R-:W-:Y:S02]  /*13a70*/  PRMT R13, R4, 0x7531, R5 ;  /* 0x00007531040d7816 */ /* 0x000fe40000000005 */
[C-C-:B------:R-:W-:Y:S02]  /*13a80*/  PRMT R14, R6.reuse, 0x6420, R7.reuse ;  /* 0x00006420060e7816 */ /* 0x140fe40000000007 */
[----:B------:R-:W-:Y:S02]  /*13a90*/  PRMT R15, R6, 0x7531, R7 ;  /* 0x00007531060f7816 */ /* 0x000fe40000000007 */
[C-C-:B-1----:R-:W-:Y:S02]  /*13aa0*/  PRMT R32, R8.reuse, 0x6420, R9.reuse ;  /* 0x0000642008207816 */ /* 0x142fe40000000009 */
[----:B------:R-:W-:Y:S02]  /*13ab0*/  PRMT R33, R8, 0x7531, R9 ;  /* 0x0000753108217816 */ /* 0x000fe40000000009 */
[----:B------:R-:W-:-:S02]  /*13ac0*/  PRMT R34, R10, 0x6420, R11 ;  /* 0x000064200a227816 */ /* 0x000fc4000000000b */
[----:B------:R-:W-:Y:S01]  /*13ad0*/  PRMT R35, R10, 0x7531, R11 ;  /* 0x000075310a237816 */ /* 0x000fe2000000000b */
[----:B------:R-:W-:Y:S04]  /*13ae0*/  STSM.16.M88.4 [R0+0xa000], R12 ;  /* 0x00a0000c00007844 */ /* 0x000fe80000000200 */
[----:B------:R0:W-:Y:S04]  /*13af0*/  STSM.16.M88.4 [R0+0xb000], R32 ;  /* 0x00b0002000007844 */ /* 0x0001e80000000200 */
[----:B------:R-:W1:Y:S04]  /*13b00*/  LDSM.16.MT88.4 R4, [R2+0x11000] ;  /* 0x011000000204783b */ /* 0x000e680000004200 */
[----:B------:R-:W2:Y:S01]  /*13b10*/  LDSM.16.MT88.4 R8, [R3+0x11000] ;  /* 0x011000000308783b */ /* 0x000ea20000004200 */
[----:B0-----:R-:W-:-:S02]  /*13b20*/  IADD3 R0, R24, 0x8000, R0 ;  /* 0x0000800018007810 */ /* 0x001fc40007ffe000 */
[C-C-:B-1----:R-:W-:Y:S02]  /*13b30*/  PRMT R12, R4.reuse, 0x6420, R5.reuse ;  /* 0x00006420040c7816 */ /* 0x142fe40000000005 */
[----:B------:R-:W-:Y:S02]  /*13b40*/  PRMT R13, R4, 0x7531, R5 ;  /* 0x00007531040d7816 */ /* 0x000fe40000000005 */
[C-C-:B------:R-:W-:Y:S02]  /*13b50*/  PRMT R14, R6.reuse, 0x6420, R7.reuse ;  /* 0x00006420060e7816 */ /* 0x140fe40000000007 */
[----:B------:R-:W-:Y:S02]  /*13b60*/  PRMT R15, R6, 0x7531, R7 ;  /* 0x00007531060f7816 */ /* 0x000fe40000000007 */
[C-C-:B--2---:R-:W-:Y:S02]  /*13b70*/  PRMT R20, R8.reuse, 0x6420, R9.reuse ;  /* 0x0000642008147816 */ /* 0x144fe40000000009 */
[----:B------:R-:W-:-:S02]  /*13b80*/  PRMT R21, R8, 0x7531, R9 ;  /* 0x0000753108157816 */ /* 0x000fc40000000009 */
[C-C-:B------:R-:W-:Y:S02]  /*13b90*/  PRMT R22, R10.reuse, 0x6420, R11.reuse ;  /* 0x000064200a167816 */ /* 0x140fe4000000000b */
[----:B------:R-:W-:Y:S01]  /*13ba0*/  PRMT R23, R10, 0x7531, R11 ;  /* 0x000075310a177816 */ /* 0x000fe2000000000b */
[----:B------:R-:W-:Y:S04]  /*13bb0*/  STSM.16.M88.4 [R0], R12 ;  /* 0x0000000c00007844 */ /* 0x000fe80000000200 */
[----:B------:R-:W-:Y:S04]  /*13bc0*/  STSM.16.M88.4 [R0+0x1000], R20 ;  /* 0x0010001400007844 */ /* 0x000fe80000000200 */
[----:B------:R-:W0:Y:S04]  /*13bd0*/  LDSM.16.MT88.4 R4, [R2+0x13000] ;  /* 0x013000000204783b */ /* 0x000e280000004200 */
[----:B------:R-:W1:Y:S01]  /*13be0*/  LDSM.16.MT88.4 R8, [R3+0x13000] ;  /* 0x013000000308783b */ /* 0x000e620000004200 */
[----:B------:R-:W-:-:S05]  /*13bf0*/  IMAD.U32 R24, RZ, RZ, UR49 ;  /* 0x00000031ff187e24 */ /* 0x000fca000f8e00ff */
[----:B------:R-:W-:Y:S02]  /*13c00*/  ISETP.NE.AND P2, PT, R24, 0x3, PT ;  /* 0x000000031800780c */ /* 0x000fe40003f45270 */
[C-C-:B0-----:R-:W-:Y:S02]  /*13c10*/  PRMT R12, R4.reuse, 0x6420, R5.reuse ;  /* 0x00006420040c7816 */ /* 0x141fe40000000005 */
[----:B------:R-:W-:Y:S02]  /*13c20*/  PRMT R13, R4, 0x7531, R5 ;  /* 0x00007531040d7816 */ /* 0x000fe40000000005 */
[C-C-:B------:R-:W-:Y:S02]  /*13c30*/  PRMT R14, R6.reuse, 0x6420, R7.reuse ;  /* 0x00006420060e7816 */ /* 0x140fe40000000007 */
[----:B------:R-:W-:Y:S02]  /*13c40*/  PRMT R15, R6, 0x7531, R7 ;  /* 0x00007531060f7816 */ /* 0x000fe40000000007 */
[----:B-1----:R-:W-:-:S02]  /*13c50*/  PRMT R4, R8, 0x6420, R9 ;  /* 0x0000642008047816 */ /* 0x002fc40000000009 */
[----:B------:R-:W-:Y:S02]  /*13c60*/  PRMT R5, R8, 0x7531, R9 ;  /* 0x0000753108057816 */ /* 0x000fe40000000009 */
[C-C-:B------:R-:W-:Y:S02]  /*13c70*/  PRMT R6, R10.reuse, 0x6420, R11.reuse ;  /* 0x000064200a067816 */ /* 0x140fe4000000000b */
[----:B------:R-:W-:Y:S01]  /*13c80*/  PRMT R7, R10, 0x7531, R11 ;  /* 0x000075310a077816 */ /* 0x000fe2000000000b */
[----:B------:R0:W-:Y:S04]  /*13c90*/  STSM.16.M88.4 [R0+0x2000], R12 ;  /* 0x0020000c00007844 */ /* 0x0001e80000000200 */
        /* <DEDUP_REMOVED lines=9> */
.L_x_1302:
[----:B-1----:R1:W-:Y:S01]  /*13d30*/  SYNCS.ARRIVE.TRANS64.A1T0 RZ, [R18+URZ+0x28450], RZ ;  /* 0x028450ff12ff79a7 */ /* 0x0023e2000810003f */
[----:B------:R-:W-:Y:S06]  /*13d40*/  BAR.SYNC.DEFER_BLOCKING 0x2, 0x80 ;  /* 0x0082000000007b1d */ /* 0x000fec0000010000 */
[----:B------:R-:W-:Y:S05]  /*13d50*/  @!P1 BRA `(.L_x_1303) ;  /* 0x0000000000049947 */ /* 0x000fea0003800000 */
[----:B------:R-:W-:Y:S01]  /*13d60*/  BPT.TRAP 0x1 ;  /* 0x000000040000795c */ /* 0x000fe20000300000 */
.L_x_1303:
[----:B-1----:R-:W-:Y:S02]  /*13d70*/  VIADD R18, R18, 0x28480 ;  /* 0x0002848012127836 */ /* 0x002fe40000000000 */
[----:B------:R-:W-:-:S03]  /*13d80*/  VIADD R19, R19, 0x1 ;  /* 0x0000000113137836 */ /* 0x000fc60000000000 */
[----:B------:R-:W-:Y:S02]  /*13d90*/  PRMT R18, R31, 0x654, R18 ;  /* 0x000006541f127816 */ /* 0x000fe40000000012 */
[C---:B------:R-:W-:Y:S02]  /*13da0*/  ISETP.NE.AND P1, PT, R19.reuse, 0x2, PT ;  /* 0x000000021300780c */ /* 0x040fe40003f25270 */
[----:B------:R1:W-:Y:S02]  /*13db0*/  SYNCS.ARRIVE.TRANS64.RED.A1T0 RZ, [R18+URZ], RZ ;  /* 0x000000ff12ff79a7 */ /* 0x0003e4000810043f */
[----:B0-----:R-:W-:Y:S02]  /*13dc0*/  SEL R0, RZ, 0x1, P1 ;  /* 0x00000001ff007807 */ /* 0x001fe40000800000 */
[----:B------:R-:W-:Y:S02]  /*13dd0*/  SEL R19, R19, RZ, P1 ;  /* 0x000000ff13137207 */ /* 0x000fe40000800000 */
[----:B------:R-:W-:-:S07]  /*13de0*/  LOP3.LUT R25, R25, R0, RZ, 0x3c, !PT ;  /* 0x0000000019197212 */ /* 0x000fce00078e3cff */
.L_x_1246:
[----:B------:R-:W-:Y:S05]  /*13df0*/  BSYNC B7 ;  /* 0x0000000000077941 */ /* 0x000fea0003800000 */
.L_x_1244:
[----:B------:R2:W5:Y:S01]  /*13e00*/  LDL R2, [R1+0x8] ;  /* 0x0000080001027983 */ /* 0x0005620000100800 */
[----:B------:R-:W-:-:S13]  /*13e10*/  LOP3.LUT P1, RZ, R17, 0x200, RZ, 0xc0, !PT ;  /* 0x0000020011ff7812 */ /* 0x000fda000782c0ff */
[----:B--2---:R-:W-:Y:S05]  /*13e20*/  @!P1 BRA `(.L_x_1304) ;  /* 0x0000000000249947 */ /* 0x004fea0003800000 */
[----:B------:R-:W2:Y:S08]  /*13e30*/  S2UR UR4, SR_CgaCtaId ;  /* 0x00000000000479c3 */ /* 0x000eb00000008800 */
[----:B------:R-:W-:Y:S01]  /*13e40*/  BAR.SYNC.DEFER_BLOCKING 0x5, 0x180 ;  /* 0x0146000000007b1d */ /* 0x000fe20000010000 */
[----:B------:R-:W-:Y:S01]  /*13e50*/  MOV R16, 0x400 ;  /* 0x0000040000107802 */ /* 0x000fe20000000f00 */
[----:B--2---:R-:W-:-:S05]  /*13e60*/  IMAD.U32 R31, RZ, RZ, UR4 ;  /* 0x00000004ff1f7e24 */ /* 0x004fca000f8e00ff */
[----:B------:R-:W-:-:S05]  /*13e70*/  LEA R16, R31, R16, 0x18 ;  /* 0x000000101f107211 */ /* 0x000fca00078ec0ff */
[----:B-----5:R-:W2:Y:S04]  /*13e80*/  LDS R2, [R16+0x284d0] ;  /* 0x0284d00010027984 */ /* 0x020ea80000000800 */
[----:B--2---:R2:W-:Y:S01]  /*13e90*/  STL [R1+0x8], R2 ;  /* 0x0000080201007387 */ /* 0x0045e20000100800 */
[----:B------:R-:W-:Y:S06]  /*13ea0*/  BAR.ARV 0x4, 0x180 ;  /* 0x0106000000007b1d */ /* 0x000fec0000002000 */
[----:B------:R-:W-:Y:S05]  /*13eb0*/  BRA `(.L_x_1305) ;  /* 0x0000000000207947 */ /* 0x000fea0003800000 */
.L_x_1304:
[----:B------:R-:W2:Y:S01]  /*13ec0*/  @!P0 S2R R31, SR_CgaCtaId ;  /* 0x00000000001f8919 */ /* 0x000ea20000008800 */
[----:B0-----:R-:W-:Y:S01]  /*13ed0*/  @!P0 MOV R0, 0x400 ;  /* 0x0000040000008802 */ /* 0x001fe20000000f00 */
[----:B------:R-:W-:Y:S03]  /*13ee0*/  BAR.SYNC.DEFER_BLOCKING 0x4, 0x180 ;  /* 0x0106000000007b1d */ /* 0x000fe60000010000 */
[----:B--2---:R-:W-:-:S03]  /*13ef0*/  @!P0 LEA R16, R31, R0, 0x18 ;  /* 0x000000001f108211 */ /* 0x004fc600078ec0ff */
[----:B-----5:R-:W0:Y:S04]  /*13f00*/  SHFL.IDX PT, R0, R2, RZ, 0x1f ;  /* 0x00001fff02007589 */ /* 0x020e2800000e0000 */
[----:B------:R3:W-:Y:S04]  /*13f10*/  @!P0 STS [R16+0x284d0], R2 ;  /* 0x0284d00210008388 */ /* 0x0007e80000000800 */
[----:B0-----:R3:W-:Y:S01]  /*13f20*/  STL [R1+0x8], R0 ;  /* 0x0000080001007387 */ /* 0x0017e20000100800 */
[----:B------:R-:W-:Y:S06]  /*13f30*/  BAR.ARV 0x5, 0x180 ;  /* 0x0146000000007b1d */ /* 0x000fec0000002000 */
.L_x_1305:
[----:B0--3--:R-:W3:Y:S01]  /*13f40*/  LDL R0, [R1+0x8] ;  /* 0x0000080001007983 */ /* 0x009ee20000100800 */
[----:B------:R-:W-:Y:S02]  /*13f50*/  ULDC UR4, c[0x0][0xc38] ;  /* 0x00030e0000047ab9 */ /* 0x000fe40000000800 */
[----:B---3--:R-:W-:-:S13]  /*13f60*/  ISETP.GE.AND P0, PT, R0, UR4, PT ;  /* 0x0000000400007c0c */ /* 0x008fda000bf06270 */
[----:B------:R-:W-:Y:S05]  /*13f70*/  @!P0 BRA `(.L_x_1306) ;  /* 0xffffffbc00348947 */ /* 0x000fea000383ffff */
.L_x_1235:
[----:B------:R-:W3:Y:S01]  /*13f80*/  LDL.LU R0, [R1+0xc] ;  /* 0x00000c0001007983 */ /* 0x000ee20000300800 */
[----:B------:R-:W-:Y:S01]  /*13f90*/  BSSY B0, `(.L_x_1307) ;  /* 0x000000b000007945 */ /* 0x000fe20003800000 */
[----:B------:R-:W0:Y:S01]  /*13fa0*/  S2R R5, SR_CgaCtaId ;  /* 0x0000000000057919 */ /* 0x000e220000008800 */
[----:B---3--:R-:W-:-:S05]  /*13fb0*/  VIADD R0, R0, 0x1 ;  /* 0x0000000100007836 */ /* 0x008fca0000000000 */
[----:B--2---:R-:W-:-:S04]  /*13fc0*/  LEA.HI R2, R0, R0, RZ, 0x1 ;  /* 0x0000000000027211 */ /* 0x004fc800078f08ff */
[----:B------:R-:W-:Y:S02]  /*13fd0*/  LOP3.LUT R3, R2, 0xfffffffe, RZ, 0xc0, !PT ;  /* 0xfffffffe02037812 */ /* 0x000fe400078ec0ff */
[----:B------:R-:W-:-:S03]  /*13fe0*/  MOV R2, 0x400 ;  /* 0x0000040000027802 */ /* 0x000fc60000000f00 */
[----:B------:R-:W-:Y:S01]  /*13ff0*/  IMAD.IADD R0, R0, 0x1, -R3 ;  /* 0x0000000100007824 */ /* 0x000fe200078e0a03 */
[----:B0-----:R-:W-:-:S04]  /*14000*/  LEA R5, R5, R2, 0x18 ;  /* 0x0000000205057211 */ /* 0x001fc800078ec0ff */
[----:B------:R-:W-:-:S04]  /*14010*/  SHF.L.U32 R0, R0, 0x1f, RZ ;  /* 0x0000001f00007819 */ /* 0x000fc800000006ff */
[----:B------:R-:W0:Y:S02]  /*14020*/  SYNCS.PHASECHK.TRANS64.TRYWAIT P0, [R5+URZ+0x28420], R0 ;  /* 0x02842000050075a7 */ /* 0x000e24000800017f */
[----:B0-----:R-:W-:Y:S05]  /*14030*/  @!P0 BRA `(.L_x_1308) ;  /* 0x0000002400d08947 */ /* 0x001fea0003800000 */
.L_x_1393:
[----:B------:R-:W-:Y:S05]  /*14040*/  BSYNC B0 ;  /* 0x0000000000007941 */ /* 0x000fea0003800000 */
.L_x_1307:
[----:B------:R-:W-:-:S03]  /*14050*/  UMOV UR4, 0xffffffff ;  /* 0xffffffff00047882 */ /* 0x000fc60000000000 */
[----:B------:R-:W-:Y:S05]  /*14060*/  BRA.DIV UR4, `(.L_x_1309) ;  /* 0x0000002604d87947 */ /* 0x000fea000b800000 */
[----:B0-----:R-:W0:Y:S02]  /*14070*/  S2R R0, SR_TID.X ;  /* 0x0000000000007919 */ /* 0x001e240000002100 */
[----:B0-----:R-:W-:-:S04]  /*14080*/  SHF.R.U32.HI R0, RZ, 0x5, R0 ;  /* 0x00000005ff007819 */ /* 0x001fc80000011600 */
[----:B------:R-:W-:-:S05]  /*14090*/  LOP3.LUT R0, R0, 0x3, RZ, 0xc0, !PT ;  /* 0x0000000300007812 */ /* 0x000fca00078ec0ff */
[----:B------:R0:W2:Y:S02]  /*140a0*/  SHFL.IDX PT, R14, R0, RZ, 0x1f ;  /* 0x00001fff000e7589 */ /* 0x0000a400000e0000 */
.L_x_1396:
[----:B--2---:R-:W-:Y:S01]  /*140b0*/  ISETP.NE.AND P0, PT, R14, RZ, PT ;  /* 0x000000ff0e00720c */ /* 0x004fe20003f05270 */
[----:B------:R-:W-:-:S12]  /*140c0*/  BSSY B0, `(.L_x_1310) ;  /* 0x000002c000007945 */ /* 0x000fd80003800000 */
[----:B------:R-:W-:Y:S05]  /*140d0*/  @P0 BRA `(.L_x_1311) ;  /* 0x0000000000a80947 */ /* 0x000fea0003800000 */
[----:B------:R-:W-:-:S03]  /*140e0*/  UMOV UR4, 0xffffffff ;  /* 0xffffffff00047882 */ /* 0x000fc60000000000 */
[----:B------:R-:W-:Y:S05]  /*140f0*/  BRA.DIV UR4, `(.L_x_1312) ;  /* 0x0000002604e87947 */ /* 0x000fea000b800000 */
[----:B------:R-:W-:-:S13]  /*14100*/  ELECT P6, URZ, PT ;  /* 0x00000000003f782f */ /* 0x000fda00038c0000 */
.L_x_1399:
[----:B------:R-:W-:Y:S05]  /*14110*/  @!P6 BRA `(.L_x_1311) ;  /* 0x000000000098e947 */ /* 0x000fea0003800000 */
[----:B------:R-:W-:-:S06]  /*14120*/  ULOP3.LUT UR4, UR36, 0x2, URZ, 0xfc, !UPT ;  /* 0x0000000224047892 */ /* 0x000fcc000f8efc3f */
[----:B0-----:R-:W-:-:S05]  /*14130*/  IMAD.U32 R0, RZ, RZ, UR4 ;  /* 0x00000004ff007e24 */ /* 0x001fca000f8e00ff */
[----:B------:R-:W-:-:S13]  /*14140*/  ISETP.NE.AND P0, PT, R0, 0x3, PT ;  /* 0x000000030000780c */ /* 0x000fda0003f05270 */
[----:B------:R-:W-:Y:S05]  /*14150*/  @!P0 BRA `(.L_x_1313) ;  /* 0x0000000000048947 */ /* 0x000fea0003800000 */
[----:B------:R-:W-:Y:S01]  /*14160*/  BPT.TRAP 0x1 ;  /* 0x000000040000795c */ /* 0x000fe20000300000 */
.L_x_1313:
[----:B------:R-:W-:Y:S01]  /*14170*/  IMAD R3, R19, 0x8, R5 ;  /* 0x0000000813037824 */ /* 0x000fe200078e0205 */
[----:B------:R-:W-:Y:S01]  /*14180*/  SHF.L.U32 R2, R25, 0x1f, RZ ;  /* 0x0000001f19027819 */ /* 0x000fe200000006ff */
[----:B------:R-:W-:-:S03]  /*14190*/  VIADD R19, R19, 0x1 ;  /* 0x0000000113137836 */ /* 0x000fc60000000000 */
[----:B------:R-:W0:Y:S02]  /*141a0*/  SYNCS.PHASECHK.TRANS64.TRYWAIT P1, [R3+URZ+0x28440], R2 ;  /* 0x02844002030075a7 */ /* 0x000e24000802017f */
[----:B------:R-:W-:-:S04]  /*141b0*/  ISETP.NE.AND P2, PT, R19, 0x2, PT ;  /* 0x000000021300780c */ /* 0x000fc80003f45270 */
[----:B------:R-:W-:Y:S01]  /*141c0*/  SEL R0, RZ, 0x1, P2 ;  /* 0x00000001ff007807 */ /* 0x000fe20001000000 */
[----:B0-----:R-:W-:Y:S08]  /*141d0*/  @!P1 BRA `(.L_x_1314) ;  /* 0x0000002400d09947 */ /* 0x001ff00003800000 */
.L_x_1400:
[----:B------:R-:W-:Y:S02]  /*141e0*/  SEL R19, R19, RZ, P2 ;  /* 0x000000ff13137207 */ /* 0x000fe40001000000 */
[----:B------:R-:W-:Y:S01]  /*141f0*/  LOP3.LUT R0, R25, R0, RZ, 0x3c, !PT ;  /* 0x0000000019007212 */ /* 0x000fe200078e3cff */
[----:B------:R-:W-:Y:S06]  /*14200*/  @!P0 BRA `(.L_x_1315) ;  /* 0x0000000000048947 */ /* 0x000fec0003800000 */
[----:B------:R-:W-:Y:S01]  /*14210*/  BPT.TRAP 0x1 ;  /* 0x000000040000795c */ /* 0x000fe20000300000 */
.L_x_1315:
[----:B------:R-:W-:Y:S01]  /*14220*/  IMAD R19, R19, 0x8, R5 ;  /* 0x0000000813137824 */ /* 0x000fe200078e0205 */
[----:B------:R-:W-:-:S04]  /*14230*/  SHF.L.U32 R0, R0, 0x1f, RZ ;  /* 0x0000001f00007819 */ /* 0x000fc800000006ff */
[----:B------:R-:W2:Y:S02]  /*14240*/  SYNCS.PHASECHK.TRANS64.TRYWAIT P1, [R19+URZ+0x28440], R0 ;  /* 0x02844000130075a7 */ /* 0x000ea4000802017f */
[----:B--2---:R-:W-:Y:S05]  /*14250*/  @!P1 BRA `(.L_x_1316) ;  /* 0x0000002400c49947 */ /* 0x004fea0003800000 */
.L_x_1401:
[----:B------:R-:W-:Y:S05]  /*14260*/  @!P0 BRA `(.L_x_1317) ;  /* 0x0000000000048947 */ /* 0x000fea0003800000 */
[----:B------:R-:W-:Y:S01]  /*14270*/  BPT.TRAP 0x1 ;  /* 0x000000040000795c */ /* 0x000fe20000300000 */
.L_x_1317:
[----:B------:R-:W3:Y:S02]  /*14280*/  SYNCS.PHASECHK.TRANS64.TRYWAIT P1, [R3+URZ+0x28460], R2 ;  /* 0x02846002030075a7 */ /* 0x000ee4000802017f */
[----:B---3--:R-:W-:Y:S05]  /*14290*/  @!P1 BRA `(.L_x_1318) ;  /* 0x0000002400c89947 */ /* 0x008fea0003800000 */
.L_x_1402:
[----:B------:R-:W-:Y:S05]  /*142a0*/  @!P0 BRA `(.L_x_1319) ;  /* 0x0000000000048947 */ /* 0x000fea0003800000 */
[----:B------:R-:W-:Y:S01]  /*142b0*/  BPT.TRAP 0x1 ;  /* 0x000000040000795c */ /* 0x000fe20000300000 */
.L_x_1319:
[----:B------:R-:W4:Y:S02]  /*142c0*/  SYNCS.PHASECHK.TRANS64.TRYWAIT P1, [R19+URZ+0x28460], R0 ;  /* 0x02846000130075a7 */ /* 0x000f24000802017f */
[----:B----4-:R-:W-:Y:S05]  /*142d0*/  @!P1 BRA `(.L_x_1320) ;  /* 0x0000002400cc9947 */ /* 0x010fea0003800000 */
.L_x_1403:
[----:B------:R-:W-:Y:S05]  /*142e0*/  @!P0 BRA `(.L_x_1321) ;  /* 0x0000000000048947 */ /* 0x000fea0003800000 */
[----:B------:R-:W-:Y:S01]  /*142f0*/  BPT.TRAP 0x1 ;  /* 0x000000040000795c */ /* 0x000fe20000300000 */
.L_x_1321:
[----:B------:R-:W5:Y:S02]  /*14300*/  SYNCS.PHASECHK.TRANS64.TRYWAIT P1, [R3+URZ+0x28480], R2 ;  /* 0x02848002030075a7 */ /* 0x000f64000802017f */
[----:B-----5:R-:W-:Y:S05]  /*14310*/  @!P1 BRA `(.L_x_1322) ;  /* 0x0000002400d09947 */ /* 0x020fea0003800000 */
.L_x_1404:
[----:B------:R-:W-:Y:S05]  /*14320*/  @!P0 BRA `(.L_x_1323) ;  /* 0x0000000000048947 */ /* 0x000fea0003800000 */
[----:B------:R-:W-:Y:S01]  /*14330*/  BPT.TRAP 0x1 ;  /* 0x000000040000795c */ /* 0x000fe20000300000 */
.L_x_1323:
[----:B------:R0:W0:Y:S02]  /*14340*/  SYNCS.PHASECHK.TRANS64.TRYWAIT P0, [R19+URZ+0x28480], R0 ;  /* 0x02848000130075a7 */ /* 0x000024000800017f */
[----:B0-----:R-:W-:Y:S05]  /*14350*/  @!P0 NANOSLEEP.SYNCS 0x989680 ;  /* 0x009896800000895d */ /* 0x001fea0003900000 */
[----:B------:R-:W0:Y:S02]  /*14360*/  @!P0 SYNCS.PHASECHK.TRANS64 P0, [R19+URZ+0x28480], R0 ;  /* 0x02848000130085a7 */ /* 0x000e24000800007f */
[----:B0-----:R-:W-:Y:S05]  /*14370*/  @!P0 BRA `(.L_x_1323) ;  /* 0xfffffffc00f08947 */ /* 0x001fea000383ffff */
.L_x_1311:
[----:B------:R-:W-:Y:S05]  /*14380*/  BSYNC B0 ;  /* 0x0000000000007941 */ /* 0x000fea0003800000 */
.L_x_1310:
[----:B------:R-:W-:Y:S05]  /*14390*/  EXIT ;  /* 0x000000000000794d */ /* 0x000fea0003800000 */
.L_x_1140:
[----:B0-----:R-:W-:-:S04]  /*143a0*/  IMAD.U32 R3, RZ, RZ, UR49 ;  /* 0x00000031ff037e24 */ /* 0x001fc8000f8e00ff */
[----:B------:R0:W1:Y:S03]  /*143b0*/  SYNCS.PHASECHK.TRANS64.TRYWAIT P0, [R3+URZ+0x28400], R6 ;  /* 0x02840006030075a7 */ /* 0x000066000800017f */
[----:B-1----:R-:W-:Y:S05]  /*143c0*/  @!P0 NANOSLEEP.SYNCS 0x989680 ;  /* 0x009896800000895d */ /* 0x002fea0003900000 */
[----:B------:R-:W1:Y:S02]  /*143d0*/  @!P0 SYNCS.PHASECHK.TRANS64 P0, [R3+URZ+0x28400], R6 ;  /* 0x02840006030085a7 */ /* 0x000e64000800007f */
[----:B-1----:R-:W-:Y:S05]  /*143e0*/  @!P0 BRA `(.L_x_1140) ;  /* 0xfffffffc00ec8947 */ /* 0x002fea000383ffff */
[----:B------:R-:W-:Y:S05]  /*143f0*/  BRA `(.L_x_1324) ;  /* 0xfffffed800cc7947 */ /* 0x000fea000383ffff */
.L_x_1144:
[----:B0-----:R-:W-:-:S04]  /*14400*/  IMAD.U32 R3, RZ, RZ, UR54 ;  /* 0x00000036ff037e24 */ /* 0x001fc8000f8e00ff */
[----:B------:R0:W2:Y:S03]  /*14410*/  SYNCS.PHASECHK.TRANS64.TRYWAIT P0, [R3+URZ+0x28430], R8 ;  /* 0x02843008030075a7 */ /* 0x0000a6000800017f */
[----:B--2---:R-:W-:Y:S05]  /*14420*/  @!P0 NANOSLEEP.SYNCS 0x989680 ;  /* 0x009896800000895d */ /* 0x004fea0003900000 */
[----:B------:R-:W2:Y:S02]  /*14430*/  @!P0 SYNCS.PHASECHK.TRANS64 P0, [R3+URZ+0x28430], R8 ;  /* 0x02843008030085a7 */ /* 0x000ea4000800007f */
[----:B--2---:R-:W-:Y:S05]  /*14440*/  @!P0 BRA `(.L_x_1144) ;  /* 0xfffffffc00ec8947 */ /* 0x004fea000383ffff */
[----:B------:R-:W-:Y:S05]  /*14450*/  BRA `(.L_x_1143) ;  /* 0xfffffed800f47947 */ /* 0x000fea000383ffff */
.L_x_1157:
[----:B0-----:R-:W-:-:S04]  /*14460*/  IMAD.U32 R9, RZ, RZ, UR54 ;  /* 0x00000036ff097e24 */ /* 0x001fc8000f8e00ff */
[----:B------:R0:W1:Y:S03]  /*14470*/  SYNCS.PHASECHK.TRANS64.TRYWAIT P0, [R9+URZ+0x28450], R8 ;  /* 0x02845008090075a7 */ /* 0x000066000800017f */
[----:B-1----:R-:W-:Y:S05]  /*14480*/  @!P0 NANOSLEEP.SYNCS 0x989680 ;  /* 0x009896800000895d */ /* 0x002fea0003900000 */
[----:B------:R-:W1:Y:S02]  /*14490*/  @!P0 SYNCS.PHASECHK.TRANS64 P0, [R9+URZ+0x28450], R8 ;  /* 0x02845008090085a7 */ /* 0x000e64000800007f */
[----:B-1----:R-:W-:Y:S05]  /*144a0*/  @!P0 BRA `(.L_x_1157) ;  /* 0xfffffffc00ec8947 */ /* 0x002fea000383ffff */
[----:B------:R-:W-:Y:S05]  /*144b0*/  BRA `(.L_x_1156) ;  /* 0xfffffef800f87947 */ /* 0x000fea000383ffff */
.L_x_1166:
[----:B-1----:R-:W-:-:S04]  /*144c0*/  IMAD.U32 R5, RZ, RZ, UR56 ;  /* 0x00000038ff057e24 */ /* 0x002fc8000f8e00ff */
[----:B------:R1:W2:Y:S03]  /*144d0*/  SYNCS.PHASECHK.TRANS64.TRYWAIT P0, [R5+URZ+0x28430], R8 ;  /* 0x02843008050075a7 */ /* 0x0002a6000800017f */
[----:B--2---:R-:W-:Y:S05]  /*144e0*/  @!P0 NANOSLEEP.SYNCS 0x989680 ;  /* 0x009896800000895d */ /* 0x004fea0003900000 */
[----:B------:R-:W2:Y:S02]  /*144f0*/  @!P0 SYNCS.PHASECHK.TRANS64 P0, [R5+URZ+0x28430], R8 ;  /* 0x02843008050085a7 */ /* 0x000ea4000800007f */
[----:B--2---:R-:W-:Y:S05]  /*14500*/  @!P0 BRA `(.L_x_1166) ;  /* 0xfffffffc00ec8947 */ /* 0x004fea000383ffff */
[----:B------:R-:W-:Y:S05]  /*14510*/  BRA `(.L_x_1165) ;  /* 0xffffff00003c7947 */ /* 0x000fea000383ffff */
.L_x_1179:
[----:B0-----:R-:W-:-:S04]  /*14520*/  IMAD.U32 R11, RZ, RZ, UR56 ;  /* 0x00000038ff0b7e24 */ /* 0x001fc8000f8e00ff */
[----:B------:R0:W1:Y:S03]  /*14530*/  SYNCS.PHASECHK.TRANS64.TRYWAIT P0, [R11+URZ+0x28450], R8 ;  /* 0x028450080b0075a7 */ /* 0x000066000800017f */
[----:B-1----:R-:W-:Y:S05]  /*14540*/  @!P0 NANOSLEEP.SYNCS 0x989680 ;  /* 0x009896800000895d */ /* 0x002fea0003900000 */
[----:B------:R-:W1:Y:S02]  /*14550*/  @!P0 SYNCS.PHASECHK.TRANS64 P0, [R11+URZ+0x28450], R8 ;  /* 0x028450080b0085a7 */ /* 0x000e64000800007f */
[----:B-1----:R-:W-:Y:S05]  /*14560*/  @!P0 BRA `(.L_x_1179) ;  /* 0xfffffffc00ec8947 */ /* 0x002fea000383ffff */
[----:B------:R-:W-:Y:S05]  /*14570*/  BRA `(.L_x_1178) ;  /* 0xffffff2400747947 */ /* 0x000fea000383ffff */
.L_x_1189:
[----:B-1----:R-:W-:-:S04]  /*14580*/  IMAD.U32 R5, RZ, RZ, UR53 ;  /* 0x00000035ff057e24 */ /* 0x002fc8000f8e00ff */
[----:B------:R1:W3:Y:S03]  /*14590*/  SYNCS.PHASECHK.TRANS64.TRYWAIT P1, [R5+URZ+0x28430], R8 ;  /* 0x02843008050075a7 */ /* 0x0002e6000802017f */
[----:B---3--:R-:W-:Y:S05]  /*145a0*/  @!P1 NANOSLEEP.SYNCS 0x989680 ;  /* 0x009896800000995d */ /* 0x008fea0003900000 */
[----:B------:R-:W3:Y:S02]  /*145b0*/  @!P1 SYNCS.PHASECHK.TRANS64 P1, [R5+URZ+0x28430], R8 ;  /* 0x02843008050095a7 */ /* 0x000ee4000802007f */
[----:B---3--:R-:W-:Y:S05]  /*145c0*/  @!P1 BRA `(.L_x_1189) ;  /* 0xfffffffc00ec9947 */ /* 0x008fea000383ffff */
[----:B------:R-:W-:Y:S05]  /*145d0*/  BRA `(.L_x_1188) ;  /* 0xffffff2800b47947 */ /* 0x000fea000383ffff */
.L_x_1194:
[----:B0-----:R-:W-:-:S04]  /*145e0*/  IMAD.U32 R11, RZ, RZ, UR53 ;  /* 0x00000035ff0b7e24 */ /* 0x001fc8000f8e00ff */
[----:B------:R0:W1:Y:S03]  /*145f0*/  SYNCS.PHASECHK.TRANS64.TRYWAIT P1, [R11+URZ+0x28450], R8 ;  /* 0x028450080b0075a7 */ /* 0x000066000802017f */
[----:B-1----:R-:W-:Y:S05]  /*14600*/  @!P1 NANOSLEEP.SYNCS 0x989680 ;  /* 0x009896800000995d */ /* 0x002fea0003900000 */
[----:B------:R-:W1:Y:S02]  /*14610*/  @!P1 SYNCS.PHASECHK.TRANS64 P1, [R11+URZ+0x28450], R8 ;  /* 0x028450080b0095a7 */ /* 0x000e64000802007f */
[----:B-1----:R-:W-:Y:S05]  /*14620*/  @!P1 BRA `(.L_x_1194) ;  /* 0xfffffffc00ec9947 */ /* 0x002fea000383ffff */
[----:B------:R-:W-:Y:S05]  /*14630*/  BRA `(.L_x_1193) ;  /* 0xffffff44001c7947 */ /* 0x000fea000383ffff */
.L_x_1201:
[----:B-1----:R-:W-:-:S04]  /*14640*/  IMAD.U32 R5, RZ, RZ, UR57 ;  /* 0x00000039ff057e24 */ /* 0x002fc8000f8e00ff */
[----:B------:R1:W3:Y:S03]  /*14650*/  SYNCS.PHASECHK.TRANS64.TRYWAIT P0, [R5+URZ+0x28430], R8 ;  /* 0x02843008050075a7 */ /* 0x0002e6000800017f */
[----:B---3--:R-:W-:Y:S05]  /*14660*/  @!P0 NANOSLEEP.SYNCS 0x989680 ;  /* 0x009896800000895d */ /* 0x008fea0003900000 */
[----:B------:R-:W3:Y:S02]  /*14670*/  @!P0 SYNCS.PHASECHK.TRANS64 P0, [R5+URZ+0x28430], R8 ;  /* 0x02843008050085a7 */ /* 0x000ee4000800007f */
[----:B---3--:R-:W-:Y:S05]  /*14680*/  @!P0 BRA `(.L_x_1201) ;  /* 0xfffffffc00ec8947 */ /* 0x008fea000383ffff */
[----:B------:R-:W-:Y:S05]  /*14690*/  BRA `(.L_x_1200) ;  /* 0xffffff4400d07947 */ /* 0x000fea000383ffff */
.L_x_1214:
[----:B0-----:R-:W-:-:S04]  /*146a0*/  IMAD.U32 R11, RZ, RZ, UR57 ;  /* 0x00000039ff0b7e24 */ /* 0x001fc8000f8e00ff */
[----:B------:R0:W1:Y:S03]  /*146b0*/  SYNCS.PHASECHK.TRANS64.TRYWAIT P0, [R11+URZ+0x28450], R8 ;  /* 0x028450080b0075a7 */ /* 0x000066000800017f */
[----:B-1----:R-:W-:Y:S05]  /*146c0*/  @!P0 NANOSLEEP.SYNCS 0x989680 ;  /* 0x009896800000895d */ /* 0x002fea0003900000 */
[----:B------:R-:W1:Y:S02]  /*146d0*/  @!P0 SYNCS.PHASECHK.TRANS64 P0, [R11+URZ+0x28450], R8 ;  /* 0x028450080b0085a7 */ /* 0x000e64000800007f */
[----:B-1----:R-:W-:Y:S05]  /*146e0*/  @!P0 BRA `(.L_x_1214) ;  /* 0xfffffffc00ec8947 */ /* 0x002fea000383ffff */
[----:B------:R-:W-:Y:S05]  /*146f0*/  BRA `(.L_x_1213) ;  /* 0xffffff6c00007947 */ /* 0x000fea000383ffff */
.L_x_1255:
[----:B------:R-:W2:Y:S01]  /*14700*/  S2R R20, SR_TID.X ;  /* 0x0000000000147919 */ /* 0x000ea20000002100 */
[----:B------:R-:W-:Y:S02]  /*14710*/  IMAD.MOV.U32 R12, RZ, RZ, RZ ;  /* 0x000000ffff0c7224 */ /* 0x000fe400078e00ff */
[----:B------:R-:W-:Y:S02]  /*14720*/  IMAD.MOV.U32 R11, RZ, RZ, 0x1f ;  /* 0x0000001fff0b7424 */ /* 0x000fe400078e00ff */
[----:B------:R-:W-:Y:S01]  /*14730*/  IMAD.MOV.U32 R15, RZ, RZ, -0x1 ;  /* 0xffffffffff0f7424 */ /* 0x000fe200078e00ff */
[----:B--2---:R-:W-:-:S04]  /*14740*/  SHF.R.U32.HI R20, RZ, 0x5, R20 ;  /* 0x00000005ff147819 */ /* 0x004fc80000011614 */
[----:B------:R-:W-:-:S05]  /*14750*/  LOP3.LUT R20, R20, 0x3, RZ, 0xc0, !PT ;  /* 0x0000000314147812 */ /* 0x000fca00078ec0ff */
[----:B------:R-:W-:-:S07]  /*14760*/  IMAD.MOV.U32 R13, RZ, RZ, R20 ;  /* 0x000000ffff0d7224 */ /* 0x000fce00078e0014 */
[----:B01---5:R-:W-:Y:S05]  /*14770*/  WARPSYNC.COLLECTIVE R15, `(.L_x_1325) ;  /* 0x000000000f087348 */ /* 0x023fea0003c00000 */
[----:B------:R2:W3:Y:S02]  /*14780*/  SHFL.IDX P6, R14, R13, R12, R11 ;  /* 0x0000000c0d0e7389 */ /* 0x0004e400000c000b */
[----:B0123-5:R-:W-:Y:S01]  /*14790*/  ENDCOLLECTIVE ;  /* 0x000000000000791b */ /* 0x02ffe20003800000 */
.L_x_1325:
[----:B------:R-:W-:Y:S05]  /*147a0*/  BRA `(.L_x_1326) ;  /* 0xffffffc400087947 */ /* 0x000fea000383ffff */
.L_x_1258:
[----:B0-----:R0:W1:Y:S02]  /*147b0*/  SYNCS.PHASECHK.TRANS64.TRYWAIT P0, [R0+URZ+0x28480], R21 ;  /* 0x02848015000075a7 */ /* 0x001064000800017f */
[----:B-1----:R-:W-:Y:S05]  /*147c0*/  @!P0 NANOSLEEP.SYNCS 0x989680 ;  /* 0x009896800000895d */ /* 0x002fea0003900000 */
[----:B------:R-:W1:Y:S02]  /*147d0*/  @!P0 SYNCS.PHASECHK.TRANS64 P0, [R0+URZ+0x28480], R21 ;  /* 0x02848015000085a7 */ /* 0x000e64000800007f */
[----:B-1----:R-:W-:Y:S05]  /*147e0*/  @!P0 BRA `(.L_x_1258) ;  /* 0xfffffffc00f08947 */ /* 0x002fea000383ffff */
[----:B------:R-:W-:Y:S05]  /*147f0*/  BRA `(.L_x_1327) ;  /* 0xffffffc400c07947 */ /* 0x000fea000383ffff */
.L_x_1259:
        /* <DEDUP_REMOVED lines=8> */
.L_x_1329:
[----:B------:R-:W-:Y:S05]  /*14880*/  BSYNC B0 ;  /* 0x0000000000007941 */ /* 0x000fea0003800000 */
.L_x_1328:
[----:B------:R-:W-:Y:S01]  /*14890*/  IMAD.MOV.U32 R13, RZ, RZ, R7 ;  /* 0x000000ffff0d7224 */ /* 0x000fe200078e0007 */
[----:B------:R-:W-:Y:S01]  /*148a0*/  LOP3.LUT P1, RZ, R17, 0x100, RZ, 0xc0, !PT ;  /* 0x0000010011ff7812 */ /* 0x000fe2000782c0ff */
[----:B------:R-:W-:Y:S01]  /*148b0*/  IMAD.MOV.U32 R12, RZ, RZ, RZ ;  /* 0x000000ffff0c7224 */ /* 0x000fe200078e00ff */
[C---:B------:R-:W-:Y:S01]  /*148c0*/  ISETP.GE.AND P3, PT, R8.reuse, 0x11, PT ;  /* 0x000000110800780c */ /* 0x040fe20003f66270 */
[----:B------:R-:W-:Y:S01]  /*148d0*/  IMAD.MOV.U32 R11, RZ, RZ, 0x181f ;  /* 0x0000181fff0b7424 */ /* 0x000fe200078e00ff */
[----:B------:R-:W-:Y:S01]  /*148e0*/  ISETP.GE.AND P5, PT, R8, 0x31, PT ;  /* 0x000000310800780c */ /* 0x000fe20003fa6270 */
[----:B------:R-:W-:Y:S02]  /*148f0*/  IMAD.MOV.U32 R15, RZ, RZ, -0x1 ;  /* 0xffffffffff0f7424 */ /* 0x000fe400078e00ff */
[----:B------:R-:W-:Y:S02]  /*14900*/  IMAD.MOV.U32 R3, RZ, RZ, R14 ;  /* 0x000000ffff037224 */ /* 0x000fe400078e000e */
[----:B------:R-:W-:-:S08]  /*14910*/  IMAD.IADD R4, R16, 0x1, R4 ;  /* 0x0000000110047824 */ /* 0x000fd000078e0204 */
[----:B------:R-:W-:Y:S05]  /*14920*/  WARPSYNC.COLLECTIVE R15, `(.L_x_1330) ;  /* 0x000000000f087348 */ /* 0x000fea0003c00000 */
[----:B------:R0:W1:Y:S02]  /*14930*/  SHFL.IDX P6, R14, R13, R12, R11 ;  /* 0x0000000c0d0e7389 */ /* 0x00006400000c000b */
[----:B01----:R-:W-:Y:S01]  /*14940*/  ENDCOLLECTIVE ;  /* 0x000000000000791b */ /* 0x003fe20003800000 */
.L_x_1330:
[----:B------:R-:W-:Y:S02]  /*14950*/  IMAD.MOV.U32 R13, RZ, RZ, R9 ;  /* 0x000000ffff0d7224 */ /* 0x000fe400078e0009 */
[----:B------:R-:W-:Y:S01]  /*14960*/  IMAD.MOV.U32 R12, RZ, RZ, 0x1 ;  /* 0x00000001ff0c7424 */ /* 0x000fe200078e00ff */
[----:B------:R-:W-:-:S13]  /*14970*/  IADD3 R2, P0, R28, R14, RZ ;  /* 0x0000000e1c027210 */ /* 0x000fda0007f1e0ff */
[----:B------:R-:W-:Y:S05]  /*14980*/  WARPSYNC.COLLECTIVE R15, `(.L_x_1331) ;  /* 0x000000000f087348 */ /* 0x000fea0003c00000 */
[----:B------:R0:W1:Y:S02]  /*14990*/  SHFL.IDX P6, R14, R13, R12, R11 ;  /* 0x0000000c0d0e7389 */ /* 0x00006400000c000b */
[----:B01----:R-:W-:Y:S01]  /*149a0*/  ENDCOLLECTIVE ;  /* 0x000000000000791b */ /* 0x003fe20003800000 */
.L_x_1331:
        /* <DEDUP_REMOVED lines=13> */
.L_x_1332:
[----:B------:R-:W-:Y:S02]  /*14a80*/  IMAD.MOV.U32 R13, RZ, RZ, R9 ;  /* 0x000000ffff0d7224 */ /* 0x000fe400078e0009 */
[----:B------:R-:W-:Y:S01]  /*14a90*/  IMAD.MOV.U32 R12, RZ, RZ, 0x2 ;  /* 0x00000002ff0c7424 */ /* 0x000fe200078e00ff */
[----:B------:R-:W-:-:S13]  /*14aa0*/  IADD3 R2, P0, R28, R14, RZ ;  /* 0x0000000e1c027210 */ /* 0x000fda0007f1e0ff */
[----:B------:R-:W-:Y:S05]  /*14ab0*/  WARPSYNC.COLLECTIVE R15, `(.L_x_1333) ;  /* 0x000000000f087348 */ /* 0x000fea0003c00000 */
[----:B------:R0:W1:Y:S02]  /*14ac0*/  SHFL.IDX P6, R14, R13, R12, R11 ;  /* 0x0000000c0d0e7389 */ /* 0x00006400000c000b */
[----:B01----:R-:W-:Y:S01]  /*14ad0*/  ENDCOLLECTIVE ;  /* 0x000000000000791b */ /* 0x003fe20003800000 */
.L_x_1333:
        /* <DEDUP_REMOVED lines=13> */
.L_x_1334:
[----:B------:R-:W-:Y:S02]  /*14bb0*/  IMAD.MOV.U32 R13, RZ, RZ, R9 ;  /* 0x000000ffff0d7224 */ /* 0x000fe400078e0009 */
[----:B------:R-:W-:Y:S01]  /*14bc0*/  IMAD.MOV.U32 R12, RZ, RZ, 0x3 ;  /* 0x00000003ff0c7424 */ /* 0x000fe200078e00ff */
[----:B------:R-:W-:-:S13]  /*14bd0*/  IADD3 R2, P0, R28, R14, RZ ;  /* 0x0000000e1c027210 */ /* 0x000fda0007f1e0ff */
[----:B------:R-:W-:Y:S05]  /*14be0*/  WARPSYNC.COLLECTIVE R15, `(.L_x_1335) ;  /* 0x000000000f087348 */ /* 0x000fea0003c00000 */
[----:B------:R0:W1:Y:S02]  /*14bf0*/  SHFL.IDX P6, R14, R13, R12, R11 ;  /* 0x0000000c0d0e7389 */ /* 0x00006400000c000b */
[----:B01----:R-:W-:Y:S01]  /*14c00*/  ENDCOLLECTIVE ;  /* 0x000000000000791b */ /* 0x003fe20003800000 */
.L_x_1335:
[----:B------:R-:W-:Y:S01]  /*14c10*/  IMAD.X R3, RZ, RZ, R3, P0 ;  /* 0x000000ffff037224 */ /* 0x000fe200000e0603 */
[C---:B------:R-:W-:Y:S02]  /*14c20*/  ISETP.LT.OR P0, PT, R8.reuse, 0x21, P1 ;  /* 0x000000210800780c */ /* 0x040fe40000f01670 */
[----:B------:R-:W-:Y:S01]  /*14c30*/  ISETP.GE.AND P1, PT, R8, 0x21, PT ;  /* 0x000000210800780c */ /* 0x000fe20003f26270 */
[----:B------:R-:W-:-:S10]  /*14c40*/  IMAD.MOV.U32 R13, RZ, RZ, R7 ;  /* 0x000000ffff0d7224 */ /* 0x000fd400078e0007 */
        /* <DEDUP_REMOVED lines=9> */
.L_x_1336:
[----:B------:R-:W-:Y:S01]  /*14ce0*/  @!PT LDS RZ, [RZ] ;  /* 0x00000000fffff984 */ /* 0x000fe20000000800 */
[----:B------:R-:W-:Y:S01]  /*14cf0*/  @!PT LDS RZ, [RZ] ;  /* 0x00000000fffff984 */ /* 0x000fe20000000800 */
[----:B------:R-:W-:Y:S01]  /*14d00*/  @!PT LDS RZ, [RZ] ;  /* 0x00000000fffff984 */ /* 0x000fe20000000800 */
[----:B------:R0:W-:Y:S01]  /*14d10*/  LDGSTS.E.BYPASS.LTC128B.128 [R4+0x13000], desc[UR50][R2.64+0x80], !P0 ;  /* 0x1300008002047fae */ /* 0x0001e2000c101d72 */
[----:B------:R-:W-:Y:S05]  /*14d20*/  BRA `(.L_x_1337) ;  /* 0xffffffc400607947 */ /* 0x000fea000383ffff */
.L_x_1264:
[----:B-1----:R1:W2:Y:S02]  /*14d30*/  SYNCS.PHASECHK.TRANS64.TRYWAIT P0, [R0+URZ+0x28440], R21 ;  /* 0x02844015000075a7 */ /* 0x0022a4000800017f */
[----:B--2---:R-:W-:Y:S05]  /*14d40*/  @!P0 NANOSLEEP.SYNCS 0x989680 ;  /* 0x009896800000895d */ /* 0x004fea0003900000 */
[----:B------:R-:W2:Y:S02]  /*14d50*/  @!P0 SYNCS.PHASECHK.TRANS64 P0, [R0+URZ+0x28440], R21 ;  /* 0x02844015000085a7 */ /* 0x000ea4000800007f */
[----:B--2---:R-:W-:Y:S05]  /*14d60*/  @!P0 BRA `(.L_x_1264) ;  /* 0xfffffffc00f08947 */ /* 0x004fea000383ffff */
[----:B------:R-:W-:Y:S05]  /*14d70*/  BRA `(.L_x_1338) ;  /* 0xffffffc400c07947 */ /* 0x000fea000383ffff */
.L_x_1265:
[----:B------:R-:W-:Y:S01]  /*14d80*/  BSSY B0, `(.L_x_1339) ;  /* 0x0000008000007945 */ /* 0x000fe20003800000 */
[----:B------:R-:W-:Y:S02]  /*14d90*/  IMAD.MOV.U32 R13, RZ, RZ, R6 ;  /* 0x000000ffff0d7224 */ /* 0x000fe400078e0006 */
[----:B------:R-:W-:Y:S02]  /*14da0*/  IMAD.MOV.U32 R12, RZ, RZ, RZ ;  /* 0x000000ffff0c7224 */ /* 0x000fe400078e00ff */
[----:B------:R-:W-:Y:S02]  /*14db0*/  IMAD.MOV.U32 R11, RZ, RZ, 0x181f ;  /* 0x0000181fff0b7424 */ /* 0x000fe400078e00ff */
[----:B------:R-:W-:-:S07]  /*14dc0*/  IMAD.MOV.U32 R15, RZ, RZ, -0x1 ;  /* 0xffffffffff0f7424 */ /* 0x000fce00078e00ff */
[----:B01----:R-:W-:Y:S05]  /*14dd0*/  WARPSYNC.COLLECTIVE R15, `(.L_x_1340) ;  /* 0x000000000f087348 */ /* 0x003fea0003c00000 */
[----:B------:R2:W3:Y:S02]  /*14de0*/  SHFL.IDX P6, R14, R13, R12, R11 ;  /* 0x0000000c0d0e7389 */ /* 0x0004e400000c000b */
[----:B0123--:R-:W-:Y:S01]  /*14df0*/  ENDCOLLECTIVE ;  /* 0x000000000000791b */ /* 0x00ffe20003800000 */
.L_x_1340:
[----:B------:R-:W-:Y:S05]  /*14e00*/  BSYNC B0 ;  /* 0x0000000000007941 */ /* 0x000fea0003800000 */
.L_x_1339:
        /* <DEDUP_REMOVED lines=8> */
.L_x_1341:
[----:B------:R-:W-:Y:S02]  /*14e90*/  IMAD.MOV.U32 R13, RZ, RZ, R6 ;  /* 0x000000ffff0d7224 */ /* 0x000fe400078e0006 */
[----:B------:R-:W-:Y:S01]  /*14ea0*/  IMAD.MOV.U32 R12, RZ, RZ, 0x1 ;  /* 0x00000001ff0c7424 */ /* 0x000fe200078e00ff */
[----:B------:R-:W-:Y:S02]  /*14eb0*/  LOP3.LUT P6, RZ, R17, 0x2, RZ, 0xc0, !PT ;  /* 0x0000000211ff7812 */ /* 0x000fe400078cc0ff */
[----:B------:R-:W-:-:S05]  /*14ec0*/  @P4 IADD3 R14, P0, R28, R14, RZ ;  /* 0x0000000e1c0e4210 */ /* 0x000fca0007f1e0ff */
[----:B------:R-:W-:Y:S02]  /*14ed0*/  @P4 IMAD.X R3, RZ, RZ, R2, P0 ;  /* 0x000000ffff034224 */ /* 0x000fe400000e0602 */
[----:B------:R-:W-:-:S05]  /*14ee0*/  @P4 IMAD.MOV.U32 R2, RZ, RZ, R14 ;  /* 0x000000ffff024224 */ /* 0x000fca00078e000e */
[----:B------:R-:W-:Y:S01]  /*14ef0*/  @!PT LDS RZ, [RZ] ;  /* 0x00000000fffff984 */ /* 0x000fe20000000800 */
[----:B------:R-:W-:Y:S01]  /*14f00*/  @!PT LDS RZ, [RZ] ;  /* 0x00000000fffff984 */ /* 0x000fe20000000800 */
[----:B------:R-:W-:Y:S01]  /*14f10*/  @!PT LDS RZ, [RZ] ;  /* 0x00000000fffff984 */ /* 0x000fe20000000800 */
[----:B------:R0:W-:Y:S02]  /*14f20*/  @P4 LDGSTS.E.BYPASS.LTC128B.128 [R4+0x20000], desc[UR50][R2.64], !P6 ;  /* 0x2000000002044fae */ /* 0x0001e4000f101d72 */
[----:B0-----:R-:W-:Y:S05]  /*14f30*/  WARPSYNC.COLLECTIVE R15, `(.L_x_1342) ;  /* 0x000000000f087348 */ /* 0x001fea0003c00000 */
[----:B------:R1:W2:Y:S02]  /*14f40*/  SHFL.IDX P6, R14, R13, R12, R11 ;  /* 0x0000000c0d0e7389 */ /* 0x0002a400000c000b */
[----:B012---:R-:W-:Y:S01]  /*14f50*/  ENDCOLLECTIVE ;  /* 0x000000000000791b */ /* 0x007fe20003800000 */
.L_x_1342:
[----:B------:R-:W-:Y:S01]  /*14f60*/  @!PT LDS RZ, [RZ] ;  /* 0x00000000fffff984 */ /* 0x000fe20000000800 */
[----:B------:R-:W-:Y:S01]  /*14f70*/  @!PT LDS RZ, [RZ] ;  /* 0x00000000fffff984 */ /* 0x000fe20000000800 */
[----:B------:R-:W-:Y:S01]  /*14f80*/  @!PT LDS RZ, [RZ] ;  /* 0x00000000fffff984 */ /* 0x000fe20000000800 */
[----:B------:R0:W-:Y:S01]  /*14f90*/  @P4 LDGSTS.E.BYPASS.LTC128B.128 [R4+0x22000], desc[UR50][R2.64+0x80], !P2 ;  /* 0x2200008002044fae */ /* 0x0001e2000d101d72 */
[----:B------:R-:W-:Y:S01]  /*14fa0*/  LOP3.LUT P4, RZ, R17, 0x2, RZ, 0xc0, !PT ;  /* 0x0000000211ff7812 */ /* 0x000fe2000788c0ff */
[----:B------:R-:W-:Y:S02]  /*14fb0*/  IMAD.MOV.U32 R13, RZ, RZ, R5 ;  /* 0x000000ffff0d7224 */ /* 0x000fe400078e0005 */
[----:B------:R-:W-:-:S10]  /*14fc0*/  IMAD.MOV.U32 R7, RZ, RZ, R14 ;  /* 0x000000ffff077224 */ /* 0x000fd400078e000e */
[----:B0-----:R-:W-:Y:S05]  /*14fd0*/  WARPSYNC.COLLECTIVE R15, `(.L_x_1343) ;  /* 0x000000000f087348 */ /* 0x001fea0003c00000 */
[----:B------:R1:W2:Y:S02]  /*14fe0*/  SHFL.IDX P6, R14, R13, R12, R11 ;  /* 0x0000000c0d0e7389 */ /* 0x0002a400000c000b */
[----:B012---:R-:W-:Y:S01]  /*14ff0*/  ENDCOLLECTIVE ;  /* 0x000000000000791b */ /* 0x007fe20003800000 */
.L_x_1343:
[----:B------:R-:W-:Y:S02]  /*15000*/  IMAD.MOV.U32 R13, RZ, RZ, R6 ;  /* 0x000000ffff0d7224 */ /* 0x000fe400078e0006 */
[----:B------:R-:W-:Y:S01]  /*15010*/  IMAD.MOV.U32 R12, RZ, RZ, 0x2 ;  /* 0x00000002ff0c7424 */ /* 0x000fe200078e00ff */
[----:B------:R-:W-:-:S05]  /*15020*/  @P3 IADD3 R14, P0, R28, R14, RZ ;  /* 0x0000000e1c0e3210 */ /* 0x000fca0007f1e0ff */
[----:B------:R-:W-:-:S08]  /*15030*/  @P3 IMAD.MOV.U32 R2, RZ, RZ, R14 ;  /* 0x000000ffff023224 */ /* 0x000fd000078e000e */
[----:B------:R-:W-:Y:S05]  /*15040*/  WARPSYNC.COLLECTIVE R15, `(.L_x_1344) ;  /* 0x000000000f087348 */ /* 0x000fea0003c00000 */
[----:B------:R0:W1:Y:S02]  /*15050*/  SHFL.IDX P6, R14, R13, R12, R11 ;  /* 0x0000000c0d0e7389 */ /* 0x00006400000c000b */
[----:B01----:R-:W-:Y:S01]  /*15060*/  ENDCOLLECTIVE ;  /* 0x000000000000791b */ /* 0x003fe20003800000 */
.L_x_1344:
[----:B------:R-:W-:-:S04]  /*15070*/  @P3 IMAD.X R7, RZ, RZ, R7, P0 ;  /* 0x000000ffff073224 */ /* 0x000fc800000e0607 */
[----:B------:R-:W-:-:S05]  /*15080*/  @P3 IMAD.MOV.U32 R3, RZ, RZ, R7 ;  /* 0x000000ffff033224 */ /* 0x000fca00078e0007 */
[----:B------:R-:W-:Y:S01]  /*15090*/  @!PT LDS RZ, [RZ] ;  /* 0x00000000fffff984 */ /* 0x000fe20000000800 */
[----:B------:R-:W-:Y:S01]  /*150a0*/  @!PT LDS RZ, [RZ] ;  /* 0x00000000fffff984 */ /* 0x000fe20000000800 */
[----:B------:R-:W-:Y:S01]  /*150b0*/  @!PT LDS RZ, [RZ] ;  /* 0x00000000fffff984 */ /* 0x000fe20000000800 */
[----:B------:R0:W-:Y:S01]  /*150c0*/  @P3 LDGSTS.E.BYPASS.LTC128B.128 [R4+0x20800], desc[UR50][R2.64], !P4 ;  /* 0x2080000002043fae */ /* 0x0001e2000e101d72 */
[----:B------:R-:W-:-:S03]  /*150d0*/  IMAD.MOV.U32 R13, RZ, RZ, R5 ;  /* 0x000000ffff0d7224 */ /* 0x000fc600078e0005 */
[----:B------:R0:W-:Y:S01]  /*150e0*/  @P3 LDGSTS.E.BYPASS.LTC128B.128 [R4+0x22800], desc[UR50][R2.64+0x80], !P2 ;  /* 0x2280008002043fae */ /* 0x0001e2000d101d72 */
[----:B------:R-:W-:-:S07]  /*150f0*/  IMAD.MOV.U32 R7, RZ, RZ, R14 ;  /* 0x000000ffff077224 */ /* 0x000fce00078e000e */
[----:B0-----:R-:W-:Y:S05]  /*15100*/  WARPSYNC.COLLECTIVE R15, `(.L_x_1345) ;  /* 0x000000000f087348 */ /* 0x001fea0003c00000 */
[----:B------:R1:W2:Y:S02]  /*15110*/  SHFL.IDX P6, R14, R13, R12, R11 ;  /* 0x0000000c0d0e7389 */ /* 0x0002a400000c000b */
[----:B012---:R-:W-:Y:S01]  /*15120*/  ENDCOLLECTIVE ;  /* 0x000000000000791b */ /* 0x007fe20003800000 */
.L_x_1345:
[----:B------:R-:W-:Y:S02]  /*15130*/  IMAD.MOV.U32 R13, RZ, RZ, R6 ;  /* 0x000000ffff0d7224 */ /* 0x000fe400078e0006 */
[----:B------:R-:W-:Y:S01]  /*15140*/  IMAD.MOV.U32 R12, RZ, RZ, 0x3 ;  /* 0x00000003ff0c7424 */ /* 0x000fe200078e00ff */
[----:B------:R-:W-:-:S05]  /*15150*/  @P1 IADD3 R14, P0, R28, R14, RZ ;  /* 0x0000000e1c0e1210 */ /* 0x000fca0007f1e0ff */
[----:B------:R-:W-:-:S08]  /*15160*/  @P1 IMAD.MOV.U32 R2, RZ, RZ, R14 ;  /* 0x000000ffff021224 */ /* 0x000fd000078e000e */
[----:B------:R-:W-:Y:S05]  /*15170*/  WARPSYNC.COLLECTIVE R15, `(.L_x_1346) ;  /* 0x000000000f087348 */ /* 0x000fea0003c00000 */
[----:B------:R0:W1:Y:S02]  /*15180*/  SHFL.IDX P6, R14, R13, R12, R11 ;  /* 0x0000000c0d0e7389 */ /* 0x00006400000c000b */
[----:B01----:R-:W-:Y:S01]  /*15190*/  ENDCOLLECTIVE ;  /* 0x000000000000791b */ /* 0x003fe20003800000 */
.L_x_1346:
        /* <DEDUP_REMOVED lines=12> */
.L_x_1347:
[----:B------:R-:W-:Y:S05]  /*15260*/  BRA `(.L_x_1348) ;  /* 0xffffffc400407947 */ /* 0x000fea000383ffff */
.L_x_1270:
[----:B------:R-:W-:Y:S02]  /*15270*/  IMAD.MOV.U32 R13, RZ, RZ, R5 ;  /* 0x000000ffff0d7224 */ /* 0x000fe400078e0005 */
[----:B------:R-:W-:Y:S02]  /*15280*/  IMAD.MOV.U32 R12, RZ, RZ, RZ ;  /* 0x000000ffff0c7224 */ /* 0x000fe400078e00ff */
[----:B------:R-:W-:Y:S02]  /*15290*/  IMAD.MOV.U32 R11, RZ, RZ, 0x181f ;  /* 0x0000181fff0b7424 */ /* 0x000fe400078e00ff */
[----:B------:R-:W-:Y:S02]  /*152a0*/  IMAD.MOV.U32 R15, RZ, RZ, -0x1 ;  /* 0xffffffffff0f7424 */ /* 0x000fe400078e00ff */
[----:B------:R-:W-:-:S07]  /*152b0*/  VIADD R4, R10, UR43 ;  /* 0x0000002b0a047c36 */ /* 0x000fce0008000000 */
[----:B-----5:R-:W-:Y:S05]  /*152c0*/  WARPSYNC.COLLECTIVE R15, `(.L_x_1349) ;  /* 0x000000000f087348 */ /* 0x020fea0003c00000 */
[----:B------:R0:W1:Y:S02]  /*152d0*/  SHFL.IDX P6, R14, R13, R12, R11 ;  /* 0x0000000c0d0e7389 */ /* 0x00006400000c000b */
[----:B01---5:R-:W-:Y:S01]  /*152e0*/  ENDCOLLECTIVE ;  /* 0x000000000000791b */ /* 0x023fe20003800000 */
.L_x_1349:
[C---:B------:R-:W-:Y:S01]  /*152f0*/  VIADD R6, R4.reuse, 0x10 ;  /* 0x0000001004067836 */ /* 0x040fe20000000000 */
[----:B------:R-:W-:Y:S01]  /*15300*/  ISETP.GE.AND P1, PT, R4, UR41, PT ;  /* 0x0000002904007c0c */ /* 0x000fe2000bf26270 */
[----:B------:R-:W-:Y:S02]  /*15310*/  IMAD.MOV.U32 R13, RZ, RZ, R0 ;  /* 0x000000ffff0d7224 */ /* 0x000fe400078e0000 */
[----:B------:R-:W-:-:S10]  /*15320*/  IMAD.MOV.U32 R2, RZ, RZ, R14 ;  /* 0x000000ffff027224 */ /* 0x000fd400078e000e */
[----:B------:R-:W-:Y:S05]  /*15330*/  WARPSYNC.COLLECTIVE R15, `(.L_x_1350) ;  /* 0x000000000f087348 */ /* 0x000fea0003c00000 */
[----:B------:R0:W1:Y:S02]  /*15340*/  SHFL.IDX P6, R14, R13, R12, R11 ;  /* 0x0000000c0d0e7389 */ /* 0x00006400000c000b */
[----:B01----:R-:W-:Y:S01]  /*15350*/  ENDCOLLECTIVE ;  /* 0x000000000000791b */ /* 0x003fe20003800000 */
.L_x_1350:
        /* <DEDUP_REMOVED lines=8> */
.L_x_1351:
        /* <DEDUP_REMOVED lines=11> */
.L_x_1352:
[----:B------:R-:W-:Y:S02]  /*15490*/  IMAD.MOV.U32 R13, RZ, RZ, R5 ;  /* 0x000000ffff0d7224 */ /* 0x000fe400078e0005 */
[----:B------:R-:W-:Y:S01]  /*154a0*/  IMAD.MOV.U32 R12, RZ, RZ, 0x2 ;  /* 0x00000002ff0c7424 */ /* 0x000fe200078e00ff */
[----:B------:R-:W-:-:S05]  /*154b0*/  @!P1 IADD3 R14, P0, R28, R14, RZ ;  /* 0x0000000e1c0e9210 */ /* 0x000fca0007f1e0ff */
[----:B------:R-:W-:-:S08]  /*154c0*/  @!P1 IMAD.MOV.U32 R2, RZ, RZ, R14 ;  /* 0x000000ffff029224 */ /* 0x000fd000078e000e */
[----:B------:R-:W-:Y:S05]  /*154d0*/  WARPSYNC.COLLECTIVE R15, `(.L_x_1353) ;  /* 0x000000000f087348 */ /* 0x000fea0003c00000 */
[----:B------:R0:W1:Y:S02]  /*154e0*/  SHFL.IDX P6, R14, R13, R12, R11 ;  /* 0x0000000c0d0e7389 */ /* 0x00006400000c000b */
[----:B01----:R-:W-:Y:S01]  /*154f0*/  ENDCOLLECTIVE ;  /* 0x000000000000791b */ /* 0x003fe20003800000 */
.L_x_1353:
        /* <DEDUP_REMOVED lines=14> */
.L_x_1354:
[----:B------:R-:W-:Y:S02]  /*155e0*/  IMAD.MOV.U32 R13, RZ, RZ, R5 ;  /* 0x000000ffff0d7224 */ /* 0x000fe400078e0005 */
[----:B------:R-:W-:Y:S01]  /*155f0*/  IMAD.MOV.U32 R12, RZ, RZ, 0x3 ;  /* 0x00000003ff0c7424 */ /* 0x000fe200078e00ff */
[----:B------:R-:W-:-:S05]  /*15600*/  @!P1 IADD3 R14, P0, R28, R14, RZ ;  /* 0x0000000e1c0e9210 */ /* 0x000fca0007f1e0ff */
[----:B------:R-:W-:-:S08]  /*15610*/  @!P1 IMAD.MOV.U32 R2, RZ, RZ, R14 ;  /* 0x000000ffff029224 */ /* 0x000fd000078e000e */
[----:B------:R-:W-:Y:S05]  /*15620*/  WARPSYNC.COLLECTIVE R15, `(.L_x_1355) ;  /* 0x000000000f087348 */ /* 0x000fea0003c00000 */
[----:B------:R0:W1:Y:S02]  /*15630*/  SHFL.IDX P6, R14, R13, R12, R11 ;  /* 0x0000000c0d0e7389 */ /* 0x00006400000c000b */
[----:B01----:R-:W-:Y:S01]  /*15640*/  ENDCOLLECTIVE ;  /* 0x000000000000791b */ /* 0x003fe20003800000 */
.L_x_1355:
        /* <DEDUP_REMOVED lines=14> */
.L_x_1356:
[----:B------:R-:W-:Y:S02]  /*15730*/  IMAD.MOV.U32 R13, RZ, RZ, R5 ;  /* 0x000000ffff0d7224 */ /* 0x000fe400078e0005 */
[----:B------:R-:W-:Y:S01]  /*15740*/  IMAD.MOV.U32 R12, RZ, RZ, 0x4 ;  /* 0x00000004ff0c7424 */ /* 0x000fe200078e00ff */
[----:B------:R-:W-:-:S05]  /*15750*/  @!P1 IADD3 R14, P0, R28, R14, RZ ;  /* 0x0000000e1c0e9210 */ /* 0x000fca0007f1e0ff */
[----:B------:R-:W-:-:S08]  /*15760*/  @!P1 IMAD.MOV.U32 R2, RZ, RZ, R14 ;  /* 0x000000ffff029224 */ /* 0x000fd000078e000e */
[----:B------:R-:W-:Y:S05]  /*15770*/  WARPSYNC.COLLECTIVE R15, `(.L_x_1357) ;  /* 0x000000000f087348 */ /* 0x000fea0003c00000 */
[----:B------:R0:W1:Y:S02]  /*15780*/  SHFL.IDX P6, R14, R13, R12, R11 ;  /* 0x0000000c0d0e7389 */ /* 0x00006400000c000b */
[----:B01----:R-:W-:Y:S01]  /*15790*/  ENDCOLLECTIVE ;  /* 0x000000000000791b */ /* 0x003fe20003800000 */
.L_x_1357:
        /* <DEDUP_REMOVED lines=14> */
.L_x_1358:
[----:B------:R-:W-:Y:S02]  /*15880*/  IMAD.MOV.U32 R13, RZ, RZ, R5 ;  /* 0x000000ffff0d7224 */ /* 0x000fe400078e0005 */
[----:B------:R-:W-:Y:S01]  /*15890*/  IMAD.MOV.U32 R12, RZ, RZ, 0x5 ;  /* 0x00000005ff0c7424 */ /* 0x000fe200078e00ff */
[----:B------:R-:W-:-:S05]  /*158a0*/  @!P1 IADD3 R14, P0, R28, R14, RZ ;  /* 0x0000000e1c0e9210 */ /* 0x000fca0007f1e0ff */
[----:B------:R-:W-:-:S08]  /*158b0*/  @!P1 IMAD.MOV.U32 R2, RZ, RZ, R14 ;  /* 0x000000ffff029224 */ /* 0x000fd000078e000e */
[----:B------:R-:W-:Y:S05]  /*158c0*/  WARPSYNC.COLLECTIVE R15, `(.L_x_1359) ;  /* 0x000000000f087348 */ /* 0x000fea0003c00000 */
[----:B------:R0:W1:Y:S02]  /*158d0*/  SHFL.IDX P6, R14, R13, R12, R11 ;  /* 0x0000000c0d0e7389 */ /* 0x00006400000c000b */
[----:B01----:R-:W-:Y:S01]  /*158e0*/  ENDCOLLECTIVE ;  /* 0x000000000000791b */ /* 0x003fe20003800000 */
.L_x_1359:
        /* <DEDUP_REMOVED lines=14> */
.L_x_1360:
[----:B------:R-:W-:Y:S02]  /*159d0*/  IMAD.MOV.U32 R13, RZ, RZ, R5 ;  /* 0x000000ffff0d7224 */ /* 0x000fe400078e0005 */
[----:B------:R-:W-:Y:S01]  /*159e0*/  IMAD.MOV.U32 R12, RZ, RZ, 0x6 ;  /* 0x00000006ff0c7424 */ /* 0x000fe200078e00ff */
[----:B------:R-:W-:-:S05]  /*159f0*/  @!P1 IADD3 R14, P0, R28, R14, RZ ;  /* 0x0000000e1c0e9210 */ /* 0x000fca0007f1e0ff */
[----:B------:R-:W-:-:S08]  /*15a00*/  @!P1 IMAD.MOV.U32 R2, RZ, RZ, R14 ;  /* 0x000000ffff029224 */ /* 0x000fd000078e000e */
[----:B------:R-:W-:Y:S05]  /*15a10*/  WARPSYNC.COLLECTIVE R15, `(.L_x_1361) ;  /* 0x000000000f087348 */ /* 0x000fea0003c00000 */
[----:B------:R0:W1:Y:S02]  /*15a20*/  SHFL.IDX P6, R14, R13, R12, R11 ;  /* 0x0000000c0d0e7389 */ /* 0x00006400000c000b */
[----:B01----:R-:W-:Y:S01]  /*15a30*/  ENDCOLLECTIVE ;  /* 0x000000000000791b */ /* 0x003fe20003800000 */
.L_x_1361:
        /* <DEDUP_REMOVED lines=14> */
.L_x_1362:
[----:B------:R-:W-:Y:S02]  /*15b20*/  IMAD.MOV.U32 R13, RZ, RZ, R5 ;  /* 0x000000ffff0d7224 */ /* 0x000fe400078e0005 */
[----:B------:R-:W-:Y:S01]  /*15b30*/  IMAD.MOV.U32 R12, RZ, RZ, 0x7 ;  /* 0x00000007ff0c7424 */ /* 0x000fe200078e00ff */
[----:B------:R-:W-:-:S05]  /*15b40*/  @!P1 IADD3 R14, P0, R28, R14, RZ ;  /* 0x0000000e1c0e9210 */ /* 0x000fca0007f1e0ff */
[----:B------:R-:W-:-:S08]  /*15b50*/  @!P1 IMAD.MOV.U32 R2, RZ, RZ, R14 ;  /* 0x000000ffff029224 */ /* 0x000fd000078e000e */
[----:B------:R-:W-:Y:S05]  /*15b60*/  WARPSYNC.COLLECTIVE R15, `(.L_x_1363) ;  /* 0x000000000f087348 */ /* 0x000fea0003c00000 */
[----:B------:R0:W1:Y:S02]  /*15b70*/  SHFL.IDX P6, R14, R13, R12, R11 ;  /* 0x0000000c0d0e7389 */ /* 0x00006400000c000b */
[----:B01----:R-:W-:Y:S01]  /*15b80*/  ENDCOLLECTIVE ;  /* 0x000000000000791b */ /* 0x003fe20003800000 */
.L_x_1363:
        /* <DEDUP_REMOVED lines=12> */
.L_x_1364:
[----:B------:R-:W-:Y:S05]  /*15c50*/  BRA `(.L_x_1365) ;  /* 0xffffffc4006c7947 */ /* 0x000fea000383ffff */
.L_x_1273:
[----:B0-----:R0:W1:Y:S02]  /*15c60*/  SYNCS.PHASECHK.TRANS64.TRYWAIT P0, [R16+URZ+0x28420], R3 ;  /* 0x02842003100075a7 */ /* 0x001064000800017f */
[----:B-1----:R-:W-:Y:S05]  /*15c70*/  @!P0 NANOSLEEP.SYNCS 0x989680 ;  /* 0x009896800000895d */ /* 0x002fea0003900000 */
[----:B------:R-:W1:Y:S02]  /*15c80*/  @!P0 SYNCS.PHASECHK.TRANS64 P0, [R16+URZ+0x28420], R3 ;  /* 0x02842003100085a7 */ /* 0x000e64000800007f */
[----:B-1----:R-:W-:Y:S05]  /*15c90*/  @!P0 BRA `(.L_x_1273) ;  /* 0xfffffffc00f08947 */ /* 0x002fea000383ffff */
[----:B------:R-:W-:Y:S05]  /*15ca0*/  BRA `(.L_x_1366) ;  /* 0xffffffc400cc7947 */ /* 0x000fea000383ffff */
.L_x_1277:
[----:B-1----:R1:W2:Y:S02]  /*15cb0*/  SYNCS.PHASECHK.TRANS64.TRYWAIT P0, [R0+URZ+0x28480], R20 ;  /* 0x02848014000075a7 */ /* 0x0022a4000800017f */
[----:B--2---:R-:W-:Y:S05]  /*15cc0*/  @!P0 NANOSLEEP.SYNCS 0x989680 ;  /* 0x009896800000895d */ /* 0x004fea0003900000 */
[----:B------:R-:W2:Y:S02]  /*15cd0*/  @!P0 SYNCS.PHASECHK.TRANS64 P0, [R0+URZ+0x28480], R20 ;  /* 0x02848014000085a7 */ /* 0x000ea4000800007f */
[----:B--2---:R-:W-:Y:S05]  /*15ce0*/  @!P0 BRA `(.L_x_1277) ;  /* 0xfffffffc00f08947 */ /* 0x004fea000383ffff */
[----:B------:R-:W-:Y:S05]  /*15cf0*/  BRA `(.L_x_1367) ;  /* 0xffffffc8009c7947 */ /* 0x000fea000383ffff */
.L_x_1278:
[----:B------:R-:W-:Y:S01]  /*15d00*/  BSSY B0, `(.L_x_1368) ;  /* 0x0000008000007945 */ /* 0x000fe20003800000 */
[----:B------:R-:W-:Y:S02]  /*15d10*/  IMAD.MOV.U32 R13, RZ, RZ, R22 ;  /* 0x000000ffff0d7224 */ /* 0x000fe400078e0016 */
[----:B------:R-:W-:Y:S02]  /*15d20*/  IMAD.MOV.U32 R12, RZ, RZ, RZ ;  /* 0x000000ffff0c7224 */ /* 0x000fe400078e00ff */
[----:B------:R-:W-:Y:S02]  /*15d30*/  IMAD.MOV.U32 R11, RZ, RZ, 0x181f ;  /* 0x0000181fff0b7424 */ /* 0x000fe400078e00ff */
[----:B------:R-:W-:-:S07]  /*15d40*/  IMAD.MOV.U32 R15, RZ, RZ, -0x1 ;  /* 0xffffffffff0f7424 */ /* 0x000fce00078e00ff */
[----:B-1----:R-:W-:Y:S05]  /*15d50*/  WARPSYNC.COLLECTIVE R15, `(.L_x_1369) ;  /* 0x000000000f087348 */ /* 0x002fea0003c00000 */
[----:B------:R0:W2:Y:S02]  /*15d60*/  SHFL.IDX P6, R14, R13, R12, R11 ;  /* 0x0000000c0d0e7389 */ /* 0x0000a400000c000b */
[----:B012---:R-:W-:Y:S01]  /*15d70*/  ENDCOLLECTIVE ;  /* 0x000000000000791b */ /* 0x007fe20003800000 */
.L_x_1369:
[----:B------:R-:W-:Y:S05]  /*15d80*/  BSYNC B0 ;  /* 0x0000000000007941 */ /* 0x000fea0003800000 */
.L_x_1368:
        /* <DEDUP_REMOVED lines=9> */
.L_x_1370:
[----:B------:R-:W-:Y:S02]  /*15e20*/  IMAD.MOV.U32 R13, RZ, RZ, R22 ;  /* 0x000000ffff0d7224 */ /* 0x000fe400078e0016 */
[----:B------:R-:W-:Y:S02]  /*15e30*/  IMAD.MOV.U32 R12, RZ, RZ, 0x1 ;  /* 0x00000001ff0c7424 */ /* 0x000fe400078e00ff */
[----:B------:R-:W-:-:S07]  /*15e40*/  IMAD.MOV.U32 R2, RZ, RZ, R14 ;  /* 0x000000ffff027224 */ /* 0x000fce00078e000e */
[----:B------:R-:W-:Y:S05]  /*15e50*/  WARPSYNC.COLLECTIVE R15, `(.L_x_1371) ;  /* 0x000000000f087348 */ /* 0x000fea0003c00000 */
[----:B------:R0:W1:Y:S02]  /*15e60*/  SHFL.IDX P6, R14, R13, R12, R11 ;  /* 0x0000000c0d0e7389 */ /* 0x00006400000c000b */
[----:B01----:R-:W-:Y:S01]  /*15e70*/  ENDCOLLECTIVE ;  /* 0x000000000000791b */ /* 0x003fe20003800000 */
.L_x_1371:
        /* <DEDUP_REMOVED lines=12> */
.L_x_1372:
[----:B------:R-:W-:Y:S02]  /*15f40*/  IMAD.MOV.U32 R13, RZ, RZ, R22 ;  /* 0x000000ffff0d7224 */ /* 0x000fe400078e0016 */
[----:B------:R-:W-:Y:S02]  /*15f50*/  IMAD.MOV.U32 R12, RZ, RZ, 0x2 ;  /* 0x00000002ff0c7424 */ /* 0x000fe400078e00ff */
[----:B------:R-:W-:-:S07]  /*15f60*/  IMAD.MOV.U32 R2, RZ, RZ, R14 ;  /* 0x000000ffff027224 */ /* 0x000fce00078e000e */
[----:B------:R-:W-:Y:S05]  /*15f70*/  WARPSYNC.COLLECTIVE R15, `(.L_x_1373) ;  /* 0x000000000f087348 */ /* 0x000fea0003c00000 */
[----:B------:R0:W1:Y:S02]  /*15f80*/  SHFL.IDX P6, R14, R13, R12, R11 ;  /* 0x0000000c0d0e7389 */ /* 0x00006400000c000b */
[----:B01----:R-:W-:Y:S01]  /*15f90*/  ENDCOLLECTIVE ;  /* 0x000000000000791b */ /* 0x003fe20003800000 */
.L_x_1373:
        /* <DEDUP_REMOVED lines=12> */
.L_x_1374:
[----:B------:R-:W-:Y:S02]  /*16060*/  IMAD.MOV.U32 R13, RZ, RZ, R22 ;  /* 0x000000ffff0d7224 */ /* 0x000fe400078e0016 */
[----:B------:R-:W-:Y:S02]  /*16070*/  IMAD.MOV.U32 R12, RZ, RZ, 0x3 ;  /* 0x00000003ff0c7424 */ /* 0x000fe400078e00ff */
[----:B------:R-:W-:-:S07]  /*16080*/  IMAD.MOV.U32 R2, RZ, RZ, R14 ;  /* 0x000000ffff027224 */ /* 0x000fce00078e000e */
[----:B------:R-:W-:Y:S05]  /*16090*/  WARPSYNC.COLLECTIVE R15, `(.L_x_1375) ;  /* 0x000000000f087348 */ /* 0x000fea0003c00000 */
[----:B------:R0:W1:Y:S02]  /*160a0*/  SHFL.IDX P6, R14, R13, R12, R11 ;  /* 0x0000000c0d0e7389 */ /* 0x00006400000c000b */
[----:B01----:R-:W-:Y:S01]  /*160b0*/  ENDCOLLECTIVE ;  /* 0x000000000000791b */ /* 0x003fe20003800000 */
.L_x_1375:
        /* <DEDUP_REMOVED lines=12> */
.L_x_1376:
[----:B------:R-:W-:Y:S01]  /*16180*/  IMAD.MOV.U32 R2, RZ, RZ, R14 ;  /* 0x000000ffff027224 */ /* 0x000fe200078e000e */
[----:B------:R-:W-:Y:S06]  /*16190*/  BRA `(.L_x_1377) ;  /* 0xffffffc8002c7947 */ /* 0x000fec000383ffff */
.L_x_1283:
[----:B---3--:R3:W4:Y:S02]  /*161a0*/  SYNCS.PHASECHK.TRANS64.TRYWAIT P0, [R0+URZ+0x28440], R20 ;  /* 0x02844014000075a7 */ /* 0x008724000800017f */
[----:B----4-:R-:W-:Y:S05]  /*161b0*/  @!P0 NANOSLEEP.SYNCS 0x989680 ;  /* 0x009896800000895d */ /* 0x010fea0003900000 */
[----:B------:R-:W4:Y:S02]  /*161c0*/  @!P0 SYNCS.PHASECHK.TRANS64 P0, [R0+URZ+0x28440], R20 ;  /* 0x02844014000085a7 */ /* 0x000f24000800007f */
[----:B----4-:R-:W-:Y:S05]  /*161d0*/  @!P0 BRA `(.L_x_1283) ;  /* 0xfffffffc00f08947 */ /* 0x010fea000383ffff */
[----:B------:R-:W-:Y:S05]  /*161e0*/  BRA `(.L_x_1378) ;  /* 0xffffffc800807947 */ /* 0x000fea000383ffff */
.L_x_1284:
[----:B------:R-:W-:Y:S01]  /*161f0*/  BSSY B0, `(.L_x_1379) ;  /* 0x0000008000007945 */ /* 0x000fe20003800000 */
[----:B------:R-:W-:Y:S02]  /*16200*/  IMAD.MOV.U32 R13, RZ, RZ, R10 ;  /* 0x000000ffff0d7224 */ /* 0x000fe400078e000a */
[----:B------:R-:W-:Y:S02]  /*16210*/  IMAD.MOV.U32 R12, RZ, RZ, RZ ;  /* 0x000000ffff0c7224 */ /* 0x000fe400078e00ff */
[----:B------:R-:W-:Y:S02]  /*16220*/  IMAD.MOV.U32 R11, RZ, RZ, 0x181f ;  /* 0x0000181fff0b7424 */ /* 0x000fe400078e00ff */
[----:B------:R-:W-:-:S07]  /*16230*/  IMAD.MOV.U32 R15, RZ, RZ, -0x1 ;  /* 0xffffffffff0f7424 */ /* 0x000fce00078e00ff */
[----:B0123--:R-:W-:Y:S05]  /*16240*/  WARPSYNC.COLLECTIVE R15, `(.L_x_1380) ;  /* 0x000000000f087348 */ /* 0x00ffea0003c00000 */
[----:B------:R4:W0:Y:S02]  /*16250*/  SHFL.IDX P6, R14, R13, R12, R11 ;  /* 0x0000000c0d0e7389 */ /* 0x00082400000c000b */
[----:B01234-:R-:W-:Y:S01]  /*16260*/  ENDCOLLECTIVE ;  /* 0x000000000000791b */ /* 0x01ffe20003800000 */
.L_x_1380:
[----:B------:R-:W-:Y:S05]  /*16270*/  BSYNC B0 ;  /* 0x0000000000007941 */ /* 0x000fea0003800000 */
.L_x_1379:
        /* <DEDUP_REMOVED lines=8> */
.L_x_1381:
[----:B------:R-:W-:Y:S02]  /*16300*/  IMAD.MOV.U32 R13, RZ, RZ, R10 ;  /* 0x000000ffff0d7224 */ /* 0x000fe400078e000a */
[----:B------:R-:W-:Y:S01]  /*16310*/  IMAD.MOV.U32 R12, RZ, RZ, 0x1 ;  /* 0x00000001ff0c7424 */ /* 0x000fe200078e00ff */
[----:B------:R-:W-:-:S13]  /*16320*/  IADD3 R2, P0, R28, R14, RZ ;  /* 0x0000000e1c027210 */ /* 0x000fda0007f1e0ff */
[----:B------:R-:W-:Y:S05]  /*16330*/  WARPSYNC.COLLECTIVE R15, `(.L_x_1382) ;  /* 0x000000000f087348 */ /* 0x000fea0003c00000 */
[----:B------:R0:W1:Y:S02]  /*16340*/  SHFL.IDX P6, R14, R13, R12, R11 ;  /* 0x0000000c0d0e7389 */ /* 0x00006400000c000b */
[----:B01----:R-:W-:Y:S01]  /*16350*/  ENDCOLLECTIVE ;  /* 0x000000000000791b */ /* 0x003fe20003800000 */
.L_x_1382:
        /* <DEDUP_REMOVED lines=11> */
.L_x_1383:
[----:B------:R-:W-:Y:S02]  /*16410*/  IMAD.MOV.U32 R13, RZ, RZ, R10 ;  /* 0x000000ffff0d7224 */ /* 0x000fe400078e000a */
[----:B------:R-:W-:Y:S01]  /*16420*/  IMAD.MOV.U32 R12, RZ, RZ, 0x2 ;  /* 0x00000002ff0c7424 */ /* 0x000fe200078e00ff */
[----:B------:R-:W-:-:S13]  /*16430*/  IADD3 R2, P0, R28, R14, RZ ;  /* 0x0000000e1c027210 */ /* 0x000fda0007f1e0ff */
[----:B------:R-:W-:Y:S05]  /*16440*/  WARPSYNC.COLLECTIVE R15, `(.L_x_1384) ;  /* 0x000000000f087348 */ /* 0x000fea0003c00000 */
[----:B------:R0:W1:Y:S02]  /*16450*/  SHFL.IDX P6, R14, R13, R12, R11 ;  /* 0x0000000c0d0e7389 */ /* 0x00006400000c000b */
[----:B01----:R-:W-:Y:S01]  /*16460*/  ENDCOLLECTIVE ;  /* 0x000000000000791b */ /* 0x003fe20003800000 */
.L_x_1384:
        /* <DEDUP_REMOVED lines=11> */
.L_x_1385:
[----:B------:R-:W-:Y:S02]  /*16520*/  IMAD.MOV.U32 R13, RZ, RZ, R10 ;  /* 0x000000ffff0d7224 */ /* 0x000fe400078e000a */
[----:B------:R-:W-:Y:S01]  /*16530*/  IMAD.MOV.U32 R12, RZ, RZ, 0x3 ;  /* 0x00000003ff0c7424 */ /* 0x000fe200078e00ff */
[----:B------:R-:W-:-:S13]  /*16540*/  IADD3 R2, P0, R28, R14, RZ ;  /* 0x0000000e1c027210 */ /* 0x000fda0007f1e0ff */
[----:B------:R-:W-:Y:S05]  /*16550*/  WARPSYNC.COLLECTIVE R15, `(.L_x_1386) ;  /* 0x000000000f087348 */ /* 0x000fea0003c00000 */
[----:B------:R0:W1:Y:S02]  /*16560*/  SHFL.IDX P6, R14, R13, R12, R11 ;  /* 0x0000000c0d0e7389 */ /* 0x00006400000c000b */
[----:B01----:R-:W-:Y:S01]  /*16570*/  ENDCOLLECTIVE ;  /* 0x000000000000791b */ /* 0x003fe20003800000 */
.L_x_1386:
        /* <DEDUP_REMOVED lines=11> */
.L_x_1387:
[----:B------:R-:W-:Y:S05]  /*16630*/  BRA `(.L_x_1388) ;  /* 0xffffffc800147947 */ /* 0x000fea000383ffff */
.L_x_1289:
[----:B0-----:R0:W1:Y:S02]  /*16640*/  SYNCS.PHASECHK.TRANS64.TRYWAIT P2, [R0+URZ+0x28470], R3 ;  /* 0x02847003000075a7 */ /* 0x001064000804017f */
[----:B-1----:R-:W-:Y:S05]  /*16650*/  @!P2 NANOSLEEP.SYNCS 0x989680 ;  /* 0x009896800000a95d */ /* 0x002fea0003900000 */
[----:B------:R-:W1:Y:S02]  /*16660*/  @!P2 SYNCS.PHASECHK.TRANS64 P2, [R0+URZ+0x28470], R3 ;  /* 0x028470030000a5a7 */ /* 0x000e64000804007f */
[----:B-1----:R-:W-:Y:S05]  /*16670*/  @!P2 BRA `(.L_x_1289) ;  /* 0xfffffffc00f0a947 */ /* 0x002fea000383ffff */
[----:B------:R-:W-:Y:S05]  /*16680*/  BRA `(.L_x_1389) ;  /* 0xffffffc8007c7947 */ /* 0x000fea000383ffff */
.L_x_1291:
[----:B0-----:R0:W1:Y:S02]  /*16690*/  SYNCS.PHASECHK.TRANS64.TRYWAIT P2, [R0+URZ+0x28460], R7 ;  /* 0x02846007000075a7 */ /* 0x001064000804017f */
[----:B-1----:R-:W-:Y:S05]  /*166a0*/  @!P2 NANOSLEEP.SYNCS 0x989680 ;  /* 0x009896800000a95d */ /* 0x002fea0003900000 */
[----:B------:R-:W1:Y:S02]  /*166b0*/  @!P2 SYNCS.PHASECHK.TRANS64 P2, [R0+URZ+0x28460], R7 ;  /* 0x028460070000a5a7 */ /* 0x000e64000804007f */
[----:B-1----:R-:W-:Y:S05]  /*166c0*/  @!P2 BRA `(.L_x_1291) ;  /* 0xfffffffc00f0a947 */ /* 0x002fea000383ffff */
[----:B------:R-:W-:Y:S05]  /*166d0*/  BRA `(.L_x_1390) ;  /* 0xffffffc8008c7947 */ /* 0x000fea000383ffff */
.L_x_1299:
[----:B0-----:R0:W2:Y:S02]  /*166e0*/  SYNCS.PHASECHK.TRANS64.TRYWAIT P2, [R18+URZ+0x28470], R3 ;  /* 0x02847003120075a7 */ /* 0x0010a4000804017f */
[----:B--2---:R-:W-:Y:S05]  /*166f0*/  @!P2 NANOSLEEP.SYNCS 0x989680 ;  /* 0x009896800000a95d */ /* 0x004fea0003900000 */
[----:B------:R-:W2:Y:S02]  /*16700*/  @!P2 SYNCS.PHASECHK.TRANS64 P2, [R18+URZ+0x28470], R3 ;  /* 0x028470031200a5a7 */ /* 0x000ea4000804007f */
[----:B--2---:R-:W-:Y:S05]  /*16710*/  @!P2 BRA `(.L_x_1299) ;  /* 0xfffffffc00f0a947 */ /* 0x004fea000383ffff */
[----:B------:R-:W-:Y:S05]  /*16720*/  BRA `(.L_x_1391) ;  /* 0xffffffd000387947 */ /* 0x000fea000383ffff */
.L_x_1301:
[----:B0-----:R0:W1:Y:S02]  /*16730*/  SYNCS.PHASECHK.TRANS64.TRYWAIT P2, [R18+URZ+0x28460], R3 ;  /* 0x02846003120075a7 */ /* 0x001064000804017f */
[----:B-1----:R-:W-:Y:S05]  /*16740*/  @!P2 NANOSLEEP.SYNCS 0x989680 ;  /* 0x009896800000a95d */ /* 0x002fea0003900000 */
[----:B------:R-:W1:Y:S02]  /*16750*/  @!P2 SYNCS.PHASECHK.TRANS64 P2, [R18+URZ+0x28460], R3 ;  /* 0x028460031200a5a7 */ /* 0x000e64000804007f */
[----:B-1----:R-:W-:Y:S05]  /*16760*/  @!P2 BRA `(.L_x_1301) ;  /* 0xfffffffc00f0a947 */ /* 0x002fea000383ffff */
[----:B------:R-:W-:Y:S05]  /*16770*/  BRA `(.L_x_1392) ;  /* 0xffffffd000487947 */ /* 0x000fea000383ffff */
.L_x_1308:
[----:B0-----:R0:W2:Y:S02]  /*16780*/  SYNCS.PHASECHK.TRANS64.TRYWAIT P0, [R5+URZ+0x28420], R0 ;  /* 0x02842000050075a7 */ /* 0x0010a4000800017f */
[----:B--2---:R-:W-:Y:S05]  /*16790*/  @!P0 NANOSLEEP.SYNCS 0x989680 ;  /* 0x009896800000895d */ /* 0x004fea0003900000 */
[----:B------:R-:W2:Y:S02]  /*167a0*/  @!P0 SYNCS.PHASECHK.TRANS64 P0, [R5+URZ+0x28420], R0 ;  /* 0x02842000050085a7 */ /* 0x000ea4000800007f */
[----:B--2---:R-:W-:Y:S05]  /*167b0*/  @!P0 BRA `(.L_x_1308) ;  /* 0xfffffffc00f08947 */ /* 0x004fea000383ffff */
[----:B------:R-:W-:Y:S05]  /*167c0*/  BRA `(.L_x_1393) ;  /* 0xffffffd8001c7947 */ /* 0x000fea000383ffff */
.L_x_1309:
[----:B------:R-:W2:Y:S01]  /*167d0*/  S2R R2, SR_TID.X ;  /* 0x0000000000027919 */ /* 0x000ea20000002100 */
[----:B------:R-:W-:Y:S01]  /*167e0*/  BSSY B0, `(.L_x_1394) ;  /* 0x000000a000007945 */ /* 0x000fe20003800000 */
[----:B------:R-:W-:Y:S02]  /*167f0*/  IMAD.MOV.U32 R12, RZ, RZ, RZ ;  /* 0x000000ffff0c7224 */ /* 0x000fe400078e00ff */
[----:B------:R-:W-:Y:S02]  /*16800*/  IMAD.MOV.U32 R11, RZ, RZ, 0x1f ;  /* 0x0000001fff0b7424 */ /* 0x000fe400078e00ff */
[----:B------:R-:W-:Y:S01]  /*16810*/  IMAD.MOV.U32 R15, RZ, RZ, -0x1 ;  /* 0xffffffffff0f7424 */ /* 0x000fe200078e00ff */
[----:B--2---:R-:W-:-:S04]  /*16820*/  SHF.R.U32.HI R2, RZ, 0x5, R2 ;  /* 0x00000005ff027819 */ /* 0x004fc80000011602 */
[----:B------:R-:W-:-:S05]  /*16830*/  LOP3.LUT R2, R2, 0x3, RZ, 0xc0, !PT ;  /* 0x0000000302027812 */ /* 0x000fca00078ec0ff */
[----:B------:R-:W-:-:S07]  /*16840*/  IMAD.MOV.U32 R13, RZ, RZ, R2 ;  /* 0x000000ffff0d7224 */ /* 0x000fce00078e0002 */
[----:B01----:R-:W-:Y:S05]  /*16850*/  WARPSYNC.COLLECTIVE R15, `(.L_x_1395) ;  /* 0x000000000f087348 */ /* 0x003fea0003c00000 */
[----:B------:R2:W3:Y:S02]  /*16860*/  SHFL.IDX P6, R14, R13, R12, R11 ;  /* 0x0000000c0d0e7389 */ /* 0x0004e400000c000b */
[----:B0123--:R-:W-:Y:S01]  /*16870*/  ENDCOLLECTIVE ;  /* 0x000000000000791b */ /* 0x00ffe20003800000 */
.L_x_1395:
[----:B------:R-:W-:Y:S05]  /*16880*/  BSYNC B0 ;  /* 0x0000000000007941 */ /* 0x000fea0003800000 */
.L_x_1394:
[----:B------:R-:W-:Y:S05]  /*16890*/  BRA `(.L_x_1396) ;  /* 0xffffffd800047947 */ /* 0x000fea000383ffff */
.L_x_1312:
[----:B------:R-:W-:Y:S01]  /*168a0*/  BSSY B1, `(.L_x_1397) ;  /* 0x0000006000017945 */ /* 0x000fe20003800000 */
[----:B------:R-:W-:-:S07]  /*168b0*/  IMAD.MOV.U32 R15, RZ, RZ, -0x1 ;  /* 0xffffffffff0f7424 */ /* 0x000fce00078e00ff */
[----:B01----:R-:W-:Y:S05]  /*168c0*/  WARPSYNC.COLLECTIVE R15, `(.L_x_1398) ;  /* 0x000000000f0c7348 */ /* 0x003fea0003c00000 */
[----:B------:R-:W-:Y:S02]  /*168d0*/  ELECT P6, UR62, PT ;  /* 0x00000000003e782f */ /* 0x000fe400038c0000 */
[----:B------:R-:W-:Y:S01]  /*168e0*/  MOV R14, UR62 ;  /* 0x0000003e000e7c02 */ /* 0x000fe20008000f00 */
[----:B01----:R-:W-:Y:S10]  /*168f0*/  ENDCOLLECTIVE ;  /* 0x000000000000791b */ /* 0x003ff40003800000 */
.L_x_1398:
[----:B------:R-:W-:Y:S05]  /*16900*/  BSYNC B1 ;  /* 0x0000000000017941 */ /* 0x000fea0003800000 */
.L_x_1397:
[----:B------:R-:W-:Y:S05]  /*16910*/  BRA `(.L_x_1399) ;  /* 0xffffffd400fc7947 */ /* 0x000fea000383ffff */
.L_x_1314:
[----:B0-----:R0:W2:Y:S02]  /*16920*/  SYNCS.PHASECHK.TRANS64.TRYWAIT P1, [R3+URZ+0x28440], R2 ;  /* 0x02844002030075a7 */ /* 0x0010a4000802017f */
[----:B--2---:R-:W-:Y:S05]  /*16930*/  @!P1 NANOSLEEP.SYNCS 0x989680 ;  /* 0x009896800000995d */ /* 0x004fea0003900000 */
[----:B------:R-:W2:Y:S02]  /*16940*/  @!P1 SYNCS.PHASECHK.TRANS64 P1, [R3+URZ+0x28440], R2 ;  /* 0x02844002030095a7 */ /* 0x000ea4000802007f */
[----:B--2---:R-:W-:Y:S05]  /*16950*/  @!P1 BRA `(.L_x_1314) ;  /* 0xfffffffc00f09947 */ /* 0x004fea000383ffff */
[----:B------:R-:W-:Y:S05]  /*16960*/  BRA `(.L_x_1400) ;  /* 0xffffffd8001c7947 */ /* 0x000fea000383ffff */
.L_x_1316:
[----:B--2---:R2:W3:Y:S02]  /*16970*/  SYNCS.PHASECHK.TRANS64.TRYWAIT P1, [R19+URZ+0x28440], R0 ;  /* 0x02844000130075a7 */ /* 0x0044e4000802017f */
[----:B---3--:R-:W-:Y:S05]  /*16980*/  @!P1 NANOSLEEP.SYNCS 0x989680 ;  /* 0x009896800000995d */ /* 0x008fea0003900000 */
[----:B------:R-:W3:Y:S02]  /*16990*/  @!P1 SYNCS.PHASECHK.TRANS64 P1, [R19+URZ+0x28440], R0 ;  /* 0x02844000130095a7 */ /* 0x000ee4000802007f */
[----:B---3--:R-:W-:Y:S05]  /*169a0*/  @!P1 BRA `(.L_x_1316) ;  /* 0xfffffffc00f09947 */ /* 0x008fea000383ffff */
[----:B------:R-:W-:Y:S05]  /*169b0*/  BRA `(.L_x_1401) ;  /* 0xffffffd800287947 */ /* 0x000fea000383ffff */
.L_x_1318:
[----:B---3--:R3:W4:Y:S02]  /*169c0*/  SYNCS.PHASECHK.TRANS64.TRYWAIT P1, [R3+URZ+0x28460], R2 ;  /* 0x02846002030075a7 */ /* 0x008724000802017f */
[----:B----4-:R-:W-:Y:S05]  /*169d0*/  @!P1 NANOSLEEP.SYNCS 0x989680 ;  /* 0x009896800000995d */ /* 0x010fea0003900000 */
[----:B------:R-:W4:Y:S02]  /*169e0*/  @!P1 SYNCS.PHASECHK.TRANS64 P1, [R3+URZ+0x28460], R2 ;  /* 0x02846002030095a7 */ /* 0x000f24000802007f */
[----:B----4-:R-:W-:Y:S05]  /*169f0*/  @!P1 BRA `(.L_x_1318) ;  /* 0xfffffffc00f09947 */ /* 0x010fea000383ffff */
[----:B------:R-:W-:Y:S05]  /*16a00*/  BRA `(.L_x_1402) ;  /* 0xffffffd800247947 */ /* 0x000fea000383ffff */
.L_x_1320:
[----:B----4-:R4:W0:Y:S02]  /*16a10*/  SYNCS.PHASECHK.TRANS64.TRYWAIT P1, [R19+URZ+0x28460], R0 ;  /* 0x02846000130075a7 */ /* 0x010824000802017f */
[----:B0-----:R-:W-:Y:S05]  /*16a20*/  @!P1 NANOSLEEP.SYNCS 0x989680 ;  /* 0x009896800000995d */ /* 0x001fea0003900000 */
[----:B------:R-:W0:Y:S02]  /*16a30*/  @!P1 SYNCS.PHASECHK.TRANS64 P1, [R19+URZ+0x28460], R0 ;  /* 0x02846000130095a7 */ /* 0x000e24000802007f */
[----:B0-----:R-:W-:Y:S05]  /*16a40*/  @!P1 BRA `(.L_x_1320) ;  /* 0xfffffffc00f09947 */ /* 0x001fea000383ffff */
[----:B------:R-:W-:Y:S05]  /*16a50*/  BRA `(.L_x_1403) ;  /* 0xffffffd800207947 */ /* 0x000fea000383ffff */
.L_x_1322:
[----:B------:R0:W0:Y:S02]  /*16a60*/  SYNCS.PHASECHK.TRANS64.TRYWAIT P1, [R3+URZ+0x28480], R2 ;  /* 0x02848002030075a7 */ /* 0x000024000802017f */
[----:B0-----:R-:W-:Y:S05]  /*16a70*/  @!P1 NANOSLEEP.SYNCS 0x989680 ;  /* 0x009896800000995d */ /* 0x001fea0003900000 */
[----:B------:R-:W0:Y:S02]  /*16a80*/  @!P1 SYNCS.PHASECHK.TRANS64 P1, [R3+URZ+0x28480], R2 ;  /* 0x02848002030095a7 */ /* 0x000e24000802007f */
[----:B0-----:R-:W-:Y:S05]  /*16a90*/  @!P1 BRA `(.L_x_1322) ;  /* 0xfffffffc00f09947 */ /* 0x001fea000383ffff */
[----:B------:R-:W-:Y:S05]  /*16aa0*/  BRA `(.L_x_1404) ;  /* 0xffffffd8001c7947 */ /* 0x000fea000383ffff */
.L_x_1405:
        /* <DEDUP_REMOVED lines=13> */
.L_x_3633:


//--------------------- .text._ZN7cutlass13device_kernelIN5flash11enable_sm90INS1_16FlashAttnFwdSm90INS1_25CollectiveMainloopFwdSm90ILi2EN4cute5tupleIJNS5_1CILi1EEES8_S8_EEENS6_IJNS7_ILi128EEENS7_ILi64EEENS7_ILi256EEEEEELi256ENS_12float_e4m3_tEfNS_4arch4Sm90ELb0ELb1ELb1ELb1ELb1ELb0ELb0ELb1ELb0ELb1ELb0ELb0EEENS1_21CollectiveEpilogueFwdINS6_IJSA_SC_SB_EEES9_NS_10bfloat16_tESG_Li256ELb1ELb1ELb0ELb1EEENS1_36VarlenDynamicPersistentTileSchedulerILi128ELi64ELi256ELi128ELb0ELb1ELb1ELb1ELb0ELb1EEEEEEEEEvNT_6ParamsE --------------------------
	.section	.text._ZN7cutlass13device_kernelIN5flash11enable_sm90INS1_16FlashAttnFwdSm90INS1_25CollectiveMainloopFwdSm90ILi2EN4cute5tupleIJNS5_1CILi1EEES8_S8_EEENS6_IJNS7_ILi128EEENS7_ILi64EEENS7_ILi256EEEEEELi256ENS_12float_e4m3_tEfNS_4arch4Sm90ELb0ELb1ELb1ELb1ELb1ELb0ELb0ELb1ELb0ELb1ELb0ELb0EEENS1_21CollectiveEpilogueFwdINS6_IJSA_SC_SB_EEES9_NS_10bfloat16_tESG_Li256ELb1ELb1ELb0ELb1EEENS1_36VarlenDynamicPersistentTileSchedulerILi128ELi64ELi256ELi128ELb0ELb1ELb1ELb1ELb0ELb1EEEEEEEEEvNT_6ParamsE,"ax",@progbits
	.align	128
.text._ZN7cutlass13device_kernelIN5flash11enable_sm90INS1_16FlashAttnFwdSm90INS1_25CollectiveMainloopFwdSm90ILi2EN4cute5tupleIJNS5_1CILi1EEES8_S8_EEENS6_IJNS7_ILi128EEENS7_ILi64EEENS7_ILi256EEEEEELi256ENS_12float_e4m3_tEfNS_4arch4Sm90ELb0ELb1ELb1ELb1ELb1ELb0ELb0ELb1ELb0ELb1ELb0ELb0EEENS1_21CollectiveEpilogueFwdINS6_IJSA_SC_SB_EEES9_NS_10bfloat16_tESG_Li256ELb1ELb1ELb0ELb1EEENS1_36VarlenDynamicPersistentTileSchedulerILi128ELi64ELi256ELi128ELb0ELb1ELb1ELb1ELb0ELb1EEEEEEEEEvNT_6ParamsE:
        .type           _ZN7cutlass13device_kernelIN5flash11enable_sm90INS1_16FlashAttnFwdSm90INS1_25CollectiveMainloopFwdSm90ILi2EN4cute5tupleIJNS5_1CILi1EEES8_S8_EEENS6_IJNS7_ILi128EEENS7_ILi64EEENS7_ILi256EEEEEELi256ENS_12float_e4m3_tEfNS_4arch4Sm90ELb0ELb1ELb1ELb1ELb1ELb0ELb0ELb1ELb0ELb1ELb0ELb0EEENS1_21CollectiveEpilogueFwdINS6_IJSA_SC_SB_EEES9_NS_10bfloat16_tESG_Li256ELb1ELb1ELb0ELb1EEENS1_36VarlenDynamicPersistentTileSchedulerILi128ELi64ELi256ELi128ELb0ELb1ELb1ELb1ELb0ELb1EEEEEEEEEvNT_6ParamsE,@function
        .size           _ZN7cutlass13device_kernelIN5flash11enable_sm90INS1_16FlashAttnFwdSm90INS1_25CollectiveMainloopFwdSm90ILi2EN4cute5tupleIJNS5_1CILi1EEES8_S8_EEENS6_IJNS7_ILi128EEENS7_ILi64EEENS7_ILi256EEEEEELi256ENS_12float_e4m3_tEfNS_4arch4Sm90ELb0ELb1ELb1ELb1ELb1ELb0ELb0ELb1ELb0ELb1ELb0ELb0EEENS1_21CollectiveEpilogueFwdINS6_IJSA_SC_SB_EEES9_NS_10bfloat16_tESG_Li256ELb1ELb1ELb0ELb1EEENS1_36VarlenDynamicPersistentTileSchedulerILi128ELi64ELi256ELi128ELb0ELb1ELb1ELb1ELb0ELb1EEEEEEEEEvNT_6ParamsE,(.L_x_3634 - _ZN7cutlass13device_kernelIN5flash11enable_sm90INS1_16FlashAttnFwdSm90INS1_25CollectiveMainloopFwdSm90ILi2EN4cute5tupleIJNS5_1CILi1EEES8_S8_EEENS6_IJNS7_ILi128EEENS7_ILi64EEENS7_ILi256EEEEEELi256ENS_12float_e4m3_tEfNS_4arch4Sm90ELb0ELb1ELb1ELb1ELb1ELb0ELb0ELb1ELb0ELb1ELb0ELb0EEENS1_21CollectiveEpilogueFwdINS6_IJSA_SC_SB_EEES9_NS_10bfloat16_tESG_Li256ELb1ELb1ELb0ELb1EEENS1_36VarlenDynamicPersistentTileSchedulerILi128ELi64ELi256ELi128ELb0ELb1ELb1ELb1ELb0ELb1EEEEEEEEEvNT_6ParamsE)
        .other          _ZN7cutlass13device_kernelIN5flash11enable_sm90INS1_16FlashAttnFwdSm90INS1_25CollectiveMainloopFwdSm90ILi2EN4cute5tupleIJNS5_1CILi1EEES8_S8_EEENS6_IJNS7_ILi128EEENS7_ILi64EEENS7_ILi256EEEEEELi256ENS_12float_e4m3_tEfNS_4arch4Sm90ELb0ELb1ELb1ELb1ELb1ELb0ELb0ELb1ELb0ELb1ELb0ELb0EEENS1_21CollectiveEpilogueFwdINS6_IJSA_SC_SB_EEES9_NS_10bfloat16_tESG_Li256ELb1ELb1ELb0ELb1EEENS1_36VarlenDynamicPersistentTileSchedulerILi128ELi64ELi256ELi128ELb0ELb1ELb1ELb1ELb0ELb1EEEEEEEEEvNT_6ParamsE,@"STO_CUDA_ENTRY STV_DEFAULT"
_ZN7cutlass13device_kernelIN5flash11enable_sm90INS1_16FlashAttnFwdSm90INS1_25CollectiveMainloopFwdSm90ILi2EN4cute5tupleIJNS5_1CILi1EEES8_S8_EEENS6_IJNS7_ILi128EEENS7_ILi64EEENS7_ILi256EEEEEELi256ENS_12float_e4m3_tEfNS_4arch4Sm90ELb0ELb1ELb1ELb1ELb1ELb0ELb0ELb1ELb0ELb1ELb0ELb0EEENS1_21CollectiveEpilogueFwdINS6_IJSA_SC_SB_EEES9_NS_10bfloat16_tESG_Li256ELb1ELb1ELb0ELb1EEENS1_36VarlenDynamicPersistentTileSchedulerILi128ELi64ELi256ELi128ELb0ELb1ELb1ELb1ELb0ELb1EEEEEEEEEvNT_6ParamsE:
        /* <DEDUP_REMOVED lines=45> */
.L_x_1406:
        /* <DEDUP_REMOVED lines=22> */
.L_x_1407:
        /* <DEDUP_REMOVED lines=18> */
.L_x_1408:
        /* <DEDUP_REMOVED lines=22> */
.L_x_1409:
        /* <DEDUP_REMOVED lines=24> */
.L_x_1410:
        /* <DEDUP_REMOVED lines=8> */
.L_x_1412:
        /* <DEDUP_REMOVED lines=79> */
.L_x_1520:
[----:B------:R-:W-:Y:S01]  /*0da0*/  ULDC.64 UR6, c[0x0][0xa28] ;  /* 0x00028a0000067ab9 */ /* 0x000fe20000000a00 */
[----:B------:R-:W-:Y:S01]  /*0db0*/  ULDC UR4, c[0x0][0x424] ;  /* 0x0001090000047ab9 */ /* 0x000fe20000000800 */
[----:B------:R-:W-:-:S04]  /*0dc0*/  UISETP.NE.U32.AND UP0, UPT, UR6, URZ, UPT ;  /* 0x0000003f0600728c */ /* 0x000fc8000bf05070 */
[----:B------:R-:W-:-:S03]  /*0dd0*/  UISETP.NE.AND.EX UP0, UPT, UR7, URZ, UPT, UP0 ;  /* 0x0000003f0700728c */ /* 0x000fc6000bf05300 */
[----:B------:R-:W-:Y:S02]  /*0de0*/  ULDC.64 UR6, c[0x0][0xa18] ;  /* 0x0002860000067ab9 */ /* 0x000fe40000000a00 */
[----:B------:R-:W-:Y:S01]  /*0df0*/  UISETP.NE.U32.AND UP1, UPT, UR6, URZ, UPT ;  /* 0x0000003f0600728c */ /* 0x000fe2000bf25070 */
[----:B------:R-:W-:-:S03]  /*0e00*/  PLOP3.LUT P0, PT, PT, PT, UP0, 0x80, 0x0 ;  /* 0x000000000000781c */ /* 0x000fc60003f0f008 */
[----:B------:R-:W-:-:S03]  /*0e10*/  UISETP.NE.AND.EX UP1, UPT, UR7, URZ, UPT, UP1 ;  /* 0x0000003f0700728c */ /* 0x000fc6000bf25310 */
[----:B------:R-:W-:Y:S02]  /*0e20*/  @UP0 ULDC.64 UR6, c[0x0][0xa28] ;  /* 0x00028a0000060ab9 */ /* 0x000fe40000000a00 */
[----:B------:R-:W-:Y:S01]  /*0e30*/  @UP0 UIMAD.WIDE UR6, UR47, 0x4, UR6 ;  /* 0x000000042f0608a5 */ /* 0x000fe2000f8e0206 */
[----:B------:R-:W-:-:S05]  /*0e40*/  PLOP3.LUT P2, PT, PT, PT, UP1, 0x80, 0x0 ;  /* 0x000000000000781c */ /* 0x000fca0003f4f018 */
[----:B------:R-:W-:Y:S01]  /*0e50*/  @UP1 ULDC.64 UR8, c[0x0][0xa18] ;  /* 0x0002860000081ab9 */ /* 0x000fe20000000a00 */
[----:B01--4-:R-:W-:Y:S02]  /*0e60*/  IMAD.U32 R2, RZ, RZ, UR6 ;  /* 0x00000006ff027e24 */ /* 0x013fe4000f8e00ff */
[----:B------:R-:W-:Y:S01]  /*0e70*/  IMAD.U32 R3, RZ, RZ, UR7 ;  /* 0x00000007ff037e24 */ /* 0x000fe2000f8e00ff */
[----:B------:R-:W-:-:S04]  /*0e80*/  @UP1 UIMAD.WIDE UR6, UR47, 0x4, UR8 ;  /* 0x000000042f0618a5 */ /* 0x000fc8000f8e0208 */
[----:B--2---:R-:W2:Y:S02]  /*0e90*/  @P0 LDG.E R2, desc[UR54][R2.64] ;  /* 0x0000003602020981 */ /* 0x004ea4000c1e1900 */
[----:B------:R-:W-:Y:S02]  /*0ea0*/  IMAD.U32 R4, RZ, RZ, UR6 ;  /* 0x00000006ff047e24 */ /* 0x000fe4000f8e00ff */
[----:B------:R-:W-:Y:S01]  /*0eb0*/  IMAD.U32 R5, RZ, RZ, UR7 ;  /* 0x00000007ff057e24 */ /* 0x000fe2000f8e00ff */
[----:B------:R-:W-:-:S04]  /*0ec0*/  ULDC.64 UR6, c[0x0][0x418] ;  /* 0x0001060000067ab9 */ /* 0x000fc80000000a00 */
[----:B---3--:R-:W3:Y:S01]  /*0ed0*/  @P2 LDG.E R4, desc[UR54][R4.64] ;  /* 0x0000003604042981 */ /* 0x008ee2000c1e1900 */
[----:B------:R-:W-:Y:S01]  /*0ee0*/  UISETP.NE.U32.AND UP0, UPT, UR6, URZ, UPT ;  /* 0x0000003f0600728c */ /* 0x000fe2000bf05070 */
[----:B------:R-:W-:-:S03]  /*0ef0*/  UMOV UR40, URZ ;  /* 0x0000003f00287c82 */ /* 0x000fc60008000000 */
[----:B------:R-:W-:-:S03]  /*0f00*/  UISETP.NE.AND.EX UP0, UPT, UR7, URZ, UPT, UP0 ;  /* 0x0000003f0700728c */ /* 0x000fc6000bf05300 */
[----:B------:R-:W-:Y:S01]  /*0f10*/  ULDC.64 UR6, c[0x0][0xa20] ;  /* 0x0002880000067ab9 */ /* 0x000fe20000000a00 */
[----:B------:R-:W-:Y:S01]  /*0f20*/  USEL UR4, UR4, 0x1, UP0 ;  /* 0x0000000104047887 */ /* 0x000fe20008000000 */
[----:B------:R-:W-:Y:S01]  /*0f30*/  ISETP.NE.U32.AND P1, PT, RZ, UR6, PT ;  /* 0x00000006ff007c0c */ /* 0x000fe2000bf25070 */
[----:B------:R-:W-:Y:S02]  /*0f40*/  ULDC UR6, c[0x0][0x2f0] ;  /* 0x0000bc0000067ab9 */ /* 0x000fe40000000800 */
[----:B------:R-:W-:Y:S01]  /*0f50*/  UIMAD UR4, UR4, UR6, URZ ;  /* 0x00000006040472a4 */ /* 0x000fe2000f8e023f */
[----:B------:R-:W-:Y:S02]  /*0f60*/  ISETP.NE.AND.EX P1, PT, RZ, UR7, PT, P1 ;  /* 0x00000007ff007c0c */ /* 0x000fe4000bf25310 */
[----:B--2---:R-:W-:Y:S02]  /*0f70*/  @P0 R2UR UR40, R2 ;  /* 0x00000000022802ca */ /* 0x004fe400000e0000 */
[----:B---3--:R-:W-:Y:S01]  /*0f80*/  @P2 R2UR UR42, R4 ;  /* 0x00000000042a22ca */ /* 0x008fe200000e0000 */
[----:B------:R-:W-:-:S14]  /*0f90*/  @P2 BRA `(.L_x_1413) ;  /* 0x0000000000382947 */ /* 0x000fdc0003800000 */
[----:B------:R-:W-:Y:S01]  /*0fa0*/  ULDC.64 UR6, c[0x0][0xa00] ;  /* 0x0002800000067ab9 */ /* 0x000fe20000000a00 */
[----:B------:R-:W-:Y:S01]  /*0fb0*/  ULDC UR42, c[0x0][0x288] ;  /* 0x0000a200002a7ab9 */ /* 0x000fe20000000800 */
        /* <DEDUP_REMOVED lines=12> */
.L_x_1413:
[----:B------:R-:W-:Y:S01]  /*1080*/  UMOV UR37, UR48 ;  /* 0x0000003000257c82 */ /* 0x000fe20008000000 */
[----:B------:R-:W-:Y:S01]  /*1090*/  UMOV UR38, UR47 ;  /* 0x0000002f00267c82 */ /* 0x000fe20008000000 */
[----:B------:R-:W-:Y:S05]  /*10a0*/  @!P1 BRA `(.L_x_1414) ;  /* 0x00000000001c9947 */ /* 0x000fea0003800000 */
[----:B------:R-:W-:Y:S02]  /*10b0*/  ULDC.64 UR6, c[0x0][0xa20] ;  /* 0x0002880000067ab9 */ /* 0x000fe40000000a00 */
[----:B------:R-:W-:-:S06]  /*10c0*/  UIMAD.WIDE UR6, UR47, 0x4, UR6 ;  /* 0x000000042f0678a5 */ /* 0x000fcc000f8e0206 */
[----:B------:R-:W-:Y:S02]  /*10d0*/  IMAD.U32 R2, RZ, RZ, UR6 ;  /* 0x00000006ff027e24 */ /* 0x000fe4000f8e00ff */
[----:B------:R-:W-:-:S05]  /*10e0*/  IMAD.U32 R3, RZ, RZ, UR7 ;  /* 0x00000007ff037e24 */ /* 0x000fca000f8e00ff */
[----:B------:R-:W2:Y:S02]  /*10f0*/  LDG.E R2, desc[UR54][R2.64] ;  /* 0x0000003602027981 */ /* 0x000ea4000c1e1900 */
[----:B--2---:R-:W-:Y:S01]  /*1100*/  R2UR UR4, R2 ;  /* 0x00000000020472ca */ /* 0x004fe200000e0000 */
[----:B------:R-:W-:-:S14]  /*1110*/  BRA `(.L_x_1415) ;  /* 0x0000000000347947 */ /* 0x000fdc0003800000 */
.L_x_1414:
        /* <DEDUP_REMOVED lines=13> */
.L_x_1415:
[----:B------:R-:W-:Y:S01]  /*11f0*/  ULDC UR6, c[0x0][0x448] ;  /* 0x0001120000067ab9 */ /* 0x000fe20000000800 */
[----:B------:R-:W-:Y:S02]  /*1200*/  USHF.L.U32 UR39, UR5, 0x7, URZ ;  /* 0x0000000705277899 */ /* 0x000fe4000800063f */
[----:B------:R-:W-:Y:S02]  /*1210*/  UISETP.NE.AND UP0, UPT, UR6, 0x1, UPT ;  /* 0x000000010600788c */ /* 0x000fe4000bf05270 */
[----:B------:R-:W-:Y:S02]  /*1220*/  UIADD3 UR8, UR39, 0x7f, URZ ;  /* 0x0000007f27087890 */ /* 0x000fe4000fffe03f */
[----:B------:R-:W-:Y:S02]  /*1230*/  UIADD3 UR40, -UR40, UR4, URZ ;  /* 0x0000000428287290 */ /* 0x000fe4000fffe13f */
[----:B------:R-:W-:Y:S01]  /*1240*/  UP2UR UR50, UPR, URZ, 0x1 ;  /* 0x000000013f327883 */ /* 0x000fe20008000000 */
[----:B------:R-:W-:Y:S01]  /*1250*/  ULDC.64 UR4, c[0x0][0x9e0] ;  /* 0x0002780000047ab9 */ /* 0x000fe20000000a00 */
[----:B------:R-:W-:-:S03]  /*1260*/  UIADD3 UR9, UR40, 0x1, -UR42 ;  /* 0x0000000128097890 */ /* 0x000fc6000fffe82a */
[----:B------:R-:W-:Y:S01]  /*1270*/  @UP0 ULDC UR6, c[0x0][0x44c] ;  /* 0x0001130000060ab9 */ /* 0x000fe20000000800 */
[----:B------:R-:W-:Y:S01]  /*1280*/  @UP0 ULDC UR10, c[0x0][0x450] ;  /* 0x00011400000a0ab9 */ /* 0x000fe20000000800 */
[----:B------:R-:W-:-:S04]  /*1290*/  UIMAD.WIDE.U32 UR6, UR8, UR6, URZ ;  /* 0x00000006080672a5 */ /* 0x000fc8000f8e003f */
[----:B------:R-:W-:Y:S02]  /*12a0*/  @UP0 USHF.R.U32.HI UR8, URZ, UR10, UR7 ;  /* 0x0000000a3f080299 */ /* 0x000fe40008011607 */
[----:B------:R-:W-:Y:S02]  /*12b0*/  UISETP.GE.AND UP0, UPT, UR5, 0x1, UPT ;  /* 0x000000010500788c */ /* 0x000fe4000bf06270 */
[----:B------:R-:W-:Y:S02]  /*12c0*/  UIADD3 UR8, UR9, UR8, URZ ;  /* 0x0000000809087290 */ /* 0x000fe4000fffe03f */
[----:B------:R-:W-:Y:S02]  /*12d0*/  UP2UR UR49, UPR, URZ, 0x1 ;  /* 0x000000013f317883 */ /* 0x000fe40008000000 */
[----:B------:R-:W-:Y:S01]  /*12e0*/  PLOP3.LUT P0, PT, PT, PT, UP0, 0x40, 0x0 ;  /* 0x000000000000781c */ /* 0x000fe20003f0e808 */
[----:B------:R-:W-:-:S06]  /*12f0*/  UIADD3 UR4, UR8, UR4, URZ ;  /* 0x0000000408047290 */ /* 0x000fcc000fffe03f */
[----:B------:R-:W-:-:S06]  /*1300*/  IMAD.U32 R0, RZ, RZ, UR4 ;  /* 0x00000004ff007e24 */ /* 0x000fcc000f8e00ff */
[----:B------:R-:W-:Y:S05]  /*1310*/  @P0 BRA `(.L_x_1416) ;  /* 0x0000000000400947 */ /* 0x000fea0003800000 */
        /* <DEDUP_REMOVED lines=10> */
.L_x_1417:
[----:B------:R-:W-:-:S11]  /*13c0*/  UISETP.NE.AND UP0, UPT, UR5, 0x1, UPT ;  /* 0x000000010500788c */ /* 0x000fd6000bf05270 */
[----:B------:R-:W-:Y:S02]  /*13d0*/  @UP0 ULDC.64 UR8, c[0x0][0x9e8] ;  /* 0x00027a0000080ab9 */ /* 0x000fe40000000a00 */
[----:B------:R-:W-:-:S04]  /*13e0*/  UIMAD.WIDE.U32 UR6, UR4, UR8, URZ ;  /* 0x00000008040672a5 */ /* 0x000fc8000f8e003f */
[----:B------:R-:W-:-:S12]  /*13f0*/  @UP0 USHF.R.U32.HI UR4, URZ, UR9, UR7 ;  /* 0x000000093f040299 */ /* 0x000fd80008011607 */
.L_x_1418:
[----:B------:R-:W-:-:S06]  /*1400*/  UIMAD UR4, UR4, UR5, UR5 ;  /* 0x00000005040472a4 */ /* 0x000fcc000f8e0205 */
[----:B------:R-:W-:-:S07]  /*1410*/  VIMNMX R0, R0, UR4, PT ;  /* 0x0000000400007c48 */ /* 0x000fce000bfe0100 */
.L_x_1416:
[----:B------:R-:W-:Y:S01]  /*1420*/  UISETP.NE.AND UP0, UPT, UR50, URZ, UPT ;  /* 0x0000003f3200728c */ /* 0x000fe2000bf05270 */
[----:B------:R-:W-:Y:S01]  /*1430*/  VIADD R0, R0, 0x3f ;  /* 0x0000003f00007836 */ /* 0x000fe20000000000 */
[----:B------:R-:W-:Y:S01]  /*1440*/  UMOV UR9, UR39 ;  /* 0x0000002700097c82 */ /* 0x000fe20008000000 */
[----:B------:R-:W-:Y:S02]  /*1450*/  UIADD3 UR4, UR40, 0x3f, URZ ;  /* 0x0000003f28047890 */ /* 0x000fe4000fffe03f */
[----:B------:R-:W-:Y:S01]  /*1460*/  UIADD3 UR56, UR40, -UR42, URZ ;  /* 0x8000002a28387290 */ /* 0x000fe2000fffe03f */
        /* <DEDUP_REMOVED lines=27> */
.L_x_1420:
[----:B------:R-:W-:-:S11]  /*1620*/  UISETP.NE.AND UP0, UPT, UR5, 0x1, UPT ;  /* 0x000000010500788c */ /* 0x000fd6000bf05270 */
[----:B------:R-:W-:Y:S02]  /*1630*/  @UP0 ULDC.64 UR10, c[0x0][0x9e8] ;  /* 0x00027a00000a0ab9 */ /* 0x000fe40000000a00 */
[----:B------:R-:W-:-:S04]  /*1640*/  UIMAD.WIDE.U32 UR6, UR4, UR10, URZ ;  /* 0x0000000a040672a5 */ /* 0x000fc8000f8e003f */
[----:B------:R-:W-:-:S12]  /*1650*/  @UP0 USHF.R.U32.HI UR4, URZ, UR11, UR7 ;  /* 0x0000000b3f040299 */ /* 0x000fd80008011607 */
.L_x_1421:
[----:B------:R-:W-:-:S04]  /*1660*/  UIMAD UR4, UR4, UR5, URZ ;  /* 0x00000005040472a4 */ /* 0x000fc8000f8e023f */
[----:B------:R-:W-:-:S04]  /*1670*/  UISETP.LT.AND UP0, UPT, UR9, UR4, UPT ;  /* 0x000000040900728c */ /* 0x000fc8000bf01270 */
[----:B------:R-:W-:-:S12]  /*1680*/  USEL UR9, UR9, UR4, !UP0 ;  /* 0x0000000409097287 */ /* 0x000fd8000c000000 */
.L_x_1419:
[----:B------:R-:W-:Y:S01]  /*1690*/  USHF.R.S32.HI UR4, URZ, 0x1f, UR9 ;  /* 0x0000001f3f047899 */ /* 0x000fe20008011409 */
[----:B------:R-:W-:Y:S01]  /*16a0*/  PLOP3.LUT P0, PT, PT, PT, PT, 0x80, 0x0 ;  /* 0x000000000000781c */ /* 0x000fe20003f0f070 */
[----:B------:R-:W-:Y:S01]  /*16b0*/  IMAD.MOV.U32 R0, RZ, RZ, RZ ;  /* 0x000000ffff007224 */ /* 0x000fe200078e00ff */
[----:B------:R-:W-:Y:S01]  /*16c0*/  CS2R R2, SRZ ;  /* 0x0000000000027805 */ /* 0x000fe2000001ff00 */
[----:B------:R-:W-:Y:S01]  /*16d0*/  ULEA.HI UR4, UR4, UR9, URZ, 0x6 ;  /* 0x0000000904047291 */ /* 0x000fe2000f8f303f */
[----:B------:R-:W-:Y:S02]  /*16e0*/  CS2R R8, SRZ ;  /* 0x0000000000087805 */ /* 0x000fe4000001ff00 */
[----:B------:R-:W-:Y:S02]  /*16f0*/  CS2R R26, SRZ ;  /* 0x00000000001a7805 */ /* 0x000fe4000001ff00 */
[----:B------:R-:W-:Y:S01]  /*1700*/  CS2R R108, SRZ ;  /* 0x00000000006c7805 */ /* 0x000fe2000001ff00 */
[----:B------:R-:W-:Y:S01]  /*1710*/  USHF.R.S32.HI UR4, URZ, 0x6, UR4 ;  /* 0x000000063f047899 */ /* 0x000fe20008011404 */
[----:B------:R-:W-:Y:S01]  /*1720*/  CS2R R144, SRZ ;  /* 0x0000000000907805 */ /* 0x000fe2000001ff00 */
[----:B------:R-:W-:Y:S01]  /*1730*/  IMAD.MOV.U32 R150, RZ, RZ, RZ ;  /* 0x000000ffff967224 */ /* 0x000fe200078e00ff */
[----:B------:R-:W-:Y:S01]  /*1740*/  CS2R R142, SRZ ;  /* 0x00000000008e7805 */ /* 0x000fe2000001ff00 */
[----:B------:R-:W-:Y:S01]  /*1750*/  UISETP.LT.AND UP0, UPT, URZ, UR4, UPT ;  /* 0x000000043f00728c */ /* 0x000fe2000bf01270 */
[----:B------:R-:W-:-:S02]  /*1760*/  CS2R R30, SRZ ;  /* 0x00000000001e7805 */ /* 0x000fc4000001ff00 */
[----:B------:R-:W-:Y:S02]  /*1770*/  CS2R R100, SRZ ;  /* 0x0000000000647805 */ /* 0x000fe4000001ff00 */
[----:B------:R-:W-:Y:S01]  /*1780*/  CS2R R136, SRZ ;  /* 0x0000000000887805 */ /* 0x000fe2000001ff00 */
[----:B------:R-:W-:Y:S01]  /*1790*/  USEL UR41, URZ, UR4, !UP0 ;  /* 0x000000043f297287 */ /* 0x000fe2000c000000 */
[----:B------:R-:W-:Y:S02]  /*17a0*/  CS2R R134, SRZ ;  /* 0x0000000000867805 */ /* 0x000fe4000001ff00 */
[----:B------:R-:W-:Y:S02]  /*17b0*/  CS2R R34, SRZ ;  /* 0x0000000000227805 */ /* 0x000fe4000001ff00 */
[----:B------:R-:W-:Y:S02]  /*17c0*/  CS2R R92, SRZ ;  /* 0x00000000005c7805 */ /* 0x000fe4000001ff00 */
[----:B------:R-:W-:-:S02]  /*17d0*/  CS2R R128, SRZ ;  /* 0x0000000000807805 */ /* 0x000fc4000001ff00 */
[----:B------:R-:W-:Y:S02]  /*17e0*/  CS2R R126, SRZ ;  /* 0x00000000007e7805 */ /* 0x000fe4000001ff00 */
[----:B------:R-:W-:Y:S02]  /*17f0*/  ISETP.GT.AND P1, PT, R160, UR41, PT ;  /* 0x00000029a0007c0c */ /* 0x000fe4000bf24270 */
        /* <DEDUP_REMOVED lines=83> */
.L_x_1423:
        /* <DEDUP_REMOVED lines=18> */
[----:B------:R-:W-:Y:S02]  /*1e50*/  @UP1 UIMAD.WIDE.U32 UR8, UR47, UR10, URZ ;  /* 0x0000000a2f0812a5 */ /* 0x000fe4000f8e003f */
[----:B------:R-:W-:Y:S02]  /*1e60*/  @UP1 UIMAD UR18, UR47, UR11, UR14 ;  /* 0x0000000b2f1212a4 */ /* 0x000fe4000f8e020e */
[----:B------:R-:W-:Y:S02]  /*1e70*/  @UP0 USHF.R.S32.HI UR16, URZ, 0x1f, UR48 ;  /* 0x0000001f3f100899 */ /* 0x000fe40008011430 */
[----:B------:R-:W-:Y:S01]  /*1e80*/  @UP1 USHF.R.S32.HI UR19, URZ, 0x1f, UR48 ;  /* 0x0000001f3f131899 */ /* 0x000fe20008011430 */
[----:B------:R-:W-:Y:S01]  /*1e90*/  @UP0 ULDC.64 UR14, c[0x0][0x9b0] ;  /* 0x00026c00000e0ab9 */ /* 0x000fe20000000a00 */
[----:B------:R-:W-:Y:S01]  /*1ea0*/  @UP1 ULDC.64 UR10, c[0x0][0x9c0] ;  /* 0x00027000000a1ab9 */ /* 0x000fe20000000a00 */
[----:B------:R-:W-:Y:S02]  /*1eb0*/  @UP0 UIADD3 UR13, UR13, UR17, URZ ;  /* 0x000000110d0d0290 */ /* 0x000fe4000fffe03f */
[----:B------:R-:W-:-:S02]  /*1ec0*/  @UP0 UIMAD UR16, UR16, UR14, URZ ;  /* 0x0000000e101002a4 */ /* 0x000fc4000f8e023f */
[----:B------:R-:W-:Y:S02]  /*1ed0*/  @UP1 UIMAD UR17, UR19, UR10, URZ ;  /* 0x0000000a131112a4 */ /* 0x000fe4000f8e023f */
[----:B------:R-:W-:Y:S02]  /*1ee0*/  @UP1 UIADD3 UR9, UR9, UR18, URZ ;  /* 0x0000001209091290 */ /* 0x000fe4000fffe03f */
[----:B------:R-:W-:Y:S02]  /*1ef0*/  @UP0 UIMAD UR15, UR48, UR15, UR16 ;  /* 0x0000000f300f02a4 */ /* 0x000fe4000f8e0210 */
[----:B------:R-:W-:Y:S02]  /*1f00*/  @UP0 UIMAD.WIDE.U32 UR12, UR48, UR14, UR12 ;  /* 0x0000000e300c02a5 */ /* 0x000fe4000f8e000c */
[----:B------:R-:W-:Y:S02]  /*1f10*/  @UP1 UIMAD UR11, UR48, UR11, UR17 ;  /* 0x0000000b300b12a4 */ /* 0x000fe4000f8e0211 */
        /* <DEDUP_REMOVED lines=26> */
.L_x_1628:
[----:B------:R-:W-:Y:S05]  /*20c0*/  WARPSYNC.ALL ;  /* 0x0000000000007948 */ /* 0x000fea0003800000 */
[----:B------:R-:W-:Y:S01]  /*20d0*/  UISETP.NE.AND UP0, UPT, UR46, 0x3, UPT ;  /* 0x000000032e00788c */ /* 0x000fe2000bf05270 */
[----:B------:R1:W-:Y:S05]  /*20e0*/  BAR.SYNC.DEFER_BLOCKING R7, 0x100 ;  /* 0x000400070000751d */ /* 0x0003ea0000010000 */
[----:B------:R-:W-:-:S13]  /*20f0*/  PLOP3.LUT P0, PT, PT, PT, UP0, 0x40, 0x0 ;  /* 0x000000000000781c */ /* 0x000fda0003f0e808 */
[----:B-1----:R-:W-:Y:S05]  /*2100*/  @P0 BRA `(.L_x_1425) ;  /* 0x0000000000040947 */ /* 0x002fea0003800000 */
[----:B------:R-:W-:Y:S01]  /*2110*/  BPT.TRAP 0x1 ;  /* 0x000000040000795c */ /* 0x000fe20000300000 */
.L_x_1425:
[----:B------:R-:W-:Y:S01]  /*2120*/  PLOP3.LUT P1, PT, PT, PT, UP0, 0x40, 0x0 ;  /* 0x000000000000781c */ /* 0x000fe20003f2e808 */
[----:B------:R-:W-:Y:S01]  /*2130*/  ULEA UR57, UR43, UR52, 0x3 ;  /* 0x000000342b397291 */ /* 0x000fe2000f8e183f */
[----:B------:R-:W-:-:S05]  /*2140*/  IMAD.U32 R8, RZ, RZ, UR44 ;  /* 0x0000002cff087e24 */ /* 0x000fca000f8e00ff */
[----:B------:R-:W-:-:S04]  /*2150*/  SHF.L.U32 R8, R8, 0x1f, RZ ;  /* 0x0000001f08087819 */ /* 0x000fc800000006ff */
[----:B------:R1:W2:Y:S02]  /*2160*/  SYNCS.PHASECHK.TRANS64.TRYWAIT P0, [UR57+0x28430], R8 ;  /* 0x02843008ff0075a7 */ /* 0x0002a40008000179 */
[----:B------:R-:W-:Y:S05]  /*2170*/  @P1 BRA `(.L_x_1426) ;  /* 0x0000000000041947 */ /* 0x000fea0003800000 */
[----:B------:R-:W-:Y:S01]  /*2180*/  BPT.TRAP 0x1 ;  /* 0x000000040000795c */ /* 0x000fe20000300000 */
.L_x_1426:
[----:B--2---:R-:W-:Y:S05]  /*2190*/  @P0 BRA `(.L_x_1427) ;  /* 0x0000000000080947 */ /* 0x004fea0003800000 */
[----:B------:R-:W2:Y:S02]  /*21a0*/  SYNCS.PHASECHK.TRANS64.TRYWAIT P0, [UR57+0x28430], R8 ;  /* 0x02843008ff0075a7 */ /* 0x000ea40008000179 */
[----:B--2---:R-:W-:Y:S05]  /*21b0*/  @!P0 BRA `(.L_x_1428) ;  /* 0x0000013c001c8947 */ /* 0x004fea0003800000 */
.L_x_1427:
        /* <DEDUP_REMOVED lines=67> */
.L_x_1429:
[----:B------:R-:W-:Y:S01]  /*25f0*/  UISETP.NE.AND UP2, UPT, UR50, URZ, UPT ;  /* 0x0000003f3200728c */ /* 0x000fe2000bf45270 */
[----:B------:R-:W-:Y:S02]  /*2600*/  VIADD R4, R18, UR39 ;  /* 0x0000002712047c36 */ /* 0x000fe40008000000 */
[C---:B------:R-:W-:Y:S01]  /*2610*/  FMUL.FTZ R38, R0.reuse, R38 ;  /* 0x0000002600267220 */ /* 0x040fe20000410000 */
[----:B------:R-:W-:Y:S01]  /*2620*/  IMAD.MOV.U32 R5, RZ, RZ, -0x40 ;  /* 0xffffffc0ff057424 */ /* 0x000fe200078e00ff */
[----:B------:R-:W-:Y:S01]  /*2630*/  UISETP.NE.AND UP1, UPT, UR49, URZ, UPT ;  /* 0x0000003f3100728c */ /* 0x000fe2000bf25270 */
[----:B------:R-:W-:Y:S01]  /*2640*/  FMUL.FTZ R30, R0, R30 ;  /* 0x0000001e001e7220 */ /* 0x000fe20000410000 */
[----:B------:R-:W-:Y:S01]  /*2650*/  PLOP3.LUT P0, PT, PT, PT, UP2, 0x80, 0x0 ;  /* 0x000000000000781c */ /* 0x000fe20003f0f028 */
[----:B------:R3:W4:Y:S01]  /*2660*/  MUFU.TANH R14, R38 ;  /* 0x00000026000e7308 */ /* 0x0007220000002400 */
[----:B------:R-:W-:Y:S01]  /*2670*/  PLOP3.LUT P1, PT, PT, PT, UP2, 0x80, 0x0 ;  /* 0x000000000000781c */ /* 0x000fe20003f2f028 */
[----:B------:R-:W-:-:S02]  /*2680*/  IMAD R5, R160, R5, 0x41 ;  /* 0x00000041a0057424 */ /* 0x000fc400078e0205 */
[C---:B------:R-:W-:Y:S01]  /*2690*/  FMUL.FTZ R24, R0.reuse, R24 ;  /* 0x0000001800187220 */ /* 0x040fe20000410000 */
        /* <DEDUP_REMOVED lines=18> */
[----:B---3--:R-:W0:Y:S01]  /*27c0*/  SHFL.IDX PT, R38, R4, RZ, 0x1c1f ;  /* 0x001c1fff04267589 */ /* 0x008e2200000e0000 */
        /* <DEDUP_REMOVED lines=12> */
[----:B------:R-:W-:-:S02]  /*2890*/  VIADD R3, R5, UR40 ;  /* 0x0000002805037c36 */ /* 0x000fc40008000000 */
[C---:B------:R-:W-:Y:S01]  /*28a0*/  FMUL.FTZ R39, R0.reuse, R39 ;  /* 0x0000002700277220 */ /* 0x040fe20000410000 */
[----:B------:R-:W-:Y:S01]  /*28b0*/  FMUL.FTZ R42, R0, R42 ;  /* 0x0000002a002a7220 */ /* 0x000fe20000410000 */
[----:B------:R3:W0:Y:S01]  /*28c0*/  MUFU.TANH R10, R30 ;  /* 0x0000001e000a7308 */ /* 0x0006220000002400 */
[----:B------:R-:W-:Y:S01]  /*28d0*/  PLOP3.LUT P0, PT, PT, PT, UP1, 0x40, 0x0 ;  /* 0x000000000000781c */ /* 0x000fe20003f0e818 */
[----:B------:R-:W-:Y:S01]  /*28e0*/  IMAD R6, R16, -0x2, R3 ;  /* 0xfffffffe10067824 */ /* 0x000fe200078e0203 */
[----:B------:R-:W-:Y:S01]  /*28f0*/  ULDC UR11, c[0x0][0x9dc] ;  /* 0x00027700000b7ab9 */ /* 0x000fe20000000800 */
[----:B------:R-:W-:Y:S01]  /*2900*/  SYNCS.ARRIVE.TRANS64.RED.A1T0 RZ, [UR6], RZ ;  /* 0x000000ffffff79a7 */ /* 0x000fe20008100406 */
[C---:B------:R-:W-:Y:S01]  /*2910*/  FMUL.FTZ R34, R0.reuse, R34 ;  /* 0x0000002200227220 */ /* 0x040fe20000410000 */
[----:B------:R-:W-:Y:S01]  /*2920*/  ULOP3.LUT UR6, URZ, UR11, URZ, 0x33, !UPT ;  /* 0x0000000b3f067292 */ /* 0x000fe2000f8e333f */
[----:B------:R-:W-:Y:S01]  /*2930*/  FMUL.FTZ R31, R0, R31 ;  /* 0x0000001f001f7220 */ /* 0x000fe20000410000 */
[----:B------:R-:W0:Y:S01]  /*2940*/  MUFU.TANH R24, R24 ;  /* 0x0000001800187308 */ /* 0x000e220000002400 */
[----:B---3--:R-:W-:Y:S01]  /*2950*/  LEA R30, R160, 0xffffffc0, 0x6 ;  /* 0xffffffc0a01e7811 */ /* 0x008fe200078e30ff */
[----:B------:R-:W-:Y:S01]  /*2960*/  VIADD R6, R6, -UR42 ;  /* 0x8000002a06067c36 */ /* 0x000fe20008000000 */
[----:B------:R-:W-:Y:S01]  /*2970*/  ULDC UR14, c[0x0][0x9e0] ;  /* 0x00027800000e7ab9 */ /* 0x000fe20000000800 */
[----:B------:R-:W-:Y:S01]  /*2980*/  FMUL.FTZ R35, R0, R35 ;  /* 0x0000002300237220 */ /* 0x000fe20000410000 */
[----:B------:R-:W-:-:S03]  /*2990*/  IADD3 R3, -R30, UR40, RZ ;  /* 0x000000281e037c10 */ /* 0x000fc6000fffe1ff */
[----:B------:R-:W3:Y:S02]  /*29a0*/  MUFU.TANH R25, R25 ;  /* 0x0000001900197308 */ /* 0x000ee40000002400 */
[----:B------:R-:W-:-:S06]  /*29b0*/  IMAD R21, R16, -0x2, R3 ;  /* 0xfffffffe10157824 */ /* 0x000fcc00078e0203 */
        /* <DEDUP_REMOVED lines=25> */
[----:B------:R5:W1:Y:S08]  /*2b50*/  MUFU.TANH R12, R34 ;  /* 0x00000022000c7308 */ /* 0x000a700000002400 */
[----:B------:R2:W1:Y:S01]  /*2b60*/  MUFU.TANH R11, R31 ;  /* 0x0000001f000b7308 */ /* 0x0004620000002400 */
[----:B-----5:R-:W-:-:S05]  /*2b70*/  VIADD R34, R6, UR14 ;  /* 0x0000000e06227c36 */ /* 0x020fca0008000000 */
[----:B0-----:R-:W-:Y:S02]  /*2b80*/  VIADDMNMX R3, R38, R34, R21, PT ;  /* 0x0000002226037246 */ /* 0x001fe40003800115 */
[----:B------:R0:W1:Y:S01]  /*2b90*/  MUFU.TANH R13, R35 ;  /* 0x00000023000d7308 */ /* 0x0000620000002400 */
[----:B--2---:R-:W-:Y:S02]  /*2ba0*/  VIADD R31, R6, UR6 ;  /* 0x00000006061f7c36 */ /* 0x004fe40008000000 */
[----:B0-----:R-:W-:Y:S02]  /*2bb0*/  VIADD R35, R5, 0xffffffff ;  /* 0xffffffff05237836 */ /* 0x001fe40000000000 */
[----:B------:R-:W-:Y:S01]  /*2bc0*/  IMAD.IADD R5, R31, 0x1, R38 ;  /* 0x000000011f057824 */ /* 0x000fe200078e0226 */
[----:B---34-:R-:W-:Y:S06]  /*2bd0*/  @P0 BRA `(.L_x_1430) ;  /* 0x0000000000640947 */ /* 0x018fec0003800000 */
[----:B------:R-:W-:Y:S01]  /*2be0*/  IMAD.U32 R9, RZ, RZ, UR42 ;  /* 0x0000002aff097e24 */ /* 0x000fe2000f8e00ff */
[----:B------:R-:W-:Y:S04]  /*2bf0*/  BSSY B0, `(.L_x_1431) ;  /* 0x0000013000007945 */ /* 0x000fe80003800000 */
[----:B------:R-:W-:-:S04]  /*2c00*/  IADD3 R9, -R9, UR40, R38 ;  /* 0x0000002809097c10 */ /* 0x000fc8000fffe126 */
        /* <DEDUP_REMOVED lines=11> */
.L_x_1432:
[----:B------:R-:W-:Y:S02]  /*2cc0*/  ULDC UR6, c[0x0][0x9e4] ;  /* 0x0002790000067ab9 */ /* 0x000fe40000000800 */
[----:B------:R-:W-:-:S05]  /*2cd0*/  IMAD.U32 R38, RZ, RZ, UR6 ;  /* 0x00000006ff267e24 */ /* 0x000fca000f8e00ff */
[----:B------:R-:W-:-:S13]  /*2ce0*/  ISETP.NE.AND P0, PT, R38, 0x1, PT ;  /* 0x000000012600780c */ /* 0x000fda0003f05270 */
[----:B------:R-:W0:Y:S02]  /*2cf0*/  @P0 LDC.64 R56, c[0x0][0x9e8] ;  /* 0x00027a00ff380b82 */ /* 0x000e240000000a00 */
[----:B0-----:R-:W-:-:S05]  /*2d00*/  @P0 IMAD.HI.U32 R6, R9, R56, RZ ;  /* 0x0000003809060227 */ /* 0x001fca00078e00ff */
[----:B------:R-:W-:-:S07]  /*2d10*/  @P0 SHF.R.U32.HI R9, RZ, R57, R6 ;  /* 0x00000039ff090219 */ /* 0x000fce0000011606 */
.L_x_1433:
[----:B------:R-:W-:Y:S05]  /*2d20*/  BSYNC B0 ;  /* 0x0000000000007941 */ /* 0x000fea0003800000 */
.L_x_1431:
[----:B------:R-:W-:-:S04]  /*2d30*/  IMAD R9, R9, R38, -R30 ;  /* 0x0000002609097224 */ /* 0x000fc800078e0a1e */
[----:B------:R-:W-:-:S05]  /*2d40*/  IMAD R6, R16, -0x2, R9 ;  /* 0xfffffffe10067824 */ /* 0x000fca00078e0209 */
[----:B------:R-:W-:Y:S02]  /*2d50*/  VIADDMNMX R3, R6, R38, R3, PT ;  /* 0x0000002606037246 */ /* 0x000fe40003800103 */
[----:B------:R-:W-:-:S07]  /*2d60*/  VIMNMX R5, R5, R6, !PT ;  /* 0x0000000605057248 */ /* 0x000fce0007fe0100 */
.L_x_1430:
        /* <DEDUP_REMOVED lines=94> */
.L_x_1436:
[----:B------:R-:W-:Y:S02]  /*3350*/  ULDC UR6, c[0x0][0x9e4] ;  /* 0x0002790000067ab9 */ /* 0x000fe40000000800 */
[----:B------:R-:W-:-:S05]  /*3360*/  IMAD.U32 R24, RZ, RZ, UR6 ;  /* 0x00000006ff187e24 */ /* 0x000fca000f8e00ff */
[----:B------:R-:W-:-:S13]  /*3370*/  ISETP.NE.AND P6, PT, R24, 0x1, PT ;  /* 0x000000011800780c */ /* 0x000fda0003fc5270 */
[----:B------:R-:W0:Y:S02]  /*3380*/  @P6 LDC.64 R28, c[0x0][0x9e8] ;  /* 0x00027a00ff1c6b82 */ /* 0x000e240000000a00 */
[----:B0-----:R-:W-:-:S05]  /*3390*/  @P6 IMAD.HI.U32 R4, R5, R28, RZ ;  /* 0x0000001c05046227 */ /* 0x001fca00078e00ff */
[----:B------:R-:W-:-:S07]  /*33a0*/  @P6 SHF.R.U32.HI R5, RZ, R29, R4 ;  /* 0x0000001dff056219 */ /* 0x000fce0000011604 */
.L_x_1437:
[----:B------:R-:W-:Y:S05]  /*33b0*/  BSYNC B0 ;  /* 0x0000000000007941 */ /* 0x000fea0003800000 */
.L_x_1435:
[----:B------:R-:W-:-:S04]  /*33c0*/  IMAD R5, R5, R24, -R30 ;  /* 0x0000001805057224 */ /* 0x000fc800078e0a1e */
[----:B------:R-:W-:-:S05]  /*33d0*/  IMAD R5, R16, -0x2, R5 ;  /* 0xfffffffe10057824 */ /* 0x000fca00078e0205 */
[----:B------:R-:W-:Y:S02]  /*33e0*/  VIADDMNMX R3, R5, R24, R3, PT ;  /* 0x0000001805037246 */ /* 0x000fe40003800103 */
[----:B------:R-:W-:-:S07]  /*33f0*/  VIMNMX R6, R6, R5, !PT ;  /* 0x0000000506067248 */ /* 0x000fce0007fe0100 */
.L_x_1434:
[----:B------:R-:W-:Y:S01]  /*3400*/  ISETP.GT.AND P0, PT, R6, 0x1, !P0 ;  /* 0x000000010600780c */ /* 0x000fe20004704270 */
[----:B------:R-:W-:Y:S01]  /*3410*/  ULDC UR10, c[0x0][0x988] ;  /* 0x00026200000a7ab9 */ /* 0x000fe20000000800 */
[----:B------:R-:W-:Y:S02]  /*3420*/  ISETP.NE.AND P6, PT, R9, RZ, PT ;  /* 0x000000ff0900720c */ /* 0x000fe40003fc5270 */
        /* <DEDUP_REMOVED lines=16> */
[----:B-1----:R-:W-:Y:S02]  /*3530*/  FSEL R11, R11, -INF , !P0 ;  /* 0xff8000000b0b7808 */ /* 0x002fe40004000000 */
        /* <DEDUP_REMOVED lines=19> */
[----:B------:R-:W-:Y:S01]  /*3670*/  ISETP.GT.AND P1, PT, R6, 0x28, !P1 ;  /* 0x000000280600780c */ /* 0x000fe20004f24270 */
[----:B------:R-:W0:Y:S01]  /*3680*/  SHFL.BFLY PT, R24, R25, 0x2, 0x1f ;  /* 0x0c401f0019187f89 */ /* 0x000e2200000e0000 */
[----:B------:R-:W-:Y:S02]  /*3690*/  FSEL R14, R14, -INF , !P0 ;  /* 0xff8000000e0e7808 */ /* 0x000fe40004000000 */
[----:B------:R-:W-:Y:S02]  /*36a0*/  ISETP.NE.AND P0, PT, R36, RZ, PT ;  /* 0x000000ff2400720c */ /* 0x000fe40003f05270 */
[----:B------:R-:W-:-:S02]  /*36b0*/  ISETP.GT.AND P2, PT, R6, 0x29, !P2 ;  /* 0x000000290600780c */ /* 0x000fc40005744270 */
[C---:B------:R-:W-:Y:S02]  /*36c0*/  ISETP.GT.AND P0, PT, R6.reuse, 0x19, !P0 ;  /* 0x000000190600780c */ /* 0x040fe40004704270 */
[C---:B------:R-:W-:Y:S02]  /*36d0*/  ISETP.GT.AND P3, PT, R6.reuse, 0x30, !P3 ;  /* 0x000000300600780c */ /* 0x040fe40005f64270 */
[----:B------:R-:W-:Y:S02]  /*36e0*/  ISETP.LT.OR P0, PT, R3, 0x1a, P0 ;  /* 0x0000001a0300780c */ /* 0x000fe40000701670 */
[----:B------:R-:W-:Y:S02]  /*36f0*/  ISETP.GT.AND P4, PT, R6, 0x31, !P4 ;  /* 0x000000310600780c */ /* 0x000fe40006784270 */
[----:B------:R-:W-:Y:S02]  /*3700*/  FSEL R15, R15, -INF , !P0 ;  /* 0xff8000000f0f7808 */ /* 0x000fe40004000000 */
        /* <DEDUP_REMOVED lines=12> */
[----:B0-----:R-:W-:-:S02]  /*37d0*/  FMNMX.FTZ R26, R25, R24, !PT ;  /* 0x00000018191a7209 */ /* 0x001fc40007810000 */
[----:B------:R-:W-:Y:S02]  /*37e0*/  FMNMX.FTZ R5, R4, R9, !PT ;  /* 0x0000000904057209 */ /* 0x000fe40007810000 */
[----:B------:R-:W-:Y:S01]  /*37f0*/  ISETP.NE.AND P0, PT, R59, RZ, PT ;  /* 0x000000ff3b00720c */ /* 0x000fe20003f05270 */
[----:B------:R-:W0:Y:S01]  /*3800*/  SHFL.BFLY PT, R27, R26, 0x1, 0x1f ;  /* 0x0c201f001a1b7f89 */ /* 0x000e2200000e0000 */
[----:B------:R-:W-:Y:S02]  /*3810*/  FMNMX.FTZ R24, R10, R5, !PT ;  /* 0x000000050a187209 */ /* 0x000fe40007810000 */
[----:B------:R-:W-:Y:S02]  /*3820*/  ISETP.GT.AND P0, PT, R6, 0x21, !P0 ;  /* 0x000000210600780c */ /* 0x000fe40004704270 */
[----:B------:R-:W-:Y:S02]  /*3830*/  FMNMX.FTZ R21, R11, R24, !PT ;  /* 0x000000180b157209 */ /* 0x000fe40007810000 */
[----:B------:R-:W-:-:S02]  /*3840*/  ISETP.LT.OR P0, PT, R3, 0x22, P0 ;  /* 0x000000220300780c */ /* 0x000fc40000701670 */
[----:B------:R-:W-:Y:S02]  /*3850*/  FMNMX.FTZ R24, R12, R21, !PT ;  /* 0x000000150c187209 */ /* 0x000fe40007810000 */
[----:B------:R-:W-:Y:S02]  /*3860*/  ISETP.LT.OR P3, PT, R3, 0x31, P3 ;  /* 0x000000310300780c */ /* 0x000fe40001f61670 */
[----:B------:R-:W-:Y:S02]  /*3870*/  FMNMX.FTZ R21, R13, R24, !PT ;  /* 0x000000180d157209 */ /* 0x000fe40007810000 */
[----:B------:R-:W-:Y:S02]  /*3880*/  ISETP.LT.OR P4, PT, R3, 0x32, P4 ;  /* 0x000000320300780c */ /* 0x000fe40002781670 */
[----:B------:R-:W-:Y:S02]  /*3890*/  FMNMX.FTZ R24, R14, R21, !PT ;  /* 0x000000150e187209 */ /* 0x000fe40007810000 */
[----:B------:R-:W-:-:S02]  /*38a0*/  FSEL R21, R43, -INF , !P0 ;  /* 0xff8000002b157808 */ /* 0x000fc40004000000 */
[----:B------:R-:W-:Y:S02]  /*38b0*/  FMNMX.FTZ R25, R15, R24, !PT ;  /* 0x000000180f197209 */ /* 0x000fe40007810000 */
[----:B------:R-:W-:Y:S02]  /*38c0*/  ISETP.LT.OR P5, PT, R3, 0x39, P5 ;  /* 0x000000390300780c */ /* 0x000fe40002fa1670 */
[----:B0-----:R-:W-:Y:S01]  /*38d0*/  FMNMX.FTZ R5, R26, R27, !PT ;  /* 0x0000001b1a057209 */ /* 0x001fe20007810000 */
[----:B------:R-:W-:Y:S01]  /*38e0*/  IMAD.U32 R26, RZ, RZ, UR10 ;  /* 0x0000000aff1a7e24 */ /* 0x000fe2000f8e00ff */
[----:B------:R-:W-:Y:S02]  /*38f0*/  FMNMX.FTZ R6, R20, R25, !PT ;  /* 0x0000001914067209 */ /* 0x000fe40007810000 */
[C---:B------:R-:W-:Y:S01]  /*3900*/  FSETP.NEU.FTZ.AND P0, PT, R5.reuse, -INF , PT ;  /* 0xff8000000500780b */ /* 0x040fe20003f1d000 */
[----:B------:R-:W-:-:S01]  /*3910*/  FFMA.FTZ R24, R5, R26, -8 ;  /* 0xc100000005187423 */ /* 0x000fc2000001001a */
[----:B------:R-:W-:-:S02]  /*3920*/  FMNMX.FTZ R27, R21, R6, !PT ;  /* 0x00000006151b7209 */ /* 0x000fc40007810000 */
[----:B------:R-:W-:Y:S01]  /*3930*/  FSEL R25, R47, -INF , !P2 ;  /* 0xff8000002f197808 */ /* 0x000fe20005000000 */
[----:B------:R-:W-:Y:S01]  /*3940*/  IMAD.U32 R47, RZ, RZ, UR10 ;  /* 0x0000000aff2f7e24 */ /* 0x000fe2000f8e00ff */
[----:B------:R-:W-:Y:S02]  /*3950*/  FSEL R31, R24, RZ, P0 ;  /* 0x000000ff181f7208 */ /* 0x000fe40000000000 */
[----:B------:R-:W-:Y:S02]  /*3960*/  FSEL R24, R46, -INF , !P1 ;  /* 0xff8000002e187808 */ /* 0x000fe40004800000 */
        /* <DEDUP_REMOVED lines=8> */
[----:B------:R-:W-:Y:S01]  /*39f0*/  ISETP.LT.OR P6, PT, R3, 0x3a, P6 ;  /* 0x0000003a0300780c */ /* 0x000fe200037c1670 */
[--C-:B------:R-:W-:Y:S01]  /*3a00*/  FFMA.FTZ R35, R58, UR10, -R31.reuse ;  /* 0x0000000a3a237c23 */ /* 0x100fe2000801081f */
[----:B------:R-:W-:Y:S01]  /*3a10*/  FMNMX.FTZ R6, R26, R29, !PT ;  /* 0x0000001d1a067209 */ /* 0x000fe20007810000 */
[--C-:B------:R-:W-:Y:S01]  /*3a20*/  FFMA.FTZ R36, R60, UR10, -R31.reuse ;  /* 0x0000000a3c247c23 */ /* 0x100fe2000801081f */
[----:B------:R-:W-:Y:S01]  /*3a30*/  FSEL R3, R54, -INF , !P5 ;  /* 0xff80000036037808 */ /* 0x000fe20006800000 */
        /* <DEDUP_REMOVED lines=8> */
[----:B------:R-:W-:Y:S01]  /*3ac0*/  MUFU.EX2 R34, R30 ;  /* 0x0000001e00227308 */ /* 0x000fe20000000800 */
[----:B------:R-:W-:Y:S01]  /*3ad0*/  FMNMX.FTZ R29, R28, R29, !PT ;  /* 0x0000001d1c1d7209 */ /* 0x000fe20007810000 */
[--C-:B------:R-:W-:Y:S01]  /*3ae0*/  FFMA.FTZ R41, R68, UR10, -R31.reuse ;  /* 0x0000000a44297c23 */ /* 0x100fe2000801081f */
[----:B------:R-:W-:-:S03]  /*3af0*/  FFMA.FTZ R45, R72, UR10, -R31 ;  /* 0x0000000a482d7c23 */ /* 0x000fc6000801081f */
[----:B------:R-:W0:Y:S02]  /*3b00*/  SHFL.BFLY PT, R6, R29, 0x2, 0x1f ;  /* 0x0c401f001d067f89 */ /* 0x000e2400000e0000 */
[----:B------:R1:W2:Y:S08]  /*3b10*/  MUFU.EX2 R33, R32 ;  /* 0x0000002000217308 */ /* 0x0002b00000000800 */
[----:B------:R-:W-:Y:S01]  /*3b20*/  MUFU.EX2 R35, R35 ;  /* 0x0000002300237308 */ /* 0x000fe20000000800 */
[----:B-1----:R-:W-:-:S07]  /*3b30*/  FFMA.FTZ R32, R62, UR10, -R31 ;  /* 0x0000000a3e207c23 */ /* 0x002fce000801081f */
[----:B------:R-:W-:Y:S01]  /*3b40*/  MUFU.EX2 R36, R36 ;  /* 0x0000002400247308 */ /* 0x000fe20000000800 */
[----:B0-----:R-:W-:-:S07]  /*3b50*/  FMNMX.FTZ R30, R29, R6, !PT ;  /* 0x000000061d1e7209 */ /* 0x001fce0007810000 */
[----:B------:R0:W-:Y:S01]  /*3b60*/  MUFU.EX2 R37, R32 ;  /* 0x0000002000257308 */ /* 0x0001e20000000800 */
[----:B------:R-:W1:Y:S07]  /*3b70*/  SHFL.BFLY PT, R29, R30, 0x1, 0x1f ;  /* 0x0c201f001e1d7f89 */ /* 0x000e6e00000e0000 */
[----:B------:R-:W-:Y:S01]  /*3b80*/  MUFU.EX2 R38, R38 ;  /* 0x0000002600267308 */ /* 0x000fe20000000800 */
[----:B0-----:R-:W-:-:S01]  /*3b90*/  FFMA.FTZ R32, R44, UR10, -R31 ;  /* 0x0000000a2c207c23 */ /* 0x001fc2000801081f */
[----:B------:R-:W-:-:S06]  /*3ba0*/  FFMA.FTZ R44, R48, UR10, -R31 ;  /* 0x0000000a302c7c23 */ /* 0x000fcc000801081f */
        /* <DEDUP_REMOVED lines=8> */
[----:B------:R-:W-:Y:S02]  /*3c30*/  FSEL R42, R30, RZ, P0 ;  /* 0x000000ff1e2a7208 */ /* 0x000fe40000000000 */
        /* <DEDUP_REMOVED lines=17> */
[----:B------:R2:W0:Y:S01]  /*3d50*/  MUFU.EX2 R46, R9 ;  /* 0x00000009002e7308 */ /* 0x0004220000000800 */
[----:B------:R-:W-:-:S01]  /*3d60*/  FFMA.FTZ R3, R3, UR10, -R42 ;  /* 0x0000000a03037c23 */ /* 0x000fc2000801082a */
[----:B------:R-:W-:-:S06]  /*3d70*/  FFMA.FTZ R28, R28, UR10, -R42 ;  /* 0x0000000a1c1c7c23 */ /* 0x000fcc000801082a */
[----:B------:R-:W1:Y:S01]  /*3d80*/  MUFU.EX2 R10, R10 ;  /* 0x0000000a000a7308 */ /* 0x000e620000000800 */
[----:B--2---:R-:W-:-:S04]  /*3d90*/  FADD.FTZ R9, R152, R33 ;  /* 0x0000002198097221 */ /* 0x004fc80000010000 */
[----:B------:R-:W-:-:S03]  /*3da0*/  FADD.FTZ R4, R34, R9 ;  /* 0x0000000922047221 */ /* 0x000fc60000010000 */
[----:B------:R-:W2:Y:S01]  /*3db0*/  MUFU.EX2 R11, R11 ;  /* 0x0000000b000b7308 */ /* 0x000ea20000000800 */
[----:B0-----:R-:W-:-:S01]  /*3dc0*/  FADD.FTZ R31, R153, R46 ;  /* 0x0000002e991f7221 */ /* 0x001fc20000010000 */
[C---:B------:R-:W-:Y:S01]  /*3dd0*/  FADD.FTZ R9, R35.reuse, R4 ;  /* 0x0000000423097221 */ /* 0x040fe20000010000 */
        /* <DEDUP_REMOVED lines=8> */
[----:B--2---:R-:W-:-:S01]  /*3e60*/  FADD.FTZ R31, R11, R48 ;  /* 0x000000300b1f7221 */ /* 0x004fc20000010000 */
[C---:B------:R-:W-:Y:S01]  /*3e70*/  FADD.FTZ R9, R39.reuse, R4 ;  /* 0x0000000427097221 */ /* 0x040fe20000010000 */
[----:B------:R-:W-:-:S04]  /*3e80*/  F2FP.SATFINITE.E4M3.F32.PACK_AB_MERGE_C R39, R39, R38, RZ ;  /* 0x000000262727723e */ /* 0x000fc800048070ff */
[----:B------:R-:W-:Y:S01]  /*3e90*/  F2FP.SATFINITE.E4M3.F32.PACK_AB_MERGE_C R154, R37, R36, R39 ;  /* 0x00000024259a723e */ /* 0x000fe20004807027 */
        /* <DEDUP_REMOVED lines=8> */
[----:B------:R-:W-:Y:S01]  /*3f20*/  FADD.FTZ R48, R40, R9 ;  /* 0x0000000928307221 */ /* 0x000fe20000010000 */
[----:B------:R-:W-:-:S03]  /*3f30*/  F2FP.SATFINITE.E4M3.F32.PACK_AB_MERGE_C R14, R15, R14, RZ ;  /* 0x0000000e0f0e723e */ /* 0x000fc600048070ff */
[----:B------:R-:W-:Y:S01]  /*3f40*/  FADD.FTZ R9, R41, R48 ;  /* 0x0000003029097221 */ /* 0x000fe20000010000 */
[----:B------:R-:W-:Y:S01]  /*3f50*/  F2FP.SATFINITE.E4M3.F32.PACK_AB_MERGE_C R155, R13, R12, R14 ;  /* 0x0000000c0d9b723e */ /* 0x000fe2000480700e */
        /* <DEDUP_REMOVED lines=10> */
[----:B------:R-:W-:-:S06]  /*4000*/  FADD.FTZ R31, R43, R42 ;  /* 0x0000002a2b1f7221 */ /* 0x000fcc0000010000 */
        /* <DEDUP_REMOVED lines=12> */
[----:B------:R0:W2:Y:S08]  /*40d0*/  MUFU.EX2 R4, R3 ;  /* 0x0000000300047308 */ /* 0x0000b00000000800 */
[----:B------:R-:W3:Y:S01]  /*40e0*/  MUFU.EX2 R9, R28 ;  /* 0x0000001c00097308 */ /* 0x000ee20000000800 */
[----:B0-----:R-:W-:-:S01]  /*40f0*/  FADD.FTZ R3, R27, R38 ;  /* 0x000000261b037221 */ /* 0x001fc20000010000 */
[----:B-1----:R-:W-:Y:S01]  /*4100*/  FADD.FTZ R11, R29, R34 ;  /* 0x000000221d0b7221 */ /* 0x002fe20000010000 */
[----:B------:R-:W-:-:S04]  /*4110*/  F2FP.SATFINITE.E4M3.F32.PACK_AB_MERGE_C R29, R30, R29, RZ ;  /* 0x0000001d1e1d723e */ /* 0x000fc800048070ff */
[----:B------:R-:W-:Y:S01]  /*4120*/  F2FP.SATFINITE.E4M3.F32.PACK_AB_MERGE_C R158, R45, R44, R29 ;  /* 0x0000002c2d9e723e */ /* 0x000fe2000480701d */
[----:B--2---:R-:W-:-:S01]  /*4130*/  FADD.FTZ R10, R4, R3 ;  /* 0x00000003040a7221 */ /* 0x004fc20000010000 */
[----:B------:R-:W-:Y:S01]  /*4140*/  FADD.FTZ R3, R30, R11 ;  /* 0x0000000b1e037221 */ /* 0x000fe20000010000 */
[C---:B---3--:R-:W-:Y:S02]  /*4150*/  F2FP.SATFINITE.E4M3.F32.PACK_AB_MERGE_C R159, R9.reuse, R4, RZ ;  /* 0x00000004099f723e */ /* 0x048fe400048070ff */
[----:B------:R-:W-:Y:S02]  /*4160*/  FADD.FTZ R4, R9, R10 ;  /* 0x0000000a09047221 */ /* 0x000fe40000010000 */
[----:B------:R-:W-:Y:S01]  /*4170*/  F2FP.SATFINITE.E4M3.F32.PACK_AB_MERGE_C R159, R27, R26, R159 ;  /* 0x0000001a1b9f723e */ /* 0x000fe2000480709f */
[----:B------:R-:W-:Y:S06]  /*4180*/  @P0 BRA `(.L_x_1438) ;  /* 0x0000000000040947 */ /* 0x000fec0003800000 */
[----:B------:R-:W-:Y:S01]  /*4190*/  BPT.TRAP 0x1 ;  /* 0x000000040000795c */ /* 0x000fe20000300000 */
.L_x_1438:
[----:B------:R-:W-:Y:S01]  /*41a0*/  PLOP3.LUT P1, PT, PT, PT, UP0, 0x40, 0x0 ;  /* 0x000000000000781c */ /* 0x000fe20003f2e808 */
[----:B------:R0:W1:-:S12]  /*41b0*/  SYNCS.PHASECHK.TRANS64.TRYWAIT P0, [UR57+0x28450], R8 ;  /* 0x02845008ff0075a7 */ /* 0x0000580008000179 */
[----:B0-----:R-:W-:Y:S05]  /*41c0*/  @P1 BRA `(.L_x_1439) ;  /* 0x0000000000041947 */ /* 0x001fea0003800000 */
[----:B------:R-:W-:Y:S01]  /*41d0*/  BPT.TRAP 0x1 ;  /* 0x000000040000795c */ /* 0x000fe20000300000 */
.L_x_1439:
[----:B-1----:R-:W-:Y:S05]  /*41e0*/  @P0 BRA `(.L_x_1440) ;  /* 0x0000000000080947 */ /* 0x002fea0003800000 */
[----:B------:R-:W0:Y:S02]  /*41f0*/  SYNCS.PHASECHK.TRANS64.TRYWAIT P0, [UR57+0x28450], R8 ;  /* 0x02845008ff0075a7 */ /* 0x000e240008000179 */
[----:B0-----:R-:W-:Y:S05]  /*4200*/  @!P0 BRA `(.L_x_1441) ;  /* 0x0000011c00208947 */ /* 0x001fea0003800000 */
.L_x_1440:
        /* <DEDUP_REMOVED lines=19> */
.L_x_1442:
        /* <DEDUP_REMOVED lines=26> */
.L_x_1444:
[----:B------:R-:W-:Y:S02]  /*44e0*/  ULDC UR22, c[0x0][0x9e4] ;  /* 0x0002790000167ab9 */ /* 0x000fe40000000800 */
[----:B------:R-:W-:-:S11]  /*44f0*/  UISETP.NE.AND UP1, UPT, UR22, 0x1, UPT ;  /* 0x000000011600788c */ /* 0x000fd6000bf25270 */
[----:B------:R-:W-:Y:S02]  /*4500*/  @UP1 ULDC.64 UR6, c[0x0][0x9e8] ;  /* 0x00027a0000061ab9 */ /* 0x000fe40000000a00 */
[----:B------:R-:W-:-:S04]  /*4510*/  UIMAD.WIDE.U32 UR14, UR19, UR6, URZ ;  /* 0x00000006130e72a5 */ /* 0x000fc8000f8e003f */
[----:B------:R-:W-:-:S12]  /*4520*/  @UP1 USHF.R.U32.HI UR19, URZ, UR7, UR15 ;  /* 0x000000073f131299 */ /* 0x000fd8000801160f */
.L_x_1445:
[----:B------:R-:W-:-:S04]  /*4530*/  UIMAD UR19, UR19, UR22, UR22 ;  /* 0x00000016131372a4 */ /* 0x000fc8000f8e0216 */
[----:B------:R-:W-:-:S04]  /*4540*/  UISETP.LT.AND UP1, UPT, UR18, UR19, UPT ;  /* 0x000000131200728c */ /* 0x000fc8000bf21270 */
[----:B------:R-:W-:-:S12]  /*4550*/  USEL UR18, UR18, UR19, UP1 ;  /* 0x0000001312127287 */ /* 0x000fd80008800000 */
.L_x_1443:
        /* <DEDUP_REMOVED lines=11> */
[----:B------:R-:W-:Y:S01]  /*4610*/  IMAD.MOV.U32 R9, RZ, RZ, R8 ;  /* 0x000000ffff097224 */ /* 0x000fe200078e0008 */
[----:B------:R-:W-:Y:S01]  /*4620*/  ULDC UR53, c[0x0][0x988] ;  /* 0x0002620000357ab9 */ /* 0x000fe20000000800 */
[----:B------:R-:W-:-:S05]  /*4630*/  ULDC UR58, c[0x0][0x9e0] ;  /* 0x00027800003a7ab9 */ /* 0x000fca0000000800 */
.L_x_1465:
        /* <DEDUP_REMOVED lines=8> */
.L_x_1447:
        /* <DEDUP_REMOVED lines=10> */
.L_x_1448:
[----:B-1----:R-:W-:Y:S05]  /*4760*/  @P0 BRA `(.L_x_1449) ;  /* 0x0000000000080947 */ /* 0x002fea0003800000 */
[----:B------:R-:W1:Y:S02]  /*4770*/  SYNCS.PHASECHK.TRANS64.TRYWAIT P0, [UR59+0x28430], R8 ;  /* 0x02843008ff0075a7 */ /* 0x000e64000800017b */
[----:B-1----:R-:W-:Y:S05]  /*4780*/  @!P0 BRA `(.L_x_1450) ;  /* 0x0000011400d88947 */ /* 0x002fea0003800000 */
.L_x_1449:
        /* <DEDUP_REMOVED lines=47> */
.L_x_1451:
[----:B------:R-:W-:Y:S01]  /*4a80*/  UISETP.NE.AND UP2, UPT, UR50, URZ, UPT ;  /* 0x0000003f3200728c */ /* 0x000fe2000bf45270 */
[C---:B------:R-:W-:Y:S01]  /*4a90*/  FMUL.FTZ R196, R0.reuse, R156 ;  /* 0x0000009c00c47220 */ /* 0x040fe20000410000 */
[----:B------:R-:W-:Y:S01]  /*4aa0*/  FMUL.FTZ R156, R0, R174 ;  /* 0x000000ae009c7220 */ /* 0x000fe20000410000 */
[----:B------:R-:W-:Y:S02]  /*4ab0*/  VIADD R174, R18, UR39 ;  /* 0x0000002712ae7c36 */ /* 0x000fe40008000000 */
[C---:B------:R-:W-:Y:S01]  /*4ac0*/  FMUL.FTZ R12, R0.reuse, R154 ;  /* 0x0000009a000c7220 */ /* 0x040fe20000410000 */
[C---:B------:R-:W-:Y:S01]  /*4ad0*/  FMUL.FTZ R154, R0.reuse, R170 ;  /* 0x000000aa009a7220 */ /* 0x040fe20000410000 */
[----:B------:R-:W-:Y:S01]  /*4ae0*/  PLOP3.LUT P0, PT, PT, PT, UP2, 0x80, 0x0 ;  /* 0x000000000000781c */ /* 0x000fe20003f0f028 */
[----:B------:R-:W-:Y:S01]  /*4af0*/  IMAD.SHL.U32 R170, R9, 0x40, RZ ;  /* 0x0000004009aa7824 */ /* 0x000fe200078e00ff */
[----:B------:R-:W-:Y:S01]  /*4b00*/  PLOP3.LUT P1, PT, PT, PT, UP2, 0x80, 0x0 ;  /* 0x000000000000781c */ /* 0x000fe20003f2f028 */
[----:B------:R-:W-:Y:S01]  /*4b10*/  UISETP.NE.AND UP1, UPT, UR49, URZ, UPT ;  /* 0x0000003f3100728c */ /* 0x000fe2000bf25270 */
[C---:B------:R-:W-:Y:S01]  /*4b20*/  FMUL.FTZ R195, R0.reuse, R153 ;  /* 0x0000009900c37220 */ /* 0x040fe20000410000 */
[----:B------:R-:W-:Y:S01]  /*4b30*/  @UP2 ULDC UR6, c[0x0][0x44c] ;  /* 0x0001130000062ab9 */ /* 0x000fe20000000800 */
[C---:B------:R-:W-:Y:S01]  /*4b40*/  FMUL.FTZ R20, R0.reuse, R162 ;  /* 0x000000a200147220 */ /* 0x040fe20000410000 */
[C---:B------:R-:W-:Y:S01]  /*4b50*/  FMUL.FTZ R21, R0.reuse, R163 ;  /* 0x000000a300157220 */ /* 0x040fe20000410000 */
[C---:B-1----:R-:W-:Y:S01]  /*4b60*/  FMUL.FTZ R5, R0.reuse, R152 ;  /* 0x0000009800057220 */ /* 0x042fe20000410000 */
[C---:B------:R-:W-:Y:S01]  /*4b70*/  FMUL.FTZ R13, R0.reuse, R155 ;  /* 0x0000009b000d7220 */ /* 0x040fe20000410000 */
[C---:B------:R-:W-:Y:S01]  /*4b80*/  FMUL.FTZ R162, R0.reuse, R164 ;  /* 0x000000a400a27220 */ /* 0x040fe20000410000 */
[C---:B------:R-:W-:Y:S01]  /*4b90*/  FMUL.FTZ R163, R0.reuse, R165 ;  /* 0x000000a500a37220 */ /* 0x040fe20000410000 */
[----:B------:R-:W-:Y:S01]  /*4ba0*/  FMUL.FTZ R153, R0, R167 ;  /* 0x000000a700997220 */ /* 0x000fe20000410000 */
[----:B------:R-:W-:Y:S01]  /*4bb0*/  @P0 IMAD.HI.U32 R6, R174, UR6, RZ ;  /* 0x00000006ae060c27 */ /* 0x000fe2000f8e00ff */
        /* <DEDUP_REMOVED lines=14> */
[----:B------:R-:W-:Y:S01]  /*4ca0*/  FMUL.FTZ R167, R0, R172 ;  /* 0x000000ac00a77220 */ /* 0x000fe20000410000 */
[----:B------:R-:W-:Y:S01]  /*4cb0*/  IADD3 R7, -R170, 0x1, RZ ;  /* 0x00000001aa077810 */ /* 0x000fe20007ffe1ff */
        /* <DEDUP_REMOVED lines=10> */
[----:B------:R-:W-:Y:S01]  /*4d60*/  PLOP3.LUT P0, PT, PT, PT, UP1, 0x40, 0x0 ;  /* 0x000000000000781c */ /* 0x000fe20003f0e818 */
[----:B------:R-:W-:Y:S01]  /*4d70*/  IMAD R7, R16, -0x2, R7 ;  /* 0xfffffffe10077824 */ /* 0x000fe200078e0207 */
[----:B------:R-:W3:Y:S01]  /*4d80*/  MUFU.TANH R5, R5 ;  /* 0x0000000500057308 */ /* 0x000ee20000002400 */
[----:B------:R-:W-:Y:S01]  /*4d90*/  IMAD.U32 R176, RZ, RZ, UR42 ;  /* 0x0000002affb07e24 */ /* 0x000fe2000f8e00ff */
[----:B------:R-:W-:Y:S01]  /*4da0*/  UMOV UR11, UR57 ;  /* 0x00000039000b7c82 */ /* 0x000fe20008000000 */
[----:B------:R-:W-:Y:S01]  /*4db0*/  SYNCS.ARRIVE.TRANS64.RED.A1T0 RZ, [UR6], RZ ;  /* 0x000000ffffff79a7 */ /* 0x000fe20008100406 */
[----:B------:R-:W-:-:S02]  /*4dc0*/  ULOP3.LUT UR6, URZ, UR11, URZ, 0x33, !UPT ;  /* 0x0000000b3f067292 */ /* 0x000fc4000f8e333f */
[----:B------:R-:W-:Y:S02]  /*4dd0*/  IADD3 R7, -R176, UR40, R7 ;  /* 0x00000028b0077c10 */ /* 0x000fe4000fffe107 */
[----:B------:R-:W4:Y:S03]  /*4de0*/  MUFU.TANH R195, R195 ;  /* 0x000000c300c37308 */ /* 0x000f260000002400 */
[C---:B------:R-:W-:Y:S02]  /*4df0*/  VIADD R177, R7.reuse, UR58 ;  /* 0x0000003a07b17c36 */ /* 0x040fe40008000000 */
[----:B------:R-:W-:Y:S02]  /*4e00*/  VIADD R179, R7, UR6 ;  /* 0x0000000607b37c36 */ /* 0x000fe40008000000 */
[----:B-1----:R-:W-:Y:S01]  /*4e10*/  IMAD.IADD R175, R177, 0x1, R6 ;  /* 0x00000001b1af7824 */ /* 0x002fe200078e0206 */
        /* <DEDUP_REMOVED lines=32> */
[----:B------:R-:W-:Y:S01]  /*5020*/  IMAD.U32 R173, RZ, RZ, UR42 ;  /* 0x0000002affad7e24 */ /* 0x000fe2000f8e00ff */
[----:B------:R-:W-:Y:S04]  /*5030*/  BSSY B0, `(.L_x_1453) ;  /* 0x0000011000007945 */ /* 0x000fe80003800000 */
[----:B------:R-:W-:-:S04]  /*5040*/  IADD3 R173, -R173, UR40, R6 ;  /* 0x00000028adad7c10 */ /* 0x000fc8000fffe106 */
        /* <DEDUP_REMOVED lines=10> */
.L_x_1454:
[----:B------:R-:W-:-:S05]  /*50f0*/  IMAD.U32 R178, RZ, RZ, UR56 ;  /* 0x00000038ffb27e24 */ /* 0x000fca000f8e00ff */
[----:B------:R-:W-:-:S13]  /*5100*/  ISETP.NE.AND P0, PT, R178, 0x1, PT ;  /* 0x00000001b200780c */ /* 0x000fda0003f05270 */
[----:B------:R-:W1:Y:S02]  /*5110*/  @P0 LDC.64 R6, c[0x0][0x9e8] ;  /* 0x00027a00ff060b82 */ /* 0x000e640000000a00 */
[----:B-1----:R-:W-:-:S05]  /*5120*/  @P0 IMAD.HI.U32 R6, R173, R6, RZ ;  /* 0x00000006ad060227 */ /* 0x002fca00078e00ff */
[----:B------:R-:W-:-:S07]  /*5130*/  @P0 SHF.R.U32.HI R173, RZ, R7, R6 ;  /* 0x00000007ffad0219 */ /* 0x000fce0000011606 */
.L_x_1455:
[----:B------:R-:W-:Y:S05]  /*5140*/  BSYNC B0 ;  /* 0x0000000000007941 */ /* 0x000fea0003800000 */
.L_x_1453:
[----:B------:R-:W-:-:S04]  /*5150*/  IMAD R173, R173, R178, -R170 ;  /* 0x000000b2adad7224 */ /* 0x000fc800078e0aaa */
[----:B------:R-:W-:-:S05]  /*5160*/  IMAD R173, R16, -0x2, R173 ;  /* 0xfffffffe10ad7824 */ /* 0x000fca00078e02ad */
[----:B------:R-:W-:Y:S02]  /*5170*/  VIADDMNMX R175, R173, R178, R175, PT ;  /* 0x000000b2adaf7246 */ /* 0x000fe400038001af */
[----:B------:R-:W-:-:S07]  /*5180*/  VIMNMX R176, R176, R173, !PT ;  /* 0x000000adb0b07248 */ /* 0x000fce0007fe0100 */
.L_x_1452:
        /* <DEDUP_REMOVED lines=68> */
.L_x_1458:
[----:B------:R-:W-:-:S05]  /*55d0*/  IMAD.U32 R176, RZ, RZ, UR56 ;  /* 0x00000038ffb07e24 */ /* 0x000fca000f8e00ff */
[----:B------:R-:W-:-:S13]  /*55e0*/  ISETP.NE.AND P1, PT, R176, 0x1, PT ;  /* 0x00000001b000780c */ /* 0x000fda0003f25270 */
[----:B------:R-:W0:Y:S02]  /*55f0*/  @P1 LDC.64 R6, c[0x0][0x9e8] ;  /* 0x00027a00ff061b82 */ /* 0x000e240000000a00 */
[----:B0-----:R-:W-:-:S05]  /*5600*/  @P1 IMAD.HI.U32 R6, R5, R6, RZ ;  /* 0x0000000605061227 */ /* 0x001fca00078e00ff */
[----:B------:R-:W-:-:S07]  /*5610*/  @P1 SHF.R.U32.HI R5, RZ, R7, R6 ;  /* 0x00000007ff051219 */ /* 0x000fce0000011606 */
.L_x_1459:
[----:B------:R-:W-:Y:S05]  /*5620*/  BSYNC B0 ;  /* 0x0000000000007941 */ /* 0x000fea0003800000 */
.L_x_1457:
[----:B------:R-:W-:-:S04]  /*5630*/  IMAD R5, R5, R176, -R170 ;  /* 0x000000b005057224 */ /* 0x000fc800078e0aaa */
[----:B------:R-:W-:-:S05]  /*5640*/  IMAD R5, R16, -0x2, R5 ;  /* 0xfffffffe10057824 */ /* 0x000fca00078e0205 */
[----:B------:R-:W-:Y:S02]  /*5650*/  VIADDMNMX R174, R5, R176, R174, PT ;  /* 0x000000b005ae7246 */ /* 0x000fe400038001ae */
[----:B------:R-:W-:-:S07]  /*5660*/  VIMNMX R175, R175, R5, !PT ;  /* 0x00000005afaf7248 */ /* 0x000fce0007fe0100 */
.L_x_1456:
        /* <DEDUP_REMOVED lines=164> */
[----:B------:R-:W-:Y:S01]  /*60b0*/  FSEL R20, R6, RZ, P0 ;  /* 0x000000ff06147208 */ /* 0x000fe20000000000 */
[----:B------:R-:W-:-:S01]  /*60c0*/  FFMA.FTZ R10, R13, UR10, -R172 ;  /* 0x0000000a0d0a7c23 */ /* 0x000fc200080108ac */
[--C-:B------:R-:W-:Y:S01]  /*60d0*/  FFMA.FTZ R13, R14, UR10, -R172.reuse ;  /* 0x0000000a0e0d7c23 */ /* 0x100fe200080108ac */
[----:B------:R-:W-:-:S01]  /*60e0*/  FFMA.FTZ R14, R15, UR10, -R172 ;  /* 0x0000000a0f0e7c23 */ /* 0x000fc200080108ac */
[----:B------:R-:W-:Y:S01]  /*60f0*/  MUFU.EX2 R179, R179 ;  /* 0x000000b300b37308 */ /* 0x000fe20000000800 */
[----:B------:R-:W-:-:S01]  /*6100*/  FADD.FTZ R20, -R20, R11 ;  /* 0x0000000b14147221 */ /* 0x000fc20000010100 */
[--C-:B------:R-:W-:Y:S01]  /*6110*/  FFMA.FTZ R15, R21, UR10, -R172.reuse ;  /* 0x0000000a150f7c23 */ /* 0x100fe200080108ac */
[----:B------:R-:W-:-:S01]  /*6120*/  FFMA.FTZ R21, R152, UR10, -R172 ;  /* 0x0000000a98157c23 */ /* 0x000fc200080108ac */
[--C-:B------:R-:W-:Y:S01]  /*6130*/  FFMA.FTZ R11, R154, UR10, -R172.reuse ;  /* 0x0000000a9a0b7c23 */ /* 0x100fe200080108ac */
[----:B------:R-:W-:Y:S01]  /*6140*/  FMUL.FTZ R20, R20, UR10 ;  /* 0x0000000a14147c20 */ /* 0x000fe20008410000 */
[----:B------:R-:W-:Y:S01]  /*6150*/  FFMA.FTZ R152, R153, UR10, -R172 ;  /* 0x0000000a99987c23 */ /* 0x000fe200080108ac */
[----:B------:R-:W-:-:S01]  /*6160*/  FFMA.FTZ R154, R169, R3, R170 ;  /* 0x00000003a99a7223 */ /* 0x000fc200000100aa */
[----:B------:R-:W-:Y:S01]  /*6170*/  MUFU.EX2 R10, R10 ;  /* 0x0000000a000a7308 */ /* 0x000fe20000000800 */
[----:B------:R-:W-:-:S01]  /*6180*/  FFMA.FTZ R180, R155, UR10, -R172 ;  /* 0x0000000a9bb47c23 */ /* 0x000fc200080108ac */
[----:B------:R-:W-:Y:S01]  /*6190*/  FFMA.FTZ R156, R156, UR10, -R172 ;  /* 0x0000000a9c9c7c23 */ /* 0x000fe200080108ac */
[----:B------:R-:W-:-:S01]  /*61a0*/  FADD.FTZ R154, R7, R154 ;  /* 0x0000009a079a7221 */ /* 0x000fc20000010000 */
[--C-:B------:R-:W-:Y:S01]  /*61b0*/  FFMA.FTZ R157, R157, UR10, -R172.reuse ;  /* 0x0000000a9d9d7c23 */ /* 0x100fe200080108ac */
[----:B------:R-:W-:-:S01]  /*61c0*/  FFMA.FTZ R181, R158, UR10, -R172 ;  /* 0x0000000a9eb57c23 */ /* 0x000fc200080108ac */
[--C-:B------:R-:W-:Y:S01]  /*61d0*/  FFMA.FTZ R173, R173, UR10, -R172.reuse ;  /* 0x0000000aadad7c23 */ /* 0x100fe200080108ac */
[----:B------:R-:W-:-:S01]  /*61e0*/  FFMA.FTZ R160, R160, UR10, -R172 ;  /* 0x0000000aa0a07c23 */ /* 0x000fc200080108ac */
[----:B------:R-:W0:Y:S01]  /*61f0*/  MUFU.EX2 R20, R20 ;  /* 0x0000001400147308 */ /* 0x000e220000000800 */
[----:B------:R-:W-:-:S01]  /*6200*/  FFMA.FTZ R161, R161, UR10, -R172 ;  /* 0x0000000aa1a17c23 */ /* 0x000fc200080108ac */
[----:B------:R-:W-:Y:S01]  /*6210*/  PLOP3.LUT P0, PT, PT, PT, UP0, 0x40, 0x0 ;  /* 0x000000000000781c */ /* 0x000fe20003f0e808 */
        /* <DEDUP_REMOVED lines=47> */
[----:B------:R-:W-:Y:S01]  /*6510*/  FMUL.FTZ R149, R149, R169 ;  /* 0x000000a995957220 */ /* 0x000fe20000410000 */
        /* <DEDUP_REMOVED lines=21> */
[----:B------:R5:W2:Y:S01]  /*6670*/  MUFU.EX2 R3, R156 ;  /* 0x0000009c00037308 */ /* 0x000aa20000000800 */
        /* <DEDUP_REMOVED lines=9> */
[----:B---3--:R-:W-:Y:S01]  /*6710*/  FADD.FTZ R153, R21, R154 ;  /* 0x0000009a15997221 */ /* 0x008fe20000010000 */
[C---:B------:R-:W-:Y:S01]  /*6720*/  F2FP.SATFINITE.E4M3.F32.PACK_AB_MERGE_C R162, R177.reuse, R162, RZ ;  /* 0x000000a2b1a2723e */ /* 0x040fe200048070ff */
[----:B------:R-:W-:Y:S01]  /*6730*/  FMUL.FTZ R78, R78, R20 ;  /* 0x000000144e4e7220 */ /* 0x000fe20000410000 */
[----:B------:R-:W-:-:S01]  /*6740*/  FADD.FTZ R156, R177, R156 ;  /* 0x0000009cb19c7221 */ /* 0x000fc20000010000 */
[C---:B0-----:R-:W-:Y:S01]  /*6750*/  FADD.FTZ R154, R152.reuse, R153 ;  /* 0x00000099989a7221 */ /* 0x041fe20000010000 */
[----:B------:R-:W-:Y:S01]  /*6760*/  F2FP.SATFINITE.E4M3.F32.PACK_AB_MERGE_C R21, R152, R21, RZ ;  /* 0x000000159815723e */ /* 0x000fe200048070ff */
[----:B------:R-:W0:Y:S01]  /*6770*/  MUFU.EX2 R4, R157 ;  /* 0x0000009d00047308 */ /* 0x000e220000000800 */
[----:B------:R-:W-:-:S01]  /*6780*/  FADD.FTZ R153, R163, R156 ;  /* 0x0000009ca3997221 */ /* 0x000fc20000010000 */
[----:B-1----:R-:W-:Y:S01]  /*6790*/  FADD.FTZ R155, R11, R154 ;  /* 0x0000009a0b9b7221 */ /* 0x002fe20000010000 */
[----:B------:R-:W-:Y:S01]  /*67a0*/  F2FP.SATFINITE.E4M3.F32.PACK_AB_MERGE_C R152, R7, R170, R159 ;  /* 0x000000aa0798723e */ /* 0x000fe2000480709f */
[----:B------:R-:W-:Y:S01]  /*67b0*/  FMUL.FTZ R79, R79, R20 ;  /* 0x000000144f4f7220 */ /* 0x000fe20000410000 */
[----:B------:R-:W-:-:S01]  /*67c0*/  FADD.FTZ R154, R164, R153 ;  /* 0x00000099a49a7221 */ /* 0x000fc20000010000 */
[----:B----4-:R-:W-:Y:S01]  /*67d0*/  FADD.FTZ R156, R180, R155 ;  /* 0x0000009bb49c7221 */ /* 0x010fe20000010000 */
[----:B------:R-:W-:Y:S01]  /*67e0*/  FMUL.FTZ R82, R82, R20 ;  /* 0x0000001452527220 */ /* 0x000fe20000410000 */
[----:B------:R-:W1:Y:S01]  /*67f0*/  MUFU.EX2 R166, R166 ;  /* 0x000000a600a67308 */ /* 0x000e620000000800 */
[----:B------:R-:W-:-:S01]  /*6800*/  FADD.FTZ R153, R165, R154 ;  /* 0x0000009aa5997221 */ /* 0x000fc20000010000 */
[----:B--2---:R-:W-:Y:S01]  /*6810*/  FADD.FTZ R155, R3, R156 ;  /* 0x0000009c039b7221 */ /* 0x004fe20000010000 */
[C---:B------:R-:W-:Y:S01]  /*6820*/  F2FP.SATFINITE.E4M3.F32.PACK_AB_MERGE_C R165, R178.reuse, R165, RZ ;  /* 0x000000a5b2a5723e */ /* 0x040fe200048070ff */
[----:B------:R-:W-:Y:S01]  /*6830*/  FMUL.FTZ R83, R83, R20 ;  /* 0x0000001453537220 */ /* 0x000fe20000410000 */
[----:B------:R-:W-:-:S01]  /*6840*/  FADD.FTZ R153, R178, R153 ;  /* 0x00000099b2997221 */ /* 0x000fc20000010000 */
        /* <DEDUP_REMOVED lines=20> */
[----:B------:R-:W-:Y:S01]  /*6990*/  F2FP.SATFINITE.E4M3.F32.PACK_AB_MERGE_C R154, R176, R175, R162 ;  /* 0x000000afb09a723e */ /* 0x000fe200048070a2 */
        /* <DEDUP_REMOVED lines=31> */
[----:B------:R-:W-:Y:S01]  /*6b90*/  F2FP.SATFINITE.E4M3.F32.PACK_AB_MERGE_C R155, R15, R12, R21 ;  /* 0x0000000c0f9b723e */ /* 0x000fe20004807015 */
[----:B------:R-:W-:Y:S01]  /*6ba0*/  FMUL.FTZ R151, R151, R20 ;  /* 0x0000001497977220 */ /* 0x000fe20000410000 */
[C---:B-1----:R-:W-:Y:S01]  /*6bb0*/  F2FP.SATFINITE.E4M3.F32.PACK_AB_MERGE_C R158, R171.reuse, R168, RZ ;  /* 0x000000a8ab9e723e */ /* 0x042fe200048070ff */
[----:B------:R-:W-:-:S03]  /*6bc0*/  FADD.FTZ R3, R171, R14 ;  /* 0x0000000eab037221 */ /* 0x000fc60000010000 */
[----:B------:R-:W-:Y:S02]  /*6bd0*/  F2FP.SATFINITE.E4M3.F32.PACK_AB_MERGE_C R158, R167, R166, R158 ;  /* 0x000000a6a79e723e */ /* 0x000fe4000480709e */
[C---:B--2---:R-:W-:Y:S01]  /*6be0*/  F2FP.SATFINITE.E4M3.F32.PACK_AB_MERGE_C R160, R161.reuse, R160, RZ ;  /* 0x000000a0a1a0723e */ /* 0x044fe200048070ff */
[----:B------:R-:W-:-:S03]  /*6bf0*/  FADD.FTZ R4, R161, R4 ;  /* 0x00000004a1047221 */ /* 0x000fc60000010000 */
[----:B------:R-:W-:Y:S01]  /*6c00*/  F2FP.SATFINITE.E4M3.F32.PACK_AB_MERGE_C R159, R182, R181, R160 ;  /* 0x000000b5b69f723e */ /* 0x000fe200048070a0 */
[----:B------:R-:W-:Y:S06]  /*6c10*/  @P0 BRA `(.L_x_1460) ;  /* 0x0000000000040947 */ /* 0x000fec0003800000 */
[----:B------:R-:W-:Y:S01]  /*6c20*/  BPT.TRAP 0x1 ;  /* 0x000000040000795c */ /* 0x000fe20000300000 */
.L_x_1460:
[----:B------:R-:W-:Y:S01]  /*6c30*/  PLOP3.LUT P1, PT, PT, PT, UP0, 0x40, 0x0 ;  /* 0x000000000000781c */ /* 0x000fe20003f2e808 */
[----:B------:R0:W1:-:S12]  /*6c40*/  SYNCS.PHASECHK.TRANS64.TRYWAIT P0, [UR59+0x28450], R8 ;  /* 0x02845008ff0075a7 */ /* 0x000058000800017b */
[----:B0-----:R-:W-:Y:S05]  /*6c50*/  @P1 BRA `(.L_x_1461) ;  /* 0x0000000000041947 */ /* 0x001fea0003800000 */
[----:B------:R-:W-:Y:S01]  /*6c60*/  BPT.TRAP 0x1 ;  /* 0x000000040000795c */ /* 0x000fe20000300000 */
.L_x_1461:
[----:B------:R-:W-:Y:S01]  /*6c70*/  VIADD R7, R200, 0x8 ;  /* 0x00000008c8077836 */ /* 0x000fe20000000000 */
[----:B-1----:R-:W-:Y:S06]  /*6c80*/  @P0 BRA `(.L_x_1462) ;  /* 0x0000000000080947 */ /* 0x002fec0003800000 */
[----:B------:R-:W0:Y:S02]  /*6c90*/  SYNCS.PHASECHK.TRANS64.TRYWAIT P0, [UR59+0x28450], R8 ;  /* 0x02845008ff0075a7 */ /* 0x000e24000800017b */
[----:B0-----:R-:W-:Y:S05]  /*6ca0*/  @!P0 BRA `(.L_x_1463) ;  /* 0x000000f000a88947 */ /* 0x001fea0003800000 */
.L_x_1462:
        /* <DEDUP_REMOVED lines=15> */
.L_x_1464:
[----:B------:R-:W-:Y:S01]  /*6da0*/  UIADD3 UR59, UR59, 0x28460, URZ ;  /* 0x000284603b3b7890 */ /* 0x000fe2000fffe03f */
[C---:B------:R-:W-:Y:S01]  /*6db0*/  ISETP.GT.AND P0, PT, R9.reuse, UR61, PT ;  /* 0x0000003d09007c0c */ /* 0x040fe2000bf04270 */
[----:B0-----:R-:W-:Y:S02]  /*6dc0*/  VIADD R8, R9, 0xffffffff ;  /* 0xffffffff09087836 */ /* 0x001fe40000000000 */
[----:B------:R-:W-:Y:S01]  /*6dd0*/  UPRMT UR59, UR60, 0x654, UR59 ;  /* 0x000006543c3b7896 */ /* 0x000fe2000800003b */
[----:B------:R-:W-:Y:S02]  /*6de0*/  IMAD.MOV.U32 R11, RZ, RZ, R6 ;  /* 0x000000ffff0b7224 */ /* 0x000fe400078e0006 */
[----:B------:R-:W-:Y:S02]  /*6df0*/  IMAD.MOV.U32 R10, RZ, RZ, R5 ;  /* 0x000000ffff0a7224 */ /* 0x000fe400078e0005 */
[----:B------:R-:W-:-:S04]  /*6e00*/  IMAD.MOV.U32 R9, RZ, RZ, R8 ;  /* 0x000000ffff097224 */ /* 0x000fc800078e0008 */
[----:B------:R-:W-:Y:S01]  /*6e10*/  SYNCS.ARRIVE.TRANS64.RED.A1T0 RZ, [UR59], RZ ;  /* 0x000000ffffff79a7 */ /* 0x000fe2000810043b */
[----:B------:R-:W-:Y:S05]  /*6e20*/  @P0 BRA `(.L_x_1465) ;  /* 0xffffffd800040947 */ /* 0x000fea000383ffff */
.L_x_1446:
[----:B------:R-:W-:Y:S02]  /*6e30*/  UISETP.NE.AND UP2, UPT, UR50, URZ, UPT ;  /* 0x0000003f3200728c */ /* 0x000fe4000bf45270 */
[----:B------:R-:W-:Y:S02]  /*6e40*/  UISETP.NE.AND UP1, UPT, UR49, URZ, UPT ;  /* 0x0000003f3100728c */ /* 0x000fe4000bf25270 */
[----:B------:R-:W-:Y:S02]  /*6e50*/  UIADD3 UR14, UR39, 0x7f, URZ ;  /* 0x0000007f270e7890 */ /* 0x000fe4000fffe03f */
[----:B------:R-:W-:Y:S02]  /*6e60*/  UIADD3 UR15, UR40, 0x1, -UR42 ;  /* 0x00000001280f7890 */ /* 0x000fe4000fffe82a */
[----:B------:R-:W-:-:S03]  /*6e70*/  PLOP3.LUT P0, PT, PT, PT, UP1, 0x40, 0x0 ;  /* 0x000000000000781c */ /* 0x000fc60003f0e818 */
[----:B------:R-:W-:Y:S01]  /*6e80*/  @UP2 ULDC UR6, c[0x0][0x44c] ;  /* 0x0001130000062ab9 */ /* 0x000fe20000000800 */
[----:B------:R-:W-:Y:S01]  /*6e90*/  @UP2 ULDC UR18, c[0x0][0x450] ;  /* 0x0001140000122ab9 */ /* 0x000fe20000000800 */
[----:B------:R-:W-:-:S04]  /*6ea0*/  UIMAD.WIDE.U32 UR6, UR14, UR6, URZ ;  /* 0x000000060e0672a5 */ /* 0x000fc8000f8e003f */
[----:B------:R-:W-:-:S04]  /*6eb0*/  @UP2 USHF.R.U32.HI UR14, URZ, UR18, UR7 ;  /* 0x000000123f0e2299 */ /* 0x000fc80008011607 */
[----:B------:R-:W-:-:S04]  /*6ec0*/  UIADD3 UR14, UR15, UR14, URZ ;  /* 0x0000000e0f0e7290 */ /* 0x000fc8000fffe03f */
[----:B------:R-:W-:Y:S01]  /*6ed0*/  UIADD3 UR18, UR14, -UR11, URZ ;  /* 0x8000000b0e127290 */ /* 0x000fe2000fffe03f */
[----:B------:R-:W-:Y:S11]  /*6ee0*/  @P0 BRA `(.L_x_1466) ;  /* 0x0000000000500947 */ /* 0x000ff60003800000 */
[----:B------:R-:W-:Y:S02]  /*6ef0*/  UMOV UR11, UR14 ;  /* 0x0000000e000b7c82 */ /* 0x000fe40008000000 */
[----:B------:R-:W-:-:S06]  /*6f00*/  UISETP.GT.AND UP1, UPT, UR11, -0x1, UPT ;  /* 0xffffffff0b00788c */ /* 0x000fcc000bf24270 */
[----:B------:R-:W-:-:S13]  /*6f10*/  PLOP3.LUT P0, PT, PT, PT, UP1, 0x80, 0x0 ;  /* 0x000000000000781c */ /* 0x000fda0003f0f018 */
[----:B------:R-:W-:Y:S05]  /*6f20*/  @P0 BRA `(.L_x_1467) ;  /* 0x0000000000200947 */ /* 0x000fea0003800000 */
[----:B------:R-:W-:Y:S01]  /*6f30*/  ULDC UR19, c[0x0][0x9e4] ;  /* 0x0002790000137ab9 */ /* 0x000fe20000000800 */
[----:B------:R-:W-:Y:S02]  /*6f40*/  ULOP3.LUT UR11, URZ, UR11, URZ, 0x33, !UPT ;  /* 0x0000000b3f0b7292 */ /* 0x000fe4000f8e333f */
[----:B------:R-:W-:-:S11]  /*6f50*/  UISETP.NE.AND UP1, UPT, UR19, 0x1, UPT ;  /* 0x000000011300788c */ /* 0x000fd6000bf25270 */
[----:B------:R-:W-:Y:S02]  /*6f60*/  @UP1 ULDC.64 UR6, c[0x0][0x9e8] ;  /* 0x00027a0000061ab9 */ /* 0x000fe40000000a00 */
[----:B------:R-:W-:-:S04]  /*6f70*/  UIMAD.WIDE.U32 UR14, UR11, UR6, URZ ;  /* 0x000000060b0e72a5 */ /* 0x000fc8000f8e003f */
[----:B------:R-:W-:-:S04]  /*6f80*/  @UP1 USHF.R.U32.HI UR11, URZ, UR7, UR15 ;  /* 0x000000073f0b1299 */ /* 0x000fc8000801160f */
[----:B------:R-:W-:Y:S01]  /*6f90*/  ULOP3.LUT UR11, URZ, UR11, URZ, 0x33, !UPT ;  /* 0x0000000b3f0b7292 */ /* 0x000fe2000f8e333f */
[----:B------:R-:W-:Y:S11]  /*6fa0*/  BRA `(.L_x_1468) ;  /* 0x0000000000147947 */ /* 0x000ff60003800000 */
.L_x_1467:
[----:B------:R-:W-:Y:S02]  /*6fb0*/  ULDC UR19, c[0x0][0x9e4] ;  /* 0x0002790000137ab9 */ /* 0x000fe40000000800 */
[----:B------:R-:W-:-:S11]  /*6fc0*/  UISETP.NE.AND UP1, UPT, UR19, 0x1, UPT ;  /* 0x000000011300788c */ /* 0x000fd6000bf25270 */
[----:B------:R-:W-:Y:S02]  /*6fd0*/  @UP1 ULDC.64 UR6, c[0x0][0x9e8] ;  /* 0x00027a0000061ab9 */ /* 0x000fe40000000a00 */
[----:B------:R-:W-:-:S04]  /*6fe0*/  UIMAD.WIDE.U32 UR14, UR11, UR6, URZ ;  /* 0x000000060b0e72a5 */ /* 0x000fc8000f8e003f */
[----:B------:R-:W-:-:S12]  /*6ff0*/  @UP1 USHF.R.U32.HI UR11, URZ, UR7, UR15 ;  /* 0x000000073f0b1299 */ /* 0x000fd8000801160f */
.L_x_1468:
[----:B------:R-:W-:-:S04]  /*7000*/  UIMAD UR11, UR11, UR19, URZ ;  /* 0x000000130b0b72a4 */ /* 0x000fc8000f8e023f */
[----:B------:R-:W-:-:S04]  /*7010*/  UISETP.LT.AND UP1, UPT, UR18, UR11, UPT ;  /* 0x0000000b1200728c */ /* 0x000fc8000bf21270 */
[----:B------:R-:W-:-:S12]  /*7020*/  USEL UR18, UR18, UR11, !UP1 ;  /* 0x0000000b12127287 */ /* 0x000fd8000c800000 */
.L_x_1466:
[----:B------:R-:W-:-:S04]  /*7030*/  UIADD3 UR18, UR18, 0x3f, URZ ;  /* 0x0000003f12127890 */ /* 0x000fc8000fffe03f */
        /* <DEDUP_REMOVED lines=9> */
[----:B------:R-:W-:-:S07]  /*70d0*/  IMAD.MOV.U32 R14, RZ, RZ, R5 ;  /* 0x000000ffff0e7224 */ /* 0x000fce00078e0005 */
.L_x_1480:
[----:B------:R-:W-:Y:S01]  /*70e0*/  UIADD3 UR43, UR43, 0x1, URZ ;  /* 0x000000012b2b7890 */ /* 0x000fe2000fffe03f */
[----:B------:R-:W-:Y:S02]  /*70f0*/  PLOP3.LUT P1, PT, PT, PT, UP0, 0x40, 0x0 ;  /* 0x000000000000781c */ /* 0x000fe40003f2e808 */
[C---:B------:R-:W-:Y:S01]  /*7100*/  ISETP.GT.AND P0, PT, R8.reuse, UR58, PT ;  /* 0x0000003a08007c0c */ /* 0x040fe2000bf04270 */
[----:B------:R-:W-:Y:S01]  /*7110*/  UISETP.NE.AND UP1, UPT, UR43, 0x2, UPT ;  /* 0x000000022b00788c */ /* 0x000fe2000bf25270 */
[----:B------:R-:W-:-:S03]  /*7120*/  VIADD R8, R8, 0xffffffff ;  /* 0xffffffff08087836 */ /* 0x000fc60000000000 */
[----:B------:R-:W-:Y:S02]  /*7130*/  USEL UR6, URZ, 0x1, UP1 ;  /* 0x000000013f067887 */ /* 0x000fe40008800000 */
[----:B------:R-:W-:Y:S02]  /*7140*/  USEL UR43, UR43, URZ, UP1 ;  /* 0x0000003f2b2b7287 */ /* 0x000fe40008800000 */
[----:B------:R-:W-:Y:S02]  /*7150*/  ULOP3.LUT UR44, UR44, UR6, URZ, 0x3c, !UPT ;  /* 0x000000062c2c7292 */ /* 0x000fe4000f8e3c3f */
[----:B0-----:R-:W-:Y:S10]  /*7160*/  @P1 BRA `(.L_x_1470) ;  /* 0x0000000000041947 */ /* 0x001ff40003800000 */
[----:B------:R-:W-:Y:S01]  /*7170*/  BPT.TRAP 0x1 ;  /* 0x000000040000795c */ /* 0x000fe20000300000 */
.L_x_1470:
        /* <DEDUP_REMOVED lines=10> */
.L_x_1471:
[----:B-1----:R-:W-:Y:S05]  /*7220*/  @P1 BRA `(.L_x_1472) ;  /* 0x0000000000081947 */ /* 0x002fea0003800000 */
[----:B------:R-:W1:Y:S02]  /*7230*/  SYNCS.PHASECHK.TRANS64.TRYWAIT P1, [UR56+0x28430], R7 ;  /* 0x02843007ff0075a7 */ /* 0x000e640008020178 */
[----:B-1----:R-:W-:Y:S05]  /*7240*/  @!P1 BRA `(.L_x_1473) ;  /* 0x000000ec00589947 */ /* 0x002fea0003800000 */
.L_x_1472:
[----:B------:R-:W-:Y:S01]  /*7250*/  ULEA UR34, UR43, UR51, 0xa ;  /* 0x000000332b227291 */ /* 0x000fe2000f8e503f */
[----:B------:R-:W-:Y:S01]  /*7260*/  WARPGROUP.ARRIVE ;  /* 0x00000000000079c5 */ /* 0x000fe20000000000 */
[----:B------:R-:W-:Y:S01]  /*7270*/  UMOV UR35, 0x40000040 ;  /* 0x4000004000237882 */ /* 0x000fe20000000000 */
[----:B------:R-:W-:Y:S01]  /*7280*/  UMOV UR7, 0x40000040 ;  /* 0x4000004000077882 */ /* 0x000fe20000000000 */
[----:B------:R-:W-:-:S03]  /*7290*/  UIADD3 UR6, UR34, 0x2, URZ ;  /* 0x0000000222067890 */ /* 0x000fc6000fffe03f */
[----:B-1----:R-:W1:Y:S01]  /*72a0*/  S2R R2, SR_TID.X ;  /* 0x0000000000027919 */ /* 0x002e620000002100 */
        /* <DEDUP_REMOVED lines=14> */
[----:B-1----:R-:W-:-:S04]  /*7390*/  SHF.R.U32.HI R195, RZ, 0x7, R2 ;  /* 0x00000007ffc37819 */ /* 0x002fc80000011602 */
        /* <DEDUP_REMOVED lines=26> */
.L_x_1474:
        /* <DEDUP_REMOVED lines=23> */
[----:B--2---:R-:W-:Y:S01]  /*76b0*/  FMNMX.FTZ R5, R15, R14, !PT ;  /* 0x0000000e0f057209 */ /* 0x004fe20007810000 */
[C---:B------:R-:W-:Y:S01]  /*76c0*/  FMUL.FTZ R155, R0.reuse, R163 ;  /* 0x000000a3009b7220 */ /* 0x040fe20000410000 */
[C---:B------:R-:W-:Y:S01]  /*76d0*/  FMUL.FTZ R163, R0.reuse, R170 ;  /* 0x000000aa00a37220 */ /* 0x040fe20000410000 */
[C---:B------:R-:W-:Y:S01]  /*76e0*/  FMUL.FTZ R170, R0.reuse, R175 ;  /* 0x000000af00aa7220 */ /* 0x040fe20000410000 */
[C---:B------:R-:W-:Y:S01]  /*76f0*/  FMUL.FTZ R173, R0.reuse, R179 ;  /* 0x000000b300ad7220 */ /* 0x040fe20000410000 */
[----:B------:R-:W-:Y:S01]  /*7700*/  UMOV UR10, UR53 ;  /* 0x00000035000a7c82 */ /* 0x000fe20008000000 */
[----:B------:R-:W-:Y:S01]  /*7710*/  FMUL.FTZ R175, R0, R183 ;  /* 0x000000b700af7220 */ /* 0x000fe20000410000 */
[----:B------:R-:W2:Y:S01]  /*7720*/  MUFU.TANH R21, R21 ;  /* 0x0000001500157308 */ /* 0x000ea20000002400 */
        /* <DEDUP_REMOVED lines=8> */
[----:B--2---:R-:W-:-:S07]  /*77b0*/  FMNMX.FTZ R152, R21, R152, !PT ;  /* 0x0000009815987209 */ /* 0x004fce0007810000 */
[----:B------:R-:W2:Y:S01]  /*77c0*/  MUFU.TANH R156, R156 ;  /* 0x0000009c009c7308 */ /* 0x000ea20000002400 */
[----:B---3--:R-:W-:-:S07]  /*77d0*/  FMNMX.FTZ R5, R153, R152, !PT ;  /* 0x0000009899057209 */ /* 0x008fce0007810000 */
[----:B------:R-:W3:Y:S01]  /*77e0*/  MUFU.TANH R157, R157 ;  /* 0x0000009d009d7308 */ /* 0x000ee20000002400 */
[----:B----4-:R-:W-:-:S07]  /*77f0*/  FMNMX.FTZ R5, R154, R5, !PT ;  /* 0x000000059a057209 */ /* 0x010fce0007810000 */
        /* <DEDUP_REMOVED lines=9> */
[----:B---3--:R-:W-:Y:S01]  /*7890*/  FMNMX.FTZ R5, R161, R152, !PT ;  /* 0x00000098a1057209 */ /* 0x008fe20007810000 */
[----:B------:R-:W-:-:S06]  /*78a0*/  FMUL.FTZ R152, R0, R162 ;  /* 0x000000a200987220 */ /* 0x000fcc0000410000 */
[----:B------:R-:W3:Y:S01]  /*78b0*/  MUFU.TANH R168, R168 ;  /* 0x000000a800a87308 */ /* 0x000ee20000002400 */
[----:B----4-:R-:W-:-:S07]  /*78c0*/  FMNMX.FTZ R158, R164, R5, !PT ;  /* 0x00000005a49e7209 */ /* 0x010fce0007810000 */
[----:B------:R-:W4:Y:S01]  /*78d0*/  MUFU.TANH R172, R172 ;  /* 0x000000ac00ac7308 */ /* 0x000f220000002400 */
[----:B--2---:R-:W-:Y:S01]  /*78e0*/  FMNMX.FTZ R5, R165, R158, !PT ;  /* 0x0000009ea5057209 */ /* 0x004fe20007810000 */
[C---:B------:R-:W-:Y:S01]  /*78f0*/  FMUL.FTZ R158, R0.reuse, R166 ;  /* 0x000000a6009e7220 */ /* 0x040fe20000410000 */
[C---:B------:R-:W-:Y:S01]  /*7900*/  FMUL.FTZ R166, R0.reuse, R171 ;  /* 0x000000ab00a67220 */ /* 0x040fe20000410000 */
[----:B------:R-:W-:Y:S01]  /*7910*/  FMUL.FTZ R171, R0, R178 ;  /* 0x000000b200ab7220 */ /* 0x000fe20000410000 */
[----:B------:R-:W-:-:S03]  /*7920*/  IMAD.U32 R178, RZ, RZ, UR10 ;  /* 0x0000000affb27e24 */ /* 0x000fc6000f8e00ff */
[----:B------:R-:W2:Y:S01]  /*7930*/  MUFU.TANH R169, R169 ;  /* 0x000000a900a97308 */ /* 0x000ea20000002400 */
[----:B---3--:R-:W-:-:S07]  /*7940*/  FMNMX.FTZ R5, R168, R5, !PT ;  /* 0x00000005a8057209 */ /* 0x008fce0007810000 */
[----:B------:R-:W3:Y:S01]  /*7950*/  MUFU.TANH R10, R10 ;  /* 0x0000000a000a7308 */ /* 0x000ee20000002400 */
[----:B----4-:R-:W-:-:S07]  /*7960*/  FMNMX.FTZ R162, R172, R5, !PT ;  /* 0x00000005aca27209 */ /* 0x010fce0007810000 */
[----:B------:R-:W4:Y:S01]  /*7970*/  MUFU.TANH R11, R11 ;  /* 0x0000000b000b7308 */ /* 0x000f220000002400 */
[----:B--2---:R-:W-:Y:S01]  /*7980*/  FMNMX.FTZ R5, R169, R162, !PT ;  /* 0x000000a2a9057209 */ /* 0x004fe20007810000 */
[C---:B------:R-:W-:Y:S01]  /*7990*/  FMUL.FTZ R162, R0.reuse, R167 ;  /* 0x000000a700a27220 */ /* 0x040fe20000410000 */
[----:B------:R-:W-:-:S03]  /*79a0*/  FMUL.FTZ R167, R0, R174 ;  /* 0x000000ae00a77220 */ /* 0x000fc60000410000 */
[----:B------:R-:W2:Y:S02]  /*79b0*/  SHFL.BFLY PT, R176, R5, 0x2, 0x1f ;  /* 0x0c401f0005b07f89 */ /* 0x000ea400000e0000 */
[----:B------:R-:W5:Y:S01]  /*79c0*/  MUFU.TANH R12, R12 ;  /* 0x0000000c000c7308 */ /* 0x000f620000002400 */
[----:B---3--:R-:W-:-:S07]  /*79d0*/  FMNMX.FTZ R174, R10, R9, !PT ;  /* 0x000000090aae7209 */ /* 0x008fce0007810000 */
[----:B------:R-:W3:Y:S08]  /*79e0*/  MUFU.TANH R13, R13 ;  /* 0x0000000d000d7308 */ /* 0x000ef00000002400 */
[----:B------:R-:W0:Y:S01]  /*79f0*/  MUFU.TANH R152, R152 ;  /* 0x0000009800987308 */ /* 0x000e220000002400 */
[----:B--2---:R-:W-:-:S07]  /*7a00*/  FMNMX.FTZ R177, R5, R176, !PT ;  /* 0x000000b005b17209 */ /* 0x004fce0007810000 */
[----:B------:R-:W2:Y:S01]  /*7a10*/  MUFU.TANH R155, R155 ;  /* 0x0000009b009b7308 */ /* 0x000ea20000002400 */
[----:B----4-:R-:W-:Y:S01]  /*7a20*/  FMNMX.FTZ R5, R11, R174, !PT ;  /* 0x000000ae0b057209 */ /* 0x010fe20007810000 */
[----:B------:R-:W-:Y:S01]  /*7a30*/  FMUL.FTZ R174, R0, R182 ;  /* 0x000000b600ae7220 */ /* 0x000fe20000410000 */
[----:B------:R-:W4:Y:S02]  /*7a40*/  SHFL.BFLY PT, R180, R177, 0x1, 0x1f ;  /* 0x0c201f00b1b47f89 */ /* 0x000f2400000e0000 */
[----:B-----5:R-:W-:-:S03]  /*7a50*/  FMNMX.FTZ R176, R12, R5, !PT ;  /* 0x000000050cb07209 */ /* 0x020fc60007810000 */
[----:B------:R-:W5:Y:S01]  /*7a60*/  MUFU.TANH R158, R158 ;  /* 0x0000009e009e7308 */ /* 0x000f620000002400 */
[----:B---3--:R-:W-:-:S04]  /*7a70*/  FMNMX.FTZ R5, R13, R176, !PT ;  /* 0x000000b00d057209 */ /* 0x008fc80007810000 */
[----:B0-----:R-:W-:-:S03]  /*7a80*/  FMNMX.FTZ R176, R152, R5, !PT ;  /* 0x0000000598b07209 */ /* 0x001fc60007810000 */
[----:B------:R-:W0:Y:S08]  /*7a90*/  MUFU.TANH R162, R162 ;  /* 0x000000a200a27308 */ /* 0x000e300000002400 */
[----:B------:R-:W3:Y:S01]  /*7aa0*/  MUFU.TANH R163, R163 ;  /* 0x000000a300a37308 */ /* 0x000ee20000002400 */
[----:B----4-:R-:W-:Y:S02]  /*7ab0*/  FMNMX.FTZ R5, R177, R180, !PT ;  /* 0x000000b4b1057209 */ /* 0x010fe40007810000 */
[----:B--2---:R-:W-:-:S05]  /*7ac0*/  FMNMX.FTZ R177, R155, R176, !PT ;  /* 0x000000b09bb17209 */ /* 0x004fca0007810000 */
[----:B------:R-:W2:Y:S01]  /*7ad0*/  MUFU.TANH R166, R166 ;  /* 0x000000a600a67308 */ /* 0x000ea20000002400 */
[----:B-----5:R-:W-:Y:S01]  /*7ae0*/  FMNMX.FTZ R177, R158, R177, !PT ;  /* 0x000000b19eb17209 */ /* 0x020fe20007810000 */
[----:B------:R-:W-:-:S03]  /*7af0*/  FADD.FTZ R14, -R5, R14 ;  /* 0x0000000e050e7221 */ /* 0x000fc60000010100 */
[----:B0-----:R-:W-:Y:S01]  /*7b00*/  FMNMX.FTZ R176, R162, R177, !PT ;  /* 0x000000b1a2b07209 */ /* 0x001fe20007810000 */
[----:B------:R-:W-:-:S01]  /*7b10*/  FFMA.FTZ R177, R5, R178, -8 ;  /* 0xc100000005b17423 */ /* 0x000fc200000100b2 */
[----:B------:R-:W-:Y:S01]  /*7b20*/  FMUL.FTZ R14, R14, UR10 ;  /* 0x0000000a0e0e7c20 */ /* 0x000fe20008410000 */
[----:B------:R-:W0:Y:S01]  /*7b30*/  MUFU.TANH R167, R167 ;  /* 0x000000a700a77308 */ /* 0x000e220000002400 */
[----:B---3--:R-:W-:Y:S01]  /*7b40*/  FMNMX.FTZ R179, R163, R176, !PT ;  /* 0x000000b0a3b37209 */ /* 0x008fe20007810000 */
[--C-:B------:R-:W-:Y:S01]  /*7b50*/  FFMA.FTZ R178, R157, UR10, -R177.reuse ;  /* 0x0000000a9db27c23 */ /* 0x100fe200080108b1 */
[----:B------:R-:W-:-:S01]  /*7b60*/  FFMA.FTZ R157, R160, UR10, -R177 ;  /* 0x0000000aa09d7c23 */ /* 0x000fc200080108b1 */
[--C-:B------:R-:W-:Y:S01]  /*7b70*/  FFMA.FTZ R160, R161, UR10, -R177.reuse ;  /* 0x0000000aa1a07c23 */ /* 0x100fe200080108b1 */
[----:B------:R-:W-:-:S01]  /*7b80*/  FFMA.FTZ R161, R164, UR10, -R177 ;  /* 0x0000000aa4a17c23 */ /* 0x000fc200080108b1 */
[--C-:B------:R-:W-:Y:S01]  /*7b90*/  FFMA.FTZ R164, R168, UR10, -R177.reuse ;  /* 0x0000000aa8a47c23 */ /* 0x100fe200080108b1 */
[----:B------:R-:W-:-:S01]  /*7ba0*/  FFMA.FTZ R168, R169, UR10, -R177 ;  /* 0x0000000aa9a87c23 */ /* 0x000fc200080108b1 */
[----:B------:R-:W3:Y:S01]  /*7bb0*/  MUFU.TANH R170, R170 ;  /* 0x000000aa00aa7308 */ /* 0x000ee20000002400 */
[----:B--2---:R-:W-:Y:S01]  /*7bc0*/  FMNMX.FTZ R176, R166, R179, !PT ;  /* 0x000000b3a6b07209 */ /* 0x004fe20007810000 */
[----:B------:R-:W-:-:S02]  /*7bd0*/  IMAD.U32 R169, RZ, RZ, UR10 ;  /* 0x0000000affa97e24 */ /* 0x000fc4000f8e00ff */
[----:B------:R-:W-:-:S01]  /*7be0*/  FFMA.FTZ R15, R15, UR10, -R177 ;  /* 0x0000000a0f0f7c23 */ /* 0x000fc200080108b1 */
[--C-:B------:R-:W-:Y:S01]  /*7bf0*/  FFMA.FTZ R20, R20, UR10, -R177.reuse ;  /* 0x0000000a14147c23 */ /* 0x100fe200080108b1 */
[----:B------:R-:W-:-:S02]  /*7c00*/  FFMA.FTZ R154, R154, UR10, -R177 ;  /* 0x0000000a9a9a7c23 */ /* 0x000fc400080108b1 */
[----:B------:R-:W2:Y:S01]  /*7c10*/  MUFU.TANH R171, R171 ;  /* 0x000000ab00ab7308 */ /* 0x000ea20000002400 */
[----:B0-----:R-:W-:Y:S01]  /*7c20*/  FMNMX.FTZ R179, R167, R176, !PT ;  /* 0x000000b0a7b37209 */ /* 0x001fe20007810000 */
[----:B------:R-:W-:-:S06]  /*7c30*/  FFMA.FTZ R176, R6, UR10, -R177 ;  /* 0x0000000a06b07c23 */ /* 0x000fcc00080108b1 */
[----:B------:R-:W0:Y:S01]  /*7c40*/  MUFU.TANH R173, R173 ;  /* 0x000000ad00ad7308 */ /* 0x000e220000002400 */
[----:B---3--:R-:W-:-:S07]  /*7c50*/  FMNMX.FTZ R6, R170, R179, !PT ;  /* 0x000000b3aa067209 */ /* 0x008fce0007810000 */
[----:B------:R-:W3:Y:S01]  /*7c60*/  MUFU.TANH R174, R174 ;  /* 0x000000ae00ae7308 */ /* 0x000ee20000002400 */
[----:B--2---:R-:W-:-:S07]  /*7c70*/  FMNMX.FTZ R6, R171, R6, !PT ;  /* 0x00000006ab067209 */ /* 0x004fce0007810000 */
[----:B------:R-:W2:Y:S01]  /*7c80*/  MUFU.TANH R175, R175 ;  /* 0x000000af00af7308 */ /* 0x000ea20000002400 */
[----:B0-----:R-:W-:-:S07]  /*7c90*/  FMNMX.FTZ R179, R173, R6, !PT ;  /* 0x00000006adb37209 */ /* 0x001fce0007810000 */
[----:B------:R-:W0:Y:S01]  /*7ca0*/  MUFU.EX2 R14, R14 ;  /* 0x0000000e000e7308 */ /* 0x000e220000000800 */
[----:B---3--:R-:W-:Y:S01]  /*7cb0*/  FMNMX.FTZ R6, R174, R179, !PT ;  /* 0x000000b3ae067209 */ /* 0x008fe20007810000 */
[--C-:B------:R-:W-:Y:S01]  /*7cc0*/  FFMA.FTZ R179, R21, UR10, -R177.reuse ;  /* 0x0000000a15b37c23 */ /* 0x100fe200080108b1 */
[----:B------:R-:W-:-:S01]  /*7cd0*/  FFMA.FTZ R21, R153, UR10, -R177 ;  /* 0x0000000a99157c23 */ /* 0x000fc200080108b1 */
[--C-:B------:R-:W-:Y:S01]  /*7ce0*/  FFMA.FTZ R153, R156, UR10, -R177.reuse ;  /* 0x0000000a9c997c23 */ /* 0x100fe200080108b1 */
[----:B------:R-:W-:-:S01]  /*7cf0*/  FFMA.FTZ R156, R159, UR10, -R177 ;  /* 0x0000000a9f9c7c23 */ /* 0x000fc200080108b1 */
[--C-:B------:R-:W-:Y:S01]  /*7d00*/  FFMA.FTZ R159, R165, UR10, -R177.reuse ;  /* 0x0000000aa59f7c23 */ /* 0x100fe200080108b1 */
[----:B------:R-:W-:-:S01]  /*7d10*/  FFMA.FTZ R165, R172, UR10, -R177 ;  /* 0x0000000aaca57c23 */ /* 0x000fc200080108b1 */
[----:B------:R-:W3:Y:S01]  /*7d20*/  MUFU.EX2 R15, R15 ;  /* 0x0000000f000f7308 */ /* 0x000ee20000000800 */
[----:B--2---:R-:W-:-:S05]  /*7d30*/  FMNMX.FTZ R6, R175, R6, !PT ;  /* 0x00000006af067209 */ /* 0x004fca0007810000 */
[----:B------:R-:W2:Y:S02]  /*7d40*/  SHFL.BFLY PT, R181, R6, 0x2, 0x1f ;  /* 0x0c401f0006b57f89 */ /* 0x000ea400000e0000 */
[----:B------:R-:W4:Y:S01]  /*7d50*/  MUFU.EX2 R176, R176 ;  /* 0x000000b000b07308 */ /* 0x000f220000000800 */
[-C--:B0-----:R-:W-:Y:S01]  /*7d60*/  FMUL.FTZ R24, R24, R14.reuse ;  /* 0x0000000e18187220 */ /* 0x081fe20000410000 */
        /* <DEDUP_REMOVED lines=20> */
[----:B--2---:R-:W-:Y:S01]  /*7eb0*/  FMNMX.FTZ R181, R6, R181, !PT ;  /* 0x000000b506b57209 */ /* 0x004fe20007810000 */
[-C--:B------:R-:W-:Y:S01]  /*7ec0*/  FMUL.FTZ R61, R61, R14.reuse ;  /* 0x0000000e3d3d7220 */ /* 0x080fe20000410000 */
[----:B------:R-:W-:Y:S01]  /*7ed0*/  MUFU.EX2 R21, R21 ;  /* 0x0000001500157308 */ /* 0x000fe20000000800 */
[-C--:B------:R-:W-:Y:S01]  /*7ee0*/  FMUL.FTZ R64, R64, R14.reuse ;  /* 0x0000000e40407220 */ /* 0x080fe20000410000 */
[-C--:B------:R-:W-:Y:S01]  /*7ef0*/  FMUL.FTZ R65, R65, R14.reuse ;  /* 0x0000000e41417220 */ /* 0x080fe20000410000 */
[----:B------:R-:W0:Y:S01]  /*7f00*/  SHFL.BFLY PT, R6, R181, 0x1, 0x1f ;  /* 0x0c201f00b5067f89 */ /* 0x000e2200000e0000 */
        /* <DEDUP_REMOVED lines=22> */
[----:B------:R-:W-:Y:S01]  /*8070*/  FMUL.FTZ R105, R105, R14 ;  /* 0x0000000e69697220 */ /* 0x000fe20000410000 */
[----:B0-----:R-:W-:Y:S01]  /*8080*/  FMNMX.FTZ R6, R181, R6, !PT ;  /* 0x00000006b5067209 */ /* 0x001fe20007810000 */
[----:B---3--:R-:W-:Y:S01]  /*8090*/  FFMA.FTZ R181, R14, R3, R15 ;  /* 0x000000030eb57223 */ /* 0x008fe2000001000f */
[-C--:B------:R-:W-:Y:S01]  /*80a0*/  FMUL.FTZ R108, R108, R14.reuse ;  /* 0x0000000e6c6c7220 */ /* 0x080fe20000410000 */
[-C--:B------:R-:W-:Y:S01]  /*80b0*/  FMUL.FTZ R109, R109, R14.reuse ;  /* 0x0000000e6d6d7220 */ /* 0x080fe20000410000 */
[----:B------:R-:W-:Y:S01]  /*80c0*/  FMUL.FTZ R112, R112, R14 ;  /* 0x0000000e70707220 */ /* 0x000fe20000410000 */
[C---:B------:R-:W-:Y:S01]  /*80d0*/  FADD.FTZ R9, -R6.reuse, R9 ;  /* 0x0000000906097221 */ /* 0x040fe20000010100 */
[----:B------:R-:W-:-:S01]  /*80e0*/  FFMA.FTZ R169, R6, R169, -8 ;  /* 0xc100000006a97423 */ /* 0x000fc200000100a9 */
[----:B----4-:R-:W-:Y:S01]  /*80f0*/  FADD.FTZ R181, R176, R181 ;  /* 0x000000b5b0b57221 */ /* 0x010fe20000010000 */
[----:B------:R-:W-:Y:S01]  /*8100*/  MUFU.EX2 R156, R156 ;  /* 0x0000009c009c7308 */ /* 0x000fe20000000800 */
[----:B------:R-:W-:Y:S01]  /*8110*/  FMUL.FTZ R9, R9, UR10 ;  /* 0x0000000a09097c20 */ /* 0x000fe20008410000 */
        /* <DEDUP_REMOVED lines=40> */
[----:B------:R-:W-:Y:S01]  /*83a0*/  FADD.FTZ R4, R20, R181 ;  /* 0x000000b514047221 */ /* 0x000fe20000010000 */
[----:B------:R-:W-:Y:S01]  /*83b0*/  F2FP.SATFINITE.E4M3.F32.PACK_AB_MERGE_C R20, R179, R20, RZ ;  /* 0x00000014b314723e */ /* 0x000fe200048070ff */
[-C--:B------:R-:W-:Y:S01]  /*83c0*/  FMUL.FTZ R26, R26, R9.reuse ;  /* 0x000000091a1a7220 */ /* 0x080fe20000410000 */
[-C--:B------:R-:W-:Y:S01]  /*83d0*/  FMUL.FTZ R27, R27, R9.reuse ;  /* 0x000000091b1b7220 */ /* 0x080fe20000410000 */
[----:B------:R-:W-:Y:S01]  /*83e0*/  FADD.FTZ R4, R179, R4 ;  /* 0x00000004b3047221 */ /* 0x000fe20000010000 */
        /* <DEDUP_REMOVED lines=11> */
[----:B------:R-:W-:Y:S01]  /*84a0*/  FFMA.FTZ R162, R171, UR10, -R169 ;  /* 0x0000000aaba27c23 */ /* 0x000fe200080108a9 */
[----:B------:R-:W-:-:S01]  /*84b0*/  FADD.FTZ R171, R21, R4 ;  /* 0x0000000415ab7221 */ /* 0x000fc20000010000 */
[----:B------:R-:W-:Y:S01]  /*84c0*/  FFMA.FTZ R169, R175, UR10, -R169 ;  /* 0x0000000aafa97c23 */ /* 0x000fe200080108a9 */
[----:B------:R-:W-:Y:S01]  /*84d0*/  F2FP.SATFINITE.E4M3.F32.PACK_AB_MERGE_C R177, R177, R12, RZ ;  /* 0x0000000cb1b1723e */ /* 0x000fe200048070ff */
[----:B------:R-:W-:Y:S01]  /*84e0*/  FMUL.FTZ R43, R43, R9 ;  /* 0x000000092b2b7220 */ /* 0x000fe20000410000 */
[----:B------:R-:W-:-:S01]  /*84f0*/  FADD.FTZ R4, R154, R171 ;  /* 0x000000ab9a047221 */ /* 0x000fc20000010000 */
[----:B------:R-:W0:Y:S01]  /*8500*/  MUFU.EX2 R152, R152 ;  /* 0x0000009800987308 */ /* 0x000e220000000800 */
[-C--:B------:R-:W-:Y:S01]  /*8510*/  FMUL.FTZ R46, R46, R9.reuse ;  /* 0x000000092e2e7220 */ /* 0x080fe20000410000 */
[----:B------:R-:W-:Y:S01]  /*8520*/  FMUL.FTZ R47, R47, R9 ;  /* 0x000000092f2f7220 */ /* 0x000fe20000410000 */
[----:B------:R-:W-:-:S01]  /*8530*/  FADD.FTZ R171, R153, R4 ;  /* 0x0000000499ab7221 */ /* 0x000fc20000010000 */
[-C--:B------:R-:W-:Y:S01]  /*8540*/  FMUL.FTZ R50, R50, R9.reuse ;  /* 0x0000000932327220 */ /* 0x080fe20000410000 */
[-C--:B------:R-:W-:Y:S01]  /*8550*/  FMUL.FTZ R51, R51, R9.reuse ;  /* 0x0000000933337220 */ /* 0x080fe20000410000 */
[----:B------:R-:W-:Y:S01]  /*8560*/  FMUL.FTZ R54, R54, R9 ;  /* 0x0000000936367220 */ /* 0x000fe20000410000 */
[----:B------:R-:W-:-:S01]  /*8570*/  FADD.FTZ R171, R178, R171 ;  /* 0x000000abb2ab7221 */ /* 0x000fc20000010000 */
[----:B------:R-:W4:Y:S01]  /*8580*/  MUFU.EX2 R155, R155 ;  /* 0x0000009b009b7308 */ /* 0x000f220000000800 */
[----:B------:R-:W-:Y:S01]  /*8590*/  F2FP.SATFINITE.E4M3.F32.PACK_AB_MERGE_C R178, R178, R153, RZ ;  /* 0x00000099b2b2723e */ /* 0x000fe200048070ff */
[-C--:B------:R-:W-:Y:S01]  /*85a0*/  FMUL.FTZ R55, R55, R9.reuse ;  /* 0x0000000937377220 */ /* 0x080fe20000410000 */
[-C--:B------:R-:W-:Y:S01]  /*85b0*/  FMUL.FTZ R58, R58, R9.reuse ;  /* 0x000000093a3a7220 */ /* 0x080fe20000410000 */
[-C--:B------:R-:W-:Y:S01]  /*85c0*/  FMUL.FTZ R59, R59, R9.reuse ;  /* 0x000000093b3b7220 */ /* 0x080fe20000410000 */
[-C--:B------:R-:W-:Y:S01]  /*85d0*/  FMUL.FTZ R62, R62, R9.reuse ;  /* 0x000000093e3e7220 */ /* 0x080fe20000410000 */
[-C--:B------:R-:W-:Y:S01]  /*85e0*/  FMUL.FTZ R63, R63, R9.reuse ;  /* 0x000000093f3f7220 */ /* 0x080fe20000410000 */
[-C--:B------:R-:W-:Y:S01]  /*85f0*/  FMUL.FTZ R66, R66, R9.reuse ;  /* 0x0000000942427220 */ /* 0x080fe20000410000 */
[----:B------:R-:W5:Y:S01]  /*8600*/  MUFU.EX2 R158, R158 ;  /* 0x0000009e009e7308 */ /* 0x000f620000000800 */
        /* <DEDUP_REMOVED lines=19> */
[----:B------:R-:W-:Y:S01]  /*8740*/  FMUL.FTZ R99, R99, R9 ;  /* 0x0000000963637220 */ /* 0x000fe20000410000 */
[----:B---3--:R-:W-:-:S01]  /*8750*/  FADD.FTZ R167, R172, R167 ;  /* 0x000000a7aca77221 */ /* 0x008fc20000010000 */
[-C--:B------:R-:W-:Y:S01]  /*8760*/  FMUL.FTZ R102, R102, R9.reuse ;  /* 0x0000000966667220 */ /* 0x080fe20000410000 */
[----:B------:R-:W-:Y:S01]  /*8770*/  FMUL.FTZ R103, R103, R9 ;  /* 0x0000000967677220 */ /* 0x000fe20000410000 */
[----:B------:R-:W2:Y:S01]  /*8780*/  MUFU.EX2 R163, R163 ;  /* 0x000000a300a37308 */ /* 0x000ea20000000800 */
[----:B0-----:R-:W-:-:S01]  /*8790*/  FADD.FTZ R4, R152, R167 ;  /* 0x000000a798047221 */ /* 0x001fc20000010000 */
[-C--:B------:R-:W-:Y:S01]  /*87a0*/  FMUL.FTZ R106, R106, R9.reuse ;  /* 0x000000096a6a7220 */ /* 0x080fe20000410000 */
[-C--:B------:R-:W-:Y:S01]  /*87b0*/  FMUL.FTZ R107, R107, R9.reuse ;  /* 0x000000096b6b7220 */ /* 0x080fe20000410000 */
[----:B------:R-:W-:Y:S01]  /*87c0*/  FMUL.FTZ R110, R110, R9 ;  /* 0x000000096e6e7220 */ /* 0x000fe20000410000 */
[----:B----4-:R-:W-:-:S01]  /*87d0*/  FADD.FTZ R167, R155, R4 ;  /* 0x000000049ba77221 */ /* 0x010fc20000010000 */
[----:B------:R-:W-:Y:S01]  /*87e0*/  FADD.FTZ R4, R156, R171 ;  /* 0x000000ab9c047221 */ /* 0x000fe20000010000 */
[----:B------:R-:W-:Y:S01]  /*87f0*/  F2FP.SATFINITE.E4M3.F32.PACK_AB_MERGE_C R155, R155, R152, RZ ;  /* 0x000000989b9b723e */ /* 0x000fe200048070ff */
[----:B------:R-:W0:Y:S01]  /*8800*/  MUFU.EX2 R160, R160 ;  /* 0x000000a000a07308 */ /* 0x000e220000000800 */
[----:B-----5:R-:W-:-:S01]  /*8810*/  FADD.FTZ R166, R158, R167 ;  /* 0x000000a79ea67221 */ /* 0x020fc20000010000 */
[----:B-1----:R-:W-:Y:S01]  /*8820*/  FADD.FTZ R167, R157, R4 ;  /* 0x000000049da77221 */ /* 0x002fe20000010000 */
        /* <DEDUP_REMOVED lines=31> */
[----:B------:R-:W-:Y:S01]  /*8a20*/  F2FP.SATFINITE.E4M3.F32.PACK_AB_MERGE_C R170, R170, R3, RZ ;  /* 0x00000003aaaa723e */ /* 0x000fe200048070ff */
[----:B------:R-:W-:Y:S01]  /*8a30*/  FMUL.FTZ R151, R151, R9 ;  /* 0x0000000997977220 */ /* 0x000fe20000410000 */
[----:B------:R-:W-:-:S02]  /*8a40*/  F2FP.SATFINITE.E4M3.F32.PACK_AB_MERGE_C R152, R176, R15, R20 ;  /* 0x0000000fb098723e */ /* 0x000fc40004807014 */
[----:B------:R-:W-:Y:S02]  /*8a50*/  F2FP.SATFINITE.E4M3.F32.PACK_AB_MERGE_C R157, R163, R158, R170 ;  /* 0x0000009ea39d723e */ /* 0x000fe400048070aa */
[----:B------:R-:W2:Y:S01]  /*8a60*/  MUFU.EX2 R164, R164 ;  /* 0x000000a400a47308 */ /* 0x000ea20000000800 */
[----:B0-----:R-:W-:-:S01]  /*8a70*/  FADD.FTZ R171, R159, R4 ;  /* 0x000000049fab7221 */ /* 0x001fc20000010000 */
[----:B------:R-:W-:Y:S02]  /*8a80*/  F2FP.SATFINITE.E4M3.F32.PACK_AB_MERGE_C R154, R154, R21, R178 ;  /* 0x000000159a9a723e */ /* 0x000fe400048070b2 */
[----:B------:R-:W-:-:S04]  /*8a90*/  F2FP.SATFINITE.E4M3.F32.PACK_AB_MERGE_C R155, R172, R13, R155 ;  /* 0x0000000dac9b723e */ /* 0x000fc8000480709b */
        /* <DEDUP_REMOVED lines=11> */
[----:B------:R-:W-:Y:S01]  /*8b50*/  F2FP.SATFINITE.E4M3.F32.PACK_AB_MERGE_C R158, R164, R159, R165 ;  /* 0x0000009fa49e723e */ /* 0x000fe200048070a5 */
[----:B0-----:R-:W-:-:S01]  /*8b60*/  FADD.FTZ R4, R174, R153 ;  /* 0x00000099ae047221 */ /* 0x001fc20000010000 */
[----:B------:R-:W-:Y:S02]  /*8b70*/  F2FP.SATFINITE.E4M3.F32.PACK_AB_MERGE_C R153, R11, R10, R177 ;  /* 0x0000000a0b99723e */ /* 0x000fe400048070b1 */
[C---:B-1----:R-:W-:Y:S01]  /*8b80*/  F2FP.SATFINITE.E4M3.F32.PACK_AB_MERGE_C R174, R169.reuse, R174, RZ ;  /* 0x000000aea9ae723e */ /* 0x042fe200048070ff */
[----:B------:R-:W-:-:S03]  /*8b90*/  FADD.FTZ R4, R169, R4 ;  /* 0x00000004a9047221 */ /* 0x000fc60000010000 */
[----:B------:R-:W-:Y:S01]  /*8ba0*/  F2FP.SATFINITE.E4M3.F32.PACK_AB_MERGE_C R159, R173, R162, R174 ;  /* 0x000000a2ad9f723e */ /* 0x000fe200048070ae */
[----:B------:R-:W-:Y:S06]  /*8bb0*/  @P1 BRA `(.L_x_1475) ;  /* 0x0000000000041947 */ /* 0x000fec0003800000 */
[----:B------:R-:W-:Y:S01]  /*8bc0*/  BPT.TRAP 0x1 ;  /* 0x000000040000795c */ /* 0x000fe20000300000 */
.L_x_1475:
[----:B------:R-:W-:Y:S01]  /*8bd0*/  PLOP3.LUT P2, PT, PT, PT, UP0, 0x40, 0x0 ;  /* 0x000000000000781c */ /* 0x000fe20003f4e808 */
[----:B------:R0:W1:-:S12]  /*8be0*/  SYNCS.PHASECHK.TRANS64.TRYWAIT P1, [UR56+0x28450], R7 ;  /* 0x02845007ff0075a7 */ /* 0x0000580008020178 */
[----:B0-----:R-:W-:Y:S05]  /*8bf0*/  @P2 BRA `(.L_x_1476) ;  /* 0x0000000000042947 */ /* 0x001fea0003800000 */
[----:B------:R-:W-:Y:S01]  /*8c00*/  BPT.TRAP 0x1 ;  /* 0x000000040000795c */ /* 0x000fe20000300000 */
.L_x_1476:
[----:B------:R-:W-:Y:S01]  /*8c10*/  VIADD R9, R195, 0x8 ;  /* 0x00000008c3097836 */ /* 0x000fe20000000000 */
[----:B-1----:R-:W-:Y:S06]  /*8c20*/  @P1 BRA `(.L_x_1477) ;  /* 0x0000000000081947 */ /* 0x002fec0003800000 */
[----:B------:R-:W0:Y:S02]  /*8c30*/  SYNCS.PHASECHK.TRANS64.TRYWAIT P1, [UR56+0x28450], R7 ;  /* 0x02845007ff0075a7 */ /* 0x000e240008020178 */
[----:B0-----:R-:W-:Y:S05]  /*8c40*/  @!P1 BRA `(.L_x_1478) ;  /* 0x000000d000f09947 */ /* 0x001fea0003800000 */
.L_x_1477:
        /* <DEDUP_REMOVED lines=15> */
.L_x_1479:
[----:B------:R-:W-:Y:S01]  /*8d40*/  UIADD3 UR56, UR56, 0x28460, URZ ;  /* 0x0002846038387890 */ /* 0x000fe2000fffe03f */
[----:B------:R-:W-:Y:S02]  /*8d50*/  IMAD.MOV.U32 R9, RZ, RZ, R6 ;  /* 0x000000ffff097224 */ /* 0x000fe400078e0006 */
[----:B------:R-:W-:Y:S01]  /*8d60*/  IMAD.MOV.U32 R14, RZ, RZ, R5 ;  /* 0x000000ffff0e7224 */ /* 0x000fe200078e0005 */
[----:B------:R-:W-:-:S09]  /*8d70*/  UPRMT UR56, UR57, 0x654, UR56 ;  /* 0x0000065439387896 */ /* 0x000fd20008000038 */
[----:B------:R-:W-:Y:S01]  /*8d80*/  SYNCS.ARRIVE.TRANS64.RED.A1T0 RZ, [UR56], RZ ;  /* 0x000000ffffff79a7 */ /* 0x000fe20008100438 */
[----:B------:R-:W-:Y:S05]  /*8d90*/  @P0 BRA `(.L_x_1480) ;  /* 0xffffffe000d00947 */ /* 0x000fea000383ffff */
.L_x_1469:
[----:B------:R-:W-:-:S13]  /*8da0*/  ISETP.GE.AND P0, PT, R8, UR41, PT ;  /* 0x0000002908007c0c */ /* 0x000fda000bf06270 */
[----:B------:R-:W-:Y:S05]  /*8db0*/  @!P0 BRA `(.L_x_1481) ;  /* 0x00000028000c8947 */ /* 0x000fea0003800000 */
[----:B------:R-:W-:Y:S01]  /*8dc0*/  IMAD.MOV.U32 R11, RZ, RZ, R6 ;  /* 0x000000ffff0b7224 */ /* 0x000fe200078e0006 */
[----:B------:R-:W-:Y:S01]  /*8dd0*/  ULDC UR56, c[0x0][0x9e4] ;  /* 0x0002790000387ab9 */ /* 0x000fe20000000800 */
[----:B0-----:R-:W-:Y:S01]  /*8de0*/  IMAD.MOV.U32 R10, RZ, RZ, R5 ;  /* 0x000000ffff0a7224 */ /* 0x001fe200078e0005 */
[----:B------:R-:W-:Y:S01]  /*8df0*/  ULDC UR58, c[0x0][0x9dc] ;  /* 0x00027700003a7ab9 */ /* 0x000fe20000000800 */
[----:B------:R-:W-:Y:S01]  /*8e00*/  ULDC UR53, c[0x0][0x988] ;  /* 0x0002620000357ab9 */ /* 0x000fe20000000800 */
[----:B------:R-:W-:-:S05]  /*8e10*/  ULDC UR57, c[0x0][0x9e0] ;  /* 0x0002780000397ab9 */ /* 0x000fca0000000800 */
.L_x_1500:
        /* <DEDUP_REMOVED lines=8> */
.L_x_1482:
        /* <DEDUP_REMOVED lines=10> */
.L_x_1483:
[----:B-1----:R-:W-:Y:S05]  /*8f40*/  @P0 BRA `(.L_x_1484) ;  /* 0x0000000000080947 */ /* 0x002fea0003800000 */
[----:B------:R-:W1:Y:S02]  /*8f50*/  SYNCS.PHASECHK.TRANS64.TRYWAIT P0, [UR59+0x28430], R9 ;  /* 0x02843009ff0075a7 */ /* 0x000e64000800017b */
[----:B-1----:R-:W-:Y:S05]  /*8f60*/  @!P0 BRA `(.L_x_1485) ;  /* 0x000000d000408947 */ /* 0x002fea0003800000 */
.L_x_1484:
        /* <DEDUP_REMOVED lines=47> */
.L_x_1486:
[----:B------:R-:W-:Y:S01]  /*9260*/  UISETP.NE.AND UP2, UPT, UR50, URZ, UPT ;  /* 0x0000003f3200728c */ /* 0x000fe2000bf45270 */
[C---:B------:R-:W-:Y:S01]  /*9270*/  FMUL.FTZ R196, R0.reuse, R156 ;  /* 0x0000009c00c47220 */ /* 0x040fe20000410000 */
[----:B------:R-:W-:Y:S01]  /*9280*/  FMUL.FTZ R156, R0, R174 ;  /* 0x000000ae009c7220 */ /* 0x000fe20000410000 */
[----:B------:R-:W-:Y:S02]  /*9290*/  VIADD R174, R18, UR39 ;  /* 0x0000002712ae7c36 */ /* 0x000fe40008000000 */
[C---:B------:R-:W-:Y:S01]  /*92a0*/  FMUL.FTZ R12, R0.reuse, R154 ;  /* 0x0000009a000c7220 */ /* 0x040fe20000410000 */
[----:B------:R-:W-:Y:S01]  /*92b0*/  FMUL.FTZ R154, R0, R170 ;  /* 0x000000aa009a7220 */ /* 0x000fe20000410000 */
        /* <DEDUP_REMOVED lines=23> */
[----:B------:R-:W2:Y:S01]  /*9430*/  SHFL.IDX PT, R6, R174, RZ, 0x1c1f ;  /* 0x001c1fffae067589 */ /* 0x000ea200000e0000 */
        /* <DEDUP_REMOVED lines=20> */
[----:B------:R-:W-:Y:S01]  /*9580*/  SYNCS.ARRIVE.TRANS64.RED.A1T0 RZ, [UR6], RZ ;  /* 0x000000ffffff79a7 */ /* 0x000fe20008100406 */
[----:B------:R-:W-:-:S03]  /*9590*/  ULOP3.LUT UR6, URZ, UR58, URZ, 0x33, !UPT ;  /* 0x0000003a3f067292 */ /* 0x000fc6000f8e333f */
[----:B------:R-:W-:Y:S02]  /*95a0*/  IADD3 R7, -R176, UR40, R7 ;  /* 0x00000028b0077c10 */ /* 0x000fe4000fffe107 */
[----:B------:R-:W4:Y:S03]  /*95b0*/  MUFU.TANH R195, R195 ;  /* 0x000000c300c37308 */ /* 0x000f260000002400 */
[C---:B------:R-:W-:Y:S02]  /*95c0*/  VIADD R177, R7.reuse, UR57 ;  /* 0x0000003907b17c36 */ /* 0x040fe40008000000 */
[----:B------:R-:W-:Y:S02]  /*95d0*/  VIADD R179, R7, UR6 ;  /* 0x0000000607b37c36 */ /* 0x000fe40008000000 */
[----:B--2---:R-:W-:Y:S01]  /*95e0*/  IMAD.IADD R175, R177, 0x1, R6 ;  /* 0x00000001b1af7824 */ /* 0x004fe200078e0206 */
[----:B------:R-:W2:Y:S01]  /*95f0*/  MUFU.TANH R12, R12 ;  /* 0x0000000c000c7308 */ /* 0x000ea20000002400 */
        /* <DEDUP_REMOVED lines=30> */
[----:B--234-:R-:W-:Y:S05]  /*97e0*/  @P0 BRA `(.L_x_1487) ;  /* 0x00000000005c0947 */ /* 0x01cfea0003800000 */
        /* <DEDUP_REMOVED lines=8> */
[----:B------:R-:W2:Y:S02]  /*9870*/  @P0 LDC.64 R6, c[0x0][0x9e8] ;  /* 0x00027a00ff060b82 */ /* 0x000ea40000000a00 */
[----:B--2---:R-:W-:-:S05]  /*9880*/  @P0 IMAD.HI.U32 R6, R173, R6, RZ ;  /* 0x00000006ad060227 */ /* 0x004fca00078e00ff */
[----:B------:R-:W-:-:S04]  /*9890*/  @P0 SHF.R.U32.HI R173, RZ, R7, R6 ;  /* 0x00000007ffad0219 */ /* 0x000fc80000011606 */
[----:B------:R-:W-:Y:S01]  /*98a0*/  LOP3.LUT R173, RZ, R173, RZ, 0x33, !PT ;  /* 0x000000adffad7212 */ /* 0x000fe200078e33ff */
[----:B------:R-:W-:Y:S06]  /*98b0*/  BRA `(.L_x_1490) ;  /* 0x0000000000147947 */ /* 0x000fec0003800000 */
.L_x_1489:
[----:B------:R-:W-:-:S05]  /*98c0*/  IMAD.U32 R178, RZ, RZ, UR56 ;  /* 0x00000038ffb27e24 */ /* 0x000fca000f8e00ff */
[----:B------:R-:W-:-:S13]  /*98d0*/  ISETP.NE.AND P0, PT, R178, 0x1, PT ;  /* 0x00000001b200780c */ /* 0x000fda0003f05270 */
[----:B------:R-:W2:Y:S02]  /*98e0*/  @P0 LDC.64 R6, c[0x0][0x9e8] ;  /* 0x00027a00ff060b82 */ /* 0x000ea40000000a00 */
[----:B--2---:R-:W-:-:S05]  /*98f0*/  @P0 IMAD.HI.U32 R6, R173, R6, RZ ;  /* 0x00000006ad060227 */ /* 0x004fca00078e00ff */
[----:B------:R-:W-:-:S07]  /*9900*/  @P0 SHF.R.U32.HI R173, RZ, R7, R6 ;  /* 0x00000007ffad0219 */ /* 0x000fce0000011606 */
.L_x_1490:
[----:B------:R-:W-:Y:S05]  /*9910*/  BSYNC B0 ;  /* 0x0000000000007941 */ /* 0x000fea0003800000 */
.L_x_1488:
[----:B------:R-:W-:-:S04]  /*9920*/  IMAD R173, R173, R178, -R170 ;  /* 0x000000b2adad7224 */ /* 0x000fc800078e0aaa */
[----:B------:R-:W-:-:S05]  /*9930*/  IMAD R173, R16, -0x2, R173 ;  /* 0xfffffffe10ad7824 */ /* 0x000fca00078e02ad */
[----:B------:R-:W-:Y:S02]  /*9940*/  VIADDMNMX R175, R173, R178, R175, PT ;  /* 0x000000b2adaf7246 */ /* 0x000fe400038001af */
[----:B------:R-:W-:-:S07]  /*9950*/  VIMNMX R176, R176, R173, !PT ;  /* 0x000000adb0b07248 */ /* 0x000fce0007fe0100 */
.L_x_1487:
[----:B------:R-:W-:Y:S01]  /*9960*/  ISETP.GT.AND P0, PT, R8, -0x1, PT ;  /* 0xffffffff0800780c */ /* 0x000fe20003f04270 */
[----:B------:R-:W2:Y:S01]  /*9970*/  SHFL.IDX PT, R6, R174, 0x1, 0x1c1f ;  /* 0x003c1f00ae067f89 */ /* 0x000ea200000e0000 */
        /* <DEDUP_REMOVED lines=12> */
[----:B--2---:R-:W-:Y:S01]  /*9a40*/  IMAD.IADD R174, R177, 0x1, R6 ;  /* 0x00000001b1ae7824 */ /* 0x004fe200078e0206 */
        /* <DEDUP_REMOVED lines=53> */
.L_x_1493:
[----:B------:R-:W-:-:S05]  /*9da0*/  IMAD.U32 R176, RZ, RZ, UR56 ;  /* 0x00000038ffb07e24 */ /* 0x000fca000f8e00ff */
[----:B------:R-:W-:-:S13]  /*9db0*/  ISETP.NE.AND P1, PT, R176, 0x1, PT ;  /* 0x00000001b000780c */ /* 0x000fda0003f25270 */
[----:B------:R-:W0:Y:S02]  /*9dc0*/  @P1 LDC.64 R6, c[0x0][0x9e8] ;  /* 0x00027a00ff061b82 */ /* 0x000e240000000a00 */
[----:B0-----:R-:W-:-:S05]  /*9dd0*/  @P1 IMAD.HI.U32 R6, R5, R6, RZ ;  /* 0x0000000605061227 */ /* 0x001fca00078e00ff */
[----:B------:R-:W-:-:S07]  /*9de0*/  @P1 SHF.R.U32.HI R5, RZ, R7, R6 ;  /* 0x00000007ff051219 */ /* 0x000fce0000011606 */
.L_x_1494:
[----:B------:R-:W-:Y:S05]  /*9df0*/  BSYNC B0 ;  /* 0x0000000000007941 */ /* 0x000fea0003800000 */
.L_x_1492:
[----:B------:R-:W-:-:S04]  /*9e00*/  IMAD R5, R5, R176, -R170 ;  /* 0x000000b005057224 */ /* 0x000fc800078e0aaa */
[----:B------:R-:W-:-:S05]  /*9e10*/  IMAD R5, R16, -0x2, R5 ;  /* 0xfffffffe10057824 */ /* 0x000fca00078e0205 */
[----:B------:R-:W-:Y:S02]  /*9e20*/  VIADDMNMX R174, R5, R176, R174, PT ;  /* 0x000000b005ae7246 */ /* 0x000fe400038001ae */
[----:B------:R-:W-:-:S07]  /*9e30*/  VIMNMX R175, R175, R5, !PT ;  /* 0x00000005afaf7248 */ /* 0x000fce0007fe0100 */
.L_x_1491:
        /* <DEDUP_REMOVED lines=109> */
[----:B------:R-:W2:Y:S08]  /*a510*/  MUFU.EX2 R169, R169 ;  /* 0x000000a900a97308 */ /* 0x000eb00000000800 */
[----:B------:R-:W-:Y:S08]  /*a520*/  MUFU.EX2 R175, R175 ;  /* 0x000000af00af7308 */ /* 0x000ff00000000800 */
[----:B------:R-:W-:Y:S01]  /*a530*/  MUFU.EX2 R176, R176 ;  /* 0x000000b000b07308 */ /* 0x000fe20000000800 */
[-C--:B--2---:R-:W-:Y:S01]  /*a540*/  FMUL.FTZ R24, R24, R169.reuse ;  /* 0x000000a918187220 */ /* 0x084fe20000410000 */
        /* <DEDUP_REMOVED lines=121> */
[----:B------:R-:W-:Y:S01]  /*ace0*/  FMUL.FTZ R149, R149, R169 ;  /* 0x000000a995957220 */ /* 0x000fe20000410000 */
        /* <DEDUP_REMOVED lines=21> */
[----:B------:R5:W1:Y:S01]  /*ae40*/  MUFU.EX2 R3, R156 ;  /* 0x0000009c00037308 */ /* 0x000a620000000800 */
        /* <DEDUP_REMOVED lines=17> */
[----:B--2---:R-:W-:Y:S01]  /*af60*/  FADD.FTZ R155, R11, R154 ;  /* 0x0000009a0b9b7221 */ /* 0x004fe20000010000 */
[----:B------:R-:W-:Y:S01]  /*af70*/  F2FP.SATFINITE.E4M3.F32.PACK_AB_MERGE_C R152, R7, R170, R159 ;  /* 0x000000aa0798723e */ /* 0x000fe2000480709f */
[----:B------:R-:W-:Y:S01]  /*af80*/  FMUL.FTZ R79, R79, R20 ;  /* 0x000000144f4f7220 */ /* 0x000fe20000410000 */
[----:B------:R-:W-:-:S01]  /*af90*/  FADD.FTZ R154, R164, R153 ;  /* 0x00000099a49a7221 */ /* 0x000fc20000010000 */
[----:B----4-:R-:W-:Y:S01]  /*afa0*/  FADD.FTZ R156, R180, R155 ;  /* 0x0000009bb49c7221 */ /* 0x010fe20000010000 */
[----:B------:R-:W-:Y:S01]  /*afb0*/  FMUL.FTZ R82, R82, R20 ;  /* 0x0000001452527220 */ /* 0x000fe20000410000 */
[----:B------:R-:W2:Y:S01]  /*afc0*/  MUFU.EX2 R166, R166 ;  /* 0x000000a600a67308 */ /* 0x000ea20000000800 */
[----:B------:R-:W-:-:S01]  /*afd0*/  FADD.FTZ R153, R165, R154 ;  /* 0x0000009aa5997221 */ /* 0x000fc20000010000 */
[----:B-1----:R-:W-:Y:S01]  /*afe0*/  FADD.FTZ R155, R3, R156 ;  /* 0x0000009c039b7221 */ /* 0x002fe20000010000 */
[C---:B------:R-:W-:Y:S01]  /*aff0*/  F2FP.SATFINITE.E4M3.F32.PACK_AB_MERGE_C R165, R178.reuse, R165, RZ ;  /* 0x000000a5b2a5723e */ /* 0x040fe200048070ff */
[----:B------:R-:W-:Y:S01]  /*b000*/  FMUL.FTZ R83, R83, R20 ;  /* 0x0000001453537220 */ /* 0x000fe20000410000 */
[----:B------:R-:W-:-:S01]  /*b010*/  FADD.FTZ R153, R178, R153 ;  /* 0x00000099b2997221 */ /* 0x000fc20000010000 */
[-C--:B------:R-:W-:Y:S01]  /*b020*/  FMUL.FTZ R86, R86, R20.reuse ;  /* 0x0000001456567220 */ /* 0x080fe20000410000 */
[----:B------:R-:W-:Y:S01]  /*b030*/  FMUL.FTZ R87, R87, R20 ;  /* 0x0000001457577220 */ /* 0x000fe20000410000 */
[----:B------:R-:W1:Y:S01]  /*b040*/  MUFU.EX2 R181, R181 ;  /* 0x000000b500b57308 */ /* 0x000e620000000800 */
        /* <DEDUP_REMOVED lines=49> */
[----:B------:R-:W-:Y:S01]  /*b360*/  F2FP.SATFINITE.E4M3.F32.PACK_AB_MERGE_C R155, R15, R12, R21 ;  /* 0x0000000c0f9b723e */ /* 0x000fe20004807015 */
[----:B------:R-:W-:Y:S01]  /*b370*/  FMUL.FTZ R151, R151, R20 ;  /* 0x0000001497977220 */ /* 0x000fe20000410000 */
[C---:B--2---:R-:W-:Y:S01]  /*b380*/  F2FP.SATFINITE.E4M3.F32.PACK_AB_MERGE_C R158, R171.reuse, R168, RZ ;  /* 0x000000a8ab9e723e */ /* 0x044fe200048070ff */
[----:B------:R-:W-:-:S03]  /*b390*/  FADD.FTZ R3, R171, R14 ;  /* 0x0000000eab037221 */ /* 0x000fc60000010000 */
[----:B------:R-:W-:Y:S02]  /*b3a0*/  F2FP.SATFINITE.E4M3.F32.PACK_AB_MERGE_C R158, R167, R166, R158 ;  /* 0x000000a6a79e723e */ /* 0x000fe4000480709e */
[C---:B-1----:R-:W-:Y:S01]  /*b3b0*/  F2FP.SATFINITE.E4M3.F32.PACK_AB_MERGE_C R160, R161.reuse, R160, RZ ;  /* 0x000000a0a1a0723e */ /* 0x042fe200048070ff */
[----:B------:R-:W-:-:S03]  /*b3c0*/  FADD.FTZ R4, R161, R4 ;  /* 0x00000004a1047221 */ /* 0x000fc60000010000 */
[----:B------:R-:W-:Y:S01]  /*b3d0*/  F2FP.SATFINITE.E4M3.F32.PACK_AB_MERGE_C R159, R182, R181, R160 ;  /* 0x000000b5b69f723e */ /* 0x000fe200048070a0 */
[----:B------:R-:W-:Y:S06]  /*b3e0*/  @P0 BRA `(.L_x_1495) ;  /* 0x0000000000040947 */ /* 0x000fec0003800000 */
[----:B------:R-:W-:Y:S01]  /*b3f0*/  BPT.TRAP 0x1 ;  /* 0x000000040000795c */ /* 0x000fe20000300000 */
.L_x_1495:
[----:B------:R-:W-:Y:S01]  /*b400*/  PLOP3.LUT P1, PT, PT, PT, UP0, 0x40, 0x0 ;  /* 0x000000000000781c */ /* 0x000fe20003f2e808 */
[----:B------:R0:W1:-:S12]  /*b410*/  SYNCS.PHASECHK.TRANS64.TRYWAIT P0, [UR59+0x28450], R9 ;  /* 0x02845009ff0075a7 */ /* 0x000058000800017b */
[----:B0-----:R-:W-:Y:S05]  /*b420*/  @P1 BRA `(.L_x_1496) ;  /* 0x0000000000041947 */ /* 0x001fea0003800000 */
[----:B------:R-:W-:Y:S01]  /*b430*/  BPT.TRAP 0x1 ;  /* 0x000000040000795c */ /* 0x000fe20000300000 */
.L_x_1496:
[----:B------:R-:W-:Y:S01]  /*b440*/  VIADD R7, R200, 0x8 ;  /* 0x00000008c8077836 */ /* 0x000fe20000000000 */
[----:B-1----:R-:W-:Y:S06]  /*b450*/  @P0 BRA `(.L_x_1497) ;  /* 0x0000000000080947 */ /* 0x002fec0003800000 */
[----:B------:R-:W0:Y:S02]  /*b460*/  SYNCS.PHASECHK.TRANS64.TRYWAIT P0, [UR59+0x28450], R9 ;  /* 0x02845009ff0075a7 */ /* 0x000e24000800017b */
[----:B0-----:R-:W-:Y:S05]  /*b470*/  @!P0 BRA `(.L_x_1498) ;  /* 0x000000ac00148947 */ /* 0x001fea0003800000 */
.L_x_1497:
        /* <DEDUP_REMOVED lines=15> */
.L_x_1499:
[----:B------:R-:W-:Y:S01]  /*b570*/  UIADD3 UR59, UR59, 0x28460, URZ ;  /* 0x000284603b3b7890 */ /* 0x000fe2000fffe03f */
[C---:B------:R-:W-:Y:S01]  /*b580*/  ISETP.GT.AND P0, PT, R8.reuse, UR41, PT ;  /* 0x0000002908007c0c */ /* 0x040fe2000bf04270 */
[----:B------:R-:W-:Y:S02]  /*b590*/  VIADD R8, R8, 0xffffffff ;  /* 0xffffffff08087836 */ /* 0x000fe40000000000 */
[----:B------:R-:W-:Y:S01]  /*b5a0*/  UPRMT UR59, UR60, 0x654, UR59 ;  /* 0x000006543c3b7896 */ /* 0x000fe2000800003b */
[----:B------:R-:W-:Y:S02]  /*b5b0*/  IMAD.MOV.U32 R11, RZ, RZ, R6 ;  /* 0x000000ffff0b7224 */ /* 0x000fe400078e0006 */
[----:B0-----:R-:W-:-:S06]  /*b5c0*/  IMAD.MOV.U32 R10, RZ, RZ, R5 ;  /* 0x000000ffff0a7224 */ /* 0x001fcc00078e0005 */
[----:B------:R-:W-:Y:S01]  /*b5d0*/  SYNCS.ARRIVE.TRANS64.RED.A1T0 RZ, [UR59], RZ ;  /* 0x000000ffffff79a7 */ /* 0x000fe2000810043b */
[----:B------:R-:W-:Y:S05]  /*b5e0*/  @P0 BRA `(.L_x_1500) ;  /* 0xffffffd8000c0947 */ /* 0x000fea000383ffff */
.L_x_1481:
[----:B------:R-:W-:Y:S01]  /*b5f0*/  ULDC.64 UR8, c[0x0][0x9a0] ;  /* 0x0002680000087ab9 */ /* 0x000fe20000000a00 */
[----:B0-----:R-:W-:Y:S01]  /*b600*/  IMAD.MOV.U32 R7, RZ, RZ, 0x3f800000 ;  /* 0x3f800000ff077424 */ /* 0x001fe200078e00ff */
        /* <DEDUP_REMOVED lines=21> */
[----:B------:R1:W2:Y:S01]  /*b760*/  @P0 LDG.E R7, desc[UR54][R8.64] ;  /* 0x0000003608070981 */ /* 0x0002a2000c1e1900 */
[----:B------:R-:W-:Y:S01]  /*b770*/  IMAD.U32 R20, RZ, RZ, UR10 ;  /* 0x0000000aff147e24 */ /* 0x000fe2000f8e00ff */
[----:B------:R-:W-:Y:S01]  /*b780*/  UIADD3 UR43, UR43, 0x1, URZ ;  /* 0x000000012b2b7890 */ /* 0x000fe2000fffe03f */
[----:B0-----:R-:W-:Y:S01]  /*b790*/  IMAD.MOV.U32 R2, RZ, RZ, -0x800000 ;  /* 0xff800000ff027424 */ /* 0x001fe200078e00ff */
[----:B------:R-:W0:Y:S01]  /*b7a0*/  SHFL.BFLY PT, R0, R3, 0x2, 0x1f ;  /* 0x0c401f0003007f89 */ /* 0x000e2200000e0000 */
[----:B------:R-:W-:Y:S02]  /*b7b0*/  UIADD3 UR45, UR45, 0x1, URZ ;  /* 0x000000012d2d7890 */ /* 0x000fe4000fffe03f */
[----:B------:R-:W-:Y:S01]  /*b7c0*/  UISETP.NE.AND UP0, UPT, UR43, 0x2, UPT ;  /* 0x000000022b00788c */ /* 0x000fe2000bf05270 */
[----:B------:R-:W3:Y:S01]  /*b7d0*/  SHFL.BFLY PT, R13, R4, 0x2, 0x1f ;  /* 0x0c401f00040d7f89 */ /* 0x000ee200000e0000 */
[----:B-1----:R-:W-:Y:S02]  /*b7e0*/  IMAD.MOV.U32 R8, RZ, RZ, RZ ;  /* 0x000000ffff087224 */ /* 0x002fe400078e00ff */
[----:B------:R-:W-:-:S02]  /*b7f0*/  USEL UR4, URZ, 0x1, UP0 ;  /* 0x000000013f047887 */ /* 0x000fc40008000000 */
[----:B------:R-:W-:Y:S02]  /*b800*/  USEL UR43, UR43, URZ, UP0 ;  /* 0x0000003f2b2b7287 */ /* 0x000fe40008000000 */
[----:B------:R-:W-:Y:S01]  /*b810*/  ULOP3.LUT UR44, UR44, UR4, URZ, 0x3c, !UPT ;  /* 0x000000042c2c7292 */ /* 0x000fe2000f8e3c3f */
[----:B0-----:R-:W-:Y:S01]  /*b820*/  FADD.FTZ R0, R0, R3 ;  /* 0x0000000300007221 */ /* 0x001fe20000010000 */
[----:B---3--:R-:W-:-:S04]  /*b830*/  FADD.FTZ R13, R13, R4 ;  /* 0x000000040d0d7221 */ /* 0x008fc80000010000 */
        /* <DEDUP_REMOVED lines=14> */
[----:B------:R-:W-:-:S03]  /*b920*/  @P1 FMUL.FTZ R4, R4, 0.69314718246459960938 ;  /* 0x3f31721804041820 */ /* 0x000fc60000410000 */
[----:B------:R-:W0:Y:S01]  /*b930*/  @P2 MUFU.LG2 R9, R15 ;  /* 0x0000000f00092308 */ /* 0x000e220000000c00 */
[----:B------:R-:W-:-:S07]  /*b940*/  @P2 FMUL.FTZ R20, R20, 0.69314718246459960938 ;  /* 0x3f31721814142820 */ /* 0x000fce0000410000 */
[----:B------:R-:W1:Y:S08]  /*b950*/  @P1 MUFU.LG2 R3, R14 ;  /* 0x0000000e00031308 */ /* 0x000e700000000c00 */
[----:B------:R-:W3:Y:S01]  /*b960*/  @P0 MUFU.RCP R10, R12 ;  /* 0x0000000c000a0308 */ /* 0x000ee20000001000 */
[----:B0-----:R-:W-:Y:S01]  /*b970*/  @P2 FMUL.FTZ R9, R9, 0.69314718246459960938 ;  /* 0x3f31721809092820 */ /* 0x001fe20000410000 */
[----:B------:R-:W-:-:S03]  /*b980*/  PLOP3.LUT P0, PT, PT, PT, PT, 0x8, 0x0 ;  /* 0x000000000000781c */ /* 0x000fc60003f0e170 */
[----:B------:R-:W-:Y:S01]  /*b990*/  @P2 FFMA.FTZ R0, R20, R6, R9 ;  /* 0x0000000614002223 */ /* 0x000fe20000010009 */
[----:B-1----:R-:W-:-:S04]  /*b9a0*/  @P1 FMUL.FTZ R3, R3, 0.69314718246459960938 ;  /* 0x3f31721803031820 */ /* 0x002fc80000410000 */
[----:B------:R-:W-:Y:S01]  /*b9b0*/  @P1 FFMA.FTZ R2, R4, R5, R3 ;  /* 0x0000000504021223 */ /* 0x000fe20000010003 */
[-C--:B--2---:R-:W-:Y:S01]  /*b9c0*/  FMUL.FTZ R20, R8, R7.reuse ;  /* 0x0000000708147220 */ /* 0x084fe20000410000 */
[----:B---3--:R-:W-:-:S03]  /*b9d0*/  FMUL.FTZ R9, R10, R7 ;  /* 0x000000070a097220 */ /* 0x008fc60000410000 */
        /* <DEDUP_REMOVED lines=127> */
[----:B------:R-:W-:-:S07]  /*c1d0*/  FMUL.FTZ R9, R151, R9 ;  /* 0x0000000997097220 */ /* 0x000fce0000410000 */
.L_x_1422:
        /* <DEDUP_REMOVED lines=14> */
[----:B------:R-:W-:Y:S01]  /*c2c0*/  F2FP.BF16.F32.PACK_AB R55, R102, R55 ;  /* 0x000000376637723e */ /* 0x000fe200000010ff */
[----:B------:R-:W-:Y:S01]  /*c2d0*/  ULDC.64 UR10, c[0x0][0xc00] ;  /* 0x00030000000a7ab9 */ /* 0x000fe20000000a00 */
[----:B0-----:R-:W-:-:S05]  /*c2e0*/  IMAD.SHL.U32 R20, R74, 0x4, RZ ;  /* 0x000000044a147824 */ /* 0x001fca00078e00ff */
[----:B------:R-:W-:-:S04]  /*c2f0*/  LOP3.LUT R20, R20, 0xc, RZ, 0xc0, !PT ;  /* 0x0000000c14147812 */ /* 0x000fc800078ec0ff */
[----:B------:R-:W-:-:S05]  /*c300*/  IADD3 R20, P0, R20, UR8, RZ ;  /* 0x0000000814147c10 */ /* 0x000fca000ff1e0ff */
[----:B------:R-:W-:-:S05]  /*c310*/  IMAD.X R21, RZ, RZ, UR9, P0 ;  /* 0x00000009ff157e24 */ /* 0x000fca00080e06ff */
[----:B------:R0:W2:Y:S01]  /*c320*/  LDG.E.CONSTANT R20, desc[UR54][R20.64] ;  /* 0x0000003614147981 */ /* 0x0000a2000c1e9900 */
[----:B------:R-:W-:Y:S01]  /*c330*/  F2FP.BF16.F32.PACK_AB R54, R103, R54 ;  /* 0x000000366736723e */ /* 0x000fe200000010ff */
[----:B------:R-:W-:Y:S01]  /*c340*/  UMOV UR8, UR6 ;  /* 0x0000000600087c82 */ /* 0x000fe20008000000 */
[----:B-1----:R-:W-:Y:S01]  /*c350*/  UMOV UR9, UR4 ;  /* 0x0000000400097c82 */ /* 0x002fe20008000000 */
[----:B------:R-:W-:Y:S01]  /*c360*/  F2FP.BF16.F32.PACK_AB R45, R87, R62 ;  /* 0x0000003e572d723e */ /* 0x000fe200000010ff */
[----:B------:R-:W-:Y:S01]  /*c370*/  UISETP.NE.U32.AND UP0, UPT, UR10, URZ, UPT ;  /* 0x0000003f0a00728c */ /* 0x000fe2000bf05070 */
[----:B------:R-:W-:Y:S02]  /*c380*/  F2FP.BF16.F32.PACK_AB R32, R5, R32 ;  /* 0x000000200520723e */ /* 0x000fe400000010ff */
[----:B------:R-:W-:Y:S01]  /*c390*/  F2FP.BF16.F32.PACK_AB R33, R6, R33 ;  /* 0x000000210621723e */ /* 0x000fe200000010ff */
[----:B------:R-:W-:Y:S01]  /*c3a0*/  UISETP.NE.AND.EX UP0, UPT, UR11, URZ, UPT, UP0 ;  /* 0x0000003f0b00728c */ /* 0x000fe2000bf05300 */
[----:B------:R-:W-:-:S02]  /*c3b0*/  F2FP.BF16.F32.PACK_AB R112, R77, R112 ;  /* 0x000000704d70723e */ /* 0x000fc400000010ff */
[----:B0-----:R-:W-:Y:S01]  /*c3c0*/  LOP3.LUT P0, R21, R74, 0x3, RZ, 0xc0, !PT ;  /* 0x000000034a157812 */ /* 0x001fe2000780c0ff */
[----:B------:R-:W-:Y:S01]  /*c3d0*/  ULDC.64 UR10, c[0x0][0xc00] ;  /* 0x00030000000a7ab9 */ /* 0x000fe20000000a00 */
[----:B------:R-:W-:Y:S01]  /*c3e0*/  F2FP.BF16.F32.PACK_AB R113, R76, R113 ;  /* 0x000000714c71723e */ /* 0x000fe200000010ff */
[----:B------:R-:W-:Y:S01]  /*c3f0*/  UIMAD.WIDE UR10, UR38, 0x4, UR10 ;  /* 0x00000004260a78a5 */ /* 0x000fe2000f8e020a */
[----:B------:R-:W-:Y:S02]  /*c400*/  ISETP.EQ.OR P0, PT, R21, 0x3, !P0 ;  /* 0x000000031500780c */ /* 0x000fe40004702670 */
[----:B------:R-:W-:Y:S02]  /*c410*/  F2FP.BF16.F32.PACK_AB R5, R158, R159 ;  /* 0x0000009f9e05723e */ /* 0x000fe400000010ff */
[----:B------:R-:W-:Y:S02]  /*c420*/  SEL R123, R55, R54, P0 ;  /* 0x00000036377b7207 */ /* 0x000fe40000000000 */
[----:B------:R-:W-:Y:S01]  /*c430*/  SEL R62, R54, R55, P0 ;  /* 0x00000037363e7207 */ /* 0x000fe20000000000 */
[----:B------:R-:W-:Y:S01]  /*c440*/  IMAD.MOV.U32 R54, RZ, RZ, 0x2 ;  /* 0x00000002ff367424 */ /* 0x000fe200078e00ff */
[----:B------:R-:W-:-:S02]  /*c450*/  F2FP.BF16.F32.PACK_AB R6, R156, R157 ;  /* 0x0000009d9c06723e */ /* 0x000fc400000010ff */
[----:B------:R-:W-:Y:S01]  /*c460*/  F2FP.BF16.F32.PACK_AB R136, R101, R136 ;  /* 0x000000886588723e */ /* 0x000fe200000010ff */
[----:B------:R-:W-:Y:S01]  /*c470*/  IMAD.WIDE R54, R189, R54, UR8 ;  /* 0x00000008bd367e25 */ /* 0x000fe2000f8e0236 */
[----:B------:R-:W-:Y:S02]  /*c480*/  F2FP.BF16.F32.PACK_AB R137, R100, R137 ;  /* 0x000000896489723e */ /* 0x000fe400000010ff */
[----:B------:R-:W-:Y:S02]  /*c490*/  F2FP.BF16.F32.PACK_AB R60, R60, R97 ;  /* 0x000000613c3c723e */ /* 0x000fe400000010ff */
[----:B------:R-:W-:Y:S02]  /*c4a0*/  F2FP.BF16.F32.PACK_AB R142, R142, R31 ;  /* 0x0000001f8e8e723e */ /* 0x000fe400000010ff */
[----:B------:R-:W-:Y:S02]  /*c4b0*/  F2FP.BF16.F32.PACK_AB R135, R135, R34 ;  /* 0x000000228787723e */ /* 0x000fe400000010ff */
[----:B------:R-:W-:-:S02]  /*c4c0*/  SEL R97, R112, R113, P0 ;  /* 0x0000007170617207 */ /* 0x000fc40000000000 */
[----:B------:R-:W-:Y:S02]  /*c4d0*/  SEL R31, R113, R112, P0 ;  /* 0x00000070711f7207 */ /* 0x000fe40000000000 */
[----:B------:R-:W-:Y:S02]  /*c4e0*/  F2FP.BF16.F32.PACK_AB R24, R3, R24 ;  /* 0x000000180318723e */ /* 0x000fe400000010ff */
[----:B------:R-:W-:Y:S02]  /*c4f0*/  F2FP.BF16.F32.PACK_AB R25, R4, R25 ;  /* 0x000000190419723e */ /* 0x000fe400000010ff */
[----:B------:R-:W-:Y:S02]  /*c500*/  F2FP.BF16.F32.PACK_AB R29, R29, R72 ;  /* 0x000000481d1d723e */ /* 0x000fe400000010ff */
[----:B------:R-:W-:Y:S02]  /*c510*/  F2FP.BF16.F32.PACK_AB R28, R28, R73 ;  /* 0x000000491c1c723e */ /* 0x000fe400000010ff */
[----:B------:R-:W-:-:S02]  /*c520*/  SEL R99, R136, R137, P0 ;  /* 0x0000008988637207 */ /* 0x000fc40000000000 */
[----:B------:R-:W-:Y:S02]  /*c530*/  SEL R34, R137, R136, P0 ;  /* 0x0000008889227207 */ /* 0x000fe40000000000 */
[----:B------:R-:W-:Y:S02]  /*c540*/  SEL R113, R5, R6, P0 ;  /* 0x0000000605717207 */ /* 0x000fe40000000000 */
[----:B------:R-:W-:Y:S02]  /*c550*/  SEL R74, R6, R5, P0 ;  /* 0x00000005064a7207 */ /* 0x000fe40000000000 */
        /* <DEDUP_REMOVED lines=9> */
[C---:B------:R-:W-:Y:S02]  /*c5f0*/  IADD3 R6, P2, R54.reuse, 0x20, RZ ;  /* 0x0000002036067810 */ /* 0x040fe40007f5e0ff */
[C---:B------:R-:W-:Y:S02]  /*c600*/  IADD3 R137, P3, R54.reuse, 0x40, RZ ;  /* 0x0000004036897810 */ /* 0x040fe40007f7e0ff */
[----:B------:R-:W-:Y:S02]  /*c610*/  IADD3 R139, P4, R54, 0x60, RZ ;  /* 0x00000060368b7810 */ /* 0x000fe40007f9e0ff */
[----:B------:R-:W-:Y:S02]  /*c620*/  F2FP.BF16.F32.PACK_AB R148, R148, R149 ;  /* 0x000000959494723e */ /* 0x000fe400000010ff */
[----:B------:R-:W-:Y:S02]  /*c630*/  F2FP.BF16.F32.PACK_AB R141, R140, R141 ;  /* 0x0000008d8c8d723e */ /* 0x000fe400000010ff */
[----:B------:R-:W-:-:S02]  /*c640*/  F2FP.BF16.F32.PACK_AB R13, R13, R56 ;  /* 0x000000380d0d723e */ /* 0x000fc400000010ff */
[----:B------:R-:W-:Y:S01]  /*c650*/  F2FP.BF16.F32.PACK_AB R12, R12, R57 ;  /* 0x000000390c0c723e */ /* 0x000fe200000010ff */
[----:B------:R-:W-:Y:S01]  /*c660*/  IMAD.X R57, RZ, RZ, R55, P3 ;  /* 0x000000ffff397224 */ /* 0x000fe200018e0637 */
        /* <DEDUP_REMOVED lines=9> */
[----:B------:R-:W-:Y:S02]  /*c700*/  SEL R85, R29, R28, P0 ;  /* 0x0000001c1d557207 */ /* 0x000fe40000000000 */
[----:B------:R-:W-:-:S02]  /*c710*/  SEL R26, R28, R29, P0 ;  /* 0x0000001d1c1a7207 */ /* 0x000fc40000000000 */
[----:B------:R-:W-:Y:S02]  /*c720*/  F2FP.BF16.F32.PACK_AB R41, R8, R41 ;  /* 0x000000290829723e */ /* 0x000fe400000010ff */
[----:B------:R-:W-:Y:S02]  /*c730*/  F2FP.BF16.F32.PACK_AB R132, R132, R133 ;  /* 0x000000858484723e */ /* 0x000fe400000010ff */
[----:B------:R-:W-:Y:S02]  /*c740*/  F2FP.BF16.F32.PACK_AB R36, R36, R81 ;  /* 0x000000512424723e */ /* 0x000fe400000010ff */
[----:B------:R-:W-:Y:S02]  /*c750*/  F2FP.BF16.F32.PACK_AB R109, R109, R144 ;  /* 0x000000906d6d723e */ /* 0x000fe400000010ff */
[----:B------:R-:W-:Y:S02]  /*c760*/  F2FP.BF16.F32.PACK_AB R108, R108, R145 ;  /* 0x000000916c6c723e */ /* 0x000fe400000010ff */
[----:B------:R-:W-:-:S02]  /*c770*/  SEL R73, R24, R25, P0 ;  /* 0x0000001918497207 */ /* 0x000fc40000000000 */
[----:B------:R-:W-:Y:S02]  /*c780*/  SEL R69, R25, R24, P0 ;  /* 0x0000001819457207 */ /* 0x000fe40000000000 */
[----:B------:R-:W-:Y:S02]  /*c790*/  SEL R89, R53, R52, P0 ;  /* 0x0000003435597207 */ /* 0x000fe40000000000 */
[----:B------:R-:W-:Y:S01]  /*c7a0*/  SEL R28, R52, R53, P0 ;  /* 0x00000035341c7207 */ /* 0x000fe20000000000 */
[--C-:B------:R-:W-:Y:S01]  /*c7b0*/  IMAD.X R53, RZ, RZ, R55.reuse, P4 ;  /* 0x000000ffff357224 */ /* 0x100fe200020e0637 */
[----:B------:R-:W-:Y:S02]  /*c7c0*/  SEL R95, R61, R60, P0 ;  /* 0x0000003c3d5f7207 */ /* 0x000fe40000000000 */
[----:B------:R-:W-:Y:S01]  /*c7d0*/  SEL R29, R60, R61, P0 ;  /* 0x0000003d3c1d7207 */ /* 0x000fe20000000000 */
[----:B------:R-:W-:Y:S01]  /*c7e0*/  IMAD.X R61, RZ, RZ, R55, P2 ;  /* 0x000000ffff3d7224 */ /* 0x000fe200010e0637 */
[----:B------:R-:W-:-:S02]  /*c7f0*/  SEL R93, R104, R105, P0 ;  /* 0x00000069685d7207 */ /* 0x000fc40000000000 */
[----:B------:R-:W-:Y:S02]  /*c800*/  SEL R30, R105, R104, P0 ;  /* 0x00000068691e7207 */ /* 0x000fe40000000000 */
[----:B------:R-:W-:Y:S02]  /*c810*/  SEL R117, R3, R4, P0 ;  /* 0x0000000403757207 */ /* 0x000fe40000000000 */
[----:B------:R-:W-:Y:S02]  /*c820*/  SEL R76, R4, R3, P0 ;  /* 0x00000003044c7207 */ /* 0x000fe40000000000 */
[----:B------:R-:W-:Y:S02]  /*c830*/  SEL R111, R70, R71, P0 ;  /* 0x00000047466f7207 */ /* 0x000fe40000000000 */
[----:B------:R-:W-:Y:S02]  /*c840*/  SEL R46, R71, R70, P0 ;  /* 0x00000046472e7207 */ /* 0x000fe40000000000 */
[----:B------:R-:W-:-:S02]  /*c850*/  F2FP.BF16.F32.PACK_AB R125, R124, R125 ;  /* 0x0000007d7c7d723e */ /* 0x000fc400000010ff */
[----:B------:R-:W-:Y:S02]  /*c860*/  F2FP.BF16.F32.PACK_AB R67, R78, R67 ;  /* 0x000000434e43723e */ /* 0x000fe400000010ff */
[----:B------:R-:W-:Y:S02]  /*c870*/  F2FP.BF16.F32.PACK_AB R8, R79, R66 ;  /* 0x000000424f08723e */ /* 0x000fe400000010ff */
[----:B------:R-:W-:Y:S02]  /*c880*/  F2FP.BF16.F32.PACK_AB R129, R92, R129 ;  /* 0x000000815c81723e */ /* 0x000fe400000010ff */
        /* <DEDUP_REMOVED lines=8> */
[----:B------:R-:W-:-:S02]  /*c910*/  LOP3.LUT R3, R54, 0x380, RZ, 0xc0, !PT ;  /* 0x0000038036037812 */ /* 0x000fc400078ec0ff */
[----:B------:R-:W-:Y:S02]  /*c920*/  F2FP.BF16.F32.PACK_AB R37, R37, R80 ;  /* 0x000000502525723e */ /* 0x000fe400000010ff */
[----:B------:R-:W-:Y:S02]  /*c930*/  F2FP.BF16.F32.PACK_AB R86, R86, R63 ;  /* 0x0000003f5656723e */ /* 0x000fe400000010ff */
[----:B------:R-:W-:Y:S02]  /*c940*/  F2FP.BF16.F32.PACK_AB R110, R110, R51 ;  /* 0x000000336e6e723e */ /* 0x000fe400000010ff */
[----:B------:R-:W-:Y:S02]  /*c950*/  F2FP.BF16.F32.PACK_AB R43, R118, R43 ;  /* 0x0000002b762b723e */ /* 0x000fe400000010ff */
[----:B------:R-:W-:Y:S02]  /*c960*/  F2FP.BF16.F32.PACK_AB R42, R119, R42 ;  /* 0x0000002a772a723e */ /* 0x000fe400000010ff */
[----:B------:R-:W-:-:S02]  /*c970*/  F2FP.BF16.F32.PACK_AB R39, R126, R39 ;  /* 0x000000277e27723e */ /* 0x000fc400000010ff */
[----:B------:R-:W-:Y:S02]  /*c980*/  F2FP.BF16.F32.PACK_AB R38, R127, R38 ;  /* 0x000000267f26723e */ /* 0x000fe400000010ff */
[C---:B------:R-:W-:Y:S02]  /*c990*/  IADD3 R12, P5, R54.reuse, 0x4000, RZ ;  /* 0x00004000360c7810 */ /* 0x040fe40007fbe0ff */
[C---:B------:R-:W-:Y:S02]  /*c9a0*/  IADD3 R141, P6, R54.reuse, 0x4020, RZ ;  /* 0x00004020368d7810 */ /* 0x040fe40007fde0ff */
[C---:B------:R-:W-:Y:S02]  /*c9b0*/  IADD3 R143, P1, R54.reuse, 0x4040, RZ ;  /* 0x00004040368f7810 */ /* 0x040fe40007f3e0ff */
[C---:B------:R-:W-:Y:S02]  /*c9c0*/  IADD3 R145, P2, R54.reuse, 0x4060, RZ ;  /* 0x0000406036917810 */ /* 0x040fe40007f5e0ff */
[----:B------:R-:W-:-:S02]  /*c9d0*/  IADD3 R14, P3, R54, 0x8000, RZ ;  /* 0x00008000360e7810 */ /* 0x000fc40007f7e0ff */
[----:B------:R-:W-:Y:S02]  /*c9e0*/  IADD3 R147, P4, R54, 0x8020, RZ ;  /* 0x0000802036937810 */ /* 0x000fe40007f9e0ff */
[----:B------:R-:W-:Y:S02]  /*c9f0*/  F2FP.BF16.F32.PACK_AB R40, R7, R40 ;  /* 0x000000280728723e */ /* 0x000fe400000010ff */
[----:B------:R-:W-:Y:S01]  /*ca00*/  F2FP.BF16.F32.PACK_AB R134, R134, R35 ;  /* 0x000000238686723e */ /* 0x000fe200000010ff */
[----:B------:R-:W-:Y:S01]  /*ca10*/  IMAD.X R13, RZ, RZ, R55, P4 ;  /* 0x000000ffff0d7224 */ /* 0x000fe200020e0637 */
[----:B------:R-:W-:Y:S02]  /*ca20*/  SEL R75, R32, R33, P0 ;  /* 0x00000021204b7207 */ /* 0x000fe40000000000 */
[----:B------:R-:W-:Y:S02]  /*ca30*/  SEL R66, R33, R32, P0 ;  /* 0x0000002021427207 */ /* 0x000fe40000000000 */
[----:B------:R-:W-:-:S02]  /*ca40*/  SEL R91, R109, R108, P0 ;  /* 0x0000006c6d5b7207 */ /* 0x000fc40000000000 */
[----:B------:R-:W-:Y:S02]  /*ca50*/  SEL R35, R108, R109, P0 ;  /* 0x0000006d6c237207 */ /* 0x000fe40000000000 */
[----:B------:R-:W-:Y:S02]  /*ca60*/  F2FP.BF16.F32.PACK_AB R150, R150, R27 ;  /* 0x0000001b9696723e */ /* 0x000fe400000010ff */
[----:B------:R-:W-:Y:S02]  /*ca70*/  SEL R103, R128, R129, P0 ;  /* 0x0000008180677207 */ /* 0x000fe40000000000 */
[----:B------:R-:W-:Y:S02]  /*ca80*/  SEL R33, R129, R128, P0 ;  /* 0x0000008081217207 */ /* 0x000fe40000000000 */
[----:B------:R-:W-:Y:S02]  /*ca90*/  SEL R109, R132, R125, P0 ;  /* 0x0000007d846d7207 */ /* 0x000fe40000000000 */
[----:B------:R-:W-:-:S02]  /*caa0*/  SEL R47, R125, R132, P0 ;  /* 0x000000847d2f7207 */ /* 0x000fc40000000000 */
[----:B------:R-:W-:Y:S02]  /*cab0*/  SEL R115, R67, R8, P0 ;  /* 0x0000000843737207 */ /* 0x000fe40000000000 */
[----:B------:R-:W-:Y:S02]  /*cac0*/  SEL R50, R8, R67, P0 ;  /* 0x0000004308327207 */ /* 0x000fe40000000000 */
[----:B------:R-:W-:Y:S02]  /*cad0*/  SHF.R.U64 R3, R3, 0x3, RZ ;  /* 0x0000000303037819 */ /* 0x000fe400000012ff */
[----:B------:R-:W-:Y:S02]  /*cae0*/  SEL R87, R37, R36, P0 ;  /* 0x0000002425577207 */ /* 0x000fe40000000000 */
[----:B------:R-:W-:Y:S01]  /*caf0*/  SEL R27, R36, R37, P0 ;  /* 0x00000025241b7207 */ /* 0x000fe20000000000 */
[----:B------:R-:W-:Y:S01]  /*cb00*/  IMAD.X R37, RZ, RZ, R55, P3 ;  /* 0x000000ffff257224 */ /* 0x000fe200018e0637 */
[----:B------:R-:W-:-:S02]  /*cb10*/  SEL R119, R86, R45, P0 ;  /* 0x0000002d56777207 */ /* 0x000fc40000000000 */
[----:B------:R-:W-:Y:S01]  /*cb20*/  SEL R51, R45, R86, P0 ;  /* 0x000000562d337207 */ /* 0x000fe20000000000 */
[--C-:B------:R-:W-:Y:S01]  /*cb30*/  IMAD.X R45, RZ, RZ, R55.reuse, P6 ;  /* 0x000000ffff2d7224 */ /* 0x100fe200030e0637 */
        /* <DEDUP_REMOVED lines=10> */
[----:B------:R-:W-:Y:S02]  /*cbe0*/  F2FP.BF16.F32.PACK_AB R7, R154, R155 ;  /* 0x0000009b9a07723e */ /* 0x000fe400000010ff */
[----:B------:R-:W-:Y:S02]  /*cbf0*/  F2FP.BF16.F32.PACK_AB R152, R152, R153 ;  /* 0x000000999898723e */ /* 0x000fe400000010ff */
[----:B------:R-:W-:Y:S02]  /*cc00*/  SEL R77, R40, R41, P0 ;  /* 0x00000029284d7207 */ /* 0x000fe40000000000 */
[----:B------:R-:W-:-:S02]  /*cc10*/  SEL R63, R41, R40, P0 ;  /* 0x00000028293f7207 */ /* 0x000fc40000000000 */
[C---:B------:R-:W-:Y:S02]  /*cc20*/  IADD3 R149, P5, R54.reuse, 0x8040, RZ ;  /* 0x0000804036957810 */ /* 0x040fe40007fbe0ff */
[C---:B------:R-:W-:Y:S02]  /*cc30*/  IADD3 R151, P6, R54.reuse, 0x8060, RZ ;  /* 0x0000806036977810 */ /* 0x040fe40007fde0ff */
[C---:B------:R-:W-:Y:S01]  /*cc40*/  IADD3 R40, P1, R54.reuse, 0xc000, RZ ;  /* 0x0000c00036287810 */ /* 0x040fe20007f3e0ff */
[--C-:B------:R-:W-:Y:S01]  /*cc50*/  IMAD.X R15, RZ, RZ, R55.reuse, P5 ;  /* 0x000000ffff0f7224 */ /* 0x100fe200028e0637 */
[C---:B------:R-:W-:Y:S02]  /*cc60*/  IADD3 R153, P2, R54.reuse, 0xc020, RZ ;  /* 0x0000c02036997810 */ /* 0x040fe40007f5e0ff */
[C---:B------:R-:W-:Y:S02]  /*cc70*/  IADD3 R155, P3, R54.reuse, 0xc040, RZ ;  /* 0x0000c040369b7810 */ /* 0x040fe40007f7e0ff */
[----:B------:R-:W-:Y:S01]  /*cc80*/  IADD3 R157, P4, R54, 0xc060, RZ ;  /* 0x0000c060369d7810 */ /* 0x000fe20007f9e0ff */
[----:B------:R-:W-:Y:S01]  /*cc90*/  IMAD.X R41, RZ, RZ, R55, P2 ;  /* 0x000000ffff297224 */ /* 0x000fe200010e0637 */
[----:B------:R-:W-:-:S02]  /*cca0*/  LOP3.LUT R54, R3, R54, RZ, 0x3c, !PT ;  /* 0x0000003603367212 */ /* 0x000fc400078e3cff */
[----:B------:R-:W-:Y:S01]  /*ccb0*/  SHF.R.U64 R3, R4, 0x3, RZ ;  /* 0x0000000304037819 */ /* 0x000fe200000012ff */
[----:B------:R-:W-:Y:S01]  /*ccc0*/  IMAD.X R5, RZ, RZ, R55, P4 ;  /* 0x000000ffff057224 */ /* 0x000fe200020e0637 */
[----:B------:R-:W-:Y:S02]  /*ccd0*/  LOP3.LUT R8, R137, 0x380, RZ, 0xc0, !PT ;  /* 0x0000038089087812 */ /* 0x000fe400078ec0ff */
[----:B------:R-:W-:Y:S02]  /*cce0*/  F2FP.BF16.F32.PACK_AB R11, R11, R48 ;  /* 0x000000300b0b723e */ /* 0x000fe400000010ff */
[----:B------:R-:W-:Y:S02]  /*ccf0*/  LOP3.LUT R60, R3, R6, RZ, 0x3c, !PT ;  /* 0x00000006033c7212 */ /* 0x000fe400078e3cff */
[----:B------:R-:W-:Y:S02]  /*cd00*/  LOP3.LUT R3, R12, 0x380, RZ, 0xc0, !PT ;  /* 0x000003800c037812 */ /* 0x000fe400078ec0ff */
[----:B------:R-:W-:-:S02]  /*cd10*/  SHF.R.U64 R4, R8, 0x3, RZ ;  /* 0x0000000308047819 */ /* 0x000fc400000012ff */
[----:B------:R-:W-:Y:S02]  /*cd20*/  SEL R79, R11, R10, P0 ;  /* 0x0000000a0b4f7207 */ /* 0x000fe40000000000 */
[----:B------:R-:W-:Y:S01]  /*cd30*/  SEL R21, R10, R11, P0 ;  /* 0x0000000b0a157207 */ /* 0x000fe20000000000 */
[----:B------:R-:W-:Y:S01]  /*cd40*/  IMAD.X R11, RZ, RZ, R55, P6 ;  /* 0x000000ffff0b7224 */ /* 0x000fe200030e0637 */
[----:B------:R-:W-:Y:S02]  /*cd50*/  LOP3.LUT R10, R139, 0x380, RZ, 0xc0, !PT ;  /* 0x000003808b0a7812 */ /* 0x000fe400078ec0ff */
[----:B------:R-:W-:Y:S02]  /*cd60*/  SHF.R.U64 R3, R3, 0x3, RZ ;  /* 0x0000000303037819 */ /* 0x000fe400000012ff */
[----:B------:R-:W-:Y:S02]  /*cd70*/  LOP3.LUT R56, R4, R137, RZ, 0x3c, !PT ;  /* 0x0000008904387212 */ /* 0x000fe400078e3cff */
[----:B------:R-:W-:-:S02]  /*cd80*/  LOP3.LUT R4, R141, 0x380, RZ, 0xc0, !PT ;  /* 0x000003808d047812 */ /* 0x000fc400078ec0ff */
[----:B------:R-:W-:Y:S02]  /*cd90*/  LOP3.LUT R6, R143, 0x380, RZ, 0xc0, !PT ;  /* 0x000003808f067812 */ /* 0x000fe400078ec0ff */
[----:B------:R-:W-:Y:S02]  /*cda0*/  F2FP.BF16.F32.PACK_AB R121, R84, R121 ;  /* 0x000000795479723e */ /* 0x000fe400000010ff */
[----:B------:R-:W-:Y:S02]  /*cdb0*/  F2FP.BF16.F32.PACK_AB R59, R94, R59 ;  /* 0x0000003b5e3b723e */ /* 0x000fe400000010ff */
[----:B------:R-:W-:Y:S02]  /*cdc0*/  SHF.R.U64 R8, R10, 0x3, RZ ;  /* 0x000000030a087819 */ /* 0x000fe400000012ff */
[----:B------:R-:W-:Y:S01]  /*cdd0*/  LOP3.LUT R48, R3, R12, RZ, 0x3c, !PT ;  /* 0x0000000c03307212 */ /* 0x000fe200078e3cff */
[----:B--2---:R-:W-:Y:S01]  /*cde0*/  SHFL.IDX PT, R75, R75, R20, 0x1c1f ;  /* 0x001c1f144b4b7589 */ /* 0x004fe200000e0000 */
[----:B------:R-:W-:-:S02]  /*cdf0*/  LOP3.LUT R3, R14, 0x380, RZ, 0xc0, !PT ;  /* 0x000003800e037812 */ /* 0x000fc400078ec0ff */
[----:B------:R-:W-:Y:S01]  /*ce00*/  SHF.R.U64 R4, R4, 0x3, RZ ;  /* 0x0000000304047819 */ /* 0x000fe200000012ff */
[----:B------:R-:W-:Y:S01]  /*ce10*/  SHFL.IDX PT, R113, R113, R20, 0x1c1f ;  /* 0x001c1f1471717589 */ /* 0x000fe200000e0000 */
[----:B------:R-:W-:Y:S02]  /*ce20*/  SHF.R.U64 R6, R6, 0x3, RZ ;  /* 0x0000000306067819 */ /* 0x000fe400000012ff */
[----:B------:R-:W-:Y:S01]  /*ce30*/  SEL R101, R120, R121, P0 ;  /* 0x0000007978657207 */ /* 0x000fe20000000000 */
[----:B------:R-:W-:Y:S01]  /*ce40*/  SHFL.IDX PT, R117, R117, R20, 0x1c1f ;  /* 0x001c1f1475757589 */ /* 0x000fe200000e0000 */
[----:B------:R-:W-:Y:S02]  /*ce50*/  SEL R32, R121, R120, P0 ;  /* 0x0000007879207207 */ /* 0x000fe40000000000 */
[----:B------:R-:W-:Y:S01]  /*ce60*/  SEL R121, R59, R44, P0 ;  /* 0x0000002c3b797207 */ /* 0x000fe20000000000 */
[----:B------:R-:W-:Y:S01]  /*ce70*/  SHFL.IDX PT, R73, R73, R20, 0x1c1f ;  /* 0x001c1f1449497589 */ /* 0x000fe200000e0000 */
[----:B------:R-:W-:-:S02]  /*ce80*/  LOP3.LUT R52, R8, R139, RZ, 0x3c, !PT ;  /* 0x0000008b08347212 */ /* 0x000fc400078e3cff */
[----:B------:R-:W-:Y:S01]  /*ce90*/  SEL R59, R44, R59, P0 ;  /* 0x0000003b2c3b7207 */ /* 0x000fe20000000000 */
[----:B------:R-:W-:Y:S01]  /*cea0*/  SHFL.IDX PT, R77, R77, R20, 0x1c1f ;  /* 0x001c1f144d4d7589 */ /* 0x000fe200000e0000 */
[----:B------:R-:W-:Y:S02]  /*ceb0*/  LOP3.LUT R8, R145, 0x380, RZ, 0xc0, !PT ;  /* 0x0000038091087812 */ /* 0x000fe400078ec0ff */
[----:B------:R-:W-:Y:S01]  /*cec0*/  SHF.R.U64 R3, R3, 0x3, RZ ;  /* 0x0000000303037819 */ /* 0x000fe200000012ff */
[----:B------:R-:W-:Y:S01]  /*ced0*/  SHFL.IDX PT, R79, R79, R20, 0x1c1f ;  /* 0x001c1f144f4f7589 */ /* 0x000fe200000e0000 */
[----:B------:R-:W-:Y:S02]  /*cee0*/  LOP3.LUT R44, R4, R141, RZ, 0x3c, !PT ;  /* 0x0000008d042c7212 */ /* 0x000fe400078e3cff */
[----:B------:R-:W-:Y:S01]  /*cef0*/  LOP3.LUT R42, R6, R143, RZ, 0x3c, !PT ;  /* 0x0000008f062a7212 */ /* 0x000fe200078e3cff */
[----:B------:R-:W-:Y:S01]  /*cf00*/  SHFL.IDX PT, R81, R81, R20, 0x1c1f ;  /* 0x001c1f1451517589 */ /* 0x000fe200000e0000 */
[----:B------:R-:W-:-:S02]  /*cf10*/  LOP3.LUT R4, R147, 0x380, RZ, 0xc0, !PT ;  /* 0x0000038093047812 */ /* 0x000fc400078ec0ff */
[----:B------:R-:W-:Y:S01]  /*cf20*/  LOP3.LUT R6, R149, 0x380, RZ, 0xc0, !PT ;  /* 0x0000038095067812 */ /* 0x000fe200078ec0ff */
[----:B------:R-:W-:Y:S01]  /*cf30*/  SHFL.IDX PT, R83, R83, R20, 0x1c1f ;  /* 0x001c1f1453537589 */ /* 0x000fe200000e0000 */
[----:B------:R-:W-:Y:S02]  /*cf40*/  SHF.R.U64 R8, R8, 0x3, RZ ;  /* 0x0000000308087819 */ /* 0x000fe400000012ff */
[----:B------:R-:W-:Y:S01]  /*cf50*/  LOP3.LUT R36, R3, R14, RZ, 0x3c, !PT ;  /* 0x0000000e03247212 */ /* 0x000fe200078e3cff */
[----:B------:R-:W-:Y:S01]  /*cf60*/  SHFL.IDX PT, R85, R85, R20, 0x1c1f ;  /* 0x001c1f1455557589 */ /* 0x000fe200000e0000 */
[----:B------:R-:W-:Y:S02]  /*cf70*/  SHF.R.U64 R4, R4, 0x3, RZ ;  /* 0x0000000304047819 */ /* 0x000fe400000012ff */
[----:B------:R-:W-:Y:S01]  /*cf80*/  SHF.R.U64 R6, R6, 0x3, RZ ;  /* 0x0000000306067819 */ /* 0x000fe200000012ff */
[----:B------:R-:W-:Y:S01]  /*cf90*/  SHFL.IDX PT, R87, R87, R20, 0x1c1f ;  /* 0x001c1f1457577589 */ /* 0x000fe200000e0000 */
[----:B------:R-:W-:-:S02]  /*cfa0*/  MOV R92, R52 ;  /* 0x00000034005c7202 */ /* 0x000fc40000000f00 */
[----:B------:R-:W-:Y:S01]  /*cfb0*/  LOP3.LUT R38, R8, R145, RZ, 0x3c, !PT ;  /* 0x0000009108267212 */ /* 0x000fe200078e3cff */
[----:B------:R-:W-:Y:S01]  /*cfc0*/  SHFL.IDX PT, R89, R89, R20, 0x1c1f ;  /* 0x001c1f1459597589 */ /* 0x000fe200000e0000 */
[----:B------:R-:W-:Y:S02]  /*cfd0*/  MOV R53, R36 ;  /* 0x0000002400357202 */ /* 0x000fe40000000f00 */
[----:B------:R-:W-:Y:S01]  /*cfe0*/  SEL R107, R7, R152, P0 ;  /* 0x00000098076b7207 */ /* 0x000fe20000000000 */
[----:B------:R-:W-:Y:S01]  /*cff0*/  SHFL.IDX PT, R95, R95, R20, 0x1c1f ;  /* 0x001c1f145f5f7589 */ /* 0x000fe200000e0000 */
[----:B------:R-:W-:Y:S01]  /*d000*/  SEL R72, R152, R7, P0 ;  /* 0x0000000798487207 */ /* 0x000fe20000000000 */
[----:B------:R-:W-:Y:S01]  /*d010*/  IMAD.X R7, RZ, RZ, R55, P3 ;  /* 0x000000ffff077224 */ /* 0x000fe200018e0637 */
[----:B------:R-:W-:Y:S01]  /*d020*/  LOP3.LUT R8, R151, 0x380, RZ, 0xc0, !PT ;  /* 0x0000038097087812 */ /* 0x000fe200078ec0ff */
[----:B------:R-:W-:Y:S01]  /*d030*/  SHFL.IDX PT, R93, R93, R20, 0x1c1f ;  /* 0x001c1f145d5d7589 */ /* 0x000fe200000e0000 */
[----:B------:R-:W-:-:S02]  /*d040*/  LOP3.LUT R37, R20, 0x2, RZ, 0x3c, !PT ;  /* 0x0000000214257812 */ /* 0x000fc400078e3cff */
[----:B------:R-:W-:Y:S01]  /*d050*/  LOP3.LUT R12, R4, R147, RZ, 0x3c, !PT ;  /* 0x00000093040c7212 */ /* 0x000fe200078e3cff */
[----:B------:R-:W-:Y:S01]  /*d060*/  SHFL.IDX PT, R107, R107, R20, 0x1c1f ;  /* 0x001c1f146b6b7589 */ /* 0x000fe200000e0000 */
[----:B------:R-:W-:Y:S02]  /*d070*/  LOP3.LUT R14, R6, R149, RZ, 0x3c, !PT ;  /* 0x00000095060e7212 */ /* 0x000fe400078e3cff */
[----:B------:R-:W-:Y:S01]  /*d080*/  LOP3.LUT R3, R40, 0x380, RZ, 0xc0, !PT ;  /* 0x0000038028037812 */ /* 0x000fe200078ec0ff */
[----:B------:R-:W0:Y:S01]  /*d090*/  SHFL.IDX PT, R66, R66, R37, 0x1c1f ;  /* 0x001c1f2542427589 */ /* 0x000e2200000e0000 */
[----:B------:R-:W-:Y:S02]  /*d0a0*/  LOP3.LUT R4, R153, 0x380, RZ, 0xc0, !PT ;  /* 0x0000038099047812 */ /* 0x000fe400078ec0ff */
[----:B------:R-:W-:Y:S01]  /*d0b0*/  LOP3.LUT R6, R155, 0x380, RZ, 0xc0, !PT ;  /* 0x000003809b067812 */ /* 0x000fe200078ec0ff */
[----:B------:R-:W1:Y:S01]  /*d0c0*/  SHFL.IDX PT, R72, R72, R37, 0x1c1f ;  /* 0x001c1f2548487589 */ /* 0x000e6200000e0000 */
[----:B------:R-:W-:-:S02]  /*d0d0*/  SHF.R.U64 R8, R8, 0x3, RZ ;  /* 0x0000000308087819 */ /* 0x000fc400000012ff */
[----:B------:R-:W-:Y:S01]  /*d0e0*/  SHF.R.U64 R3, R3, 0x3, RZ ;  /* 0x0000000303037819 */ /* 0x000fe200000012ff */
[----:B------:R-:W2:Y:S01]  /*d0f0*/  SHFL.IDX PT, R74, R74, R37, 0x1c1f ;  /* 0x001c1f254a4a7589 */ /* 0x000ea200000e0000 */
[----:B------:R-:W-:Y:S02]  /*d100*/  SHF.R.U64 R4, R4, 0x3, RZ ;  /* 0x0000000304047819 */ /* 0x000fe400000012ff */
[----:B------:R-:W-:Y:S01]  /*d110*/  SHF.R.U64 R6, R6, 0x3, RZ ;  /* 0x0000000306067819 */ /* 0x000fe200000012ff */
[----:B------:R-:W3:Y:S01]  /*d120*/  SHFL.IDX PT, R76, R76, R37, 0x1c1f ;  /* 0x001c1f254c4c7589 */ /* 0x000ee200000e0000 */
[----:B------:R-:W-:Y:S02]  /*d130*/  LOP3.LUT R10, R8, R151, RZ, 0x3c, !PT ;  /* 0x00000097080a7212 */ /* 0x000fe400078e3cff */
[----:B------:R-:W-:Y:S01]  /*d140*/  LOP3.LUT R8, R3, R40, RZ, 0x3c, !PT ;  /* 0x0000002803087212 */ /* 0x000fe200078e3cff */
[----:B------:R-:W-:Y:S01]  /*d150*/  SHFL.IDX PT, R97, R97, R20, 0x1c1f ;  /* 0x001c1f1461617589 */ /* 0x000fe200000e0000 */
[----:B------:R-:W-:-:S02]  /*d160*/  LOP3.LUT R40, R4, R153, RZ, 0x3c, !PT ;  /* 0x0000009904287212 */ /* 0x000fc400078e3cff */
[----:B------:R-:W-:Y:S01]  /*d170*/  LOP3.LUT R6, R6, R155, RZ, 0x3c, !PT ;  /* 0x0000009b06067212 */ /* 0x000fe200078e3cff */
[----:B------:R-:W-:Y:S01]  /*d180*/  SHFL.IDX PT, R101, R101, R20, 0x1c1f ;  /* 0x001c1f1465657589 */ /* 0x000fe200000e0000 */
[----:B------:R-:W-:Y:S02]  /*d190*/  LOP3.LUT R78, R157, 0x380, RZ, 0xc0, !PT ;  /* 0x000003809d4e7812 */ /* 0x000fe400078ec0ff */
[----:B------:R-:W-:Y:S01]  /*d1a0*/  SEL R131, R134, R135, P0 ;  /* 0x0000008786837207 */ /* 0x000fe20000000000 */
[----:B------:R-:W-:Y:S01]  /*d1b0*/  SHFL.IDX PT, R103, R103, R20, 0x1c1f ;  /* 0x001c1f1467677589 */ /* 0x000fe200000e0000 */
[----:B------:R-:W-:Y:S02]  /*d1c0*/  SEL R68, R135, R134, P0 ;  /* 0x0000008687447207 */ /* 0x000fe40000000000 */
[----:B------:R-:W-:Y:S01]  /*d1d0*/  SEL R135, R150, R9, P0 ;  /* 0x0000000996877207 */ /* 0x000fe20000000000 */
[----:B------:R-:W-:Y:S01]  /*d1e0*/  SHFL.IDX PT, R99, R99, R20, 0x1c1f ;  /* 0x001c1f1463637589 */ /* 0x000fe200000e0000 */
[----:B------:R-:W-:-:S02]  /*d1f0*/  MOV R40, R40 ;  /* 0x0000002800287202 */ /* 0x000fc40000000f00 */
[----:B------:R-:W-:Y:S01]  /*d200*/  MOV R96, R60 ;  /* 0x0000003c00607202 */ /* 0x000fe20000000f00 */
[----:B------:R-:W-:Y:S01]  /*d210*/  SHFL.IDX PT, R91, R91, R20, 0x1c1f ;  /* 0x001c1f145b5b7589 */ /* 0x000fe200000e0000 */
[----:B------:R-:W-:Y:S02]  /*d220*/  MOV R41, R6 ;  /* 0x0000000600297202 */ /* 0x000fe40000000f00 */
[----:B------:R-:W-:Y:S01]  /*d230*/  SHF.R.U64 R78, R78, 0x3, RZ ;  /* 0x000000034e4e7819 */ /* 0x000fe200000012ff */
[----:B------:R-:W4:Y:S01]  /*d240*/  SHFL.IDX PT, R6, R69, R37, 0x1c1f ;  /* 0x001c1f2545067589 */ /* 0x000f2200000e0000 */
[----:B------:R-:W-:Y:S02]  /*d250*/  MOV R61, R44 ;  /* 0x0000002c003d7202 */ /* 0x000fe40000000f00 */
[----:B------:R-:W-:Y:S01]  /*d260*/  MOV R45, R14 ;  /* 0x0000000e002d7202 */ /* 0x000fe20000000f00 */
[----:B------:R-:W-:Y:S01]  /*d270*/  SHFL.IDX PT, R105, R105, R20, 0x1c1f ;  /* 0x001c1f1469697589 */ /* 0x000fe200000e0000 */
[----:B------:R-:W-:Y:S01]  /*d280*/  SEL R71, R9, R150, P0 ;  /* 0x0000009609477207 */ /* 0x000fe20000000000 */
[----:B------:R-:W-:Y:S01]  /*d290*/  IMAD.X R9, RZ, RZ, R55, P1 ;  /* 0x000000ffff097224 */ /* 0x000fe200008e0637 */
[----:B------:R-:W-:Y:S01]  /*d2a0*/  LOP3.LUT R4, R78, R157, RZ, 0x3c, !PT ;  /* 0x0000009d4e047212 */ /* 0x000fe200078e3cff */
[----:B------:R-:W4:Y:S01]  /*d2b0*/  SHFL.IDX PT, R14, R63, R37, 0x1c1f ;  /* 0x001c1f253f0e7589 */ /* 0x000f2200000e0000 */
[----:B------:R-:W-:-:S02]  /*d2c0*/  MOV R98, R54 ;  /* 0x0000003600627202 */ /* 0x000fc40000000f00 */
[----:B------:R-:W-:Y:S01]  /*d2d0*/  MOV R55, R38 ;  /* 0x0000002600377202 */ /* 0x000fe20000000f00 */
[----:B------:R-:W-:Y:S01]  /*d2e0*/  SHFL.IDX PT, R109, R109, R20, 0x1c1f ;  /* 0x001c1f146d6d7589 */ /* 0x000fe200000e0000 */
[----:B------:R-:W-:Y:S02]  /*d2f0*/  MOV R90, R48 ;  /* 0x00000030005a7202 */ /* 0x000fe40000000f00 */
[----:B------:R-:W-:Y:S01]  /*d300*/  MOV R94, R56 ;  /* 0x00000038005e7202 */ /* 0x000fe20000000f00 */
[----:B------:R-:W-:Y:S01]  /*d310*/  SHFL.IDX PT, R111, R111, R20, 0x1c1f ;  /* 0x001c1f146f6f7589 */ /* 0x000fe200000e0000 */
[----:B------:R-:W-:Y:S02]  /*d320*/  MOV R57, R42 ;  /* 0x0000002a00397202 */ /* 0x000fe40000000f00 */
[----:B------:R-:W-:Y:S01]  /*d330*/  MOV R43, R10 ;  /* 0x0000000a002b7202 */ /* 0x000fe20000000f00 */
[----:B------:R-:W-:Y:S01]  /*d340*/  SHFL.IDX PT, R115, R115, R20, 0x1c1f ;  /* 0x001c1f1473737589 */ /* 0x000fe200000e0000 */
[----:B------:R-:W-:-:S02]  /*d350*/  MOV R3, R8 ;  /* 0x0000000800037202 */ /* 0x000fc40000000f00 */
[----:B------:R-:W-:Y:S01]  /*d360*/  MOV R49, R12 ;  /* 0x0000000c00317202 */ /* 0x000fe20000000f00 */
[----:B------:R-:W-:Y:S01]  /*d370*/  SHFL.IDX PT, R119, R119, R20, 0x1c1f ;  /* 0x001c1f1477777589 */ /* 0x000fe200000e0000 */
[----:B0-----:R-:W-:Y:S02]  /*d380*/  SEL R8, R75, R66, P0 ;  /* 0x000000424b087207 */ /* 0x001fe40000000000 */
[----:B------:R-:W-:Y:S01]  /*d390*/  SEL R10, R66, R75, P0 ;  /* 0x0000004b420a7207 */ /* 0x000fe20000000000 */
[----:B------:R-:W-:Y:S01]  /*d3a0*/  SHFL.IDX PT, R121, R121, R20, 0x1c1f ;  /* 0x001c1f1479797589 */ /* 0x000fe200000e0000 */
[----:B-1----:R-:W-:Y:S02]  /*d3b0*/  SEL R13, R107, R72, P0 ;  /* 0x000000486b0d7207 */ /* 0x002fe40000000000 */
[----:B------:R-:W-:Y:S01]  /*d3c0*/  SEL R15, R72, R107, P0 ;  /* 0x0000006b480f7207 */ /* 0x000fe20000000000 */
[----:B------:R-:W-:Y:S01]  /*d3d0*/  SHFL.IDX PT, R123, R123, R20, 0x1c1f ;  /* 0x001c1f147b7b7589 */ /* 0x000fe200000e0000 */
[----:B--2---:R-:W-:-:S02]  /*d3e0*/  SEL R9, R113, R74, P0 ;  /* 0x0000004a71097207 */ /* 0x004fc40000000000 */
[----:B------:R-:W-:Y:S01]  /*d3f0*/  SEL R11, R74, R113, P0 ;  /* 0x000000714a0b7207 */ /* 0x000fe20000000000 */
[----:B------:R-:W-:Y:S01]  /*d400*/  SHFL.IDX PT, R125, R125, R20, 0x1c1f ;  /* 0x001c1f147d7d7589 */ /* 0x000fe200000e0000 */
[----:B------:R-:W-:Y:S02]  /*d410*/  MOV R42, R4 ;  /* 0x00000004002a7202 */ /* 0x000fe40000000f00 */
[----:B---3--:R-:W-:Y:S01]  /*d420*/  SEL R5, R117, R76, P0 ;  /* 0x0000004c75057207 */ /* 0x008fe20000000000 */
[----:B------:R-:W-:Y:S01]  /*d430*/  SHFL.IDX PT, R127, R127, R20, 0x1c1f ;  /* 0x001c1f147f7f7589 */ /* 0x000fe200000e0000 */
[----:B------:R-:W-:Y:S02]  /*d440*/  SEL R7, R76, R117, P0 ;  /* 0x000000754c077207 */ /* 0x000fe40000000000 */
[----:B----4-:R-:W-:Y:S01]  /*d450*/  SEL R4, R73, R6, P0 ;  /* 0x0000000649047207 */ /* 0x010fe20000000000 */
[----:B------:R-:W-:Y:S01]  /*d460*/  SHFL.IDX PT, R129, R129, R20, 0x1c1f ;  /* 0x001c1f1481817589 */ /* 0x000fe200000e0000 */
[----:B------:R-:W-:-:S02]  /*d470*/  SEL R6, R6, R73, P0 ;  /* 0x0000004906067207 */ /* 0x000fc40000000000 */
[----:B------:R-:W-:Y:S01]  /*d480*/  SEL R12, R77, R14, P0 ;  /* 0x0000000e4d0c7207 */ /* 0x000fe20000000000 */
[----:B------:R-:W-:Y:S01]  /*d490*/  SHFL.IDX PT, R131, R131, R20, 0x1c1f ;  /* 0x001c1f1483837589 */ /* 0x000fe200000e0000 */
[----:B------:R-:W-:Y:S02]  /*d4a0*/  SEL R14, R14, R77, P0 ;  /* 0x0000004d0e0e7207 */ /* 0x000fe40000000000 */
[----:B------:R-:W-:Y:S01]  /*d4b0*/  PLOP3.LUT P2, PT, PT, PT, UP0, 0x80, 0x0 ;  /* 0x000000000000781c */ /* 0x000fe20003f4f008 */
[----:B------:R-:W-:Y:S04]  /*d4c0*/  SHFL.IDX PT, R133, R133, R20, 0x1c1f ;  /* 0x001c1f1485857589 */ /* 0x000fe800000e0000 */
[----:B------:R-:W-:Y:S04]  /*d4d0*/  SHFL.IDX PT, R135, R135, R20, 0x1c1f ;  /* 0x001c1f1487877589 */ /* 0x000fe800000e0000 */
[----:B------:R-:W0:Y:S04]  /*d4e0*/  SHFL.IDX PT, R20, R21, R37, 0x1c1f ;  /* 0x001c1f2515147589 */ /* 0x000e2800000e0000 */
[----:B------:R-:W1:Y:S04]  /*d4f0*/  SHFL.IDX PT, R58, R58, R37, 0x1c1f ;  /* 0x001c1f253a3a7589 */ /* 0x000e6800000e0000 */
[----:B------:R0:W2:Y:S04]  /*d500*/  SHFL.IDX PT, R36, R24, R37, 0x1c1f ;  /* 0x001c1f2518247589 */ /* 0x0000a800000e0000 */
[----:B------:R-:W3:Y:S01]  /*d510*/  SHFL.IDX PT, R78, R47, R37, 0x1c1f ;  /* 0x001c1f252f4e7589 */ /* 0x000ee200000e0000 */
[----:B------:R-:W-:Y:S06]  /*d520*/  BAR.SYNC.DEFER_BLOCKING 0x1, 0x100 ;  /* 0x0044000000007b1d */ /* 0x000fec0000010000 */
[----:B------:R1:W-:Y:S01]  /*d530*/  SHFL.IDX PT, R38, R25, R37, 0x1c1f ;  /* 0x001c1f2519267589 */ /* 0x0003e200000e0000 */
[----:B0-----:R-:W-:-:S03]  /*d540*/  SEL R24, R79, R20, P0 ;  /* 0x000000144f187207 */ /* 0x001fc60000000000 */
[----:B------:R-:W-:Y:S04]  /*d550*/  SHFL.IDX PT, R46, R46, R37, 0x1c1f ;  /* 0x001c1f252e2e7589 */ /* 0x000fe800000e0000 */
[----:B------:R0:W-:Y:S01]  /*d560*/  SHFL.IDX PT, R44, R26, R37, 0x1c1f ;  /* 0x001c1f251a2c7589 */ /* 0x0001e200000e0000 */
[----:B-1----:R-:W-:-:S03]  /*d570*/  SEL R25, R105, R58, P0 ;  /* 0x0000003a69197207 */ /* 0x002fc60000000000 */
[----:B------:R-:W-:Y:S04]  /*d580*/  SHFL.IDX PT, R50, R50, R37, 0x1c1f ;  /* 0x001c1f2532327589 */ /* 0x000fe800000e0000 */
[----:B------:R1:W-:Y:S01]  /*d590*/  SHFL.IDX PT, R48, R27, R37, 0x1c1f ;  /* 0x001c1f251b307589 */ /* 0x0003e200000e0000 */
[----:B0-----:R-:W-:-:S03]  /*d5a0*/  SEL R26, R20, R79, P0 ;  /* 0x0000004f141a7207 */ /* 0x001fc60000000000 */
[----:B------:R-:W-:Y:S04]  /*d5b0*/  SHFL.IDX PT, R80, R51, R37, 0x1c1f ;  /* 0x001c1f2533507589 */ /* 0x000fe800000e0000 */
[----:B------:R2:W-:Y:S01]  /*d5c0*/  SHFL.IDX PT, R52, R28, R37, 0x1c1f ;  /* 0x001c1f251c347589 */ /* 0x0005e200000e0000 */
[----:B-1----:R-:W-:-:S03]  /*d5d0*/  SEL R27, R58, R105, P0 ;  /* 0x000000693a1b7207 */ /* 0x002fc60000000000 */
[----:B------:R-:W-:Y:S04]  /*d5e0*/  SHFL.IDX PT, R82, R59, R37, 0x1c1f ;  /* 0x001c1f253b527589 */ /* 0x000fe800000e0000 */
[----:B------:R3:W0:Y:S01]  /*d5f0*/  SHFL.IDX PT, R54, R29, R37, 0x1c1f ;  /* 0x001c1f251d367589 */ /* 0x00062200000e0000 */
[----:B--2---:R-:W-:-:S03]  /*d600*/  SEL R28, R81, R36, P0 ;  /* 0x00000024511c7207 */ /* 0x004fc60000000000 */
[----:B------:R-:W1:Y:S04]  /*d610*/  SHFL.IDX PT, R62, R62, R37, 0x1c1f ;  /* 0x001c1f253e3e7589 */ /* 0x000e6800000e0000 */
[----:B------:R2:W-:Y:S01]  /*d620*/  SHFL.IDX PT, R56, R30, R37, 0x1c1f ;  /* 0x001c1f251e387589 */ /* 0x0005e200000e0000 */
[----:B---3--:R-:W-:-:S03]  /*d630*/  SEL R29, R109, R78, P0 ;  /* 0x0000004e6d1d7207 */ /* 0x008fc60000000000 */
[----:B------:R-:W-:Y:S04]  /*d640*/  SHFL.IDX PT, R64, R64, R37, 0x1c1f ;  /* 0x001c1f2540407589 */ /* 0x000fe800000e0000 */
[----:B------:R3:W-:Y:S01]  /*d650*/  SHFL.IDX PT, R60, R31, R37, 0x1c1f ;  /* 0x001c1f251f3c7589 */ /* 0x0007e200000e0000 */
[----:B--2---:R-:W-:-:S03]  /*d660*/  SEL R30, R36, R81, P0 ;  /* 0x00000051241e7207 */ /* 0x004fc60000000000 */
[----:B------:R2:W-:Y:S04]  /*d670*/  SHFL.IDX PT, R66, R32, R37, 0x1c1f ;  /* 0x001c1f2520427589 */ /* 0x0005e800000e0000 */
[----:B------:R-:W-:Y:S01]  /*d680*/  SHFL.IDX PT, R84, R65, R37, 0x1c1f ;  /* 0x001c1f2541547589 */ /* 0x000fe200000e0000 */
[----:B0-----:R-:W-:Y:S02]  /*d690*/  SEL R36, R95, R54, P0 ;  /* 0x000000365f247207 */ /* 0x001fe40000000000 */
[----:B---3--:R-:W-:Y:S01]  /*d6a0*/  SEL R31, R78, R109, P0 ;  /* 0x0000006d4e1f7207 */ /* 0x008fe20000000000 */
[----:B------:R0:W-:Y:S01]  /*d6b0*/  SHFL.IDX PT, R72, R33, R37, 0x1c1f ;  /* 0x001c1f2521487589 */ /* 0x0001e200000e0000 */
[----:B-1----:R-:W-:Y:S02]  /*d6c0*/  SEL R39, R62, R123, P0 ;  /* 0x0000007b3e277207 */ /* 0x002fe40000000000 */
[----:B--2---:R-:W-:Y:S01]  /*d6d0*/  SEL R32, R89, R52, P0 ;  /* 0x0000003459207207 */ /* 0x004fe20000000000 */
[----:B------:R-:W1:Y:S04]  /*d6e0*/  SHFL.IDX PT, R86, R67, R37, 0x1c1f ;  /* 0x001c1f2543567589 */ /* 0x000e6800000e0000 */
[----:B------:R2:W-:Y:S01]  /*d6f0*/  SHFL.IDX PT, R74, R34, R37, 0x1c1f ;  /* 0x001c1f25224a7589 */ /* 0x0005e200000e0000 */
[----:B0-----:R-:W-:-:S03]  /*d700*/  SEL R33, R121, R82, P0 ;  /* 0x0000005279217207 */ /* 0x001fc60000000000 */
[----:B------:R-:W-:Y:S04]  /*d710*/  SHFL.IDX PT, R68, R68, R37, 0x1c1f ;  /* 0x001c1f2544447589 */ /* 0x000fe800000e0000 */
[----:B------:R-:W0:Y:S01]  /*d720*/  SHFL.IDX PT, R70, R70, R37, 0x1c1f ;  /* 0x001c1f2546467589 */ /* 0x000e2200000e0000 */
[----:B--2---:R-:W-:-:S03]  /*d730*/  SEL R34, R52, R89, P0 ;  /* 0x0000005934227207 */ /* 0x004fc60000000000 */
[----:B------:R2:W-:Y:S04]  /*d740*/  SHFL.IDX PT, R76, R35, R37, 0x1c1f ;  /* 0x001c1f25234c7589 */ /* 0x0005e800000e0000 */
[----:B------:R3:W4:Y:S04]  /*d750*/  SHFL.IDX PT, R88, R71, R37, 0x1c1f ;  /* 0x001c1f2547587589 */ /* 0x00072800000e0000 */
[----:B------:R0:W-:Y:S01]  /*d760*/  STSM.16.M88.4 [R98], R4 ;  /* 0x0000000462007844 */ /* 0x0001e20000000200 */
[----:B-1----:R-:W-:Y:S02]  /*d770*/  SEL R65, R129, R86, P0 ;  /* 0x0000005681417207 */ /* 0x002fe40000000000 */
[----:B--2---:R-:W-:Y:S01]  /*d780*/  SEL R35, R82, R121, P0 ;  /* 0x0000007952237207 */ /* 0x004fe20000000000 */
[----:B------:R1:W-:Y:S01]  /*d790*/  STSM.16.M88.4 [R96], R8 ;  /* 0x0000000860007844 */ /* 0x0003e20000000200 */
[----:B------:R-:W-:-:S02]  /*d7a0*/  SEL R67, R86, R129, P0 ;  /* 0x0000008156437207 */ /* 0x000fc40000000000 */
[----:B---3--:R-:W-:Y:S01]  /*d7b0*/  SEL R37, R123, R62, P0 ;  /* 0x0000003e7b257207 */ /* 0x008fe20000000000 */
[----:B------:R2:W-:Y:S04]  /*d7c0*/  STSM.16.M88.4 [R94], R12 ;  /* 0x0000000c5e007844 */ /* 0x0005e80000000200 */
[----:B------:R4:W-:Y:S01]  /*d7d0*/  STSM.16.M88.4 [R92], R24 ;  /* 0x000000185c007844 */ /* 0x0009e20000000200 */
[----:B0-----:R-:W-:Y:S02]  /*d7e0*/  SEL R73, R133, R70, P0 ;  /* 0x0000004685497207 */ /* 0x001fe40000000000 */
[----:B------:R-:W-:Y:S01]  /*d7f0*/  SEL R75, R70, R133, P0 ;  /* 0x00000085464b7207 */ /* 0x000fe20000000000 */
[----:B------:R-:W-:Y:S01]  /*d800*/  STSM.16.M88.4 [R90], R28 ;  /* 0x0000001c5a007844 */ /* 0x000fe20000000200 */
[----:B------:R-:W-:-:S02]  /*d810*/  SEL R4, R83, R38, P0 ;  /* 0x0000002653047207 */ /* 0x000fc40000000000 */
[----:B------:R-:W-:Y:S02]  /*d820*/  SEL R6, R38, R83, P0 ;  /* 0x0000005326067207 */ /* 0x000fe40000000000 */
[----:B------:R-:W-:Y:S02]  /*d830*/  SEL R5, R111, R46, P0 ;  /* 0x0000002e6f057207 */ /* 0x000fe40000000000 */
[----:B------:R-:W-:Y:S02]  /*d840*/  SEL R7, R46, R111, P0 ;  /* 0x0000006f2e077207 */ /* 0x000fe40000000000 */
[----:B-1----:R-:W-:Y:S02]  /*d850*/  SEL R8, R85, R44, P0 ;  /* 0x0000002c55087207 */ /* 0x002fe40000000000 */
        /* <DEDUP_REMOVED lines=9> */
[----:B------:R-:W-:-:S02]  /*d8f0*/  SEL R38, R54, R95, P0 ;  /* 0x0000005f36267207 */ /* 0x000fc40000000000 */
[----:B----4-:R-:W-:Y:S01]  /*d900*/  SEL R25, R135, R88, P0 ;  /* 0x0000005887197207 */ /* 0x010fe20000000000 */
[----:B------:R2:W-:Y:S01]  /*d910*/  STSM.16.M88.4 [R55], R12 ;  /* 0x0000000c37007844 */ /* 0x0005e20000000200 */
[----:B0-----:R-:W-:Y:S02]  /*d920*/  SEL R4, R93, R56, P0 ;  /* 0x000000385d047207 */ /* 0x001fe40000000000 */
[----:B------:R-:W-:Y:S01]  /*d930*/  SEL R6, R56, R93, P0 ;  /* 0x0000005d38067207 */ /* 0x000fe20000000000 */
[----:B------:R-:W-:Y:S01]  /*d940*/  STSM.16.M88.4 [R53], R32 ;  /* 0x0000002035007844 */ /* 0x000fe20000000200 */
[----:B------:R-:W-:Y:S02]  /*d950*/  SEL R5, R125, R64, P0 ;  /* 0x000000407d057207 */ /* 0x000fe40000000000 */
[----:B------:R-:W-:Y:S01]  /*d960*/  SEL R7, R64, R125, P0 ;  /* 0x0000007d40077207 */ /* 0x000fe20000000000 */
[----:B------:R-:W-:Y:S01]  /*d970*/  STSM.16.M88.4 [R49], R36 ;  /* 0x0000002431007844 */ /* 0x000fe20000000200 */
[----:B-1----:R-:W-:-:S02]  /*d980*/  SEL R8, R97, R60, P0 ;  /* 0x0000003c61087207 */ /* 0x002fc40000000000 */
[----:B------:R-:W-:Y:S01]  /*d990*/  SEL R10, R60, R97, P0 ;  /* 0x000000613c0a7207 */ /* 0x000fe20000000000 */
[----:B------:R0:W-:Y:S01]  /*d9a0*/  STSM.16.M88.4 [R45], R4 ;  /* 0x000000042d007844 */ /* 0x0001e20000000200 */
[----:B------:R-:W-:Y:S02]  /*d9b0*/  SEL R9, R127, R84, P0 ;  /* 0x000000547f097207 */ /* 0x000fe40000000000 */
[----:B------:R-:W-:Y:S02]  /*d9c0*/  SEL R11, R84, R127, P0 ;  /* 0x0000007f540b7207 */ /* 0x000fe40000000000 */
[----:B------:R-:W-:Y:S02]  /*d9d0*/  SEL R64, R101, R66, P0 ;  /* 0x0000004265407207 */ /* 0x000fe40000000000 */
[----:B------:R-:W-:Y:S01]  /*d9e0*/  SEL R66, R66, R101, P0 ;  /* 0x0000006542427207 */ /* 0x000fe20000000000 */
[----:B------:R-:W-:Y:S01]  /*d9f0*/  STSM.16.M88.4 [R43], R8 ;  /* 0x000000082b007844 */ /* 0x000fe20000000200 */
[----:B--2---:R-:W-:-:S02]  /*da00*/  SEL R12, R103, R72, P0 ;  /* 0x00000048670c7207 */ /* 0x004fc40000000000 */
[----:B------:R-:W-:Y:S01]  /*da10*/  SEL R14, R72, R103, P0 ;  /* 0x00000067480e7207 */ /* 0x000fe20000000000 */
[----:B------:R1:W-:Y:S01]  /*da20*/  STSM.16.M88.4 [R3], R64 ;  /* 0x0000004003007844 */ /* 0x0003e20000000200 */
[----:B------:R-:W-:Y:S02]  /*da30*/  SEL R13, R131, R68, P0 ;  /* 0x00000044830d7207 */ /* 0x000fe40000000000 */
[----:B------:R-:W-:Y:S01]  /*da40*/  SEL R15, R68, R131, P0 ;  /* 0x00000083440f7207 */ /* 0x000fe20000000000 */
[----:B0-----:R-:W-:Y:S01]  /*da50*/  IMAD.U32 R4, RZ, RZ, UR10 ;  /* 0x0000000aff047e24 */ /* 0x001fe2000f8e00ff */
[----:B------:R-:W-:Y:S01]  /*da60*/  SEL R72, R99, R74, P0 ;  /* 0x0000004a63487207 */ /* 0x000fe20000000000 */
[----:B------:R-:W-:Y:S01]  /*da70*/  IMAD.U32 R5, RZ, RZ, UR11 ;  /* 0x0000000bff057e24 */ /* 0x000fe2000f8e00ff */
[----:B------:R-:W-:Y:S01]  /*da80*/  SEL R74, R74, R99, P0 ;  /* 0x000000634a4a7207 */ /* 0x000fe20000000000 */
[----:B------:R0:W-:Y:S01]  /*da90*/  STSM.16.M88.4 [R40], R12 ;  /* 0x0000000c28007844 */ /* 0x0001e20000000200 */
[----:B------:R-:W-:Y:S01]  /*daa0*/  SEL R27, R88, R135, P0 ;  /* 0x00000087581b7207 */ /* 0x000fe20000000000 */
[----:B------:R-:W-:Y:S01]  /*dab0*/  ULDC.64 UR10, c[0x0][0xc08] ;  /* 0x00030200000a7ab9 */ /* 0x000fe20000000a00 */
[----:B------:R-:W-:Y:S01]  /*dac0*/  SEL R24, R91, R76, P0 ;  /* 0x0000004c5b187207 */ /* 0x000fe20000000000 */
[----:B------:R0:W-:Y:S01]  /*dad0*/  STSM.16.M88.4 [R41], R72 ;  /* 0x0000004829007844 */ /* 0x0001e20000000200 */
[----:B------:R-:W-:Y:S01]  /*dae0*/  SEL R26, R76, R91, P0 ;  /* 0x0000005b4c1a7207 */ /* 0x000fe20000000000 */
[----:B------:R-:W-:Y:S01]  /*daf0*/  UISETP.NE.U32.AND UP1, UPT, UR10, URZ, UPT ;  /* 0x0000003f0a00728c */ /* 0x000fe2000bf25070 */
[----:B------:R-:W2:Y:S03]  /*db00*/  LDC R76, c[0x0][0xbe8] ;  /* 0x0002fa00ff4c7b82 */ /* 0x000ea60000000800 */
[----:B------:R0:W-:Y:S05]  /*db10*/  STSM.16.M88.4 [R42], R24 ;  /* 0x000000182a007844 */ /* 0x0001ea0000000200 */
[----:B------:R-:W-:Y:S01]  /*db20*/  BAR.SYNC.DEFER_BLOCKING 0x1, 0x100 ;  /* 0x0044000000007b1d */ /* 0x000fe20000010000 */
[----:B------:R-:W-:-:S06]  /*db30*/  UISETP.NE.AND.EX UP1, UPT, UR11, URZ, UPT, UP1 ;  /* 0x0000003f0b00728c */ /* 0x000fcc000bf25310 */
[----:B------:R-:W-:-:S05]  /*db40*/  PLOP3.LUT P0, PT, PT, PT, UP1, 0x80, 0x0 ;  /* 0x000000000000781c */ /* 0x000fca0003f0f018 */
[----:B------:R-:W-:Y:S02]  /*db50*/  @UP1 ULDC.64 UR10, c[0x0][0xc08] ;  /* 0x00030200000a1ab9 */ /* 0x000fe40000000a00 */
[----:B------:R-:W-:Y:S01]  /*db60*/  @UP1 UIMAD.WIDE UR10, UR38, 0x4, UR10 ;  /* 0x00000004260a18a5 */ /* 0x000fe2000f8e020a */
[----:B------:R-:W-:Y:S02]  /*db70*/  ULDC UR4, c[0x0][0xa88] ;  /* 0x0002a20000047ab9 */ /* 0x000fe40000000800 */
[----:B-1----:R-:W-:-:S03]  /*db80*/  IMAD.U32 R3, RZ, RZ, UR4 ;  /* 0x00000004ff037e24 */ /* 0x002fc6000f8e00ff */
[----:B------:R-:W-:Y:S02]  /*db90*/  IMAD.U32 R10, RZ, RZ, UR10 ;  /* 0x0000000aff0a7e24 */ /* 0x000fe4000f8e00ff */
[----:B------:R-:W-:Y:S01]  /*dba0*/  IMAD.U32 R11, RZ, RZ, UR11 ;  /* 0x0000000bff0b7e24 */ /* 0x000fe2000f8e00ff */
[----:B------:R-:W3:Y:S01]  /*dbb0*/  @P2 LDG.E R6, desc[UR54][R4.64] ;  /* 0x0000003604062981 */ /* 0x000ee2000c1e1900 */
[----:B--2---:R-:W-:Y:S01]  /*dbc0*/  ISETP.NE.AND P1, PT, R76, 0x1, PT ;  /* 0x000000014c00780c */ /* 0x004fe20003f25270 */
[----:B------:R-:W-:Y:S01]  /*dbd0*/  UMOV UR4, URZ ;  /* 0x0000003f00047c82 */ /* 0x000fe20008000000 */
[----:B------:R-:W-:Y:S01]  /*dbe0*/  VIADD R8, R18, UR39 ;  /* 0x0000002712087c36 */ /* 0x000fe20008000000 */
[----:B------:R0:W5:Y:S10]  /*dbf0*/  @P0 LDG.E R3, desc[UR54][R10.64] ;  /* 0x000000360a030981 */ /* 0x000174000c1e1900 */
[----:B------:R-:W1:Y:S08]  /*dc00*/  @P1 LDC R7, c[0x0][0xbec] ;  /* 0x0002fb00ff071b82 */ /* 0x000e700000000800 */
[----:B------:R-:W2:Y:S01]  /*dc10*/  @P1 LDC R9, c[0x0][0xbf0] ;  /* 0x0002fc00ff091b82 */ /* 0x000ea20000000800 */
[----:B---3--:R-:W-:Y:S01]  /*dc20*/  @P2 R2UR UR4, R6 ;  /* 0x00000000060422ca */ /* 0x008fe200000e0000 */
[----:B012---:R-:W-:-:S14]  /*dc30*/  @P0 BRA `(.L_x_1503) ;  /* 0x0000000000100947 */ /* 0x007fdc0003800000 */
[----:B------:R-:W-:Y:S05]  /*dc40*/  @!P2 BRA `(.L_x_1503) ;  /* 0x00000000000ca947 */ /* 0x000fea0003800000 */
[----:B------:R-:W2:Y:S04]  /*dc50*/  LDG.E R6, desc[UR54][R4.64] ;  /* 0x0000003604067981 */ /* 0x000ea8000c1e1900 */
[----:B-----5:R-:W2:Y:S02]  /*dc60*/  LDG.E R3, desc[UR54][R4.64+0x4] ;  /* 0x0000043604037981 */ /* 0x020ea4000c1e1900 */
[----:B--2---:R-:W-:-:S07]  /*dc70*/  IMAD.IADD R3, R3, 0x1, -R6 ;  /* 0x0000000103037824 */ /* 0x004fce00078e0a06 */
.L_x_1503:
[----:B------:R-:W-:Y:S01]  /*dc80*/  USHF.R.S32.HI UR18, URZ, 0x1f, UR37 ;  /* 0x0000001f3f127899 */ /* 0x000fe20008011425 */
[----:B------:R-:W-:Y:S01]  /*dc90*/  @P1 IMAD.HI.U32 R4, R8, R7, RZ ;  /* 0x0000000708041227 */ /* 0x000fe200078e00ff */
[----:B------:R-:W-:Y:S01]  /*dca0*/  ULDC.64 UR14, c[0x0][0xb90] ;  /* 0x0002e400000e7ab9 */ /* 0x000fe20000000a00 */
[----:B------:R-:W-:Y:S01]  /*dcb0*/  USHF.R.S32.HI UR11, URZ, 0x1f, UR4 ;  /* 0x0000001f3f0b7899 */ /* 0x000fe20008011404 */
[----:B------:R-:W0:Y:S01]  /*dcc0*/  @P1 LDC R77, c[0x0][0xbf0] ;  /* 0x0002fc00ff4d1b82 */ /* 0x000e220000000800 */
[----:B------:R-:W-:Y:S01]  /*dcd0*/  UIMAD UR7, UR18, UR14, URZ ;  /* 0x0000000e120772a4 */ /* 0x000fe2000f8e023f */
[----:B------:R-:W-:Y:S01]  /*dce0*/  IMAD.MOV.U32 R6, RZ, RZ, R8 ;  /* 0x000000ffff067224 */ /* 0x000fe200078e0008 */
[----:B------:R-:W-:Y:S01]  /*dcf0*/  USHF.R.S32.HI UR17, URZ, 0x1f, UR38 ;  /* 0x0000001f3f117899 */ /* 0x000fe20008011426 */
[----:B------:R-:W-:Y:S01]  /*dd00*/  @P1 SHF.R.U32.HI R6, RZ, R9, R4 ;  /* 0x00000009ff061219 */ /* 0x000fe20000011604 */
[----:B------:R-:W-:Y:S01]  /*dd10*/  UMOV UR10, UR4 ;  /* 0x00000004000a7c82 */ /* 0x000fe20008000000 */
[----:B------:R-:W-:Y:S01]  /*dd20*/  UIMAD UR7, UR37, UR15, UR7 ;  /* 0x0000000f250772a4 */ /* 0x000fe2000f8e0207 */
[----:B------:R-:W-:Y:S01]  /*dd30*/  IMAD R4, R185, 0x40, R17 ;  /* 0x00000040b9047824 */ /* 0x000fe200078e0211 */
[----:B------:R-:W-:Y:S01]  /*dd40*/  UIMAD.WIDE.U32 UR12, UR37, UR14, UR10 ;  /* 0x0000000e250c72a5 */ /* 0x000fe2000f8e000a */
[----:B------:R-:W-:Y:S01]  /*dd50*/  IMAD.MOV R9, RZ, RZ, -R6 ;  /* 0x000000ffff097224 */ /* 0x000fe200078e0a06 */
[----:B------:R-:W-:Y:S01]  /*dd60*/  USEL UR17, UR17, URZ, !UP0 ;  /* 0x0000003f11117287 */ /* 0x000fe2000c000000 */
[----:B------:R-:W-:Y:S01]  /*dd70*/  IMAD.MOV.U32 R5, RZ, RZ, 0x2 ;  /* 0x00000002ff057424 */ /* 0x000fe200078e00ff */
[----:B------:R-:W-:Y:S01]  /*dd80*/  ULDC.64 UR14, c[0x0][0xb98] ;  /* 0x0002e600000e7ab9 */ /* 0x000fe20000000a00 */
[----:B------:R-:W-:Y:S01]  /*dd90*/  UIADD3 UR13, UR13, UR7, URZ ;  /* 0x000000070d0d7290 */ /* 0x000fe2000fffe03f */
[----:B------:R-:W-:Y:S01]  /*dda0*/  IMAD R9, R76, R9, R8 ;  /* 0x000000094c097224 */ /* 0x000fe200078e0208 */
[----:B------:R-:W-:Y:S01]  /*ddb0*/  USEL UR16, UR38, URZ, !UP0 ;  /* 0x0000003f26107287 */ /* 0x000fe2000c000000 */
[----:B------:R-:W-:Y:S01]  /*ddc0*/  SHF.R.S32.HI R8, RZ, 0x1f, R6 ;  /* 0x0000001fff087819 */ /* 0x000fe20000011406 */
[----:B------:R-:W-:Y:S01]  /*ddd0*/  UIMAD UR7, UR17, UR14, URZ ;  /* 0x0000000e110772a4 */ /* 0x000fe2000f8e023f */
[----:B------:R-:W-:Y:S01]  /*dde0*/  IMAD.WIDE R4, R4, R5, UR8 ;  /* 0x0000000804047e25 */ /* 0x000fe2000f8e0205 */
[----:B------:R-:W-:Y:S01]  /*ddf0*/  UIMAD.WIDE.U32 UR12, UR16, UR14, UR12 ;  /* 0x0000000e100c72a5 */ /* 0x000fe2000f8e000c */
[----:B------:R-:W-:Y:S01]  /*de00*/  SHF.R.S32.HI R7, RZ, 0x1f, R9 ;  /* 0x0000001fff077819 */ /* 0x000fe20000011409 */
[----:B------:R-:W-:Y:S01]  /*de10*/  UIMAD UR7, UR16, UR15, UR7 ;  /* 0x0000000f100772a4 */ /* 0x000fe2000f8e0207 */
[----:B-----5:R-:W-:Y:S01]  /*de20*/  IMAD R81, R3, R76, RZ ;  /* 0x0000004c03517224 */ /* 0x020fe200078e02ff */
[----:B------:R-:W-:Y:S01]  /*de30*/  ULDC.64 UR8, c[0x0][0xb88] ;  /* 0x0002e20000087ab9 */ /* 0x000fe20000000a00 */
[----:B------:R-:W-:Y:S01]  /*de40*/  IADD3 R53, P3, R4, 0x4000, RZ ;  /* 0x0000400004357810 */ /* 0x000fe20007f7e0ff */
[----:B------:R-:W-:Y:S01]  /*de50*/  IMAD R10, R7, UR8, RZ ;  /* 0x00000008070a7c24 */ /* 0x000fe2000f8e02ff */
[----:B------:R-:W-:Y:S01]  /*de60*/  IADD3 R6, P0, R6, UR12, RZ ;  /* 0x0000000c06067c10 */ /* 0x000fe2000ff1e0ff */
[----:B------:R-:W-:Y:S01]  /*de70*/  IMAD.U32 R11, RZ, RZ, UR7 ;  /* 0x00000007ff0b7e24 */ /* 0x000fe2000f8e00ff */
[----:B------:R-:W-:Y:S01]  /*de80*/  LOP3.LUT R52, R53, 0x380, RZ, 0xc0, !PT ;  /* 0x0000038035347812 */ /* 0x000fe200078ec0ff */
[----:B------:R-:W-:Y:S01]  /*de90*/  IMAD R15, R9, UR9, R10 ;  /* 0x00000009090f7c24 */ /* 0x000fe2000f8e020a */
[----:B------:R-:W-:Y:S01]  /*dea0*/  IADD3 R29, P2, R4, 0x5000, RZ ;  /* 0x00005000041d7810 */ /* 0x000fe20007f5e0ff */
[----:B------:R-:W-:Y:S01]  /*deb0*/  VIADD R26, R188, UR39 ;  /* 0x00000027bc1a7c36 */ /* 0x000fe20008000000 */
[----:B------:R-:W-:Y:S01]  /*dec0*/  IADD3.X R7, R8, UR13, R11, P0, !PT ;  /* 0x0000000d08077c10 */ /* 0x000fe200087fe40b */
[----:B------:R-:W-:Y:S01]  /*ded0*/  ULDC.64 UR12, c[0x0][0xaa0] ;  /* 0x0002a800000c7ab9 */ /* 0x000fe20000000a00 */
[----:B------:R-:W-:-:S02]  /*dee0*/  IADD3 R11, P5, R4, 0x1000, RZ ;  /* 0x00001000040b7810 */ /* 0x000fc40007fbe0ff */
[----:B------:R-:W-:Y:S01]  /*def0*/  SHF.R.U64 R52, R52, 0x3, RZ ;  /* 0x0000000334347819 */ /* 0x000fe200000012ff */
[----:B------:R-:W-:Y:S01]  /*df00*/  IMAD.WIDE.U32 R6, R9, UR8, R6 ;  /* 0x0000000809067c25 */ /* 0x000fe2000f8e0006 */
[----:B------:R-:W-:Y:S01]  /*df10*/  LOP3.LUT R8, R11, 0x380, RZ, 0xc0, !PT ;  /* 0x000003800b087812 */ /* 0x000fe200078ec0ff */
[----:B------:R-:W-:Y:S01]  /*df20*/  ULDC.64 UR8, c[0x0][0xb50] ;  /* 0x0002d40000087ab9 */ /* 0x000fe20000000a00 */
[----:B------:R-:W-:Y:S01]  /*df30*/  LOP3.LUT R52, R52, R53, RZ, 0x3c, !PT ;  /* 0x0000003534347212 */ /* 0x000fe200078e3cff */
[----:B------:R-:W-:Y:S01]  /*df40*/  IMAD.IADD R7, R7, 0x1, R15 ;  /* 0x0000000107077824 */ /* 0x000fe200078e020f */
[----:B------:R-:W-:Y:S01]  /*df50*/  SHF.R.U64 R8, R8, 0x3, RZ ;  /* 0x0000000308087819 */ /* 0x000fe200000012ff */
[--C-:B------:R-:W-:Y:S01]  /*df60*/  IMAD.X R53, RZ, RZ, R5.reuse, P3 ;  /* 0x000000ffff357224 */ /* 0x100fe200018e0605 */
[----:B------:R-:W-:Y:S01]  /*df70*/  LEA R14, P0, R6, UR8, 0x2 ;  /* 0x00000008060e7c11 */ /* 0x000fe2000f8010ff */
[----:B------:R-:W-:Y:S01]  /*df80*/  IMAD.X R9, RZ, RZ, R5, P5 ;  /* 0x000000ffff097224 */ /* 0x000fe200028e0605 */
[----:B------:R-:W-:-:S02]  /*df90*/  LOP3.LUT R8, R8, R11, RZ, 0x3c, !PT ;  /* 0x0000000b08087212 */ /* 0x000fc400078e3cff */
[----:B------:R-:W-:Y:S01]  /*dfa0*/  LEA.HI.X R11, R6, UR9, R7, 0x2, P0 ;  /* 0x00000009060b7c11 */ /* 0x000fe200080f1407 */
[----:B------:R-:W-:Y:S01]  /*dfb0*/  SHFL.IDX PT, R20, R14, RZ, 0x1c1f ;  /* 0x001c1fff0e147589 */ /* 0x000fe200000e0000 */
[----:B------:R-:W-:Y:S01]  /*dfc0*/  IADD3 R25, P0, R4, 0x3000, RZ ;  /* 0x0000300004197810 */ /* 0x000fe20007f1e0ff */
[----:B------:R-:W-:Y:S01]  /*dfd0*/  VIADD R6, R26, 0x8 ;  /* 0x000000081a067836 */ /* 0x000fe20000000000 */
[----:B------:R-:W-:Y:S01]  /*dfe0*/  IADD3 R45, P3, R4, 0xa000, RZ ;  /* 0x0000a000042d7810 */ /* 0x000fe20007f7e0ff */
[----:B------:R-:W1:Y:S01]  /*dff0*/  SHFL.IDX PT, R21, R11, RZ, 0x1c1f ;  /* 0x001c1fff0b157589 */ /* 0x000e6200000e0000 */
[----:B------:R-:W-:Y:S02]  /*e000*/  LOP3.LUT R24, R25, 0x380, RZ, 0xc0, !PT ;  /* 0x0000038019187812 */ /* 0x000fe400078ec0ff */
[----:B------:R-:W-:Y:S01]  /*e010*/  LOP3.LUT R44, R45, 0x380, RZ, 0xc0, !PT ;  /* 0x000003802d2c7812 */ /* 0x000fe200078ec0ff */
[----:B------:R-:W-:Y:S01]  /*e020*/  SHFL.IDX PT, R42, R14, 0x1, 0x1c1f ;  /* 0x003c1f000e2a7f89 */ /* 0x000fe200000e0000 */
[----:B------:R-:W-:-:S02]  /*e030*/  LOP3.LUT R28, R29, 0x380, RZ, 0xc0, !PT ;  /* 0x000003801d1c7812 */ /* 0x000fc400078ec0ff */
[----:B------:R-:W-:Y:S01]  /*e040*/  SHF.R.U64 R24, R24, 0x3, RZ ;  /* 0x0000000318187819 */ /* 0x000fe200000012ff */
[----:B------:R-:W2:Y:S01]  /*e050*/  SHFL.IDX PT, R43, R11, 0x1, 0x1c1f ;  /* 0x003c1f000b2b7f89 */ /* 0x000ea200000e0000 */
[----:B------:R-:W-:Y:S02]  /*e060*/  SHF.R.U64 R44, R44, 0x3, RZ ;  /* 0x000000032c2c7819 */ /* 0x000fe400000012ff */
[----:B------:R-:W-:Y:S02]  /*e070*/  SHF.R.U64 R28, R28, 0x3, RZ ;  /* 0x000000031c1c7819 */ /* 0x000fe400000012ff */
[----:B------:R-:W-:Y:S01]  /*e080*/  LOP3.LUT R24, R24, R25, RZ, 0x3c, !PT ;  /* 0x0000001918187212 */ /* 0x000fe200078e3cff */
[--C-:B------:R-:W-:Y:S01]  /*e090*/  IMAD.X R25, RZ, RZ, R5.reuse, P0 ;  /* 0x000000ffff197224 */ /* 0x100fe200000e0605 */
[----:B------:R-:W-:Y:S02]  /*e0a0*/  IADD3 R57, P0, R4, 0x9000, RZ ;  /* 0x0000900004397810 */ /* 0x000fe40007f1e0ff */
[----:B------:R-:W-:Y:S01]  /*e0b0*/  LOP3.LUT R44, R44, R45, RZ, 0x3c, !PT ;  /* 0x0000002d2c2c7212 */ /* 0x000fe200078e3cff */
[--C-:B------:R-:W-:Y:S01]  /*e0c0*/  IMAD.X R45, RZ, RZ, R5.reuse, P3 ;  /* 0x000000ffff2d7224 */ /* 0x100fe200018e0605 */
[----:B------:R-:W-:Y:S01]  /*e0d0*/  LOP3.LUT R28, R28, R29, RZ, 0x3c, !PT ;  /* 0x0000001d1c1c7212 */ /* 0x000fe200078e3cff */
[----:B------:R-:W-:Y:S01]  /*e0e0*/  IMAD.X R29, RZ, RZ, R5, P2 ;  /* 0x000000ffff1d7224 */ /* 0x000fe200010e0605 */
[----:B------:R-:W-:-:S02]  /*e0f0*/  IADD3 R10, P3, R4, 0xf000, RZ ;  /* 0x0000f000040a7810 */ /* 0x000fc40007f7e0ff */
[----:B------:R-:W-:Y:S02]  /*e100*/  LOP3.LUT R56, R57, 0x380, RZ, 0xc0, !PT ;  /* 0x0000038039387812 */ /* 0x000fe400078ec0ff */
[C---:B------:R-:W-:Y:S02]  /*e110*/  IADD3 R41, P2, R4.reuse, 0xb000, RZ ;  /* 0x0000b00004297810 */ /* 0x040fe40007f5e0ff */
[----:B------:R-:W-:Y:S01]  /*e120*/  IADD3 R13, P4, R4, 0x2000, RZ ;  /* 0x00002000040d7810 */ /* 0x000fe20007f9e0ff */
[----:B------:R-:W-:Y:S01]  /*e130*/  UIMAD UR7, UR11, UR12, URZ ;  /* 0x0000000c0b0772a4 */ /* 0x000fe2000f8e023f */
[----:B------:R-:W-:Y:S02]  /*e140*/  LOP3.LUT R3, R10, 0x380, RZ, 0xc0, !PT ;  /* 0x000003800a037812 */ /* 0x000fe400078ec0ff */
[C---:B------:R-:W-:Y:S02]  /*e150*/  IADD3 R33, P6, R4.reuse, 0x6000, RZ ;  /* 0x0000600004217810 */ /* 0x040fe40007fde0ff */
[----:B------:R-:W-:Y:S01]  /*e160*/  IADD3 R37, P5, R4, 0x7000, RZ ;  /* 0x0000700004257810 */ /* 0x000fe20007fbe0ff */
[----:B------:R-:W-:Y:S01]  /*e170*/  UIMAD.WIDE.U32 UR8, UR4, UR12, URZ ;  /* 0x0000000c040872a5 */ /* 0x000fe2000f8e003f */
[----:B------:R-:W-:Y:S01]  /*e180*/  SHF.R.U64 R56, R56, 0x3, RZ ;  /* 0x0000000338387819 */ /* 0x000fe200000012ff */
[----:B------:R-:W-:Y:S01]  /*e190*/  ULDC.64 UR10, c[0x0][0xae8] ;  /* 0x0002ba00000a7ab9 */ /* 0x000fe20000000a00 */
[----:B------:R-:W-:Y:S01]  /*e1a0*/  LOP3.LUT R40, R41, 0x380, RZ, 0xc0, !PT ;  /* 0x0000038029287812 */ /* 0x000fe200078ec0ff */
[----:B------:R-:W-:Y:S01]  /*e1b0*/  IMAD.X R49, RZ, RZ, R5, P3 ;  /* 0x000000ffff317224 */ /* 0x000fe200018e0605 */
[----:B------:R-:W-:-:S02]  /*e1c0*/  SHF.R.U64 R3, R3, 0x3, RZ ;  /* 0x0000000303037819 */ /* 0x000fc400000012ff */
[----:B------:R-:W-:Y:S01]  /*e1d0*/  LOP3.LUT R56, R56, R57, RZ, 0x3c, !PT ;  /* 0x0000003938387212 */ /* 0x000fe200078e3cff */
[--C-:B------:R-:W-:Y:S01]  /*e1e0*/  IMAD.X R57, RZ, RZ, R5.reuse, P0 ;  /* 0x000000ffff397224 */ /* 0x100fe200000e0605 */
[----:B------:R-:W-:Y:S02]  /*e1f0*/  SHF.R.U64 R40, R40, 0x3, RZ ;  /* 0x0000000328287819 */ /* 0x000fe400000012ff */
[----:B------:R-:W-:Y:S02]  /*e200*/  LOP3.LUT P0, RZ, R186, 0x3, RZ, 0xc0, !PT ;  /* 0x00000003baff7812 */ /* 0x000fe4000780c0ff */
[----:B------:R-:W-:Y:S02]  /*e210*/  LOP3.LUT R12, R13, 0x380, RZ, 0xc0, !PT ;  /* 0x000003800d0c7812 */ /* 0x000fe400078ec0ff */
[----:B------:R-:W-:Y:S01]  /*e220*/  LOP3.LUT R40, R40, R41, RZ, 0x3c, !PT ;  /* 0x0000002928287212 */ /* 0x000fe200078e3cff */
[----:B------:R-:W-:Y:S01]  /*e230*/  IMAD.X R41, RZ, RZ, R5, P2 ;  /* 0x000000ffff297224 */ /* 0x000fe200010e0605 */
[----:B------:R-:W-:-:S02]  /*e240*/  LOP3.LUT R48, R3, R10, RZ, 0x3c, !PT ;  /* 0x0000000a03307212 */ /* 0x000fc400078e3cff */
[----:B------:R-:W3:Y:S01]  /*e250*/  @P1 LDC R3, c[0x0][0xbec] ;  /* 0x0002fb00ff031b82 */ /* 0x000ee20000000800 */
[-C--:B------:R-:W-:Y:S02]  /*e260*/  ISETP.GE.OR P2, PT, R26, R81.reuse, P0 ;  /* 0x000000511a00720c */ /* 0x080fe40000746670 */
[----:B------:R-:W-:Y:S02]  /*e270*/  SHF.R.U64 R12, R12, 0x3, RZ ;  /* 0x000000030c0c7819 */ /* 0x000fe400000012ff */
[----:B------:R-:W-:Y:S02]  /*e280*/  ISETP.GE.OR P0, PT, R6, R81, P0 ;  /* 0x000000510600720c */ /* 0x000fe40000706670 */
[----:B------:R-:W-:Y:S01]  /*e290*/  LOP3.LUT R12, R12, R13, RZ, 0x3c, !PT ;  /* 0x0000000d0c0c7212 */ /* 0x000fe200078e3cff */
[----:B------:R-:W-:Y:S01]  /*e2a0*/  IMAD.X R13, RZ, RZ, R5, P4 ;  /* 0x000000ffff0d7224 */ /* 0x000fe200020e0605 */
[----:B------:R-:W-:Y:S01]  /*e2b0*/  IADD3 R65, P4, R4, 0x8000, RZ ;  /* 0x0000800004417810 */ /* 0x000fe20007f9e0ff */
[----:B------:R-:W-:Y:S01]  /*e2c0*/  UIMAD UR7, UR4, UR13, UR7 ;  /* 0x0000000d040772a4 */ /* 0x000fe2000f8e0207 */
[----:B------:R-:W-:-:S02]  /*e2d0*/  LOP3.LUT R32, R33, 0x380, RZ, 0xc0, !PT ;  /* 0x0000038021207812 */ /* 0x000fc400078ec0ff */
[----:B------:R-:W-:Y:S01]  /*e2e0*/  LOP3.LUT R36, R37, 0x380, RZ, 0xc0, !PT ;  /* 0x0000038025247812 */ /* 0x000fe200078ec0ff */
[----:B-1----:R-:W-:Y:S01]  /*e2f0*/  @!P2 ST.E desc[UR54][R20.64], R2 ;  /* 0x000000021400a985 */ /* 0x002fe2000c101936 */
[----:B------:R-:W-:Y:S01]  /*e300*/  LOP3.LUT R64, R65, 0x380, RZ, 0xc0, !PT ;  /* 0x0000038041407812 */ /* 0x000fe200078ec0ff */
[----:B------:R-:W-:Y:S01]  /*e310*/  UIADD3 UR9, UR9, UR7, URZ ;  /* 0x0000000709097290 */ /* 0x000fe2000fffe03f */
[----:B------:R-:W-:Y:S01]  /*e320*/  SHF.R.U64 R32, R32, 0x3, RZ ;  /* 0x0000000320207819 */ /* 0x000fe200000012ff */
[----:B--2---:R1:W-:Y:S01]  /*e330*/  @!P0 ST.E desc[UR54][R42.64], R0 ;  /* 0x000000002a008985 */ /* 0x0043e2000c101936 */
[----:B------:R-:W-:Y:S01]  /*e340*/  SHF.R.U64 R36, R36, 0x3, RZ ;  /* 0x0000000324247819 */ /* 0x000fe200000012ff */
[----:B------:R-:W-:Y:S01]  /*e350*/  UIMAD UR4, UR18, UR10, URZ ;  /* 0x0000000a120472a4 */ /* 0x000fe2000f8e023f */
[----:B------:R-:W-:Y:S01]  /*e360*/  SHF.R.U64 R64, R64, 0x3, RZ ;  /* 0x0000000340407819 */ /* 0x000fe200000012ff */
[----:B------:R-:W-:Y:S01]  /*e370*/  UIMAD.WIDE.U32 UR8, UR37, UR10, UR8 ;  /* 0x0000000a250872a5 */ /* 0x000fe2000f8e0008 */
[----:B------:R-:W-:Y:S01]  /*e380*/  LOP3.LUT R32, R32, R33, RZ, 0x3c, !PT ;  /* 0x0000002120207212 */ /* 0x000fe200078e3cff */
[--C-:B------:R-:W-:Y:S01]  /*e390*/  IMAD.X R33, RZ, RZ, R5.reuse, P6 ;  /* 0x000000ffff217224 */ /* 0x100fe200030e0605 */
[----:B------:R-:W-:Y:S01]  /*e3a0*/  LOP3.LUT R36, R36, R37, RZ, 0x3c, !PT ;  /* 0x0000002524247212 */ /* 0x000fe200078e3cff */
[--C-:B------:R-:W-:Y:S01]  /*e3b0*/  IMAD.X R37, RZ, RZ, R5.reuse, P5 ;  /* 0x000000ffff257224 */ /* 0x100fe200028e0605 */
[----:B------:R-:W-:Y:S01]  /*e3c0*/  LOP3.LUT R64, R64, R65, RZ, 0x3c, !PT ;  /* 0x0000004140407212 */ /* 0x000fe200078e3cff */
[----:B------:R-:W-:Y:S01]  /*e3d0*/  IMAD.X R65, RZ, RZ, R5, P4 ;  /* 0x000000ffff417224 */ /* 0x000fe200020e0605 */
[----:B------:R-:W-:Y:S01]  /*e3e0*/  LOP3.LUT R7, R4, 0x380, RZ, 0xc0, !PT ;  /* 0x0000038004077812 */ /* 0x000fe200078ec0ff */
[----:B-1----:R-:W-:Y:S01]  /*e3f0*/  IMAD R0, R184, 0x20, R185 ;  /* 0x00000020b8007824 */ /* 0x002fe200078e02b9 */
[----:B------:R-:W-:Y:S01]  /*e400*/  UIMAD UR4, UR37, UR11, UR4 ;  /* 0x0000000b250472a4 */ /* 0x000fe2000f8e0204 */
[----:B------:R-:W-:Y:S01]  /*e410*/  IADD3 R73, P6, R4, 0xc000, RZ ;  /* 0x0000c00004497810 */ /* 0x000fe20007fde0ff */
[----:B------:R-:W5:Y:S01]  /*e420*/  LD.E.128 R8, desc[UR54][R8.64] ;  /* 0x0000003608087980 */ /* 0x000f62000c101d00 */
[----:B------:R-:W-:Y:S01]  /*e430*/  VIADD R20, R0, UR39 ;  /* 0x0000002700147c36 */ /* 0x000fe20008000000 */
[C---:B------:R-:W-:Y:S01]  /*e440*/  IADD3 R69, P5, R4.reuse, 0xd000, RZ ;  /* 0x0000d00004457810 */ /* 0x040fe20007fbe0ff */
[----:B------:R-:W-:Y:S01]  /*e450*/  ULDC.64 UR10, c[0x0][0xaf0] ;  /* 0x0002bc00000a7ab9 */ /* 0x000fe20000000a00 */
[----:B------:R-:W-:Y:S01]  /*e460*/  IADD3 R61, P4, R4, 0xe000, RZ ;  /* 0x0000e000043d7810 */ /* 0x000fe20007f9e0ff */
[----:B---3--:R-:W-:Y:S01]  /*e470*/  @P1 IMAD.HI.U32 R0, R20, R3, RZ ;  /* 0x0000000314001227 */ /* 0x008fe200078e00ff */
[----:B------:R-:W-:Y:S01]  /*e480*/  UIADD3 UR9, UR9, UR4, URZ ;  /* 0x0000000409097290 */ /* 0x000fe2000fffe03f */
[----:B------:R-:W-:Y:S01]  /*e490*/  LOP3.LUT R72, R73, 0x380, RZ, 0xc0, !PT ;  /* 0x0000038049487812 */ /* 0x000fe200078ec0ff */
[----:B------:R-:W-:Y:S01]  /*e4a0*/  UIMAD UR4, UR17, UR10, URZ ;  /* 0x0000000a110472a4 */ /* 0x000fe2000f8e023f */
[----:B------:R-:W-:Y:S01]  /*e4b0*/  LOP3.LUT R68, R69, 0x380, RZ, 0xc0, !PT ;  /* 0x0000038045447812 */ /* 0x000fe200078ec0ff */
[----:B------:R-:W5:Y:S01]  /*e4c0*/  LD.E.128 R12, desc[UR54][R12.64] ;  /* 0x000000360c0c7980 */ /* 0x000f62000c101d00 */
[----:B------:R-:W-:Y:S01]  /*e4d0*/  LOP3.LUT R60, R61, 0x380, RZ, 0xc0, !PT ;  /* 0x000003803d3c7812 */ /* 0x000fe200078ec0ff */
[----:B------:R-:W-:Y:S01]  /*e4e0*/  IMAD.MOV.U32 R21, RZ, RZ, R20 ;  /* 0x000000ffff157224 */ /* 0x000fe200078e0014 */
[----:B0-----:R-:W-:Y:S01]  /*e4f0*/  @P1 SHF.R.U32.HI R21, RZ, R77, R0 ;  /* 0x0000004dff151219 */ /* 0x001fe20000011600 */
[----:B------:R-:W-:Y:S01]  /*e500*/  UIMAD UR4, UR16, UR11, UR4 ;  /* 0x0000000b100472a4 */ /* 0x000fe2000f8e0204 */
[----:B------:R-:W-:Y:S01]  /*e510*/  SHF.R.U64 R72, R72, 0x3, RZ ;  /* 0x0000000348487819 */ /* 0x000fe200000012ff */
[----:B------:R-:W-:Y:S01]  /*e520*/  UIMAD.WIDE.U32 UR8, UR16, UR10, UR8 ;  /* 0x0000000a100872a5 */ /* 0x000fe2000f8e0008 */
[----:B------:R-:W-:Y:S01]  /*e530*/  SHF.R.U64 R68, R68, 0x3, RZ ;  /* 0x0000000344447819 */ /* 0x000fe200000012ff */
[----:B------:R-:W5:Y:S01]  /*e540*/  LD.E.128 R24, desc[UR54][R24.64] ;  /* 0x0000003618187980 */ /* 0x000f62000c101d00 */
[----:B------:R-:W-:-:S02]  /*e550*/  SHF.R.U64 R60, R60, 0x3, RZ ;  /* 0x000000033c3c7819 */ /* 0x000fc400000012ff */
        /* <DEDUP_REMOVED lines=11> */
[----:B------:R-:W-:Y:S01]  /*e610*/  ULDC.64 UR10, c[0x0][0xae0] ;  /* 0x0002b800000a7ab9 */ /* 0x000fe20000000a00 */
[----:B------:R-:W-:Y:S01]  /*e620*/  IMAD R77, R76, R77, R20 ;  /* 0x0000004d4c4d7224 */ /* 0x000fe200078e0214 */
[----:B------:R-:W5:Y:S01]  /*e630*/  LD.E.128 R52, desc[UR54][R52.64] ;  /* 0x0000003634347980 */ /* 0x000f62000c101d00 */
[----:B------:R-:W-:-:S02]  /*e640*/  IMAD R0, R0, UR10, RZ ;  /* 0x0000000a00007c24 */ /* 0x000fc4000f8e02ff */
[----:B------:R-:W-:Y:S01]  /*e650*/  IMAD.U32 R3, RZ, RZ, UR9 ;  /* 0x00000009ff037e24 */ /* 0x000fe2000f8e00ff */
[----:B------:R-:W5:Y:S01]  /*e660*/  LD.E.128 R4, desc[UR54][R4.64] ;  /* 0x0000003604047980 */ /* 0x000f62000c101d00 */
[----:B------:R-:W-:Y:S01]  /*e670*/  IMAD.U32 R2, RZ, RZ, UR8 ;  /* 0x00000008ff027e24 */ /* 0x000fe2000f8e00ff */
[----:B------:R-:W-:Y:S01]  /*e680*/  ULDC.64 UR8, c[0x0][0xad8] ;  /* 0x0002b60000087ab9 */ /* 0x000fe20000000a00 */
[----:B------:R-:W-:Y:S01]  /*e690*/  IMAD.U32 R3, RZ, RZ, UR4 ;  /* 0x00000004ff037e24 */ /* 0x000fe2000f8e00ff */
[----:B------:R-:W5:Y:S01]  /*e6a0*/  LD.E.128 R28, desc[UR54][R28.64] ;  /* 0x000000361c1c7980 */ /* 0x000f62000c101d00 */
[C---:B------:R-:W-:Y:S01]  /*e6b0*/  IMAD R79, R21.reuse, UR11, R0 ;  /* 0x0000000b154f7c24 */ /* 0x040fe2000f8e0200 */
[----:B------:R-:W-:Y:S02]  /*e6c0*/  SHF.R.S32.HI R0, RZ, 0x1f, R77 ;  /* 0x0000001fff007819 */ /* 0x000fe4000001144d */
[----:B------:R-:W5:Y:S01]  /*e6d0*/  LD.E.128 R32, desc[UR54][R32.64] ;  /* 0x0000003620207980 */ /* 0x000f62000c101d00 */
[----:B------:R-:W-:-:S03]  /*e6e0*/  IMAD.WIDE.U32 R2, R21, UR10, R2 ;  /* 0x0000000a15027c25 */ /* 0x000fc6000f8e0002 */
        /* <DEDUP_REMOVED lines=17> */
[----:B------:R-:W-:Y:S01]  /*e800*/  VIADD R84, R185, UR39 ;  /* 0x00000027b9547c36 */ /* 0x000fe20008000000 */
[----:B------:R-:W-:Y:S01]  /*e810*/  UIADD3 UR6, UR6, 0x28420, URZ ;  /* 0x0002842006067890 */ /* 0x000fe2000fffe03f */
[C---:B------:R-:W-:Y:S02]  /*e820*/  IMAD R21, R77.reuse, UR9, R20 ;  /* 0x000000094d157c24 */ /* 0x040fe4000f8e0214 */
[----:B------:R-:W-:Y:S01]  /*e830*/  IMAD.WIDE.U32 R2, R77, UR8, R2 ;  /* 0x000000084d027c25 */ /* 0x000fe2000f8e0002 */
[C---:B------:R-:W-:Y:S01]  /*e840*/  ISETP.GE.AND P2, PT, R84.reuse, R81, PT ;  /* 0x000000515400720c */ /* 0x040fe20003f46270 */
[----:B------:R-:W-:Y:S02]  /*e850*/  ULDC.64 UR8, c[0x0][0xa80] ;  /* 0x0002a00000087ab9 */ /* 0x000fe40000000a00 */
[----:B------:R-:W-:Y:S01]  /*e860*/  VIADD R0, R84, 0x20 ;  /* 0x0000002054007836 */ /* 0x000fe20000000000 */
[----:B------:R-:W-:Y:S01]  /*e870*/  LEA R80, P3, R2, UR8, 0x1 ;  /* 0x0000000802507c11 */ /* 0x000fe2000f8608ff */
[----:B------:R-:W-:Y:S01]  /*e880*/  IMAD.IADD R3, R3, 0x1, R21 ;  /* 0x0000000103037824 */ /* 0x000fe200078e0215 */
[----:B------:R-:W-:-:S02]  /*e890*/  UPRMT UR6, URZ, 0x654, UR6 ;  /* 0x000006543f067896 */ /* 0x000fc40008000006 */
[-C--:B------:R-:W-:Y:S01]  /*e8a0*/  ISETP.GE.AND P1, PT, R0, R81.reuse, PT ;  /* 0x000000510000720c */ /* 0x080fe20003f26270 */
[----:B------:R-:W-:Y:S01]  /*e8b0*/  VIADD R0, R84, 0x40 ;  /* 0x0000004054007836 */ /* 0x000fe20000000000 */
[----:B------:R-:W-:Y:S01]  /*e8c0*/  LEA.HI.X R82, R2, UR9, R3, 0x1, P3 ;  /* 0x0000000902527c11 */ /* 0x000fe200098f0c03 */
[----:B0-----:R0:W1:Y:S01]  /*e8d0*/  SHFL.IDX PT, R78, R80, RZ, 0x181f ;  /* 0x00181fff504e7589 */ /* 0x00106200000e0000 */
[----:B------:R-:W-:Y:S02]  /*e8e0*/  BSSY B1, `(.L_x_1504) ;  /* 0x0000016000017945 */ /* 0x000fe40003800000 */
[----:B------:R-:W-:Y:S01]  /*e8f0*/  ISETP.GE.AND P0, PT, R0, R81, PT ;  /* 0x000000510000720c */ /* 0x000fe20003f06270 */
[----:B------:R-:W-:Y:S01]  /*e900*/  SYNCS.ARRIVE.TRANS64.RED.A1T0 RZ, [UR6], RZ ;  /* 0x000000ffffff79a7 */ /* 0x000fe20008100406 */
        /* <DEDUP_REMOVED lines=19> */
.L_x_1505:
[----:B------:R-:W-:Y:S05]  /*ea40*/  BSYNC B1 ;  /* 0x0000000000017941 */ /* 0x000fea0003800000 */
.L_x_1504:
[----:B--2---:R2:W4:Y:S01]  /*ea50*/  SHFL.IDX PT, R0, R82, 0x1, 0x181f ;  /* 0x00381f0052007f89 */ /* 0x00452200000e0000 */
[----:B------:R-:W-:Y:S03]  /*ea60*/  BSSY B1, `(.L_x_1506) ;  /* 0x0000014000017945 */ /* 0x000fe60003800000 */
[----:B---3--:R2:W3:Y:S01]  /*ea70*/  SHFL.IDX PT, R20, R80, 0x1, 0x181f ;  /* 0x00381f0050147f89 */ /* 0x0084e200000e0000 */
[----:B------:R-:W-:Y:S05]  /*ea80*/  @P1 BRA `(.L_x_1507) ;  /* 0x0000000000441947 */ /* 0x000fea0003800000 */
[----:B------:R-:W-:Y:S02]  /*ea90*/  ULDC UR4, c[0x0][0xac8] ;  /* 0x0002b20000047ab9 */ /* 0x000fe40000000800 */
[----:B------:R-:W-:Y:S02]  /*eaa0*/  ISETP.GE.AND P4, PT, R17, UR4, PT ;  /* 0x0000000411007c0c */ /* 0x000fe4000bf86270 */
[----:B------:R-:W-:Y:S02]  /*eab0*/  ISETP.GE.AND P3, PT, R22, UR4, PT ;  /* 0x0000000416007c0c */ /* 0x000fe4000bf66270 */
[----:B------:R-:W-:Y:S02]  /*eac0*/  ISETP.GE.AND P2, PT, R19, UR4, PT ;  /* 0x0000000413007c0c */ /* 0x000fe4000bf46270 */
[----:B------:R-:W-:-:S07]  /*ead0*/  ISETP.GE.AND P1, PT, R23, UR4, PT ;  /* 0x0000000417007c0c */ /* 0x000fce000bf26270 */
[CC--:B---3--:R-:W-:Y:S02]  /*eae0*/  @!P4 LEA R2, P6, R17.reuse, R20.reuse, 0x1 ;  /* 0x000000141102c211 */ /* 0x0c8fe400078c08ff */
[C---:B-----5:R-:W-:Y:S02]  /*eaf0*/  @!P3 LEA R4, P5, R22.reuse, R20, 0x1 ;  /* 0x000000141604b211 */ /* 0x060fe400078a08ff */
        /* <DEDUP_REMOVED lines=10> */
.L_x_1507:
[----:B------:R-:W-:Y:S05]  /*eba0*/  BSYNC B1 ;  /* 0x0000000000017941 */ /* 0x000fea0003800000 */
.L_x_1506:
[----:B----4-:R4:W0:Y:S01]  /*ebb0*/  SHFL.IDX PT, R0, R82, 0x2, 0x181f ;  /* 0x00581f0052007f89 */ /* 0x01082200000e0000 */
[----:B------:R-:W-:Y:S03]  /*ebc0*/  BSSY B1, `(.L_x_1508) ;  /* 0x0000014000017945 */ /* 0x000fe60003800000 */
[----:B---3-5:R4:W3:Y:S01]  /*ebd0*/  SHFL.IDX PT, R8, R80, 0x2, 0x181f ;  /* 0x00581f0050087f89 */ /* 0x0288e200000e0000 */
[----:B------:R-:W-:Y:S05]  /*ebe0*/  @P0 BRA `(.L_x_1509) ;  /* 0x0000000000440947 */ /* 0x000fea0003800000 */
[----:B------:R-:W-:Y:S02]  /*ebf0*/  ULDC UR4, c[0x0][0xac8] ;  /* 0x0002b20000047ab9 */ /* 0x000fe40000000800 */
[----:B------:R-:W-:Y:S02]  /*ec00*/  ISETP.GE.AND P3, PT, R17, UR4, PT ;  /* 0x0000000411007c0c */ /* 0x000fe4000bf66270 */
[----:B------:R-:W-:Y:S02]  /*ec10*/  ISETP.GE.AND P2, PT, R22, UR4, PT ;  /* 0x0000000416007c0c */ /* 0x000fe4000bf46270 */
[----:B------:R-:W-:Y:S02]  /*ec20*/  ISETP.GE.AND P1, PT, R19, UR4, PT ;  /* 0x0000000413007c0c */ /* 0x000fe4000bf26270 */
[----:B------:R-:W-:-:S07]  /*ec30*/  ISETP.GE.AND P0, PT, R23, UR4, PT ;  /* 0x0000000417007c0c */ /* 0x000fce000bf06270 */
[-C--:B---3--:R-:W-:Y:S02]  /*ec40*/  @!P3 LEA R2, P6, R17, R8.reuse, 0x1 ;  /* 0x000000081102b211 */ /* 0x088fe400078c08ff */
[CC--:B------:R-:W-:Y:S02]  /*ec50*/  @!P2 LEA R4, P5, R22.reuse, R8.reuse, 0x1 ;  /* 0x000000081604a211 */ /* 0x0c0fe400078a08ff */
[----:B------:R-:W-:Y:S02]  /*ec60*/  @!P1 LEA R6, P4, R19, R8, 0x1 ;  /* 0x0000000813069211 */ /* 0x000fe400078808ff */
[----:B0-----:R-:W-:Y:S02]  /*ec70*/  @!P3 LEA.HI.X R3, R17, R0, R193, 0x1, P6 ;  /* 0x000000001103b211 */ /* 0x001fe400030f0cc1 */
        /* <DEDUP_REMOVED lines=8> */
.L_x_1509:
[----:B------:R-:W-:Y:S05]  /*ed00*/  BSYNC B1 ;  /* 0x0000000000017941 */ /* 0x000fea0003800000 */
.L_x_1508:
[----:B0-----:R-:W-:Y:S01]  /*ed10*/  VIADD R0, R84, 0x60 ;  /* 0x0000006054007836 */ /* 0x001fe20000000000 */
[----:B--2-4-:R-:W0:Y:S04]  /*ed20*/  SHFL.IDX PT, R82, R82, 0x3, 0x181f ;  /* 0x00781f0052527f89 */ /* 0x014e2800000e0000 */
        /* <DEDUP_REMOVED lines=13> */
[----:B------:R4:W-:Y:S01]  /*ee00*/  @!P3 ST.E.128 desc[UR54][R2.64], R24 ;  /* 0x000000180200b985 */ /* 0x0009e2000c101d36 */
[----:B------:R-:W-:-:S03]  /*ee10*/  ISETP.GE.AND P0, PT, R23, UR4, PT ;  /* 0x0000000417007c0c */ /* 0x000fc6000bf06270 */
[----:B------:R4:W-:Y:S04]  /*ee20*/  @!P4 ST.E.128 desc[UR54][R4.64], R36 ;  /* 0x000000240400c985 */ /* 0x0009e8000c101d36 */
[----:B------:R4:W-:Y:S06]  /*ee30*/  @!P5 ST.E.128 desc[UR54][R6.64], R40 ;  /* 0x000000280600d985 */ /* 0x0009ec000c101d36 */
[----:B------:R-:W-:Y:S05]  /*ee40*/  @P0 BRA `(.L_x_1510) ;  /* 0x0000000c00700947 */ /* 0x000fea0003800000 */
[----:B----4-:R-:W-:-:S04]  /*ee50*/  LEA R2, P0, R23, R80, 0x1 ;  /* 0x0000005017027211 */ /* 0x010fc800078008ff */
[----:B------:R-:W-:-:S05]  /*ee60*/  LEA.HI.X R3, R23, R82, R190, 0x1, P0 ;  /* 0x0000005217037211 */ /* 0x000fca00000f0cbe */
[----:B------:R0:W-:Y:S01]  /*ee70*/  ST.E.128 desc[UR54][R2.64], R48 ;  /* 0x0000003002007985 */ /* 0x0001e2000c101d36 */
[----:B------:R-:W-:Y:S05]  /*ee80*/  BRA `(.L_x_1510) ;  /* 0x0000000c00607947 */ /* 0x000fea0003800000 */
.L_x_1502:
        /* <DEDUP_REMOVED lines=11> */
[----:B------:R-:W-:Y:S01]  /*ef40*/  UISETP.NE.U32.AND UP1, UPT, UR6, URZ, UPT ;  /* 0x0000003f0600728c */ /* 0x000fe2000bf25070 */
[----:B------:R-:W-:Y:S02]  /*ef50*/  IMAD.U32 R0, RZ, RZ, UR4 ;  /* 0x00000004ff007e24 */ /* 0x000fe4000f8e00ff */
[----:B------:R-:W2:Y:S01]  /*ef60*/  @P2 LDG.E R6, desc[UR54][R2.64] ;  /* 0x0000003602062981 */ /* 0x000ea2000c1e1900 */
[----:B------:R-:W-:-:S06]  /*ef70*/  UISETP.NE.AND.EX UP1, UPT, UR7, URZ, UPT, UP1 ;  /* 0x0000003f0700728c */ /* 0x000fcc000bf25310 */
        /* <DEDUP_REMOVED lines=11> */
[----:B--2---:R-:W-:Y:S01]  /*f030*/  @P2 R2UR UR4, R6 ;  /* 0x00000000060422ca */ /* 0x004fe200000e0000 */
[----:B01----:R-:W-:-:S14]  /*f040*/  @P3 BRA `(.L_x_1511) ;  /* 0x0000000000103947 */ /* 0x003fdc0003800000 */
[----:B------:R-:W-:Y:S05]  /*f050*/  @!P2 BRA `(.L_x_1511) ;  /* 0x00000000000ca947 */ /* 0x000fea0003800000 */
[----:B------:R-:W2:Y:S04]  /*f060*/  LDG.E R5, desc[UR54][R2.64] ;  /* 0x0000003602057981 */ /* 0x000ea8000c1e1900 */
[----:B-----5:R-:W2:Y:S02]  /*f070*/  LDG.E R0, desc[UR54][R2.64+0x4] ;  /* 0x0000043602007981 */ /* 0x020ea4000c1e1900 */
[----:B--2---:R-:W-:-:S07]  /*f080*/  IMAD.IADD R0, R0, 0x1, -R5 ;  /* 0x0000000100007824 */ /* 0x004fce00078e0a05 */
.L_x_1511:
[----:B------:R-:W-:Y:S01]  /*f090*/  USHF.R.S32.HI UR6, URZ, 0x1f, UR38 ;  /* 0x0000001f3f067899 */ /* 0x000fe20008011426 */
[----:B------:R-:W-:Y:S01]  /*f0a0*/  BSSY B1, `(.L_x_1512) ;  /* 0x000002e000017945 */ /* 0x000fe20003800000 */
[----:B------:R-:W-:Y:S02]  /*f0b0*/  USHF.R.S32.HI UR9, URZ, 0x1f, UR4 ;  /* 0x0000001f3f097899 */ /* 0x000fe40008011404 */
[----:B------:R-:W-:Y:S02]  /*f0c0*/  USEL UR11, UR38, URZ, !UP0 ;  /* 0x0000003f260b7287 */ /* 0x000fe4000c000000 */
[----:B------:R-:W-:Y:S01]  /*f0d0*/  USEL UR12, UR6, URZ, !UP0 ;  /* 0x0000003f060c7287 */ /* 0x000fe2000c000000 */
[----:B------:R-:W-:Y:S11]  /*f0e0*/  @P1 BRA `(.L_x_1513) ;  /* 0x0000000000a41947 */ /* 0x000ff60003800000 */
[----:B------:R-:W0:Y:S01]  /*f0f0*/  S2R R3, SR_TID.X ;  /* 0x0000000000037919 */ /* 0x000e220000002100 */
[----:B------:R-:W1:Y:S01]  /*f100*/  LDC R7, c[0x0][0xbe8] ;  /* 0x0002fa00ff077b82 */ /* 0x000e620000000800 */
[----:B------:R-:W-:Y:S02]  /*f110*/  IMAD.U32 R4, RZ, RZ, UR39 ;  /* 0x00000027ff047e24 */ /* 0x000fe4000f8e00ff */
[----:B-1---5:R-:W-:-:S03]  /*f120*/  IMAD R2, R0, R7, RZ ;  /* 0x0000000700027224 */ /* 0x022fc600078e02ff */
[----:B0-----:R-:W-:-:S04]  /*f130*/  IADD3 R4, R4, -0x80, R3 ;  /* 0xffffff8004047810 */ /* 0x001fc80007ffe003 */
[----:B------:R-:W-:-:S13]  /*f140*/  ISETP.GE.AND P1, PT, R4, R2, PT ;  /* 0x000000020400720c */ /* 0x000fda0003f26270 */
[----:B------:R-:W-:Y:S05]  /*f150*/  @P1 BRA `(.L_x_1513) ;  /* 0x0000000000881947 */ /* 0x000fea0003800000 */
[----:B------:R-:W-:Y:S01]  /*f160*/  ISETP.NE.AND P1, PT, R7, 0x1, PT ;  /* 0x000000010700780c */ /* 0x000fe20003f25270 */
[----:B------:R-:W-:Y:S01]  /*f170*/  ULDC.64 UR14, c[0x0][0xb90] ;  /* 0x0002e400000e7ab9 */ /* 0x000fe20000000a00 */
[----:B------:R-:W-:Y:S01]  /*f180*/  UMOV UR6, UR4 ;  /* 0x0000000400067c82 */ /* 0x000fe20008000000 */
[----:B------:R-:W-:Y:S01]  /*f190*/  UIMAD UR8, UR10, UR14, URZ ;  /* 0x0000000e0a0872a4 */ /* 0x000fe2000f8e023f */
[----:B------:R-:W-:Y:S01]  /*f1a0*/  IMAD.MOV.U32 R2, RZ, RZ, R4 ;  /* 0x000000ffff027224 */ /* 0x000fe200078e0004 */
[----:B------:R-:W-:Y:S02]  /*f1b0*/  UMOV UR7, UR9 ;  /* 0x0000000900077c82 */ /* 0x000fe40008000000 */
[----:B------:R-:W-:Y:S02]  /*f1c0*/  UIMAD.WIDE.U32 UR6, UR37, UR14, UR6 ;  /* 0x0000000e250672a5 */ /* 0x000fe4000f8e0006 */
[----:B------:R-:W-:-:S03]  /*f1d0*/  UIMAD UR8, UR37, UR15, UR8 ;  /* 0x0000000f250872a4 */ /* 0x000fc6000f8e0208 */
[----:B------:R-:W-:Y:S01]  /*f1e0*/  ULDC.64 UR14, c[0x0][0xb98] ;  /* 0x0002e600000e7ab9 */ /* 0x000fe20000000a00 */
[----:B------:R-:W0:Y:S01]  /*f1f0*/  @P1 LDC R3, c[0x0][0xbec] ;  /* 0x0002fb00ff031b82 */ /* 0x000e220000000800 */
[----:B------:R-:W-:Y:S02]  /*f200*/  UIADD3 UR7, UR7, UR8, URZ ;  /* 0x0000000807077290 */ /* 0x000fe4000fffe03f */
[----:B------:R-:W-:Y:S02]  /*f210*/  UIMAD UR8, UR12, UR14, URZ ;  /* 0x0000000e0c0872a4 */ /* 0x000fe4000f8e023f */
[----:B------:R-:W-:Y:S02]  /*f220*/  UIMAD.WIDE.U32 UR6, UR11, UR14, UR6 ;  /* 0x0000000e0b0672a5 */ /* 0x000fe4000f8e0006 */
[----:B------:R-:W-:Y:S01]  /*f230*/  UIMAD UR8, UR11, UR15, UR8 ;  /* 0x0000000f0b0872a4 */ /* 0x000fe2000f8e0208 */
[----:B------:R-:W1:Y:S02]  /*f240*/  @P1 LDC R6, c[0x0][0xbf0] ;  /* 0x0002fc00ff061b82 */ /* 0x000e640000000800 */
[----:B------:R-:W-:Y:S01]  /*f250*/  ULDC.64 UR14, c[0x0][0xb88] ;  /* 0x0002e200000e7ab9 */ /* 0x000fe20000000a00 */
[----:B0-----:R-:W-:-:S05]  /*f260*/  @P1 IMAD.HI.U32 R3, R4, R3, RZ ;  /* 0x0000000304031227 */ /* 0x001fca00078e00ff */
[----:B-1----:R-:W-:Y:S01]  /*f270*/  @P1 SHF.R.U32.HI R2, RZ, R6, R3 ;  /* 0x00000006ff021219 */ /* 0x002fe20000011603 */
[----:B------:R-:W-:-:S03]  /*f280*/  IMAD.U32 R6, RZ, RZ, UR8 ;  /* 0x00000008ff067e24 */ /* 0x000fc6000f8e00ff */
[--C-:B------:R-:W-:Y:S01]  /*f290*/  SHF.R.S32.HI R3, RZ, 0x1f, R2.reuse ;  /* 0x0000001fff037819 */ /* 0x100fe20000011402 */
[----:B------:R-:W-:Y:S01]  /*f2a0*/  IMAD.MOV R5, RZ, RZ, -R2 ;  /* 0x000000ffff057224 */ /* 0x000fe200078e0a02 */
[----:B------:R-:W-:-:S03]  /*f2b0*/  IADD3 R2, P1, R2, UR6, RZ ;  /* 0x0000000602027c10 */ /* 0x000fc6000ff3e0ff */
[----:B------:R-:W-:Y:S01]  /*f2c0*/  IMAD R5, R7, R5, R4 ;  /* 0x0000000507057224 */ /* 0x000fe200078e0204 */
[----:B------:R-:W-:Y:S01]  /*f2d0*/  IADD3.X R3, R3, UR7, R6, P1, !PT ;  /* 0x0000000703037c10 */ /* 0x000fe20008ffe406 */
[----:B------:R-:W-:-:S03]  /*f2e0*/  ULDC.64 UR6, c[0x0][0xb50] ;  /* 0x0002d40000067ab9 */ /* 0x000fc60000000a00 */
[----:B------:R-:W-:Y:S01]  /*f2f0*/  SHF.R.S32.HI R4, RZ, 0x1f, R5 ;  /* 0x0000001fff047819 */ /* 0x000fe20000011405 */
[----:B------:R-:W-:-:S04]  /*f300*/  IMAD.WIDE.U32 R2, R5, UR14, R2 ;  /* 0x0000000e05027c25 */ /* 0x000fc8000f8e0002 */
[----:B------:R-:W-:-:S04]  /*f310*/  IMAD R4, R4, UR14, RZ ;  /* 0x0000000e04047c24 */ /* 0x000fc8000f8e02ff */
[----:B------:R-:W-:Y:S01]  /*f320*/  IMAD R7, R5, UR15, R4 ;  /* 0x0000000f05077c24 */ /* 0x000fe2000f8e0204 */
[----:B------:R-:W-:-:S03]  /*f330*/  LEA R4, P1, R2, UR6, 0x2 ;  /* 0x0000000602047c11 */ /* 0x000fc6000f8210ff */
[----:B------:R-:W-:-:S05]  /*f340*/  IMAD.IADD R3, R3, 0x1, R7 ;  /* 0x0000000103037824 */ /* 0x000fca00078e0207 */
[----:B------:R-:W-:Y:S01]  /*f350*/  LEA.HI.X R5, R2, UR7, R3, 0x2, P1 ;  /* 0x0000000702057c11 */ /* 0x000fe200088f1403 */
[----:B------:R-:W-:-:S05]  /*f360*/  IMAD.MOV.U32 R3, RZ, RZ, -0x800000 ;  /* 0xff800000ff037424 */ /* 0x000fca00078e00ff */
[----:B------:R0:W-:Y:S02]  /*f370*/  STG.E desc[UR54][R4.64], R3 ;  /* 0x0000000304007986 */ /* 0x0001e4000c101936 */
.L_x_1513:
[----:B------:R-:W-:Y:S05]  /*f380*/  BSYNC B1 ;  /* 0x0000000000017941 */ /* 0x000fea0003800000 */
.L_x_1512:
[----:B0-----:R-:W0:Y:S01]  /*f390*/  @P0 LDC R3, c[0x0][0xbf0] ;  /* 0x0002fc00ff030b82 */ /* 0x001e220000000800 */
[----:B------:R-:W-:Y:S01]  /*f3a0*/  ULDC.64 UR14, c[0x0][0xaa0] ;  /* 0x0002a800000e7ab9 */ /* 0x000fe20000000a00 */
[----:B------:R-:W-:Y:S01]  /*f3b0*/  IMAD R2, R184, 0x20, R185 ;  /* 0x00000020b8027824 */ /* 0x000fe200078e02b9 */
[----:B------:R-:W-:Y:S01]  /*f3c0*/  UIMAD UR8, UR9, UR14, URZ ;  /* 0x0000000e090872a4 */ /* 0x000fe2000f8e023f */
[----:B------:R-:W-:Y:S01]  /*f3d0*/  VIADD R8, R185, UR39 ;  /* 0x00000027b9087c36 */ /* 0x000fe20008000000 */
[----:B------:R-:W-:Y:S01]  /*f3e0*/  UIMAD.WIDE.U32 UR6, UR4, UR14, URZ ;  /* 0x0000000e040672a5 */ /* 0x000fe2000f8e003f */
[----:B------:R-:W-:Y:S01]  /*f3f0*/  VIADD R6, R2, UR39 ;  /* 0x0000002702067c36 */ /* 0x000fe20008000000 */
[----:B------:R-:W-:Y:S01]  /*f400*/  UIMAD UR8, UR4, UR15, UR8 ;  /* 0x0000000f040872a4 */ /* 0x000fe2000f8e0208 */
[----:B------:R-:W-:Y:S02]  /*f410*/  BSSY B1, `(.L_x_1514) ;  /* 0x000003d000017945 */ /* 0x000fe40003800000 */
        /* <DEDUP_REMOVED lines=10> */
[----:B0-----:R-:W-:Y:S01]  /*f4c0*/  @P0 SHF.R.U32.HI R5, RZ, R3, R2 ;  /* 0x00000003ff050219 */ /* 0x001fe20000011602 */
        /* <DEDUP_REMOVED lines=8> */
[----:B------:R-:W-:Y:S02]  /*f550*/  IMAD R7, R11, R7, R6 ;  /* 0x000000070b077224 */ /* 0x000fe400078e0206 */
[----:B------:R-:W-:Y:S01]  /*f560*/  IMAD.U32 R2, RZ, RZ, UR6 ;  /* 0x00000006ff027e24 */ /* 0x000fe2000f8e00ff */
[----:B------:R-:W-:Y:S01]  /*f570*/  ULDC.64 UR6, c[0x0][0xad8] ;  /* 0x0002b60000067ab9 */ /* 0x000fe20000000a00 */
[----:B------:R-:W-:Y:S02]  /*f580*/  IMAD.U32 R3, RZ, RZ, UR4 ;  /* 0x00000004ff037e24 */ /* 0x000fe4000f8e00ff */
[C---:B------:R-:W-:Y:S01]  /*f590*/  IMAD R9, R5.reuse, UR9, R4 ;  /* 0x0000000905097c24 */ /* 0x040fe2000f8e0204 */
[----:B------:R-:W-:Y:S01]  /*f5a0*/  SHF.R.S32.HI R4, RZ, 0x1f, R7 ;  /* 0x0000001fff047819 */ /* 0x000fe20000011407 */
[----:B------:R-:W-:-:S04]  /*f5b0*/  IMAD.WIDE.U32 R2, R5, UR8, R2 ;  /* 0x0000000805027c25 */ /* 0x000fc8000f8e0002 */
[----:B------:R-:W-:Y:S02]  /*f5c0*/  IMAD.IADD R3, R3, 0x1, R9 ;  /* 0x0000000103037824 */ /* 0x000fe400078e0209 */
[----:B------:R-:W-:Y:S02]  /*f5d0*/  IMAD R4, R4, UR6, RZ ;  /* 0x0000000604047c24 */ /* 0x000fe4000f8e02ff */
[----:B-----5:R-:W-:Y:S02]  /*f5e0*/  IMAD R11, R0, R11, RZ ;  /* 0x0000000b000b7224 */ /* 0x020fe400078e02ff */
        /* <DEDUP_REMOVED lines=31> */
.L_x_1515:
[----:B------:R-:W-:Y:S05]  /*f7e0*/  BSYNC B1 ;  /* 0x0000000000017941 */ /* 0x000fea0003800000 */
.L_x_1514:
        /* <DEDUP_REMOVED lines=21> */
.L_x_1517:
[----:B------:R-:W-:Y:S05]  /*f940*/  BSYNC B1 ;  /* 0x0000000000017941 */ /* 0x000fea0003800000 */
.L_x_1516:
        /* <DEDUP_REMOVED lines=21> */
.L_x_1519:
[----:B------:R-:W-:Y:S05]  /*faa0*/  BSYNC B1 ;  /* 0x0000000000017941 */ /* 0x000fea0003800000 */
.L_x_1518:
[----:B0-----:R-:W-:Y:S01]  /*fab0*/  VIADD R0, R8, 0x60 ;  /* 0x0000006008007836 */ /* 0x001fe20000000000 */
[----:B---3--:R0:W3:Y:S04]  /*fac0*/  SHFL.IDX PT, R6, R5, 0x3, 0x181f ;  /* 0x00781f0005067f89 */ /* 0x0080e800000e0000 */
        /* <DEDUP_REMOVED lines=20> */
.L_x_1510:
[----:B------:R-:W-:Y:S05]  /*fc10*/  BSYNC B0 ;  /* 0x0000000000007941 */ /* 0x000fea0003800000 */
.L_x_1501:
[----:B------:R-:W-:Y:S02]  /*fc20*/  ULDC UR4, c[0x0][0xc3c] ;  /* 0x00030f0000047ab9 */ /* 0x000fe40000000800 */
[----:B------:R-:W-:-:S06]  /*fc30*/  UISETP.GE.AND UP0, UPT, UR47, UR4, UPT ;  /* 0x000000042f00728c */ /* 0x000fcc000bf06270 */
[----:B------:R-:W-:-:S13]  /*fc40*/  PLOP3.LUT P0, PT, PT, PT, UP0, 0x80, 0x0 ;  /* 0x000000000000781c */ /* 0x000fda0003f0f008 */
[----:B------:R-:W-:Y:S05]  /*fc50*/  @!P0 BRA `(.L_x_1520) ;  /* 0xffffff1000508947 */ /* 0x000fea000383ffff */
[----:B------:R-:W-:Y:S05]  /*fc60*/  EXIT ;  /* 0x000000000000794d */ /* 0x000fea0003800000 */
.L_x_1411:
        /* <DEDUP_REMOVED lines=25> */
[----:B------:R-:W-:Y:S01]  /*fe00*/  IMAD.MOV.U32 R16, RZ, RZ, RZ ;  /* 0x000000ffff107224 */ /* 0x000fe200078e00ff */
        /* <DEDUP_REMOVED lines=21> */
[----:B-1----:R-:W-:Y:S02]  /*ff60*/  IMAD R6, R4, R9, RZ ;  /* 0x0000000904067224 */ /* 0x002fe400078e02ff */
[----:B------:R-:W-:Y:S02]  /*ff70*/  IMAD.MOV.U32 R4, RZ, RZ, RZ ;  /* 0x000000ffff047224 */ /* 0x000fe400078e00ff */
[----:B------:R-:W-:Y:S01]  /*ff80*/  IMAD.MOV.U32 R3, RZ, RZ, R6 ;  /* 0x000000ffff037224 */ /* 0x000fe200078e0006 */
[----:B0-----:R-:W-:-:S13]  /*ff90*/  ISETP.GT.AND P6, PT, R6, R7, PT ;  /* 0x000000070600720c */ /* 0x001fda0003fc4270 */
[----:B------:R-:W-:Y:S05]  /*ffa0*/  @P6 BRA `(.L_x_1522) ;  /* 0x0000000000906947 */ /* 0x000fea0003800000 */
[----:B------:R-:W-:Y:S01]  /*ffb0*/  IMAD.MOV.U32 R6, RZ, RZ, R3 ;  /* 0x000000ffff067224 */ /* 0x000fe200078e0003 */
[----:B------:R-:W-:Y:S01]  /*ffc0*/  ULDC UR4, c[0x0][0xc3c] ;  /* 0x00030f0000047ab9 */ /* 0x000fe20000000800 */
[----:B------:R-:W-:-:S07]  /*ffd0*/  IMAD.MOV.U32 R4, RZ, RZ, RZ ;  /* 0x000000ffff047224 */ /* 0x000fce00078e00ff */
.L_x_1526:
[----:B------:R-:W-:-:S05]  /*ffe0*/  VIADD R4, R4, 0x1f ;  /* 0x0000001f04047836 */ /* 0x000fca0000000000 */
[----:B------:R-:W-:-:S13]  /*fff0*/  ISETP.GE.AND P6, PT, R4, UR4, PT ;  /* 0x0000000404007c0c */ /* 0x000fda000bfc6270 */
[----:B------:R-:W-:Y:S05]  /*10000*/  @P6 BRA `(.L_x_1523) ;  /* 0x0000000400d86947 */ /* 0x000fea0003800000 */
[----:B------:R-:W-:Y:S01]  /*10010*/  IMAD.IADD R9, R5, 0x1, R4 ;  /* 0x0000000105097824 */ /* 0x000fe200078e0204 */
[----:B------:R-:W-:Y:S01]  /*10020*/  BSSY B0, `(.L_x_1524) ;  /* 0x0000007000007945 */ /* 0x000fe20003800000 */
[----:B------:R-:W-:-:S03]  /*10030*/  IMAD.MOV.U32 R0, RZ, RZ, RZ ;  /* 0x000000ffff007224 */ /* 0x000fc600078e00ff */
[----:B------:R-:W-:-:S13]  /*10040*/  ISETP.GE.OR P6, PT, R9, UR4, !P0 ;  /* 0x0000000409007c0c */ /* 0x000fda000c7c6670 */
[----:B------:R-:W-:Y:S05]  /*10050*/  @P6 BRA `(.L_x_1525) ;  /* 0x00000000000c6947 */ /* 0x000fea0003800000 */
[----:B------:R-:W0:Y:S02]  /*10060*/  LDC.64 R2, c[0x0][0xc80] ;  /* 0x00032000ff027b82 */ /* 0x000e240000000a00 */
[----:B0-----:R-:W-:-:S05]  /*10070*/  IMAD.WIDE R2, R9, 0x4, R2 ;  /* 0x0000000409027825 */ /* 0x001fca00078e0202 */
[----:B------:R0:W5:Y:S02]  /*10080*/  LDG.E R0, desc[UR54][R2.64] ;  /* 0x0000003602007981 */ /* 0x000164000c1e1900 */
.L_x_1525:
[----:B------:R-:W-:Y:S05]  /*10090*/  BSYNC B0 ;  /* 0x0000000000007941 */ /* 0x000fea0003800000 */
.L_x_1524:
        /* <DEDUP_REMOVED lines=21> */
.L_x_1522:
[----:B------:R-:W-:-:S04]  /*101f0*/  IMAD.IADD R14, R6, 0x1, -R3 ;  /* 0x00000001060e7824 */ /* 0x000fc800078e0a03 */
[----:B------:R-:W-:-:S05]  /*10200*/  IMAD R2, R8, R9, R14 ;  /* 0x0000000908027224 */ /* 0x000fca00078e020e */
[----:B------:R-:W-:Y:S02]  /*10210*/  ISETP.GT.AND P0, PT, R2, R7, PT ;  /* 0x000000070200720c */ /* 0x000fe40003f04270 */
[----:B------:R-:W0:Y:S11]  /*10220*/  LDC.64 R2, c[0x0][0xc90] ;  /* 0x00032400ff027b82 */ /* 0x000e360000000a00 */
[----:B------:R-:W-:-:S04]  /*10230*/  VOTE.ANY R10, PT, !P0 ;  /* 0x00000000000a7806 */ /* 0x000fc800040e0100 */
[----:B------:R-:W1:Y:S02]  /*10240*/  POPC R15, R10 ;  /* 0x0000000a000f7309 */ /* 0x000e640000000000 */
[----:B-1----:R-:W-:-:S04]  /*10250*/  IMAD.IADD R19, R15, 0x1, R4 ;  /* 0x000000010f137824 */ /* 0x002fc800078e0204 */
[----:B0-----:R-:W-:-:S05]  /*10260*/  IMAD.WIDE R2, R19, 0x4, R2 ;  /* 0x0000000413027825 */ /* 0x001fca00078e0202 */
[----:B------:R-:W2:Y:S01]  /*10270*/  LDG.E R6, desc[UR54][R2.64] ;  /* 0x0000003602067981 */ /* 0x000ea2000c1e1900 */
[----:B------:R-:W-:-:S03]  /*10280*/  ISETP.NE.AND P0, PT, R10, RZ, PT ;  /* 0x000000ff0a00720c */ /* 0x000fc60003f05270 */
[----:B------:R-:W0:Y:S02]  /*10290*/  SHFL.IDX PT, R0, R0, R15, 0x1f ;  /* 0x00001f0f00007589 */ /* 0x000e2400000e0000 */
[----:B0-----:R-:W-:-:S13]  /*102a0*/  R2UR UR7, R0 ;  /* 0x00000000000772ca */ /* 0x001fda00000e0000 */
[----:B--2---:R-:W-:-:S05]  /*102b0*/  IMAD R4, R6, UR7, RZ ;  /* 0x0000000706047c24 */ /* 0x004fca000f8e02ff */
[----:B------:R-:W-:-:S04]  /*102c0*/  IABS R13, R4 ;  /* 0x00000004000d7213 */ /* 0x000fc80000000000 */
[----:B------:R-:W0:Y:S08]  /*102d0*/  I2F.RP R11, R13 ;  /* 0x0000000d000b7306 */ /* 0x000e300000209400 */
[----:B0-----:R-:W0:Y:S02]  /*102e0*/  MUFU.RCP R11, R11 ;  /* 0x0000000b000b7308 */ /* 0x001e240000001000 */
[----:B0-----:R-:W-:-:S06]  /*102f0*/  VIADD R12, R11, 0xffffffe ;  /* 0x0ffffffe0b0c7836 */ /* 0x001fcc0000000000 */
[----:B------:R0:W1:Y:S01]  /*10300*/  F2I.FTZ.U32.TRUNC.NTZ R3, R12 ;  /* 0x0000000c00037305 */ /* 0x000062000021f000 */
[----:B------:R-:W-:Y:S05]  /*10310*/  @!P0 BRA `(.L_x_1527) ;  /* 0x0000000000088947 */ /* 0x000fea0003800000 */
[----:B------:R-:W-:-:S05]  /*10320*/  VIADD R11, R15, 0xffffffff ;  /* 0xffffffff0f0b7836 */ /* 0x000fca0000000000 */
[----:B------:R2:W3:Y:S02]  /*10330*/  SHFL.IDX PT, R16, R8, R11, 0x1f ;  /* 0x00001f0b08107589 */ /* 0x0004e400000e0000 */
.L_x_1527:
[----:B---3--:R-:W-:Y:S01]  /*10340*/  IMAD R16, R16, R9, R14 ;  /* 0x0000000910107224 */ /* 0x008fe200078e020e */
[----:B------:R-:W-:Y:S01]  /*10350*/  IABS R2, R4 ;  /* 0x0000000400027213 */ /* 0x000fe20000000000 */
[----:B-1----:R-:W-:Y:S02]  /*10360*/  IMAD.MOV R0, RZ, RZ, -R3 ;  /* 0x000000ffff007224 */ /* 0x002fe400078e0a03 */
[----:B--2---:R-:W-:Y:S02]  /*10370*/  IMAD.IADD R11, R7, 0x1, -R16 ;  /* 0x00000001070b7824 */ /* 0x004fe400078e0a10 */
        /* <DEDUP_REMOVED lines=19> */
[----:B------:R-:W-:Y:S02]  /*104b0*/  IMAD R18, R6, R2, RZ ;  /* 0x0000000206127224 */ /* 0x000fe400078e02ff */
[----:B------:R-:W-:Y:S02]  /*104c0*/  IMAD.MOV R7, RZ, RZ, -R2 ;  /* 0x000000ffff077224 */ /* 0x000fe400078e0a02 */
[----:B------:R-:W-:Y:S02]  /*104d0*/  IMAD.MOV R0, RZ, RZ, -R18 ;  /* 0x000000ffff007224 */ /* 0x000fe400078e0a12 */
[----:B------:R-:W-:-:S03]  /*104e0*/  IMAD R7, R4, R7, R11 ;  /* 0x0000000704077224 */ /* 0x000fc600078e020b */
[----:B------:R-:W-:Y:S01]  /*104f0*/  VIADDMNMX R0, R0, R9, R6, PT ;  /* 0x0000000900007246 */ /* 0x000fe20003800106 */
[----:B------:R-:W-:Y:S01]  /*10500*/  IMAD.IADD R18, R7, 0x1, R18 ;  /* 0x0000000107127824 */ /* 0x000fe200078e0212 */
[----:B------:R-:W-:Y:S02]  /*10510*/  IABS R2, R7 ;  /* 0x0000000700027213 */ /* 0x000fe40000000000 */
[----:B------:R-:W-:Y:S02]  /*10520*/  R2UR UR9, R0 ;  /* 0x00000000000972ca */ /* 0x000fe400000e0000 */
[----:B------:R-:W-:-:S11]  /*10530*/  R2UR UR8, R2 ;  /* 0x00000000020872ca */ /* 0x000fd600000e0000 */
[----:B------:R-:W-:-:S04]  /*10540*/  IABS R9, UR9 ;  /* 0x0000000900097c13 */ /* 0x000fc80008000000 */
[----:B------:R-:W1:Y:S01]  /*10550*/  I2F.RP R0, R9 ;  /* 0x0000000900007306 */ /* 0x000e620000209400 */
[----:B------:R-:W-:-:S07]  /*10560*/  R2UR UR6, R9 ;  /* 0x00000000090672ca */ /* 0x000fce00000e0000 */
[----:B-1----:R-:W1:Y:S02]  /*10570*/  MUFU.RCP R0, R0 ;  /* 0x0000000000007308 */ /* 0x002e640000001000 */
[----:B-1----:R-:W-:Y:S01]  /*10580*/  VIADD R3, R0, 0xffffffe ;  /* 0x0ffffffe00037836 */ /* 0x002fe20000000000 */
[----:B------:R-:W-:-:S05]  /*10590*/  IABS R0, UR9 ;  /* 0x0000000900007c13 */ /* 0x000fca0008000000 */
[----:B------:R-:W1:Y:S01]  /*105a0*/  F2I.FTZ.U32.TRUNC.NTZ R3, R3 ;  /* 0x0000000300037305 */ /* 0x000e62000021f000 */
[----:B------:R-:W-:Y:S01]  /*105b0*/  IMAD.MOV R0, RZ, RZ, -R0 ;  /* 0x000000ffff007224 */ /* 0x000fe200078e0a00 */
[----:B-1----:R-:W-:-:S13]  /*105c0*/  R2UR UR5, R3 ;  /* 0x00000000030572ca */ /* 0x002fda00000e0000 */
[----:B------:R-:W-:-:S04]  /*105d0*/  UIADD3 UR4, URZ, -UR5, URZ ;  /* 0x800000053f047290 */ /* 0x000fc8000fffe03f */
[----:B------:R-:W-:-:S03]  /*105e0*/  UIMAD UR6, UR4, UR6, URZ ;  /* 0x00000006040672a4 */ /* 0x000fc6000f8e023f */
[----:B------:R-:W-:Y:S02]  /*105f0*/  UMOV UR4, URZ ;  /* 0x0000003f00047c82 */ /* 0x000fe40008000000 */
[----:B------:R-:W-:-:S04]  /*10600*/  UIMAD.WIDE.U32 UR4, UR5, UR6, UR4 ;  /* 0x00000006050472a5 */ /* 0x000fc8000f8e0004 */
[----:B------:R-:W-:-:S06]  /*10610*/  UIMAD.WIDE.U32 UR4, UR5, UR8, URZ ;  /* 0x00000008050472a5 */ /* 0x000fcc000f8e003f */
[----:B------:R-:W-:Y:S01]  /*10620*/  IMAD.U32 R3, RZ, RZ, UR5 ;  /* 0x00000005ff037e24 */ /* 0x000fe2000f8e00ff */
[----:B------:R-:W-:-:S03]  /*10630*/  R2UR UR4, R7 ;  /* 0x00000000070472ca */ /* 0x000fc600000e0000 */
[----:B------:R-:W-:Y:S02]  /*10640*/  IMAD R0, R0, R3, UR8 ;  /* 0x0000000800007e24 */ /* 0x000fe4000f8e0203 */
[----:B------:R-:W-:-:S03]  /*10650*/  IMAD R3, RZ, RZ, -UR9 ;  /* 0x80000009ff037e24 */ /* 0x000fc6000f8e02ff */
[----:B------:R-:W-:-:S05]  /*10660*/  ISETP.GT.U32.AND P0, PT, R9, R0, PT ;  /* 0x000000000900720c */ /* 0x000fca0003f04070 */
[----:B------:R-:W-:-:S08]  /*10670*/  ULOP3.LUT UR4, UR4, UR9, URZ, 0x3c, !UPT ;  /* 0x0000000904047292 */ /* 0x000fd0000f8e3c3f */
[----:B------:R-:W-:Y:S01]  /*10680*/  VOTEU.ANY UP1, P0 ;  /* 0x00000000003f7886 */ /* 0x000fe20000020100 */
[----:B------:R-:W-:-:S04]  /*10690*/  PLOP3.LUT P0, PT, PT, PT, UP1, 0x80, 0x0 ;  /* 0x000000000000781c */ /* 0x000fc80003f0f018 */
[----:B------:R-:W-:Y:S02]  /*106a0*/  @!UP1 UIADD3 UR5, UR5, 0x1, URZ ;  /* 0x0000000105059890 */ /* 0x000fe4000fffe03f */
[----:B------:R-:W-:-:S07]  /*106b0*/  UISETP.GE.AND UP1, UPT, UR4, URZ, UPT ;  /* 0x0000003f0400728c */ /* 0x000fce000bf26270 */
[----:B------:R-:W-:-:S05]  /*106c0*/  @!P0 IMAD.IADD R0, R0, 0x1, -R9 ;  /* 0x0000000100008824 */ /* 0x000fca00078e0a09 */
[----:B------:R-:W-:-:S13]  /*106d0*/  ISETP.GE.U32.AND P0, PT, R0, R9, PT ;  /* 0x000000090000720c */ /* 0x000fda0003f06070 */
[----:B------:R-:W-:-:S05]  /*106e0*/  VOTEU.ANY UP0, P0 ;  /* 0x00000000003f7886 */ /* 0x000fca0000000100 */
[----:B------:R-:W-:Y:S02]  /*106f0*/  @UP0 UIADD3 UR5, UR5, 0x1, URZ ;  /* 0x0000000105050890 */ /* 0x000fe4000fffe03f */
[----:B------:R-:W-:Y:S02]  /*10700*/  UISETP.NE.AND UP0, UPT, UR9, URZ, UPT ;  /* 0x0000003f0900728c */ /* 0x000fe4000bf05270 */
[----:B------:R-:W-:-:S09]  /*10710*/  @!UP1 UIADD3 UR5, -UR5, URZ, URZ ;  /* 0x0000003f05059290 */ /* 0x000fd2000fffe13f */
[----:B------:R-:W-:-:S04]  /*10720*/  @!UP0 ULOP3.LUT UR5, URZ, UR9, URZ, 0x33, !UPT ;  /* 0x000000093f058292 */ /* 0x000fc8000f8e333f */
[----:B------:R-:W-:Y:S02]  /*10730*/  ULOP3.LUT UR4, URZ, UR5, URZ, 0x33, !UPT ;  /* 0x000000053f047292 */ /* 0x000fe4000f8e333f */
[----:B------:R-:W-:Y:S02]  /*10740*/  IMAD R18, R3, UR5, R18 ;  /* 0x0000000503127c24 */ /* 0x000fe4000f8e0212 */
[----:B------:R-:W-:Y:S01]  /*10750*/  UIADD3 UR4, UR7, UR4, URZ ;  /* 0x0000000407047290 */ /* 0x000fe2000fffe03f */
[----:B------:R-:W-:Y:S11]  /*10760*/  BRA `(.L_x_1528) ;  /* 0x0000000000107947 */ /* 0x000ff60003800000 */
.L_x_1523:
[----:B------:R-:W1:Y:S01]  /*10770*/  LDC R19, c[0x0][0xc3c] ;  /* 0x00030f00ff137b82 */ /* 0x000e620000000800 */
[----:B------:R-:W-:Y:S01]  /*10780*/  IMAD.MOV.U32 R16, RZ, RZ, R7 ;  /* 0x000000ffff107224 */ /* 0x000fe200078e0007 */
[----:B------:R-:W-:Y:S01]  /*10790*/  UMOV UR4, URZ ;  /* 0x0000003f00047c82 */ /* 0x000fe20008000000 */
[----:B------:R-:W-:-:S07]  /*107a0*/  IMAD.MOV.U32 R18, RZ, RZ, RZ ;  /* 0x000000ffff127224 */ /* 0x000fce00078e00ff */
.L_x_1528:
[----:B------:R-:W-:Y:S01]  /*107b0*/  ISETP.NE.AND P0, PT, R5, RZ, PT ;  /* 0x000000ff0500720c */ /* 0x000fe20003f05270 */
[----:B------:R-:W-:-:S12]  /*107c0*/  IMAD.U32 R17, RZ, RZ, UR4 ;  /* 0x00000004ff117e24 */ /* 0x000fd8000f8e00ff */
[----:B------:R-:W2:Y:S01]  /*107d0*/  @!P0 S2R R3, SR_CgaCtaId ;  /* 0x0000000000038919 */ /* 0x000ea20000008800 */
[----:B------:R-:W-:-:S04]  /*107e0*/  @!P0 MOV R0, 0x400 ;  /* 0x0000040000008802 */ /* 0x000fc80000000f00 */
[----:B--2---:R-:W-:-:S05]  /*107f0*/  @!P0 LEA R0, R3, R0, 0x18 ;  /* 0x0000000003008211 */ /* 0x004fca00078ec0ff */
[----:B-1----:R1:W-:Y:S01]  /*10800*/  @!P0 STS.128 [R0+0x284d0], R16 ;  /* 0x0284d01000008388 */ /* 0x0023e20000000c00 */
[----:B------:R-:W-:Y:S06]  /*10810*/  BAR.ARV 0x5, 0x180 ;  /* 0x0146000000007b1d */ /* 0x000fec0000002000 */
.L_x_1521:
[----:B------:R2:W-:Y:S01]  /*10820*/  STL [R1+0x4], RZ ;  /* 0x000004ff01007387 */ /* 0x0005e20000100800 */
[----:B------:R-:W-:Y:S01]  /*10830*/  ULDC UR5, c[0x0][0xc3c] ;  /* 0x00030f0000057ab9 */ /* 0x000fe20000000800 */
[----:B------:R-:W-:Y:S01]  /*10840*/  IMAD.MOV.U32 R24, RZ, RZ, 0x1 ;  /* 0x00000001ff187424 */ /* 0x000fe200078e00ff */
[----:B------:R-:W-:Y:S01]  /*10850*/  ISETP.GE.AND P0, PT, R19, UR5, PT ;  /* 0x0000000513007c0c */ /* 0x000fe2000bf06270 */
[----:B------:R-:W-:-:S12]  /*10860*/  IMAD.MOV.U32 R23, RZ, RZ, RZ ;  /* 0x000000ffff177224 */ /* 0x000fd800078e00ff */
[----:B--2---:R-:W-:Y:S05]  /*10870*/  @P0 BRA `(.L_x_1529) ;  /* 0x00000050004c0947 */ /* 0x004fea0003800000 */
[----:B------:R-:W2:Y:S01]  /*10880*/  S2R R10, SR_TID.X ;  /* 0x00000000000a7919 */ /* 0x000ea20000002100 */
[----:B------:R-:W3:Y:S01]  /*10890*/  S2UR UR5, SR_CgaCtaId ;  /* 0x00000000000579c3 */ /* 0x000ee20000008800 */
[----:B------:R-:W-:Y:S01]  /*108a0*/  MOV R22, 0x400 ;  /* 0x0000040000167802 */ /* 0x000fe20000000f00 */
[----:B------:R-:W-:Y:S01]  /*108b0*/  IMAD.MOV.U32 R36, RZ, RZ, 0x40 ;  /* 0x00000040ff247424 */ /* 0x000fe200078e00ff */
[----:B------:R4:W-:Y:S01]  /*108c0*/  STL [R1+0x4], RZ ;  /* 0x000004ff01007387 */ /* 0x0009e20000100800 */
[----:B------:R-:W-:Y:S01]  /*108d0*/  IMAD.MOV.U32 R34, RZ, RZ, 0x20 ;  /* 0x00000020ff227424 */ /* 0x000fe200078e00ff */
[----:B------:R-:W-:Y:S01]  /*108e0*/  ULOP3.LUT UR43, UR36, 0x2, URZ, 0xfc, !UPT ;  /* 0x00000002242b7892 */ /* 0x000fe2000f8efc3f */
[----:B------:R-:W-:Y:S01]  /*108f0*/  IMAD.MOV.U32 R24, RZ, RZ, 0x1 ;  /* 0x00000001ff187424 */ /* 0x000fe200078e00ff */
[----:B------:R-:W-:Y:S01]  /*10900*/  ULOP3.LUT UR44, UR36, 0x1, URZ, 0xfc, !UPT ;  /* 0x00000001242c7892 */ /* 0x000fe2000f8efc3f */
[----:B------:R-:W-:Y:S01]  /*10910*/  IMAD.MOV.U32 R23, RZ, RZ, RZ ;  /* 0x000000ffff177224 */ /* 0x000fe200078e00ff */
[----:B------:R-:W-:Y:S01]  /*10920*/  ULDC UR45, c[0x0][0xc] ;  /* 0x00000300002d7ab9 */ /* 0x000fe20000000800 */
[----:B---3--:R-:W-:-:S05]  /*10930*/  IMAD.U32 R31, RZ, RZ, UR5 ;  /* 0x00000005ff1f7e24 */ /* 0x008fca000f8e00ff */
[----:B------:R-:W-:Y:S01]  /*10940*/  LEA R22, R31, R22, 0x18 ;  /* 0x000000161f167211 */ /* 0x000fe200078ec0ff */
[C---:B--2---:R-:W-:Y:S01]  /*10950*/  IMAD.SHL.U32 R4, R10.reuse, 0x40, RZ ;  /* 0x000000400a047824 */ /* 0x044fe200078e00ff */
[C---:B------:R-:W-:Y:S01]  /*10960*/  LOP3.LUT R9, R10.reuse, 0x7f, RZ, 0xc0, !PT ;  /* 0x0000007f0a097812 */ /* 0x040fe200078ec0ff */
[C---:B------:R-:W-:Y:S01]  /*10970*/  IMAD.SHL.U32 R35, R10.reuse, 0x80, RZ ;  /* 0x000000800a237824 */ /* 0x040fe200078e00ff */
[C---:B------:R-:W-:Y:S01]  /*10980*/  LOP3.LUT P0, RZ, R10.reuse, 0x4, RZ, 0xc0, !PT ;  /* 0x000000040aff7812 */ /* 0x040fe2000780c0ff */
[----:B------:R-:W-:Y:S01]  /*10990*/  IMAD.SHL.U32 R6, R10, 0x8, RZ ;  /* 0x000000080a067824 */ /* 0x000fe200078e00ff */
[----:B-1----:R-:W-:Y:S01]  /*109a0*/  LOP3.LUT R0, R4, 0x180, RZ, 0xc0, !PT ;  /* 0x0000018004007812 */ /* 0x002fe200078ec0ff */
[----:B------:R-:W-:Y:S01]  /*109b0*/  IMAD.SHL.U32 R8, R10, 0x2, RZ ;  /* 0x000000020a087824 */ /* 0x000fe200078e00ff */
[----:B------:R-:W-:Y:S02]  /*109c0*/  SHF.R.U32.HI R2, RZ, 0x5, R9 ;  /* 0x00000005ff027819 */ /* 0x000fe40000011609 */
[----:B------:R-:W-:-:S02]  /*109d0*/  LOP3.LUT R3, R35, 0x380, RZ, 0xc0, !PT ;  /* 0x0000038023037812 */ /* 0x000fc400078ec0ff */
[----:B------:R-:W-:Y:S01]  /*109e0*/  LOP3.LUT R5, R0, 0x10, R10, 0xf8, !PT ;  /* 0x0000001000057812 */ /* 0x000fe200078ef80a */
[----:B------:R-:W-:Y:S01]  /*109f0*/  IMAD.SHL.U32 R0, R10, 0x10, RZ ;  /* 0x000000100a007824 */ /* 0x000fe200078e00ff */
[----:B------:R-:W-:Y:S01]  /*10a00*/  LOP3.LUT R7, R4, 0x40, RZ, 0xc0, !PT ;  /* 0x0000004004077812 */ /* 0x000fe200078ec0ff */
[----:B------:R-:W-:Y:S01]  /*10a10*/  IMAD R3, R2, 0x10, R3 ;  /* 0x0000001002037824 */ /* 0x000fe200078e0203 */
[----:B------:R-:W-:Y:S02]  /*10a20*/  LOP3.LUT R6, R5, 0x30, R6, 0x78, !PT ;  /* 0x0000003005067812 */ /* 0x000fe400078e7806 */
[----:B------:R-:W-:Y:S01]  /*10a30*/  LOP3.LUT R5, R0, 0x3f0, RZ, 0xc0, !PT ;  /* 0x000003f000057812 */ /* 0x000fe200078ec0ff */
[----:B------:R-:W-:Y:S01]  /*10a40*/  IMAD R7, R2, 0x400, R7 ;  /* 0x0000040002077824 */ /* 0x000fe200078e0207 */
[----:B------:R-:W-:Y:S02]  /*10a50*/  LOP3.LUT R2, R3, 0x70, R0, 0x78, !PT ;  /* 0x0000007003027812 */ /* 0x000fe400078e7800 */
[----:B------:R-:W-:-:S02]  /*10a60*/  LOP3.LUT R5, R5, 0x70, R8, 0x78, !PT ;  /* 0x0000007005057812 */ /* 0x000fc400078e7808 */
[----:B------:R-:W-:Y:S02]  /*10a70*/  LOP3.LUT R35, R2, 0xc00, R35, 0xf8, !PT ;  /* 0x00000c0002237812 */ /* 0x000fe400078ef823 */
[----:B------:R-:W-:Y:S02]  /*10a80*/  SHF.R.U32.HI R2, RZ, 0x3, R9 ;  /* 0x00000003ff027819 */ /* 0x000fe40000011609 */
[----:B------:R-:W-:Y:S02]  /*10a90*/  LOP3.LUT R32, R5, 0x400, R0, 0xf8, !PT ;  /* 0x0000040005207812 */ /* 0x000fe400078ef800 */
[----:B------:R-:W-:Y:S02]  /*10aa0*/  LOP3.LUT R33, R4, 0x200, RZ, 0xc0, !PT ;  /* 0x0000020004217812 */ /* 0x000fe400078ec0ff */
[----:B------:R-:W-:Y:S01]  /*10ab0*/  LOP3.LUT R28, R0, 0x70, RZ, 0xc0, !PT ;  /* 0x00000070001c7812 */ /* 0x000fe200078ec0ff */
[----:B------:R-:W-:Y:S01]  /*10ac0*/  IMAD.IADD R37, R22, 0x1, R32 ;  /* 0x0000000116257824 */ /* 0x000fe200078e0220 */
[----:B------:R-:W-:-:S02]  /*10ad0*/  LOP3.LUT R2, R2, 0x70, R0, 0xf8, !PT ;  /* 0x0000007002027812 */ /* 0x000fc400078ef800 */
[----:B------:R-:W-:Y:S02]  /*10ae0*/  IADD3 R33, R6, R7, R33 ;  /* 0x0000000706217210 */ /* 0x000fe40007ffe021 */
[----:B------:R-:W-:Y:S02]  /*10af0*/  SEL R36, R36, 0xffffffc0, !P0 ;  /* 0xffffffc024247807 */ /* 0x000fe40004000000 */
[----:B------:R-:W-:Y:S02]  /*10b00*/  SEL R34, R34, 0xffffffe0, !P0 ;  /* 0xffffffe022227807 */ /* 0x000fe40004000000 */
[----:B----4-:R-:W-:-:S07]  /*10b10*/  LOP3.LUT R0, R28, 0x80, RZ, 0xfc, !PT ;  /* 0x000000801c007812 */ /* 0x010fce00078efcff */
.L_x_1610:
[----:B-1----:R-:W1:Y:S08]  /*10b20*/  LDC.64 R4, c[0x0][0xa18] ;  /* 0x00028600ff047b82 */ /* 0x002e700000000a00 */
[----:B--2---:R-:W2:Y:S08]  /*10b30*/  LDC.64 R2, c[0x0][0xa28] ;  /* 0x00028a00ff027b82 */ /* 0x004eb00000000a00 */
[----:B------:R-:W3:Y:S01]  /*10b40*/  LDC.64 R8, c[0x0][0xa00] ;  /* 0x00028000ff087b82 */ /* 0x000ee20000000a00 */
[----:B-1----:R-:W-:-:S04]  /*10b50*/  ISETP.NE.U32.AND P1, PT, R4, RZ, PT ;  /* 0x000000ff0400720c */ /* 0x002fc80003f25070 */
[----:B------:R-:W-:Y:S02]  /*10b60*/  ISETP.NE.AND.EX P2, PT, R5, RZ, PT, P1 ;  /* 0x000000ff0500720c */ /* 0x000fe40003f45310 */
[----:B--2---:R-:W-:-:S04]  /*10b70*/  ISETP.NE.U32.AND P0, PT, R2, RZ, PT ;  /* 0x000000ff0200720c */ /* 0x004fc80003f05070 */
[----:B------:R-:W-:Y:S02]  /*10b80*/  ISETP.NE.AND.EX P0, PT, R3, RZ, PT, P0 ;  /* 0x000000ff0300720c */ /* 0x000fe40003f05300 */
[----:B------:R-:W1:Y:S08]  /*10b90*/  LDC.64 R2, c[0x0][0xa00] ;  /* 0x00028000ff027b82 */ /* 0x000e700000000a00 */
[----:B------:R-:W2:Y:S08]  /*10ba0*/  @P2 LDC.64 R6, c[0x0][0xa18] ;  /* 0x00028600ff062b82 */ /* 0x000eb00000000a00 */
[----:B------:R-:W4:Y:S01]  /*10bb0*/  @P0 LDC.64 R4, c[0x0][0xa28] ;  /* 0x00028a00ff040b82 */ /* 0x000f220000000a00 */
[----:B-1----:R-:W-:-:S04]  /*10bc0*/  ISETP.NE.U32.AND P1, PT, R2, RZ, PT ;  /* 0x000000ff0200720c */ /* 0x002fc80003f25070 */
[----:B------:R-:W-:Y:S01]  /*10bd0*/  ISETP.NE.AND.EX P3, PT, R3, RZ, PT, P1 ;  /* 0x000000ff0300720c */ /* 0x000fe20003f65310 */
[----:B--2---:R-:W-:-:S04]  /*10be0*/  @P2 IMAD.WIDE R2, R19, 0x4, R6 ;  /* 0x0000000413022825 */ /* 0x004fc800078e0206 */
[----:B------:R-:W-:Y:S01]  /*10bf0*/  IMAD.MOV.U32 R17, RZ, RZ, RZ ;  /* 0x000000ffff117224 */ /* 0x000fe200078e00ff */
[----:B------:R3:W2:Y:S01]  /*10c00*/  @P2 LDG.E R0, desc[UR54][R2.64] ;  /* 0x0000003602002981 */ /* 0x0006a2000c1e1900 */
[----:B----4-:R-:W-:-:S06]  /*10c10*/  @P0 IMAD.WIDE R4, R19, 0x4, R4 ;  /* 0x0000000413040825 */ /* 0x010fcc00078e0204 */
[----:B------:R1:W5:Y:S01]  /*10c20*/  @P0 LDG.E R4, desc[UR54][R4.64] ;  /* 0x0000003604040981 */ /* 0x000362000c1e1900 */
[----:B---3--:R-:W-:Y:S01]  /*10c30*/  IMAD.WIDE R2, R19, 0x4, R8 ;  /* 0x0000000413027825 */ /* 0x008fe200078e0208 */
[----:B------:R-:W-:-:S04]  /*10c40*/  LOP3.LUT R29, R29, 0xffffffdf, RZ, 0xc0, !PT ;  /* 0xffffffdf1d1d7812 */ /* 0x000fc800078ec0ff */
[----:B------:R1:W5:Y:S01]  /*10c50*/  @P3 LDG.E R17, desc[UR54][R2.64] ;  /* 0x0000003602113981 */ /* 0x000362000c1e1900 */
[----:B------:R-:W-:Y:S02]  /*10c60*/  @P3 LOP3.LUT R29, R29, 0x20, RZ, 0xfc, !PT ;  /* 0x000000201d1d3812 */ /* 0x000fe400078efcff */
[----:B--2---:R-:W-:Y:S01]  /*10c70*/  @P2 R2UR UR38, R0 ;  /* 0x00000000002622ca */ /* 0x004fe200000e0000 */
[----:B01----:R-:W-:-:S14]  /*10c80*/  @P2 BRA `(.L_x_1530) ;  /* 0x00000000001c2947 */ /* 0x003fdc0003800000 */
[----:B------:R-:W-:Y:S01]  /*10c90*/  ULDC UR38, c[0x0][0x288] ;  /* 0x0000a20000267ab9 */ /* 0x000fe20000000800 */
[----:B------:R-:W-:Y:S05]  /*10ca0*/  @!P3 BRA `(.L_x_1530) ;  /* 0x000000000014b947 */ /* 0x000fea0003800000 */
[----:B------:R-:W2:Y:S04]  /*10cb0*/  LDG.E R5, desc[UR54][R2.64] ;  /* 0x0000003602057981 */ /* 0x000ea8000c1e1900 */
[----:B------:R-:W3:Y:S01]  /*10cc0*/  LDG.E R0, desc[UR54][R2.64+0x4] ;  /* 0x0000043602007981 */ /* 0x000ee2000c1e1900 */
[----:B--2---:R-:W-:Y:S02]  /*10cd0*/  R2UR UR5, R5 ;  /* 0x00000000050572ca */ /* 0x004fe400000e0000 */
[----:B---3--:R-:W-:-:S13]  /*10ce0*/  R2UR UR38, R0 ;  /* 0x00000000002672ca */ /* 0x008fda00000e0000 */
[----:B------:R-:W-:-:S12]  /*10cf0*/  UIADD3 UR38, -UR5, UR38, URZ ;  /* 0x0000002605267290 */ /* 0x000fd8000fffe13f */
.L_x_1530:
[----:B------:R-:W-:Y:S01]  /*10d00*/  ULDC.64 UR6, c[0x0][0x418] ;  /* 0x0001060000067ab9 */ /* 0x000fe20000000a00 */
[----:B------:R-:W-:Y:S01]  /*10d10*/  UMOV UR37, URZ ;  /* 0x0000003f00257c82 */ /* 0x000fe20008000000 */
[----:B------:R-:W-:Y:S01]  /*10d20*/  UISETP.NE.U32.AND UP0, UPT, UR6, URZ, UPT ;  /* 0x0000003f0600728c */ /* 0x000fe2000bf05070 */
[----:B-----5:R-:W-:Y:S01]  /*10d30*/  @P0 R2UR UR37, R4 ;  /* 0x00000000042502ca */ /* 0x020fe200000e0000 */
[----:B------:R-:W-:Y:S01]  /*10d40*/  ULDC UR5, c[0x0][0x424] ;  /* 0x0001090000057ab9 */ /* 0x000fe20000000800 */
[----:B------:R-:W-:Y:S01]  /*10d50*/  ULDC UR40, c[0x0][0x2f0] ;  /* 0x0000bc0000287ab9 */ /* 0x000fe20000000800 */
[----:B------:R-:W-:-:S03]  /*10d60*/  UISETP.NE.AND.EX UP0, UPT, UR7, URZ, UPT, UP0 ;  /* 0x0000003f0700728c */ /* 0x000fc6000bf05300 */
[----:B------:R-:W-:Y:S01]  /*10d70*/  ULDC.64 UR6, c[0x0][0xa20] ;  /* 0x0002880000067ab9 */ /* 0x000fe20000000a00 */
[----:B------:R-:W-:Y:S01]  /*10d80*/  USEL UR5, UR5, 0x1, UP0 ;  /* 0x0000000105057887 */ /* 0x000fe20008000000 */
[----:B------:R-:W-:-:S03]  /*10d90*/  ISETP.NE.U32.AND P0, PT, RZ, UR6, PT ;  /* 0x00000006ff007c0c */ /* 0x000fc6000bf05070 */
[----:B------:R-:W-:Y:S01]  /*10da0*/  UIMAD UR40, UR5, UR40, URZ ;  /* 0x00000028052872a4 */ /* 0x000fe2000f8e023f */
[----:B------:R-:W-:-:S13]  /*10db0*/  ISETP.NE.AND.EX P0, PT, RZ, UR7, PT, P0 ;  /* 0x00000007ff007c0c */ /* 0x000fda000bf05300 */
[----:B------:R-:W-:Y:S05]  /*10dc0*/  @!P0 BRA `(.L_x_1531) ;  /* 0x0000000000148947 */ /* 0x000fea0003800000 */
[----:B------:R-:W1:Y:S02]  /*10dd0*/  LDC.64 R2, c[0x0][0xa20] ;  /* 0x00028800ff027b82 */ /* 0x000e640000000a00 */
[----:B-1----:R-:W-:-:S06]  /*10de0*/  IMAD.WIDE R2, R19, 0x4, R2 ;  /* 0x0000000413027825 */ /* 0x002fcc00078e0202 */
[----:B------:R-:W2:Y:S02]  /*10df0*/  LDG.E R2, desc[UR54][R2.64] ;  /* 0x0000003602027981 */ /* 0x000ea4000c1e1900 */
[----:B--2---:R-:W-:Y:S01]  /*10e00*/  R2UR UR40, R2 ;  /* 0x00000000022872ca */ /* 0x004fe200000e0000 */
[----:B------:R-:W-:-:S14]  /*10e10*/  BRA `(.L_x_1532) ;  /* 0x00000000002c7947 */ /* 0x000fdc0003800000 */
.L_x_1531:
[----:B------:R-:W-:Y:S02]  /*10e20*/  ULDC.64 UR6, c[0x0][0xa08] ;  /* 0x0002820000067ab9 */ /* 0x000fe40000000a00 */
[----:B------:R-:W-:-:S04]  /*10e30*/  ISETP.NE.U32.AND P0, PT, RZ, UR6, PT ;  /* 0x00000006ff007c0c */ /* 0x000fc8000bf05070 */
[----:B------:R-:W-:-:S13]  /*10e40*/  ISETP.NE.AND.EX P0, PT, RZ, UR7, PT, P0 ;  /* 0x00000007ff007c0c */ /* 0x000fda000bf05300 */
[----:B------:R-:W-:Y:S05]  /*10e50*/  @!P0 BRA `(.L_x_1532) ;  /* 0x00000000001c8947 */ /* 0x000fea0003800000 */
[----:B------:R-:W1:Y:S02]  /*10e60*/  LDC.64 R2, c[0x0][0xa08] ;  /* 0x00028200ff027b82 */ /* 0x000e640000000a00 */
[----:B-1----:R-:W-:-:S05]  /*10e70*/  IMAD.WIDE R2, R19, 0x4, R2 ;  /* 0x0000000413027825 */ /* 0x002fca00078e0202 */
[----:B------:R-:W2:Y:S04]  /*10e80*/  LDG.E R4, desc[UR54][R2.64] ;  /* 0x0000003602047981 */ /* 0x000ea8000c1e1900 */
[----:B------:R-:W3:Y:S01]  /*10e90*/  LDG.E R0, desc[UR54][R2.64+0x4] ;  /* 0x0000043602007981 */ /* 0x000ee2000c1e1900 */
[----:B--2---:R-:W-:Y:S02]  /*10ea0*/  R2UR UR40, R4 ;  /* 0x00000000042872ca */ /* 0x004fe400000e0000 */
[----:B---3--:R-:W-:-:S13]  /*10eb0*/  R2UR UR5, R0 ;  /* 0x00000000000572ca */ /* 0x008fda00000e0000 */
[----:B------:R-:W-:-:S12]  /*10ec0*/  UIADD3 UR40, -UR40, UR5, URZ ;  /* 0x0000000528287290 */ /* 0x000fd8000fffe13f */
.L_x_1532:
[----:B------:R-:W-:Y:S01]  /*10ed0*/  ULDC UR5, c[0x0][0x448] ;  /* 0x0001120000057ab9 */ /* 0x000fe20000000800 */
[----:B------:R-:W-:Y:S02]  /*10ee0*/  USHF.L.U32 UR39, UR4, 0x7, URZ ;  /* 0x0000000704277899 */ /* 0x000fe4000800063f */
[----:B------:R-:W-:Y:S02]  /*10ef0*/  UISETP.NE.AND UP0, UPT, UR5, 0x1, UPT ;  /* 0x000000010500788c */ /* 0x000fe4000bf05270 */
[----:B------:R-:W-:Y:S01]  /*10f00*/  UIADD3 UR8, UR39, 0x7f, URZ ;  /* 0x0000007f27087890 */ /* 0x000fe2000fffe03f */
[----:B------:R-:W-:Y:S01]  /*10f10*/  ULDC.64 UR4, c[0x0][0x9e0] ;  /* 0x0002780000047ab9 */ /* 0x000fe20000000a00 */
[----:B------:R-:W-:Y:S02]  /*10f20*/  UP2UR UR46, UPR, URZ, 0x1 ;  /* 0x000000013f2e7883 */ /* 0x000fe40008000000 */
[----:B------:R-:W-:-:S05]  /*10f30*/  UIADD3 UR40, -UR37, UR40, URZ ;  /* 0x0000002825287290 */ /* 0x000fca000fffe13f */
[----:B------:R-:W-:Y:S01]  /*10f40*/  @UP0 ULDC UR6, c[0x0][0x44c] ;  /* 0x0001130000060ab9 */ /* 0x000fe20000000800 */
[----:B------:R-:W-:Y:S01]  /*10f50*/  @UP0 ULDC UR10, c[0x0][0x450] ;  /* 0x00011400000a0ab9 */ /* 0x000fe20000000800 */
[----:B------:R-:W-:Y:S02]  /*10f60*/  UIMAD.WIDE.U32 UR6, UR8, UR6, URZ ;  /* 0x00000006080672a5 */ /* 0x000fe4000f8e003f */
[----:B------:R-:W-:Y:S02]  /*10f70*/  UIADD3 UR9, UR40, 0x1, -UR38 ;  /* 0x0000000128097890 */ /* 0x000fe4000fffe826 */
[----:B------:R-:W-:Y:S02]  /*10f80*/  @UP0 USHF.R.U32.HI UR8, URZ, UR10, UR7 ;  /* 0x0000000a3f080299 */ /* 0x000fe40008011607 */
[----:B------:R-:W-:Y:S02]  /*10f90*/  UISETP.GE.AND UP0, UPT, UR5, 0x1, UPT ;  /* 0x000000010500788c */ /* 0x000fe4000bf06270 */
[----:B------:R-:W-:-:S04]  /*10fa0*/  UIADD3 UR9, UR9, UR8, URZ ;  /* 0x0000000809097290 */ /* 0x000fc8000fffe03f */
[----:B------:R-:W-:Y:S01]  /*10fb0*/  PLOP3.LUT P1, PT, PT, PT, UP0, 0x80, 0x0 ;  /* 0x000000000000781c */ /* 0x000fe20003f2f008 */
[----:B------:R-:W-:-:S12]  /*10fc0*/  UIADD3 UR4, UR9, UR4, URZ ;  /* 0x0000000409047290 */ /* 0x000fd8000fffe03f */
[----:B------:R-:W-:Y:S05]  /*10fd0*/  @!P1 BRA `(.L_x_1533) ;  /* 0x0000000000449947 */ /* 0x000fea0003800000 */
        /* <DEDUP_REMOVED lines=10> */
.L_x_1534:
[----:B------:R-:W-:-:S11]  /*11080*/  UISETP.NE.AND UP0, UPT, UR5, 0x1, UPT ;  /* 0x000000010500788c */ /* 0x000fd6000bf05270 */
[----:B------:R-:W-:Y:S02]  /*11090*/  @UP0 ULDC.64 UR10, c[0x0][0x9e8] ;  /* 0x00027a00000a0ab9 */ /* 0x000fe40000000a00 */
[----:B------:R-:W-:-:S04]  /*110a0*/  UIMAD.WIDE.U32 UR6, UR8, UR10, URZ ;  /* 0x0000000a080672a5 */ /* 0x000fc8000f8e003f */
[----:B------:R-:W-:-:S12]  /*110b0*/  @UP0 USHF.R.U32.HI UR8, URZ, UR11, UR7 ;  /* 0x0000000b3f080299 */ /* 0x000fd80008011607 */
.L_x_1535:
[----:B------:R-:W-:-:S04]  /*110c0*/  UIMAD UR8, UR8, UR5, UR5 ;  /* 0x00000005080872a4 */ /* 0x000fc8000f8e0205 */
[----:B------:R-:W-:-:S04]  /*110d0*/  UISETP.LT.AND UP0, UPT, UR4, UR8, UPT ;  /* 0x000000080400728c */ /* 0x000fc8000bf01270 */
[----:B------:R-:W-:-:S12]  /*110e0*/  USEL UR4, UR4, UR8, UP0 ;  /* 0x0000000804047287 */ /* 0x000fd80008000000 */
.L_x_1533:
[----:B------:R-:W-:Y:S02]  /*110f0*/  UISETP.NE.AND UP0, UPT, UR46, URZ, UPT ;  /* 0x0000003f2e00728c */ /* 0x000fe4000bf05270 */
[----:B------:R-:W-:Y:S02]  /*11100*/  UIADD3 UR8, UR40, 0x3f, URZ ;  /* 0x0000003f28087890 */ /* 0x000fe4000fffe03f */
[----:B------:R-:W-:Y:S02]  /*11110*/  UIADD3 UR9, UR4, 0x3f, URZ ;  /* 0x0000003f04097890 */ /* 0x000fe4000fffe03f */
[----:B------:R-:W-:Y:S02]  /*11120*/  USHF.R.S32.HI UR4, URZ, 0x1f, UR8 ;  /* 0x0000001f3f047899 */ /* 0x000fe40008011408 */
[----:B------:R-:W-:Y:S02]  /*11130*/  USHF.R.S32.HI UR10, URZ, 0x1f, UR9 ;  /* 0x0000001f3f0a7899 */ /* 0x000fe40008011409 */
[----:B------:R-:W-:Y:S01]  /*11140*/  ULEA.HI UR4, UR4, UR8, URZ, 0x6 ;  /* 0x0000000804047291 */ /* 0x000fe2000f8f303f */
[----:B------:R-:W-:Y:S01]  /*11150*/  @UP0 ULDC UR6, c[0x0][0x44c] ;  /* 0x0001130000060ab9 */ /* 0x000fe20000000800 */
[----:B------:R-:W-:-:S02]  /*11160*/  ULEA.HI UR10, UR10, UR9, URZ, 0x6 ;  /* 0x000000090a0a7291 */ /* 0x000fc4000f8f303f */
[----:B------:R-:W-:Y:S01]  /*11170*/  UIMAD.WIDE.U32 UR6, UR39, UR6, URZ ;  /* 0x00000006270672a5 */ /* 0x000fe2000f8e003f */
[----:B------:R-:W-:Y:S01]  /*11180*/  @UP0 ULDC UR9, c[0x0][0x450] ;  /* 0x0001140000090ab9 */ /* 0x000fe20000000800 */
[----:B------:R-:W-:Y:S02]  /*11190*/  UMOV UR8, UR39 ;  /* 0x0000002700087c82 */ /* 0x000fe40008000000 */
[----:B------:R-:W-:Y:S02]  /*111a0*/  @UP0 USHF.R.U32.HI UR8, URZ, UR9, UR7 ;  /* 0x000000093f080299 */ /* 0x000fe40008011607 */
[----:B------:R-:W-:Y:S02]  /*111b0*/  USHF.R.S32.HI UR4, URZ, 0x6, UR4 ;  /* 0x000000063f047899 */ /* 0x000fe40008011404 */
[----:B------:R-:W-:Y:S02]  /*111c0*/  USHF.R.S32.HI UR10, URZ, 0x6, UR10 ;  /* 0x000000063f0a7899 */ /* 0x000fe4000801140a */
[----:B------:R-:W-:-:S02]  /*111d0*/  UIADD3 UR6, UR8, UR40, -UR38 ;  /* 0x0000002808067290 */ /* 0x000fc4000fffe826 */
[----:B------:R-:W-:Y:S01]  /*111e0*/  UISETP.LT.AND UP0, UPT, UR4, UR10, UPT ;  /* 0x0000000a0400728c */ /* 0x000fe2000bf01270 */
[----:B------:R-:W-:-:S03]  /*111f0*/  ULDC UR8, c[0x0][0x9dc] ;  /* 0x0002770000087ab9 */ /* 0x000fc60000000800 */
[----:B------:R-:W-:Y:S02]  /*11200*/  USEL UR41, UR4, UR10, UP0 ;  /* 0x0000000a04297287 */ /* 0x000fe40008000000 */
[----:B------:R-:W-:Y:S01]  /*11210*/  UIADD3 UR8, UR6, -UR8, URZ ;  /* 0x8000000806087290 */ /* 0x000fe2000fffe03f */
[----:B------:R-:W-:Y:S11]  /*11220*/  @!P1 BRA `(.L_x_1536) ;  /* 0x0000000000489947 */ /* 0x000ff60003800000 */
[----:B------:R-:W-:Y:S02]  /*11230*/  UMOV UR4, UR6 ;  /* 0x0000000600047c82 */ /* 0x000fe40008000000 */
        /* <DEDUP_REMOVED lines=10> */
.L_x_1537:
[----:B------:R-:W-:-:S11]  /*112e0*/  UISETP.NE.AND UP0, UPT, UR5, 0x1, UPT ;  /* 0x000000010500788c */ /* 0x000fd6000bf05270 */
[----:B------:R-:W-:Y:S02]  /*112f0*/  @UP0 ULDC.64 UR10, c[0x0][0x9e8] ;  /* 0x00027a00000a0ab9 */ /* 0x000fe40000000a00 */
[----:B------:R-:W-:-:S04]  /*11300*/  UIMAD.WIDE.U32 UR6, UR4, UR10, URZ ;  /* 0x0000000a040672a5 */ /* 0x000fc8000f8e003f */
[----:B------:R-:W-:-:S12]  /*11310*/  @UP0 USHF.R.U32.HI UR4, URZ, UR11, UR7 ;  /* 0x0000000b3f040299 */ /* 0x000fd80008011607 */
.L_x_1538:
[----:B------:R-:W-:-:S04]  /*11320*/  UIMAD UR4, UR4, UR5, URZ ;  /* 0x00000005040472a4 */ /* 0x000fc8000f8e023f */
[----:B------:R-:W-:-:S04]  /*11330*/  UISETP.LT.AND UP0, UPT, UR8, UR4, UPT ;  /* 0x000000040800728c */ /* 0x000fc8000bf01270 */
[----:B------:R-:W-:-:S12]  /*11340*/  USEL UR8, UR8, UR4, !UP0 ;  /* 0x0000000408087287 */ /* 0x000fd8000c000000 */
.L_x_1536:
        /* <DEDUP_REMOVED lines=9> */
[----:B------:R-:W1:Y:S02]  /*113e0*/  S2R R0, SR_TID.X ;  /* 0x0000000000007919 */ /* 0x000e640000002100 */
[----:B-1----:R-:W-:-:S04]  /*113f0*/  LOP3.LUT R0, R0, 0x7f, RZ, 0xc0, !PT ;  /* 0x0000007f00007812 */ /* 0x002fc800078ec0ff */
[----:B------:R-:W-:-:S13]  /*11400*/  ISETP.NE.AND P0, PT, R0, RZ, PT ;  /* 0x000000ff0000720c */ /* 0x000fda0003f05270 */
[----:B------:R-:W-:Y:S05]  /*11410*/  @P0 BRA `(.L_x_1541) ;  /* 0x0000003800600947 */ /* 0x000fea0003800000 */
[----:B------:R-:W1:Y:S01]  /*11420*/  S2R R5, SR_LANEID ;  /* 0x0000000000057919 */ /* 0x000e620000000000 */
        /* <DEDUP_REMOVED lines=12> */
.L_x_1540:
        /* <DEDUP_REMOVED lines=9> */
[----:B------:R-:W1:Y:S01]  /*11580*/  LDC.64 R2, c[0x4][R2] ;  /* 0x0100000002027b82 */ /* 0x000e620000000a00 */
[----:B------:R-:W-:Y:S02]  /*11590*/  IMAD.U32 R5, RZ, RZ, UR7 ;  /* 0x00000007ff057e24 */ /* 0x000fe4000f8e00ff */
[----:B------:R-:W-:Y:S02]  /*115a0*/  IMAD.U32 R6, RZ, RZ, UR8 ;  /* 0x00000008ff067e24 */ /* 0x000fe4000f8e00ff */
[----:B------:R-:W-:-:S02]  /*115b0*/  IMAD.U32 R7, RZ, RZ, UR9 ;  /* 0x00000009ff077e24 */ /* 0x000fc4000f8e00ff */
[----:B------:R-:W-:Y:S02]  /*115c0*/  IMAD.U32 R10, RZ, RZ, UR4 ;  /* 0x00000004ff0a7e24 */ /* 0x000fe4000f8e00ff */
[----:B------:R-:W-:Y:S02]  /*115d0*/  IMAD.U32 R11, RZ, RZ, UR5 ;  /* 0x00000005ff0b7e24 */ /* 0x000fe4000f8e00ff */
[----:B------:R-:W-:Y:S02]  /*115e0*/  IMAD.MOV.U32 R8, RZ, RZ, 0x70 ;  /* 0x00000070ff087424 */ /* 0x000fe400078e00ff */
[----:B0-----:R-:W-:Y:S02]  /*115f0*/  IMAD.MOV.U32 R12, RZ, RZ, 0x1 ;  /* 0x00000001ff0c7424 */ /* 0x001fe400078e00ff */
[----:B------:R-:W-:-:S07]  /*11600*/  IMAD.MOV.U32 R13, RZ, RZ, RZ ;  /* 0x000000ffff0d7224 */ /* 0x000fce00078e00ff */
[----:B------:R-:W-:-:S07]  /*11610*/  LEPC R20, `(.L_x_1543) ;  /* 0x000000001014794e */ /* 0x000fce0000000000 */
[----:B-1----:R-:W-:Y:S05]  /*11620*/  CALL.ABS.NOINC R2 ;  /* 0x0000000002007343 */ /* 0x002fea0003c00000 */
.L_x_1543:
[----:B------:R-:W-:Y:S05]  /*11630*/  BSYNC B6 ;  /* 0x0000000000067941 */ /* 0x000fea0003800000 */
.L_x_1542:
        /* <DEDUP_REMOVED lines=22> */
.L_x_1545:
[----:B------:R-:W-:Y:S05]  /*117a0*/  BSYNC B6 ;  /* 0x0000000000067941 */ /* 0x000fea0003800000 */
.L_x_1544:
        /* <DEDUP_REMOVED lines=20> */
.L_x_1547:
[----:B------:R-:W-:Y:S05]  /*118f0*/  BSYNC B6 ;  /* 0x0000000000067941 */ /* 0x000fea0003800000 */
.L_x_1546:
        /* <DEDUP_REMOVED lines=19> */
.L_x_1549:
[----:B------:R-:W-:Y:S05]  /*11a30*/  BSYNC B6 ;  /* 0x0000000000067941 */ /* 0x000fea0003800000 */
.L_x_1548:
[----:B------:R-:W1:Y:S01]  /*11a40*/  LDC.64 R2, c[0x0][0x9f8] ;  /* 0x00027e00ff027b82 */ /* 0x000e620000000a00 */
[----:B------:R-:W-:Y:S01]  /*11a50*/  IMAD.MOV.U32 R25, RZ, RZ, R19 ;  /* 0x000000ffff197224 */ /* 0x000fe200078e0013 */
[----:B------:R-:W2:Y:S01]  /*11a60*/  S2R R20, SR_TID.X ;  /* 0x0000000000147919 */ /* 0x000ea20000002100 */
[----:B------:R-:W3:Y:S05]  /*11a70*/  S2R R21, SR_TID.X ;  /* 0x0000000000157919 */ /* 0x000eea0000002100 */
[----:B------:R-:W4:Y:S01]  /*11a80*/  LDC R10, c[0x0][0x430] ;  /* 0x00010c00ff0a7b82 */ /* 0x000f220000000800 */
[----:B------:R-:W-:-:S07]  /*11a90*/  IMAD.U32 R8, RZ, RZ, UR41 ;  /* 0x00000029ff087e24 */ /* 0x000fce000f8e00ff */
[----:B0-----:R-:W0:Y:S01]  /*11aa0*/  LDC R12, c[0x0][0x2f4] ;  /* 0x0000bd00ff0c7b82 */ /* 0x001e220000000800 */
[----:B-1----:R-:W-:-:S04]  /*11ab0*/  ISETP.NE.U32.AND P0, PT, R2, RZ, PT ;  /* 0x000000ff0200720c */ /* 0x002fc80003f05070 */
[----:B------:R-:W-:Y:S02]  /*11ac0*/  ISETP.NE.AND.EX P0, PT, R3, RZ, PT, P0 ;  /* 0x000000ff0300720c */ /* 0x000fe40003f05300 */
[----:B--2---:R-:W-:Y:S01]  /*11ad0*/  LOP3.LUT R20, R20, 0x7f, RZ, 0xc0, !PT ;  /* 0x0000007f14147812 */ /* 0x004fe200078ec0ff */
[----:B---3--:R-:W-:-:S03]  /*11ae0*/  IMAD.SHL.U32 R21, R21, 0x10, RZ ;  /* 0x0000001015157824 */ /* 0x008fc600078e00ff */
[----:B------:R-:W-:-:S07]  /*11af0*/  SHF.R.U32.HI R20, RZ, 0x3, R20 ;  /* 0x00000003ff147819 */ /* 0x000fce0000011614 */
[----:B------:R-:W1:Y:S02]  /*11b00*/  @P0 LDC.64 R2, c[0x0][0x9f8] ;  /* 0x00027e00ff020b82 */ /* 0x000e640000000a00 */
[----:B-1----:R-:W-:-:S05]  /*11b10*/  @P0 IMAD.WIDE R2, R19, 0x4, R2 ;  /* 0x0000000413020825 */ /* 0x002fca00078e0202 */
[----:B------:R1:W2:Y:S01]  /*11b20*/  @P0 LDG.E R25, desc[UR54][R2.64] ;  /* 0x0000003602190981 */ /* 0x0002a2000c1e1900 */
[----:B----4-:R-:W-:Y:S02]  /*11b30*/  ISETP.NE.AND P1, PT, R10, 0x1, PT ;  /* 0x000000010a00780c */ /* 0x010fe40003f25270 */
[----:B------:R-:W-:Y:S02]  /*11b40*/  LOP3.LUT R21, R20, 0x70, R21, 0xf8, !PT ;  /* 0x0000007014157812 */ /* 0x000fe400078ef815 */
[----:B------:R-:W-:Y:S02]  /*11b50*/  LEA R8, R8, 0xffffffc0, 0x6 ;  /* 0xffffffc008087811 */ /* 0x000fe400078e30ff */
[----:B------:R-:W-:-:S03]  /*11b60*/  LOP3.LUT R29, R29, 0xffffffef, RZ, 0xc0, !PT ;  /* 0xffffffef1d1d7812 */ /* 0x000fc600078ec0ff */
[----:B------:R-:W-:-:S04]  /*11b70*/  IMAD.IADD R0, R21, 0x1, R8 ;  /* 0x0000000115007824 */ /* 0x000fc800078e0208 */
[----:B------:R-:W3:Y:S01]  /*11b80*/  @P1 LDC R5, c[0x0][0x434] ;  /* 0x00010d00ff051b82 */ /* 0x000ee20000000800 */
[C---:B------:R-:W-:Y:S01]  /*11b90*/  ISETP.GE.AND P0, PT, R0.reuse, UR40, PT ;  /* 0x0000002800007c0c */ /* 0x040fe2000bf06270 */
[----:B------:R-:W-:-:S06]  /*11ba0*/  VIADD R0, R0, UR37 ;  /* 0x0000002500007c36 */ /* 0x000fcc0008000000 */
[----:B------:R-:W4:Y:S01]  /*11bb0*/  @P1 LDC R7, c[0x0][0x438] ;  /* 0x00010e00ff071b82 */ /* 0x000f220000000800 */
[C---:B------:R-:W-:Y:S01]  /*11bc0*/  ISETP.GT.U32.OR P0, PT, R21.reuse, 0x3f, P0 ;  /* 0x0000003f1500780c */ /* 0x040fe20000704470 */
[----:B------:R-:W-:Y:S01]  /*11bd0*/  IMAD.MOV.U32 R9, RZ, RZ, R0 ;  /* 0x000000ffff097224 */ /* 0x000fe200078e0000 */
[----:B------:R-:W-:Y:S02]  /*11be0*/  ISETP.GT.U32.AND P3, PT, R21, 0x3f, PT ;  /* 0x0000003f1500780c */ /* 0x000fe40003f64070 */
[----:B------:R-:W-:-:S09]  /*11bf0*/  @P1 LOP3.LUT R29, R29, 0x10, RZ, 0xfc, !PT ;  /* 0x000000101d1d1812 */ /* 0x000fd200078efcff */
[----:B-1----:R-:W1:Y:S01]  /*11c00*/  @!P0 LDC.64 R2, c[0x0][0x428] ;  /* 0x00010a00ff028b82 */ /* 0x002e620000000a00 */
[----:B---3--:R-:W-:-:S05]  /*11c10*/  @P1 IMAD.HI.U32 R4, R0, R5, RZ ;  /* 0x0000000500041227 */ /* 0x008fca00078e00ff */
[----:B----4-:R-:W-:Y:S02]  /*11c20*/  @P1 SHF.R.U32.HI R9, RZ, R7, R4 ;  /* 0x00000007ff091219 */ /* 0x010fe40000011604 */
[----:B------:R-:W3:Y:S02]  /*11c30*/  @!P0 LDC.64 R4, c[0x0][0x418] ;  /* 0x00010600ff048b82 */ /* 0x000ee40000000a00 */
[----:B------:R-:W-:Y:S02]  /*11c40*/  @!P0 SHF.R.S32.HI R7, RZ, 0x1f, R9 ;  /* 0x0000001fff078819 */ /* 0x000fe40000011409 */
[----:B------:R-:W-:Y:S01]  /*11c50*/  LOP3.LUT R29, R29, 0xfffffffb, RZ, 0xc0, !PT ;  /* 0xfffffffb1d1d7812 */ /* 0x000fe200078ec0ff */
[----:B------:R-:W-:-:S03]  /*11c60*/  IMAD.U32 R13, RZ, RZ, UR43 ;  /* 0x0000002bff0d7e24 */ /* 0x000fc6000f8e00ff */
[----:B------:R-:W-:Y:S02]  /*11c70*/  @P3 LOP3.LUT R29, R29, 0x4, RZ, 0xfc, !PT ;  /* 0x000000041d1d3812 */ /* 0x000fe400078efcff */
[----:B------:R-:W-:Y:S02]  /*11c80*/  ISETP.NE.AND P2, PT, R13, 0x3, PT ;  /* 0x000000030d00780c */ /* 0x000fe40003f45270 */
[----:B------:R-:W-:Y:S02]  /*11c90*/  LOP3.LUT R29, R29, 0xfffffff7, RZ, 0xc0, !PT ;  /* 0xfffffff71d1d7812 */ /* 0x000fe400078ec0ff */
[----:B------:R-:W-:Y:S02]  /*11ca0*/  LOP3.LUT R20, R28, 0x80, RZ, 0xfc, !PT ;  /* 0x000000801c147812 */ /* 0x000fe400078efcff */
[----:B------:R-:W-:Y:S01]  /*11cb0*/  LOP3.LUT R29, R29, 0xfffffffd, RZ, 0xc0, !PT ;  /* 0xfffffffd1d1d7812 */ /* 0x000fe200078ec0ff */
[----:B------:R-:W-:Y:S01]  /*11cc0*/  UMOV UR4, 0xffffffff ;  /* 0xffffffff00047882 */ /* 0x000fe20000000000 */
[----:B--2---:R-:W-:-:S05]  /*11cd0*/  SHF.R.S32.HI R30, RZ, 0x1f, R25 ;  /* 0x0000001fff1e7819 */ /* 0x004fca0000011419 */
[----:B-1----:R-:W-:-:S04]  /*11ce0*/  @!P0 IMAD R6, R30, R2, RZ ;  /* 0x000000021e068224 */ /* 0x002fc800078e02ff */
[----:B------:R-:W-:Y:S02]  /*11cf0*/  @!P0 IMAD R11, R25, R3, R6 ;  /* 0x00000003190b8224 */ /* 0x000fe400078e0206 */
[----:B------:R-:W-:-:S04]  /*11d00*/  @!P0 IMAD.MOV.U32 R6, RZ, RZ, R9 ;  /* 0x000000ffff068224 */ /* 0x000fc800078e0009 */
[----:B------:R-:W-:-:S04]  /*11d10*/  @!P0 IMAD.WIDE.U32 R2, R25, R2, R6 ;  /* 0x0000000219028225 */ /* 0x000fc800078e0006 */
[----:B------:R-:W-:Y:S01]  /*11d20*/  @!P0 IMAD.IADD R3, R3, 0x1, R11 ;  /* 0x0000000103038824 */ /* 0x000fe200078e020b */
[----:B---3--:R-:W-:-:S04]  /*11d30*/  @!P0 LEA R6, P1, R2, R4, 0x2 ;  /* 0x0000000402068211 */ /* 0x008fc800078210ff */
[----:B------:R-:W-:Y:S01]  /*11d40*/  @!P0 LEA.HI.X R7, R2, R5, R3, 0x2, P1 ;  /* 0x0000000502078211 */ /* 0x000fe200008f1403 */
[----:B------:R-:W-:Y:S01]  /*11d50*/  IMAD.MOV.U32 R5, RZ, RZ, RZ ;  /* 0x000000ffff057224 */ /* 0x000fe200078e00ff */
[----:B0-----:R-:W-:-:S05]  /*11d60*/  ISETP.GE.AND P1, PT, R28, R12, PT ;  /* 0x0000000c1c00720c */ /* 0x001fca0003f26270 */
[----:B------:R0:W5:Y:S01]  /*11d70*/  @!P0 LDG.E R5, desc[UR54][R6.64] ;  /* 0x0000003606058981 */ /* 0x000162000c1e1900 */
[----:B------:R-:W-:Y:S01]  /*11d80*/  ISETP.GE.AND P0, PT, R20, R12, PT ;  /* 0x0000000c1400720c */ /* 0x000fe20003f06270 */
[----:B------:R-:W-:-:S06]  /*11d90*/  IMAD.MOV R3, RZ, RZ, -R9 ;  /* 0x000000ffff037224 */ /* 0x000fcc00078e0a09 */
[----:B------:R-:W-:Y:S01]  /*11da0*/  @P1 LOP3.LUT R29, R29, 0x2, RZ, 0xfc, !PT ;  /* 0x000000021d1d1812 */ /* 0x000fe200078efcff */
[----:B0-----:R-:W-:-:S03]  /*11db0*/  IMAD R6, R10, R3, R0 ;  /* 0x000000030a067224 */ /* 0x001fc600078e0200 */
[----:B------:R-:W-:-:S04]  /*11dc0*/  @P2 LOP3.LUT R29, R29, 0x8, RZ, 0xfc, !PT ;  /* 0x000000081d1d2812 */ /* 0x000fc800078efcff */
[----:B------:R-:W-:-:S04]  /*11dd0*/  LOP3.LUT R29, R29, 0xfffffffe, RZ, 0xc0, !PT ;  /* 0xfffffffe1d1d7812 */ /* 0x000fc800078ec0ff */
[----:B------:R-:W-:Y:S01]  /*11de0*/  @P0 LOP3.LUT R29, R29, 0x1, RZ, 0xfc, !PT ;  /* 0x000000011d1d0812 */ /* 0x000fe200078efcff */
[----:B------:R-:W-:Y:S06]  /*11df0*/  BRA.DIV UR4, `(.L_x_1550) ;  /* 0x0000004204cc7947 */ /* 0x000fec000b800000 */
.L_x_1630:
[----:B------:R-:W-:Y:S01]  /*11e00*/  SHF.R.S32.HI R26, RZ, 0x1f, R18 ;  /* 0x0000001fff1a7819 */ /* 0x000fe20000011412 */
[----:B------:R-:W-:Y:S06]  /*11e10*/  @!P2 BRA `(.L_x_1551) ;  /* 0x000000000004a947 */ /* 0x000fec0003800000 */
[----:B------:R-:W-:Y:S01]  /*11e20*/  BPT.TRAP 0x1 ;  /* 0x000000040000795c */ /* 0x000fe20000300000 */
.L_x_1551:
[----:B------:R-:W-:Y:S01]  /*11e30*/  IMAD R0, R23, 0x8, R22 ;  /* 0x0000000817007824 */ /* 0x000fe200078e0216 */
[----:B------:R-:W-:Y:S01]  /*11e40*/  SHF.L.U32 R21, R24, 0x1f, RZ ;  /* 0x0000001f18157819 */ /* 0x000fe200000006ff */
[----:B------:R-:W-:Y:S01]  /*11e50*/  BSSY B0, `(.L_x_1552) ;  /* 0x0000004000007945 */ /* 0x000fe20003800000 */
[----:B------:R-:W-:Y:S02]  /*11e60*/  SHF.R.S32.HI R10, RZ, 0x1f, R6 ;  /* 0x0000001fff0a7819 */ /* 0x000fe40000011406 */
[----:B------:R-:W0:Y:S02]  /*11e70*/  SYNCS.PHASECHK.TRANS64.TRYWAIT P0, [R0+URZ+0x28480], R21 ;  /* 0x02848015000075a7 */ /* 0x000e24000800017f */
[----:B0-----:R-:W-:Y:S05]  /*11e80*/  @!P0 BRA `(.L_x_1553) ;  /* 0x0000004000d48947 */ /* 0x001fea0003800000 */
.L_x_1631:
[----:B------:R-:W-:Y:S05]  /*11e90*/  BSYNC B0 ;  /* 0x0000000000007941 */ /* 0x000fea0003800000 */
.L_x_1552:
[----:B------:R-:W1:Y:S01]  /*11ea0*/  S2R R7, SR_TID.X ;  /* 0x0000000000077919 */ /* 0x000e620000002100 */
[----:B------:R-:W-:Y:S01]  /*11eb0*/  ULDC.64 UR4, c[0x0][0x328] ;  /* 0x0000ca0000047ab9 */ /* 0x000fe20000000a00 */
[----:B-----5:R-:W-:Y:S01]  /*11ec0*/  SHF.R.S32.HI R20, RZ, 0x1f, R5 ;  /* 0x0000001fff147819 */ /* 0x020fe20000011405 */
[----:B------:R-:W-:Y:S01]  /*11ed0*/  IMAD R3, R10, UR4, RZ ;  /* 0x000000040a037c24 */ /* 0x000fe2000f8e02ff */
[----:B------:R-:W-:-:S03]  /*11ee0*/  ULDC.64 UR6, c[0x0][0x318] ;  /* 0x0000c60000067ab9 */ /* 0x000fc60000000a00 */
        /* <DEDUP_REMOVED lines=13> */
[----:B-1----:R-:W-:-:S02]  /*11fc0*/  LOP3.LUT R7, R7, 0x7f, RZ, 0xc0, !PT ;  /* 0x0000007f07077812 */ /* 0x002fc400078ec0ff */
[----:B------:R-:W-:Y:S02]  /*11fd0*/  IMAD R4, R23, 0x4000, R32 ;  /* 0x0000400017047824 */ /* 0x000fe400078e0220 */
[----:B------:R-:W-:Y:S02]  /*11fe0*/  SHF.R.U32.HI R11, RZ, 0x3, R7 ;  /* 0x00000003ff0b7819 */ /* 0x000fe40000011607 */
[----:B------:R-:W-:Y:S02]  /*11ff0*/  IADD3 R7, P0, R2, UR6, RZ ;  /* 0x0000000602077c10 */ /* 0x000fe4000ff1e0ff */
[----:B------:R-:W-:Y:S02]  /*12000*/  IADD3 R8, -R11, UR40, -R8 ;  /* 0x000000280b087c10 */ /* 0x000fe4000fffe908 */
[----:B------:R-:W-:Y:S02]  /*12010*/  IADD3.X R9, R3, UR7, R9, P0, !PT ;  /* 0x0000000703097c10 */ /* 0x000fe400087fe409 */
[----:B------:R-:W-:Y:S01]  /*12020*/  ISETP.GE.AND P4, PT, R8, 0x1, PT ;  /* 0x000000010800780c */ /* 0x000fe20003f86270 */
[----:B------:R-:W-:-:S12]  /*12030*/  BRA.DIV UR4, `(.L_x_1554) ;  /* 0x00000042047c7947 */ /* 0x000fd8000b800000 */
[----:B------:R-:W1:Y:S01]  /*12040*/  LDC R12, c[0x0][0x2f4] ;  /* 0x0000bd00ff0c7b82 */ /* 0x000e620000000800 */
[----:B------:R-:W2:Y:S01]  /*12050*/  SHFL.IDX PT, R2, R7, RZ, 0x181f ;  /* 0x00181fff07027589 */ /* 0x000ea200000e0000 */
[----:B------:R-:W-:Y:S01]  /*12060*/  LOP3.LUT R11, R28, 0x80, RZ, 0xfc, !PT ;  /* 0x000000801c0b7812 */ /* 0x000fe200078efcff */
[----:B------:R-:W-:Y:S01]  /*12070*/  IMAD.IADD R4, R22, 0x1, R4 ;  /* 0x0000000116047824 */ /* 0x000fe200078e0204 */
[C---:B------:R-:W-:Y:S01]  /*12080*/  ISETP.GE.AND P3, PT, R8.reuse, 0x11, PT ;  /* 0x000000110800780c */ /* 0x040fe20003f66270 */
[----:B------:R-:W3:Y:S01]  /*12090*/  SHFL.IDX PT, R3, R9, RZ, 0x181f ;  /* 0x00181fff09037589 */ /* 0x000ee200000e0000 */
[----:B------:R-:W-:Y:S02]  /*120a0*/  ISETP.GE.AND P5, PT, R8, 0x31, PT ;  /* 0x000000310800780c */ /* 0x000fe40003fa6270 */
[C---:B-1----:R-:W-:Y:S02]  /*120b0*/  ISETP.GE.AND P2, PT, R28.reuse, R12, PT ;  /* 0x0000000c1c00720c */ /* 0x042fe40003f46270 */
[----:B--2---:R-:W-:-:S02]  /*120c0*/  IADD3 R2, P0, R28, R2, RZ ;  /* 0x000000021c027210 */ /* 0x004fc40007f1e0ff */
[----:B------:R-:W-:-:S03]  /*120d0*/  ISETP.LT.OR P1, PT, R8, 0x1, P2 ;  /* 0x000000010800780c */ /* 0x000fc60001721670 */
[----:B---3--:R-:W-:Y:S01]  /*120e0*/  IMAD.X R3, RZ, RZ, R3, P0 ;  /* 0x000000ffff037224 */ /* 0x008fe200000e0603 */
[----:B------:R-:W-:-:S09]  /*120f0*/  ISETP.GE.AND P0, PT, R11, R12, PT ;  /* 0x0000000c0b00720c */ /* 0x000fd20003f06270 */
        /* <DEDUP_REMOVED lines=22> */
[----:B-1-3--:R1:W2:Y:S10]  /*12260*/  SHFL.IDX PT, R2, R7, 0x3, 0x181f ;  /* 0x00781f0007027f89 */ /* 0x00a2b400000e0000 */
.L_x_1641:
        /* <DEDUP_REMOVED lines=11> */
.L_x_1555:
        /* <DEDUP_REMOVED lines=11> */
.L_x_1556:
[----:B------:R2:W-:Y:S01]  /*123d0*/  SYNCS.ARRIVE.TRANS64.A1T0 RZ, [R0+URZ+0x28470], RZ ;  /* 0x028470ff00ff79a7 */ /* 0x0005e2000810003f */
[----:B------:R-:W-:Y:S05]  /*123e0*/  @!P6 BRA `(.L_x_1557) ;  /* 0x000000000004e947 */ /* 0x000fea0003800000 */
[----:B------:R-:W-:Y:S01]  /*123f0*/  BPT.TRAP 0x1 ;  /* 0x000000040000795c */ /* 0x000fe20000300000 */
.L_x_1557:
[----:B------:R-:W3:Y:S01]  /*12400*/  SYNCS.PHASECHK.TRANS64.TRYWAIT P0, [R0+URZ+0x28440], R21 ;  /* 0x02844015000075a7 */ /* 0x000ee2000800017f */
[----:B------:R-:W-:Y:S04]  /*12410*/  BSSY B0, `(.L_x_1558) ;  /* 0x0000002000007945 */ /* 0x000fe80003800000 */
[----:B---3--:R-:W-:Y:S05]  /*12420*/  @!P0 BRA `(.L_x_1559) ;  /* 0x0000004000ec8947 */ /* 0x008fea0003800000 */
.L_x_1642:
[----:B------:R-:W-:Y:S05]  /*12430*/  BSYNC B0 ;  /* 0x0000000000007941 */ /* 0x000fea0003800000 */
.L_x_1558:
[----:B------:R-:W-:Y:S01]  /*12440*/  ULDC.64 UR4, c[0x0][0x300] ;  /* 0x0000c00000047ab9 */ /* 0x000fe20000000a00 */
[----:B------:R-:W4:Y:S01]  /*12450*/  LDC R8, c[0x0][0x2f4] ;  /* 0x0000bd00ff087b82 */ /* 0x000f220000000800 */
[----:B------:R-:W-:Y:S01]  /*12460*/  IMAD R3, R10, UR4, RZ ;  /* 0x000000040a037c24 */ /* 0x000fe2000f8e02ff */
[----:B------:R-:W-:Y:S01]  /*12470*/  ULDC.64 UR6, c[0x0][0x2e8] ;  /* 0x0000ba0000067ab9 */ /* 0x000fe20000000a00 */
[----:B------:R-:W-:Y:S02]  /*12480*/  LOP3.LUT R9, R28, 0x80, RZ, 0xfc, !PT ;  /* 0x000000801c097812 */ /* 0x000fe400078efcff */
[C---:B-1----:R-:W-:Y:S02]  /*12490*/  IMAD R7, R6.reuse, UR5, R3 ;  /* 0x0000000506077c24 */ /* 0x042fe4000f8e0203 */
        /* <DEDUP_REMOVED lines=9> */
[----:B----4-:R-:W-:Y:S01]  /*12530*/  ISETP.GE.AND P2, PT, R9, R8, PT ;  /* 0x000000080900720c */ /* 0x010fe20003f46270 */
[C---:B------:R-:W-:Y:S02]  /*12540*/  IMAD R7, R18.reuse, UR5, R5 ;  /* 0x0000000512077c24 */ /* 0x040fe4000f8e0205 */
[----:B------:R-:W-:Y:S01]  /*12550*/  IMAD.WIDE.U32 R2, R18, UR4, R2 ;  /* 0x0000000412027c25 */ /* 0x000fe2000f8e0002 */
[----:B------:R-:W-:-:S02]  /*12560*/  UMOV UR4, 0xffffffff ;  /* 0xffffffff00047882 */ /* 0x000fc40000000000 */
[----:B------:R-:W-:-:S04]  /*12570*/  IADD3 R5, P0, R2, UR6, RZ ;  /* 0x0000000602057c10 */ /* 0x000fc8000ff1e0ff */
[----:B------:R-:W-:Y:S01]  /*12580*/  IADD3.X R6, R3, UR7, R7, P0, !PT ;  /* 0x0000000703067c10 */ /* 0x000fe200087fe407 */
[----:B------:R-:W-:Y:S08]  /*12590*/  BRA.DIV UR4, `(.L_x_1560) ;  /* 0x0000004204a47947 */ /* 0x000ff0000b800000 */
[----:B------:R-:W1:Y:S01]  /*125a0*/  SHFL.IDX PT, R14, R5, RZ, 0x181f ;  /* 0x00181fff050e7589 */ /* 0x000e6200000e0000 */
[----:B------:R-:W-:-:S03]  /*125b0*/  ISETP.GE.AND P6, PT, R28, R8, PT ;  /* 0x000000081c00720c */ /* 0x000fc60003fc6270 */
[----:B------:R-:W4:Y:S01]  /*125c0*/  SHFL.IDX PT, R2, R6, RZ, 0x181f ;  /* 0x00181fff06027589 */ /* 0x000f2200000e0000 */
[----:B-1----:R-:W-:-:S05]  /*125d0*/  @P4 IADD3 R14, P0, R28, R14, RZ ;  /* 0x0000000e1c0e4210 */ /* 0x002fca0007f1e0ff */
[----:B----4-:R-:W-:Y:S02]  /*125e0*/  @P4 IMAD.X R3, RZ, RZ, R2, P0 ;  /* 0x000000ffff034224 */ /* 0x010fe400000e0602 */
[----:B------:R-:W-:Y:S02]  /*125f0*/  @P4 IMAD.MOV.U32 R2, RZ, RZ, R14 ;  /* 0x000000ffff024224 */ /* 0x000fe400078e000e */
[----:B------:R-:W1:Y:S04]  /*12600*/  SHFL.IDX PT, R14, R5, 0x1, 0x181f ;  /* 0x00381f00050e7f89 */ /* 0x000e6800000e0000 */
[----:B------:R-:W-:Y:S04]  /*12610*/  @P4 LDGSTS.E.BYPASS.LTC128B.128 [R4+0x20000], desc[UR54][R2.64], !P6 ;  /* 0x2000000002044fae */ /* 0x000fe8000f101d76 */
[----:B------:R4:W-:Y:S04]  /*12620*/  @P4 LDGSTS.E.BYPASS.LTC128B.128 [R4+0x22000], desc[UR54][R2.64+0x80], !P2 ;  /* 0x2200008002044fae */ /* 0x0009e8000d101d76 */
[----:B----4-:R-:W4:Y:S01]  /*12630*/  SHFL.IDX PT, R2, R6, 0x1, 0x181f ;  /* 0x00381f0006027f89 */ /* 0x010f2200000e0000 */
[----:B-1----:R-:W-:-:S05]  /*12640*/  @P3 IADD3 R14, P0, R28, R14, RZ ;  /* 0x0000000e1c0e3210 */ /* 0x002fca0007f1e0ff */
[----:B----4-:R-:W-:Y:S02]  /*12650*/  @P3 IMAD.X R7, RZ, RZ, R2, P0 ;  /* 0x000000ffff073224 */ /* 0x010fe400000e0602 */
[----:B------:R-:W-:Y:S02]  /*12660*/  @P3 IMAD.MOV.U32 R2, RZ, RZ, R14 ;  /* 0x000000ffff023224 */ /* 0x000fe400078e000e */
[----:B------:R-:W-:Y:S01]  /*12670*/  @P3 IMAD.MOV.U32 R3, RZ, RZ, R7 ;  /* 0x000000ffff033224 */ /* 0x000fe200078e0007 */
[----:B------:R-:W1:Y:S04]  /*12680*/  SHFL.IDX PT, R14, R5, 0x2, 0x181f ;  /* 0x00581f00050e7f89 */ /* 0x000e6800000e0000 */
[----:B------:R-:W-:Y:S04]  /*12690*/  @P3 LDGSTS.E.BYPASS.LTC128B.128 [R4+0x20800], desc[UR54][R2.64], !P6 ;  /* 0x2080000002043fae */ /* 0x000fe8000f101d76 */
[----:B------:R4:W-:Y:S04]  /*126a0*/  @P3 LDGSTS.E.BYPASS.LTC128B.128 [R4+0x22800], desc[UR54][R2.64+0x80], !P2 ;  /* 0x2280008002043fae */ /* 0x0009e8000d101d76 */
[----:B----4-:R-:W4:Y:S01]  /*126b0*/  SHFL.IDX PT, R2, R6, 0x2, 0x181f ;  /* 0x00581f0006027f89 */ /* 0x010f2200000e0000 */
[----:B-1----:R-:W-:-:S03]  /*126c0*/  @P1 IADD3 R14, P0, R28, R14, RZ ;  /* 0x0000000e1c0e1210 */ /* 0x002fc60007f1e0ff */
[----:B------:R-:W1:Y:S02]  /*126d0*/  SHFL.IDX PT, R6, R6, 0x3, 0x181f ;  /* 0x00781f0006067f89 */ /* 0x000e6400000e0000 */
[----:B----4-:R-:W-:Y:S02]  /*126e0*/  @P1 IMAD.X R7, RZ, RZ, R2, P0 ;  /* 0x000000ffff071224 */ /* 0x010fe400000e0602 */
[----:B------:R-:W-:Y:S02]  /*126f0*/  @P1 IMAD.MOV.U32 R2, RZ, RZ, R14 ;  /* 0x000000ffff021224 */ /* 0x000fe400078e000e */
[----:B------:R-:W-:Y:S01]  /*12700*/  @P1 IMAD.MOV.U32 R3, RZ, RZ, R7 ;  /* 0x000000ffff031224 */ /* 0x000fe200078e0007 */
[----:B------:R4:W0:Y:S04]  /*12710*/  SHFL.IDX PT, R14, R5, 0x3, 0x181f ;  /* 0x00781f00050e7f89 */ /* 0x00082800000e0000 */
[----:B------:R4:W-:Y:S04]  /*12720*/  @P1 LDGSTS.E.BYPASS.LTC128B.128 [R4+0x21000], desc[UR54][R2.64], !P6 ;  /* 0x2100000002041fae */ /* 0x0009e8000f101d76 */
[----:B-1----:R4:W-:Y:S02]  /*12730*/  @P1 LDGSTS.E.BYPASS.LTC128B.128 [R4+0x23000], desc[UR54][R2.64+0x80], !P2 ;  /* 0x2300008002041fae */ /* 0x0029e4000d101d76 */
.L_x_1652:
[C---:B------:R-:W-:Y:S02]  /*12740*/  ISETP.GE.AND P1, PT, R28.reuse, R8, PT ;  /* 0x000000081c00720c */ /* 0x040fe40003f26270 */
[----:B0---4-:R-:W-:-:S05]  /*12750*/  @P5 IADD3 R2, P0, R28, R14, RZ ;  /* 0x0000000e1c025210 */ /* 0x011fca0007f1e0ff */
[----:B------:R-:W-:Y:S01]  /*12760*/  @P5 IMAD.X R3, RZ, RZ, R6, P0 ;  /* 0x000000ffff035224 */ /* 0x000fe200000e0606 */
[----:B------:R-:W-:-:S05]  /*12770*/  PLOP3.LUT P0, PT, PT, PT, PT, 0x80, 0x0 ;  /* 0x000000000000781c */ /* 0x000fca0003f0f070 */
[----:B------:R-:W-:Y:S01]  /*12780*/  @!PT LDS RZ, [RZ] ;  /* 0x00000000fffff984 */ /* 0x000fe20000000800 */
[----:B------:R-:W-:Y:S01]  /*12790*/  @!PT LDS RZ, [RZ] ;  /* 0x00000000fffff984 */ /* 0x000fe20000000800 */
[----:B------:R-:W-:Y:S01]  /*127a0*/  @!PT LDS RZ, [RZ] ;  /* 0x00000000fffff984 */ /* 0x000fe20000000800 */
[----:B------:R0:W-:Y:S04]  /*127b0*/  @P5 LDGSTS.E.BYPASS.LTC128B.128 [R4+0x21800], desc[UR54][R2.64], !P1 ;  /* 0x2180000002045fae */ /* 0x0001e8000c901d76 */
[----:B------:R0:W-:Y:S01]  /*127c0*/  @P5 LDGSTS.E.BYPASS.LTC128B.128 [R4+0x23800], desc[UR54][R2.64+0x80], !P2 ;  /* 0x2380008002045fae */ /* 0x0001e2000d101d76 */
[----:B------:R-:W-:-:S03]  /*127d0*/  NOP ;  /* 0x0000000000007918 */ /* 0x000fc60000000000 */
.L_x_1561:
        /* <DEDUP_REMOVED lines=11> */
.L_x_1562:
[----:B------:R0:W-:Y:S02]  /*12890*/  SYNCS.ARRIVE.TRANS64.A1T0 RZ, [R0+URZ+0x28430], RZ ;  /* 0x028430ff00ff79a7 */ /* 0x0001e4000810003f */
[----:B------:R-:W-:Y:S05]  /*128a0*/  WARPSYNC.ALL ;  /* 0x0000000000007948 */ /* 0x000fea0003800000 */
[----:B------:R-:W-:Y:S01]  /*128b0*/  ULDC.64 UR4, c[0x0][0x298] ;  /* 0x0000a60000047ab9 */ /* 0x000fe20000000a00 */
[----:B------:R-:W-:Y:S01]  /*128c0*/  VIADD R2, R22, 0x18000 ;  /* 0x0001800016027836 */ /* 0x000fe20000000000 */
[----:B0-23--:R-:W-:Y:S01]  /*128d0*/  SHF.R.S32.HI R0, RZ, 0x1f, R17 ;  /* 0x0000001fff007819 */ /* 0x00dfe20000011411 */
[----:B------:R-:W-:Y:S01]  /*128e0*/  IMAD.WIDE.U32 R4, R17, UR4, RZ ;  /* 0x0000000411047c25 */ /* 0x000fe2000f8e00ff */
[----:B------:R-:W-:Y:S01]  /*128f0*/  BSSY B6, `(.L_x_1563) ;  /* 0x0000018000067945 */ /* 0x000fe20003800000 */
[----:B------:R-:W-:Y:S01]  /*12900*/  BAR.SYNC.DEFER_BLOCKING 0x8, 0x180 ;  /* 0x0206000000007b1d */ /* 0x000fe20000010000 */
[----:B------:R-:W-:Y:S01]  /*12910*/  LOP3.LUT P0, RZ, R2, 0x3ff, RZ, 0xc0, !PT ;  /* 0x000003ff02ff7812 */ /* 0x000fe2000780c0ff */
[----:B------:R-:W-:-:S04]  /*12920*/  IMAD R0, R0, UR4, RZ ;  /* 0x0000000400007c24 */ /* 0x000fc8000f8e02ff */
[----:B------:R-:W-:Y:S01]  /*12930*/  IMAD R0, R17, UR5, R0 ;  /* 0x0000000511007c24 */ /* 0x000fe2000f8e0200 */
[----:B------:R0:W-:Y:S03]  /*12940*/  STL.64 [R1+0x8], R4 ;  /* 0x0000080401007387 */ /* 0x0001e60000100a00 */
[----:B------:R-:W-:-:S04]  /*12950*/  IMAD.IADD R17, R5, 0x1, R0 ;  /* 0x0000000105117824 */ /* 0x000fc800078e0200 */
[----:B------:R-:W-:Y:S05]  /*12960*/  @!P0 BRA `(.L_x_1564) ;  /* 0x0000000000408947 */ /* 0x000fea0003800000 */
[----:B------:R-:W-:Y:S01]  /*12970*/  MOV R2, 0x0 ;  /* 0x0000000000027802 */ /* 0x000fe20000000f00 */
[----:B------:R-:W-:Y:S01]  /*12980*/  ULDC.64 UR6, c[0x4][0xc0] ;  /* 0x0100300000067ab9 */ /* 0x000fe20000000a00 */
[----:B------:R-:W-:Y:S01]  /*12990*/  ULDC.64 UR8, c[0x4][0xc8] ;  /* 0x0100320000087ab9 */ /* 0x000fe20000000a00 */
[----:B------:R-:W-:Y:S01]  /*129a0*/  ULDC.64 UR4, c[0x4][0x28] ;  /* 0x01000a0000047ab9 */ /* 0x000fe20000000a00 */
[----:B0-----:R-:W-:Y:S02]  /*129b0*/  IMAD.U32 R4, RZ, RZ, UR6 ;  /* 0x00000006ff047e24 */ /* 0x001fe4000f8e00ff */
        /* <DEDUP_REMOVED lines=11> */
.L_x_1564:
[----:B------:R-:W-:Y:S05]  /*12a70*/  BSYNC B6 ;  /* 0x0000000000067941 */ /* 0x000fea0003800000 */
.L_x_1563:
[----:B------:R-:W2:Y:S01]  /*12a80*/  LDL.LU.64 R2, [R1+0x8] ;  /* 0x0000080001027983 */ /* 0x000ea20000300a00 */
[----:B------:R-:W-:Y:S01]  /*12a90*/  UISETP.NE.AND UP0, UPT, UR46, URZ, UPT ;  /* 0x0000003f2e00728c */ /* 0x000fe2000bf05270 */
[----:B------:R-:W-:Y:S01]  /*12aa0*/  LOP3.LUT P6, RZ, R29, 0x20, RZ, 0xc0, !PT ;  /* 0x000000201dff7812 */ /* 0x000fe200078cc0ff */
[----:B------:R-:W-:Y:S01]  /*12ab0*/  ULDC.64 UR4, c[0x0][0x2d8] ;  /* 0x0000b60000047ab9 */ /* 0x000fe20000000a00 */
[----:B------:R-:W1:Y:S01]  /*12ac0*/  S2R R20, SR_TID.X ;  /* 0x0000000000147919 */ /* 0x000e620000002100 */
[----:B0-----:R-:W-:Y:S01]  /*12ad0*/  IMAD R5, R26, UR4, RZ ;  /* 0x000000041a057c24 */ /* 0x001fe2000f8e02ff */
[----:B------:R-:W-:Y:S02]  /*12ae0*/  SHF.R.S32.HI R4, RZ, 0x1f, R19 ;  /* 0x0000001fff047819 */ /* 0x000fe40000011413 */
[----:B------:R-:W-:Y:S01]  /*12af0*/  PLOP3.LUT P0, PT, PT, PT, UP0, 0x80, 0x0 ;  /* 0x000000000000781c */ /* 0x000fe20003f0f008 */
[----:B------:R-:W-:Y:S01]  /*12b00*/  IMAD R5, R18, UR5, R5 ;  /* 0x0000000512057c24 */ /* 0x000fe2000f8e0205 */
[----:B------:R-:W-:-:S02]  /*12b10*/  SEL R4, R4, RZ, !P6 ;  /* 0x000000ff04047207 */ /* 0x000fc40007000000 */
[----:B------:R-:W-:Y:S01]  /*12b20*/  SEL R6, R19, RZ, !P6 ;  /* 0x000000ff13067207 */ /* 0x000fe20007000000 */
[----:B------:R-:W-:Y:S01]  /*12b30*/  @UP0 ULDC UR6, c[0x0][0x450] ;  /* 0x0001140000060ab9 */ /* 0x000fe20000000800 */
[----:B------:R-:W-:Y:S02]  /*12b40*/  LOP3.LUT R8, R28, 0x80, RZ, 0xfc, !PT ;  /* 0x000000801c087812 */ /* 0x000fe400078efcff */
[C---:B-1----:R-:W-:Y:S01]  /*12b50*/  LOP3.LUT R21, R20.reuse, 0x7f, RZ, 0xc0, !PT ;  /* 0x0000007f14157812 */ /* 0x042fe200078ec0ff */
[----:B------:R-:W-:-:S03]  /*12b60*/  IMAD.SHL.U32 R20, R20, 0x10, RZ ;  /* 0x0000001014147824 */ /* 0x000fc600078e00ff */
[----:B------:R-:W-:-:S04]  /*12b70*/  SHF.R.U32.HI R21, RZ, 0x3, R21 ;  /* 0x00000003ff157819 */ /* 0x000fc80000011615 */
[----:B------:R-:W-:-:S05]  /*12b80*/  LOP3.LUT R20, R21, 0x70, R20, 0xf8, !PT ;  /* 0x0000007015147812 */ /* 0x000fca00078ef814 */
[----:B------:R-:W-:Y:S02]  /*12b90*/  VIADD R0, R20, UR39 ;  /* 0x0000002714007c36 */ /* 0x000fe40008000000 */
[----:B------:R-:W0:Y:S02]  /*12ba0*/  S2R R20, SR_TID.X ;  /* 0x0000000000147919 */ /* 0x000e240000002100 */
[----:B0-----:R-:W-:-:S04]  /*12bb0*/  LOP3.LUT R20, R20, 0x7f, RZ, 0xc0, !PT ;  /* 0x0000007f14147812 */ /* 0x001fc800078ec0ff */
[----:B------:R-:W-:Y:S01]  /*12bc0*/  SHF.R.U32.HI R10, RZ, 0x3, R20 ;  /* 0x00000003ff0a7819 */ /* 0x000fe20000011614 */
[----:B--2---:R-:W-:Y:S02]  /*12bd0*/  IMAD.MOV.U32 R3, RZ, RZ, R17 ;  /* 0x000000ffff037224 */ /* 0x004fe400078e0011 */
[----:B------:R-:W-:Y:S01]  /*12be0*/  IMAD.WIDE.U32 R2, R18, UR4, R2 ;  /* 0x0000000412027c25 */ /* 0x000fe2000f8e0002 */
[----:B------:R-:W-:-:S03]  /*12bf0*/  @UP0 ULDC UR4, c[0x0][0x44c] ;  /* 0x0001130000040ab9 */ /* 0x000fc60000000800 */
[----:B------:R-:W-:Y:S02]  /*12c00*/  IMAD.IADD R3, R3, 0x1, R5 ;  /* 0x0000000103037824 */ /* 0x000fe400078e0205 */
[----:B------:R-:W-:Y:S01]  /*12c10*/  @P0 IMAD.HI.U32 R7, R0, UR4, RZ ;  /* 0x0000000400070c27 */ /* 0x000fe2000f8e00ff */
[----:B------:R-:W0:Y:S01]  /*12c20*/  LDC R5, c[0x0][0x448] ;  /* 0x00011200ff057b82 */ /* 0x000e220000000800 */
[----:B------:R-:W-:Y:S01]  /*12c30*/  PLOP3.LUT P0, PT, PT, PT, UP0, 0x80, 0x0 ;  /* 0x000000000000781c */ /* 0x000fe20003f0f008 */
[----:B------:R-:W-:Y:S02]  /*12c40*/  ULDC.64 UR4, c[0x0][0x2e0] ;  /* 0x0000b80000047ab9 */ /* 0x000fe40000000a00 */
[----:B------:R-:W-:Y:S02]  /*12c50*/  IMAD R9, R4, UR4, RZ ;  /* 0x0000000404097c24 */ /* 0x000fe4000f8e02ff */
[----:B------:R-:W-:Y:S02]  /*12c60*/  IMAD.MOV.U32 R4, RZ, RZ, R0 ;  /* 0x000000ffff047224 */ /* 0x000fe400078e0000 */
[----:B------:R-:W-:-:S06]  /*12c70*/  IMAD.WIDE.U32 R2, R6, UR4, R2 ;  /* 0x0000000406027c25 */ /* 0x000fcc000f8e0002 */
[----:B------:R-:W-:Y:S01]  /*12c80*/  @P0 SHF.R.U32.HI R4, RZ, UR6, R7 ;  /* 0x00000006ff040c19 */ /* 0x000fe20008011607 */
[----:B------:R-:W-:Y:S01]  /*12c90*/  IMAD R7, R6, UR5, R9 ;  /* 0x0000000506077c24 */ /* 0x000fe2000f8e0209 */
[----:B------:R-:W-:Y:S02]  /*12ca0*/  ULDC.64 UR4, c[0x0][0x2d0] ;  /* 0x0000b40000047ab9 */ /* 0x000fe40000000a00 */
[--C-:B------:R-:W-:Y:S01]  /*12cb0*/  SHF.R.S32.HI R6, RZ, 0x1f, R4.reuse ;  /* 0x0000001fff067819 */ /* 0x100fe20000011404 */
[----:B------:R-:W-:Y:S02]  /*12cc0*/  IMAD.IADD R3, R3, 0x1, R7 ;  /* 0x0000000103037824 */ /* 0x000fe400078e0207 */
[----:B------:R-:W-:Y:S02]  /*12cd0*/  IMAD.MOV R7, RZ, RZ, -R4 ;  /* 0x000000ffff077224 */ /* 0x000fe400078e0a04 */
[----:B------:R-:W-:Y:S02]  /*12ce0*/  IMAD R9, R6, UR4, RZ ;  /* 0x0000000406097c24 */ /* 0x000fe4000f8e02ff */
[----:B0-----:R-:W-:-:S02]  /*12cf0*/  IMAD R7, R5, R7, R0 ;  /* 0x0000000705077224 */ /* 0x001fc400078e0200 */
[C---:B------:R-:W-:Y:S02]  /*12d00*/  IMAD R9, R4.reuse, UR5, R9 ;  /* 0x0000000504097c24 */ /* 0x040fe4000f8e0209 */
[----:B------:R-:W-:Y:S01]  /*12d10*/  IMAD.WIDE.U32 R2, R4, UR4, R2 ;  /* 0x0000000404027c25 */ /* 0x000fe2000f8e0002 */
        /* <DEDUP_REMOVED lines=8> */
[----:B------:R-:W-:Y:S02]  /*12da0*/  ULDC UR4, c[0x0][0x2b8] ;  /* 0x0000ae0000047ab9 */ /* 0x000fe40000000800 */
[----:B------:R-:W-:Y:S02]  /*12db0*/  ISETP.GE.AND P1, PT, R8, UR4, PT ;  /* 0x0000000408007c0c */ /* 0x000fe4000bf26270 */
[----:B------:R-:W-:Y:S01]  /*12dc0*/  IADD3.X R6, R3, UR5, R7, P0, !PT ;  /* 0x0000000503067c10 */ /* 0x000fe200087fe407 */
[----:B------:R-:W-:Y:S01]  /*12dd0*/  UMOV UR5, 0xffffffff ;  /* 0xffffffff00057882 */ /* 0x000fe20000000000 */
[----:B------:R-:W-:-:S02]  /*12de0*/  ISETP.GE.AND P0, PT, R28, UR4, PT ;  /* 0x000000041c007c0c */ /* 0x000fc4000bf06270 */
[----:B------:R-:W-:Y:S11]  /*12df0*/  BRA.DIV UR5, `(.L_x_1565) ;  /* 0x0000003e05c87947 */ /* 0x000ff6000b800000 */
[----:B------:R-:W0:Y:S01]  /*12e00*/  SHFL.IDX PT, R14, R0, RZ, 0x181f ;  /* 0x00181fff000e7589 */ /* 0x000e2200000e0000 */
[----:B------:R-:W-:Y:S02]  /*12e10*/  IMAD R5, R5, UR38, RZ ;  /* 0x0000002605057c24 */ /* 0x000fe4000f8e02ff */
[----:B------:R-:W-:Y:S01]  /*12e20*/  VIADD R4, R10, UR39 ;  /* 0x000000270a047c36 */ /* 0x000fe20008000000 */
[----:B------:R-:W1:Y:S03]  /*12e30*/  SHFL.IDX PT, R2, R6, RZ, 0x181f ;  /* 0x00181fff06027589 */ /* 0x000e6600000e0000 */
[C---:B------:R-:W-:Y:S01]  /*12e40*/  VIADD R8, R4.reuse, 0x10 ;  /* 0x0000001004087836 */ /* 0x040fe20000000000 */
[----:B------:R-:W-:-:S13]  /*12e50*/  ISETP.GE.AND P2, PT, R4, R5, PT ;  /* 0x000000050400720c */ /* 0x000fda0003f46270 */
[----:B0-----:R-:W-:-:S05]  /*12e60*/  @!P2 IADD3 R14, P3, R28, R14, RZ ;  /* 0x0000000e1c0ea210 */ /* 0x001fca0007f7e0ff */
[----:B-1----:R-:W-:Y:S02]  /*12e70*/  @!P2 IMAD.X R3, RZ, RZ, R2, P3 ;  /* 0x000000ffff03a224 */ /* 0x002fe400018e0602 */
[----:B------:R-:W-:Y:S02]  /*12e80*/  @!P2 IMAD.MOV.U32 R2, RZ, RZ, R14 ;  /* 0x000000ffff02a224 */ /* 0x000fe400078e000e */
[----:B------:R-:W0:Y:S04]  /*12e90*/  SHFL.IDX PT, R14, R0, 0x1, 0x181f ;  /* 0x00381f00000e7f89 */ /* 0x000e2800000e0000 */
[----:B------:R-:W-:Y:S04]  /*12ea0*/  @!P2 LDGSTS.E.BYPASS.LTC128B.128 [R37+0x18000], desc[UR54][R2.64], !P0 ;  /* 0x180000000225afae */ /* 0x000fe8000c101d76 */
[----:B------:R1:W-:Y:S01]  /*12eb0*/  @!P2 LDGSTS.E.BYPASS.LTC128B.128 [R37+0x1c000], desc[UR54][R2.64+0x80], !P1 ;  /* 0x1c0000800225afae */ /* 0x0003e2000c901d76 */
[----:B------:R-:W-:Y:S01]  /*12ec0*/  ISETP.GE.AND P2, PT, R8, R5, PT ;  /* 0x000000050800720c */ /* 0x000fe20003f46270 */
[----:B------:R-:W-:-:S02]  /*12ed0*/  VIADD R8, R4, 0x20 ;  /* 0x0000002004087836 */ /* 0x000fc40000000000 */
[----:B-1----:R-:W1:Y:S10]  /*12ee0*/  SHFL.IDX PT, R2, R6, 0x1, 0x181f ;  /* 0x00381f0006027f89 */ /* 0x002e7400000e0000 */
[----:B0-----:R-:W-:-:S05]  /*12ef0*/  @!P2 IADD3 R14, P3, R28, R14, RZ ;  /* 0x0000000e1c0ea210 */ /* 0x001fca0007f7e0ff */
[----:B-1----:R-:W-:Y:S02]  /*12f00*/  @!P2 IMAD.X R7, RZ, RZ, R2, P3 ;  /* 0x000000ffff07a224 */ /* 0x002fe400018e0602 */
[----:B------:R-:W-:Y:S02]  /*12f10*/  @!P2 IMAD.MOV.U32 R2, RZ, RZ, R14 ;  /* 0x000000ffff02a224 */ /* 0x000fe400078e000e */
[----:B------:R-:W-:Y:S01]  /*12f20*/  @!P2 IMAD.MOV.U32 R3, RZ, RZ, R7 ;  /* 0x000000ffff03a224 */ /* 0x000fe200078e0007 */
        /* <DEDUP_REMOVED lines=43> */
[----:B------:R-:W-:-:S03]  /*131e0*/  ISETP.GE.AND P2, PT, R8, R5, PT ;  /* 0x000000050800720c */ /* 0x000fc60003f46270 */
[----:B-1----:R-:W1:Y:S10]  /*131f0*/  SHFL.IDX PT, R2, R6, 0x6, 0x181f ;  /* 0x00d81f0006027f89 */ /* 0x002e7400000e0000 */
[----:B0-----:R-:W-:Y:S01]  /*13200*/  @!P2 IADD3 R14, P3, R28, R14, RZ ;  /* 0x0000000e1c0ea210 */ /* 0x001fe20007f7e0ff */
[----:B------:R-:W0:Y:S04]  /*13210*/  SHFL.IDX PT, R6, R6, 0x7, 0x181f ;  /* 0x00f81f0006067f89 */ /* 0x000e2800000e0000 */
[----:B-1----:R-:W-:-:S02]  /*13220*/  @!P2 IMAD.X R7, RZ, RZ, R2, P3 ;  /* 0x000000ffff07a224 */ /* 0x002fc400018e0602 */
[----:B------:R-:W-:Y:S02]  /*13230*/  @!P2 IMAD.MOV.U32 R2, RZ, RZ, R14 ;  /* 0x000000ffff02a224 */ /* 0x000fe400078e000e */
[----:B------:R-:W-:Y:S01]  /*13240*/  @!P2 IMAD.MOV.U32 R3, RZ, RZ, R7 ;  /* 0x000000ffff03a224 */ /* 0x000fe200078e0007 */
[----:B------:R1:W2:Y:S04]  /*13250*/  SHFL.IDX PT, R14, R0, 0x7, 0x181f ;  /* 0x00f81f00000e7f89 */ /* 0x0002a800000e0000 */
[----:B------:R1:W-:Y:S04]  /*13260*/  @!P2 LDGSTS.E.BYPASS.LTC128B.128 [R37+0x1b000], desc[UR54][R2.64], !P0 ;  /* 0x1b0000000225afae */ /* 0x0003e8000c101d76 */
[----:B0-----:R1:W-:Y:S02]  /*13270*/  @!P2 LDGSTS.E.BYPASS.LTC128B.128 [R37+0x1f000], desc[UR54][R2.64+0x80], !P1 ;  /* 0x1f0000800225afae */ /* 0x0013e4000c901d76 */
.L_x_1669:
[----:B------:R-:W-:Y:S01]  /*13280*/  VIADD R4, R4, 0x70 ;  /* 0x0000007004047836 */ /* 0x000fe20000000000 */
[----:B------:R-:W-:Y:S04]  /*13290*/  BSSY B0, `(.L_x_1566) ;  /* 0x000000a000007945 */ /* 0x000fe80003800000 */
[----:B------:R-:W-:-:S13]  /*132a0*/  ISETP.GE.AND P2, PT, R4, R5, PT ;  /* 0x000000050400720c */ /* 0x000fda0003f46270 */
[----:B------:R-:W-:Y:S05]  /*132b0*/  @P2 BRA `(.L_x_1567) ;  /* 0x00000000001c2947 */ /* 0x000fea0003800000 */
[----:B-12---:R-:W-:-:S05]  /*132c0*/  IADD3 R2, P2, R28, R14, RZ ;  /* 0x0000000e1c027210 */ /* 0x006fca0007f5e0ff */
[----:B------:R-:W-:-:S05]  /*132d0*/  IMAD.X R3, RZ, RZ, R6, P2 ;  /* 0x000000ffff037224 */ /* 0x000fca00010e0606 */
[----:B------:R-:W-:Y:S01]  /*132e0*/  @!PT LDS RZ, [RZ] ;  /* 0x00000000fffff984 */ /* 0x000fe20000000800 */
[----:B------:R-:W-:Y:S01]  /*132f0*/  @!PT LDS RZ, [RZ] ;  /* 0x00000000fffff984 */ /* 0x000fe20000000800 */
[----:B------:R-:W-:Y:S01]  /*13300*/  @!PT LDS RZ, [RZ] ;  /* 0x00000000fffff984 */ /* 0x000fe20000000800 */
[----:B------:R0:W-:Y:S04]  /*13310*/  LDGSTS.E.BYPASS.LTC128B.128 [R37+0x1b800], desc[UR54][R2.64], !P0 ;  /* 0x1b80000002257fae */ /* 0x0001e8000c101d76 */
[----:B------:R0:W-:Y:S02]  /*13320*/  LDGSTS.E.BYPASS.LTC128B.128 [R37+0x1f800], desc[UR54][R2.64+0x80], !P1 ;  /* 0x1f80008002257fae */ /* 0x0001e4000c901d76 */
.L_x_1567:
[----:B------:R-:W-:Y:S05]  /*13330*/  BSYNC B0 ;  /* 0x0000000000007941 */ /* 0x000fea0003800000 */
.L_x_1566:
[----:B------:R-:W-:Y:S01]  /*13340*/  NOP ;  /* 0x0000000000007918 */ /* 0x000fe20000000000 */
[----:B------:R-:W-:-:S13]  /*13350*/  PLOP3.LUT P0, PT, PT, PT, PT, 0x80, 0x0 ;  /* 0x000000000000781c */ /* 0x000fda0003f0f070 */
.L_x_1568:
[----:B------:R-:W-:Y:S02]  /*13360*/  PLOP3.LUT P1, PT, P1, P0, PT, 0xa2, 0x0 ;  /* 0x000000000000781c */ /* 0x000fe40000f21472 */
[----:B------:R-:W-:-:S08]  /*13370*/  @P0 R2UR P1, UR4, R22 ;  /* 0x00000000160402ca */ /* 0x000fd00000020000 */
[----:B------:R-:W-:-:S05]  /*13380*/  @P0 PLOP3.LUT P0, PT, P1, PT, PT, 0x80, 0x0 ;  /* 0x000000000000081c */ /* 0x000fca0000f0f070 */
[----:B------:R-:W-:Y:S01]  /*13390*/  @!P1 SYNCS.ARRIVE.TRANS64.RED.A0T1 RZ, [UR4+0x28400], RZ ;  /* 0x028400ffffff99a7 */ /* 0x000fe20008200404 */
[----:B------:R-:W-:Y:S07]  /*133a0*/  @!P1 ARRIVES.LDGSTSBAR.64.TRANSCNT [UR4+0x28400] ;  /* 0x02840000ff0099b0 */ /* 0x000fee0008000a84 */
[----:B------:R-:W-:Y:S05]  /*133b0*/  @P0 BRA.U.ANY `(.L_x_1568) ;  /* 0xfffffffd00e80947 */ /* 0x000fea000393ffff */
[----:B01----:R-:W3:Y:S02]  /*133c0*/  LDL.LU R2, [R1+0x4] ;  /* 0x0000040001027983 */ /* 0x003ee40000300800 */
[----:B---3--:R-:W-:-:S05]  /*133d0*/  VIADD R2, R2, 0x1 ;  /* 0x0000000102027836 */ /* 0x008fca0000000000 */
        /* <DEDUP_REMOVED lines=10> */
.L_x_1670:
[----:B------:R-:W-:Y:S05]  /*13480*/  BSYNC B0 ;  /* 0x0000000000007941 */ /* 0x000fea0003800000 */
.L_x_1569:
[----:B------:R-:W-:-:S04]  /*13490*/  UIADD3 UR4, UR41, -0x2, URZ ;  /* 0xfffffffe29047890 */ /* 0x000fc8000fffe03f */
[----:B------:R-:W-:-:S06]  /*134a0*/  UISETP.GE.AND UP0, UPT, UR4, UR42, UPT ;  /* 0x0000002a0400728c */ /* 0x000fcc000bf06270 */
[----:B------:R-:W-:-:S13]  /*134b0*/  PLOP3.LUT P0, PT, PT, PT, UP0, 0x80, 0x0 ;  /* 0x000000000000781c */ /* 0x000fda0003f0f008 */
[----:B------:R-:W-:Y:S05]  /*134c0*/  @!P0 BRA `(.L_x_1571) ;  /* 0x0000001000708947 */ /* 0x000fea0003800000 */
[----:B------:R-:W-:Y:S02]  /*134d0*/  IMAD.MOV.U32 R5, RZ, RZ, R23 ;  /* 0x000000ffff057224 */ /* 0x000fe400078e0017 */
[----:B------:R-:W-:Y:S02]  /*134e0*/  IMAD.MOV.U32 R6, RZ, RZ, R24 ;  /* 0x000000ffff067224 */ /* 0x000fe400078e0018 */
[----:B------:R-:W-:-:S07]  /*134f0*/  IMAD.U32 R20, RZ, RZ, UR4 ;  /* 0x00000004ff147e24 */ /* 0x000fce000f8e00ff */
.L_x_1591:
[----:B-1-3--:R-:W1:Y:S01]  /*13500*/  S2R R0, SR_TID.X ;  /* 0x0000000000007919 */ /* 0x00ae620000002100 */
[----:B------:R-:W3:Y:S01]  /*13510*/  S2R R2, SR_TID.X ;  /* 0x0000000000027919 */ /* 0x000ee20000002100 */
[----:B-1----:R-:W-:-:S04]  /*13520*/  LOP3.LUT R0, R0, 0x7f, RZ, 0xc0, !PT ;  /* 0x0000007f00007812 */ /* 0x002fc800078ec0ff */
[----:B0-----:R-:W-:Y:S01]  /*13530*/  SHF.R.U32.HI R3, RZ, 0x3, R0 ;  /* 0x00000003ff037819 */ /* 0x001fe20000011600 */
[----:B---3--:R-:W-:Y:S01]  /*13540*/  IMAD.SHL.U32 R2, R2, 0x10, RZ ;  /* 0x0000001002027824 */ /* 0x008fe200078e00ff */
[----:B------:R-:W0:Y:S04]  /*13550*/  LDC R0, c[0x0][0x430] ;  /* 0x00010c00ff007b82 */ /* 0x000e280000000800 */
[----:B------:R-:W-:-:S04]  /*13560*/  LOP3.LUT R2, R3, 0x70, R2, 0xf8, !PT ;  /* 0x0000007003027812 */ /* 0x000fc800078ef802 */
[----:B------:R-:W-:-:S13]  /*13570*/  ISETP.GT.U32.AND P1, PT, R2, 0x3f, PT ;  /* 0x0000003f0200780c */ /* 0x000fda0003f24070 */
[----:B------:R-:W1:Y:S01]  /*13580*/  @!P1 LDC.64 R10, c[0x0][0x428] ;  /* 0x00010a00ff0a9b82 */ /* 0x000e620000000a00 */
[----:B0-----:R-:W-:Y:S02]  /*13590*/  ISETP.NE.AND P0, PT, R0, 0x1, PT ;  /* 0x000000010000780c */ /* 0x001fe40003f05270 */
[----:B------:R-:W-:-:S05]  /*135a0*/  LEA R0, R20, UR37, 0x6 ;  /* 0x0000002514007c11 */ /* 0x000fca000f8e30ff */
[----:B------:R-:W0:Y:S01]  /*135b0*/  @!P1 LDC.64 R8, c[0x0][0x418] ;  /* 0x00010600ff089b82 */ /* 0x000e220000000a00 */
[----:B------:R-:W-:-:S04]  /*135c0*/  IMAD.IADD R0, R2, 0x1, R0 ;  /* 0x0000000102007824 */ /* 0x000fc800078e0200 */
[----:B------:R-:W-:-:S03]  /*135d0*/  IMAD.MOV.U32 R4, RZ, RZ, R0 ;  /* 0x000000ffff047224 */ /* 0x000fc600078e0000 */
[----:B------:R-:W3:Y:S08]  /*135e0*/  @P0 LDC R3, c[0x0][0x434] ;  /* 0x00010d00ff030b82 */ /* 0x000ef00000000800 */
[----:B------:R-:W4:Y:S01]  /*135f0*/  @P0 LDC R7, c[0x0][0x438] ;  /* 0x00010e00ff070b82 */ /* 0x000f220000000800 */
[----:B------:R-:W-:Y:S02]  /*13600*/  IMAD.U32 R12, RZ, RZ, UR43 ;  /* 0x0000002bff0c7e24 */ /* 0x000fe4000f8e00ff */
[----:B---3--:R-:W-:-:S05]  /*13610*/  @P0 IMAD.HI.U32 R2, R0, R3, RZ ;  /* 0x0000000300020227 */ /* 0x008fca00078e00ff */
[----:B----4-:R-:W-:Y:S01]  /*13620*/  @P0 SHF.R.U32.HI R4, RZ, R7, R2 ;  /* 0x00000007ff040219 */ /* 0x010fe20000011602 */
[-C--:B-1----:R-:W-:Y:S01]  /*13630*/  @!P1 IMAD R2, R30, R10.reuse, RZ ;  /* 0x0000000a1e029224 */ /* 0x082fe200078e02ff */
[----:B------:R-:W-:Y:S01]  /*13640*/  ISETP.NE.AND P2, PT, R12, 0x3, PT ;  /* 0x000000030c00780c */ /* 0x000fe20003f45270 */
[----:B------:R-:W-:Y:S01]  /*13650*/  VIADD R23, R5, 0x1 ;  /* 0x0000000105177836 */ /* 0x000fe20000000000 */
[----:B------:R-:W-:Y:S01]  /*13660*/  @!P1 SHF.R.S32.HI R3, RZ, 0x1f, R4 ;  /* 0x0000001fff039819 */ /* 0x000fe20000011404 */
[C---:B------:R-:W-:Y:S02]  /*13670*/  @!P1 IMAD R11, R25.reuse, R11, R2 ;  /* 0x0000000b190b9224 */ /* 0x040fe400078e0202 */
[----:B------:R-:W-:Y:S02]  /*13680*/  @!P1 IMAD.MOV.U32 R2, RZ, RZ, R4 ;  /* 0x000000ffff029224 */ /* 0x000fe400078e0004 */
[----:B------:R-:W-:Y:S02]  /*13690*/  IMAD.MOV.U32 R7, RZ, RZ, RZ ;  /* 0x000000ffff077224 */ /* 0x000fe400078e00ff */
[----:B------:R-:W-:-:S04]  /*136a0*/  @!P1 IMAD.WIDE.U32 R2, R25, R10, R2 ;  /* 0x0000000a19029225 */ /* 0x000fc800078e0002 */
[----:B------:R-:W-:Y:S01]  /*136b0*/  @!P1 IMAD.IADD R11, R11, 0x1, R3 ;  /* 0x000000010b0b9824 */ /* 0x000fe200078e0203 */
[C---:B0-----:R-:W-:Y:S01]  /*136c0*/  @!P1 LEA R8, P0, R2.reuse, R8, 0x2 ;  /* 0x0000000802089211 */ /* 0x041fe200078010ff */
[----:B------:R-:W-:Y:S05]  /*136d0*/  YIELD ;  /* 0x0000000000007946 */ /* 0x000fea0003800000 */
[----:B------:R-:W-:Y:S01]  /*136e0*/  @!P1 LEA.HI.X R9, R2, R9, R11, 0x2, P0 ;  /* 0x0000000902099211 */ /* 0x000fe200000f140b */
[----:B------:R-:W-:Y:S01]  /*136f0*/  IMAD.MOV R11, RZ, RZ, -R4 ;  /* 0x000000ffff0b7224 */ /* 0x000fe200078e0a04 */
[----:B------:R-:W-:Y:S01]  /*13700*/  ISETP.NE.AND P0, PT, R23, 0x2, PT ;  /* 0x000000021700780c */ /* 0x000fe20003f05270 */
[----:B------:R-:W-:-:S02]  /*13710*/  ULDC UR4, c[0x0][0x430] ;  /* 0x00010c0000047ab9 */ /* 0x000fc40000000800 */
[----:B------:R0:W5:Y:S01]  /*13720*/  @!P1 LDG.E R7, desc[UR54][R8.64] ;  /* 0x0000003608079981 */ /* 0x000162000c1e1900 */
[----:B------:R-:W-:Y:S02]  /*13730*/  SEL R3, RZ, 0x1, P0 ;  /* 0x00000001ff037807 */ /* 0x000fe40000000000 */
[C---:B------:R-:W-:Y:S01]  /*13740*/  ISETP.GT.AND P1, PT, R20.reuse, UR42, PT ;  /* 0x0000002a14007c0c */ /* 0x040fe2000bf24270 */
[----:B------:R-:W-:Y:S01]  /*13750*/  VIADD R20, R20, 0xffffffff ;  /* 0xffffffff14147836 */ /* 0x000fe20000000000 */
[----:B------:R-:W-:Y:S02]  /*13760*/  SEL R23, R23, RZ, P0 ;  /* 0x000000ff17177207 */ /* 0x000fe40000000000 */
[----:B------:R-:W-:Y:S01]  /*13770*/  LOP3.LUT R24, R6, R3, RZ, 0x3c, !PT ;  /* 0x0000000306187212 */ /* 0x000fe200078e3cff */
[----:B0-----:R-:W-:Y:S01]  /*13780*/  IMAD R8, R11, UR4, R0 ;  /* 0x000000040b087c24 */ /* 0x001fe2000f8e0200 */
[----:B------:R-:W-:Y:S07]  /*13790*/  @!P2 BRA `(.L_x_1572) ;  /* 0x000000000004a947 */ /* 0x000fee0003800000 */
[----:B------:R-:W-:Y:S01]  /*137a0*/  BPT.TRAP 0x1 ;  /* 0x000000040000795c */ /* 0x000fe20000300000 */
.L_x_1572:
[----:B------:R-:W-:Y:S01]  /*137b0*/  IMAD R0, R23, 0x8, R22 ;  /* 0x0000000817007824 */ /* 0x000fe200078e0216 */
[----:B------:R-:W-:Y:S01]  /*137c0*/  SHF.L.U32 R17, R24, 0x1f, RZ ;  /* 0x0000001f18117819 */ /* 0x000fe200000006ff */
[----:B------:R-:W-:Y:S01]  /*137d0*/  BSSY B0, `(.L_x_1573) ;  /* 0x0000004000007945 */ /* 0x000fe20003800000 */
[----:B------:R-:W-:Y:S02]  /*137e0*/  SHF.R.S32.HI R9, RZ, 0x1f, R8 ;  /* 0x0000001fff097819 */ /* 0x000fe40000011408 */
[----:B------:R-:W0:Y:S02]  /*137f0*/  SYNCS.PHASECHK.TRANS64.TRYWAIT P0, [R0+URZ+0x28480], R17 ;  /* 0x02848011000075a7 */ /* 0x000e24000800017f */
[----:B0-----:R-:W-:Y:S05]  /*13800*/  @!P0 BRA `(.L_x_1574) ;  /* 0x0000003c00d88947 */ /* 0x001fea0003800000 */
.L_x_1671:
[----:B------:R-:W-:Y:S05]  /*13810*/  BSYNC B0 ;  /* 0x0000000000007941 */ /* 0x000fea0003800000 */
.L_x_1573:
[----:B------:R-:W-:Y:S01]  /*13820*/  ULDC.64 UR4, c[0x0][0x328] ;  /* 0x0000ca0000047ab9 */ /* 0x000fe20000000a00 */
[----:B-----5:R-:W-:Y:S01]  /*13830*/  SHF.R.S32.HI R10, RZ, 0x1f, R7 ;  /* 0x0000001fff0a7819 */ /* 0x020fe20000011407 */
[----:B------:R-:W-:Y:S01]  /*13840*/  IMAD R3, R9, UR4, RZ ;  /* 0x0000000409037c24 */ /* 0x000fe2000f8e02ff */
[----:B------:R-:W1:Y:S01]  /*13850*/  LDC R11, c[0x0][0x2f4] ;  /* 0x0000bd00ff0b7b82 */ /* 0x000e620000000800 */
[----:B------:R-:W-:Y:S01]  /*13860*/  ULDC.64 UR6, c[0x0][0x318] ;  /* 0x0000c60000067ab9 */ /* 0x000fe20000000a00 */
[----:B------:R-:W-:Y:S01]  /*13870*/  LOP3.LUT R12, R28, 0x80, RZ, 0xfc, !PT ;  /* 0x000000801c0c7812 */ /* 0x000fe200078efcff */
        /* <DEDUP_REMOVED lines=10> */
[----:B------:R-:W-:Y:S01]  /*13920*/  IMAD R27, R18, UR5, R27 ;  /* 0x00000005121b7c24 */ /* 0x000fe2000f8e021b */
[-C--:B-1----:R-:W-:Y:S01]  /*13930*/  ISETP.GE.AND P2, PT, R12, R11.reuse, PT ;  /* 0x0000000b0c00720c */ /* 0x082fe20003f46270 */
[----:B------:R-:W-:Y:S01]  /*13940*/  IMAD.WIDE.U32 R2, R18, UR4, R2 ;  /* 0x0000000412027c25 */ /* 0x000fe2000f8e0002 */
[----:B------:R-:W-:Y:S01]  /*13950*/  UMOV UR4, 0xffffffff ;  /* 0xffffffff00047882 */ /* 0x000fe20000000000 */
[----:B------:R-:W-:-:S02]  /*13960*/  ISETP.GE.AND P3, PT, R28, R11, PT ;  /* 0x0000000b1c00720c */ /* 0x000fc40003f66270 */
[----:B------:R-:W-:Y:S01]  /*13970*/  IMAD R4, R23, 0x4000, R32 ;  /* 0x0000400017047824 */ /* 0x000fe200078e0220 */
[----:B------:R-:W-:-:S04]  /*13980*/  IADD3 R21, P0, R2, UR6, RZ ;  /* 0x0000000602157c10 */ /* 0x000fc8000ff1e0ff */
[----:B------:R-:W-:Y:S01]  /*13990*/  IADD3.X R27, R27, UR7, R3, P0, !PT ;  /* 0x000000071b1b7c10 */ /* 0x000fe200087fe403 */
[----:B------:R-:W-:Y:S08]  /*139a0*/  BRA.DIV UR4, `(.L_x_1575) ;  /* 0x0000003e04847947 */ /* 0x000ff0000b800000 */
[----:B------:R-:W1:Y:S01]  /*139b0*/  SHFL.IDX PT, R2, R21, RZ, 0x181f ;  /* 0x00181fff15027589 */ /* 0x000e6200000e0000 */
[----:B------:R-:W-:-:S03]  /*139c0*/  IMAD.IADD R4, R22, 0x1, R4 ;  /* 0x0000000116047824 */ /* 0x000fc600078e0204 */
[----:B------:R-:W3:Y:S01]  /*139d0*/  SHFL.IDX PT, R3, R27, RZ, 0x181f ;  /* 0x00181fff1b037589 */ /* 0x000ee200000e0000 */
[----:B-1----:R-:W-:-:S05]  /*139e0*/  IADD3 R2, P0, R28, R2, RZ ;  /* 0x000000021c027210 */ /* 0x002fca0007f1e0ff */
[----:B---3--:R-:W-:-:S05]  /*139f0*/  IMAD.X R3, RZ, RZ, R3, P0 ;  /* 0x000000ffff037224 */ /* 0x008fca00000e0603 */
[----:B------:R-:W-:Y:S01]  /*13a00*/  @!PT LDS RZ, [RZ] ;  /* 0x00000000fffff984 */ /* 0x000fe20000000800 */
[----:B------:R-:W-:Y:S04]  /*13a10*/  LDGSTS.E.BYPASS.LTC128B.128 [R4+0x10000], desc[UR54][R2.64], !P3 ;  /* 0x1000000002047fae */ /* 0x000fe8000d901d76 */
[----:B------:R1:W-:Y:S04]  /*13a20*/  LDGSTS.E.BYPASS.LTC128B.128 [R4+0x12000], desc[UR54][R2.64+0x80], !P2 ;  /* 0x1200008002047fae */ /* 0x0003e8000d101d76 */
[----:B-1----:R-:W1:Y:S04]  /*13a30*/  SHFL.IDX PT, R2, R21, 0x1, 0x181f ;  /* 0x00381f0015027f89 */ /* 0x002e6800000e0000 */
[----:B------:R-:W3:Y:S01]  /*13a40*/  SHFL.IDX PT, R3, R27, 0x1, 0x181f ;  /* 0x00381f001b037f89 */ /* 0x000ee200000e0000 */
[----:B-1----:R-:W-:-:S05]  /*13a50*/  IADD3 R2, P0, R28, R2, RZ ;  /* 0x000000021c027210 */ /* 0x002fca0007f1e0ff */
[----:B---3--:R-:W-:-:S05]  /*13a60*/  IMAD.X R3, RZ, RZ, R3, P0 ;  /* 0x000000ffff037224 */ /* 0x008fca00000e0603 */
[----:B------:R-:W-:Y:S04]  /*13a70*/  LDGSTS.E.BYPASS.LTC128B.128 [R4+0x10800], desc[UR54][R2.64], !P3 ;  /* 0x1080000002047fae */ /* 0x000fe8000d901d76 */
[----:B------:R1:W-:Y:S04]  /*13a80*/  LDGSTS.E.BYPASS.LTC128B.128 [R4+0x12800], desc[UR54][R2.64+0x80], !P2 ;  /* 0x1280008002047fae */ /* 0x0003e8000d101d76 */
[----:B-1----:R-:W1:Y:S04]  /*13a90*/  SHFL.IDX PT, R2, R21, 0x2, 0x181f ;  /* 0x00581f0015027f89 */ /* 0x002e6800000e0000 */
[----:B------:R-:W3:Y:S04]  /*13aa0*/  SHFL.IDX PT, R3, R27, 0x2, 0x181f ;  /* 0x00581f001b037f89 */ /* 0x000ee800000e0000 */
[----:B------:R-:W4:Y:S01]  /*13ab0*/  SHFL.IDX PT, R27, R27, 0x3, 0x181f ;  /* 0x00781f001b1b7f89 */ /* 0x000f2200000e0000 */
[----:B-1----:R-:W-:-:S05]  /*13ac0*/  IADD3 R2, P0, R28, R2, RZ ;  /* 0x000000021c027210 */ /* 0x002fca0007f1e0ff */
[----:B---3--:R-:W-:-:S05]  /*13ad0*/  IMAD.X R3, RZ, RZ, R3, P0 ;  /* 0x000000ffff037224 */ /* 0x008fca00000e0603 */
[----:B------:R-:W-:Y:S04]  /*13ae0*/  LDGSTS.E.BYPASS.LTC128B.128 [R4+0x11000], desc[UR54][R2.64], !P3 ;  /* 0x1100000002047fae */ /* 0x000fe8000d901d76 */
[----:B------:R1:W-:Y:S04]  /*13af0*/  LDGSTS.E.BYPASS.LTC128B.128 [R4+0x13000], desc[UR54][R2.64+0x80], !P2 ;  /* 0x1300008002047fae */ /* 0x0003e8000d101d76 */
[----:B-1--4-:R1:W3:Y:S02]  /*13b00*/  SHFL.IDX PT, R2, R21, 0x3, 0x181f ;  /* 0x00781f0015027f89 */ /* 0x0122e400000e0000 */
.L_x_1681:
        /* <DEDUP_REMOVED lines=9> */
.L_x_1576:
        /* <DEDUP_REMOVED lines=11> */
.L_x_1577:
[----:B------:R3:W-:Y:S01]  /*13c50*/  SYNCS.ARRIVE.TRANS64.A1T0 RZ, [R0+URZ+0x28470], RZ ;  /* 0x028470ff00ff79a7 */ /* 0x0007e2000810003f */
[----:B------:R-:W-:Y:S05]  /*13c60*/  @!P3 BRA `(.L_x_1578) ;  /* 0x000000000004b947 */ /* 0x000fea0003800000 */
[----:B------:R-:W-:Y:S01]  /*13c70*/  BPT.TRAP 0x1 ;  /* 0x000000040000795c */ /* 0x000fe20000300000 */
.L_x_1578:
[----:B------:R-:W4:Y:S01]  /*13c80*/  SYNCS.PHASECHK.TRANS64.TRYWAIT P0, [R0+URZ+0x28440], R17 ;  /* 0x02844011000075a7 */ /* 0x000f22000800017f */
[----:B------:R-:W-:Y:S04]  /*13c90*/  BSSY B0, `(.L_x_1579) ;  /* 0x0000002000007945 */ /* 0x000fe80003800000 */
[----:B----4-:R-:W-:Y:S05]  /*13ca0*/  @!P0 BRA `(.L_x_1580) ;  /* 0x0000003c00ec8947 */ /* 0x010fea0003800000 */
.L_x_1682:
[----:B------:R-:W-:Y:S05]  /*13cb0*/  BSYNC B0 ;  /* 0x0000000000007941 */ /* 0x000fea0003800000 */
.L_x_1579:
        /* <DEDUP_REMOVED lines=19> */
[----:B------:R-:W-:Y:S02]  /*13df0*/  IADD3 R7, P0, R2, UR6, RZ ;  /* 0x0000000602077c10 */ /* 0x000fe4000ff1e0ff */
[----:B------:R-:W-:-:S02]  /*13e00*/  ISETP.GE.AND P3, PT, R28, R11, PT ;  /* 0x0000000b1c00720c */ /* 0x000fc40003f66270 */
[----:B------:R-:W-:Y:S01]  /*13e10*/  IADD3.X R8, R9, UR7, R3, P0, !PT ;  /* 0x0000000709087c10 */ /* 0x000fe200087fe403 */
[----:B------:R-:W-:Y:S10]  /*13e20*/  BRA.DIV UR4, `(.L_x_1581) ;  /* 0x0000003e04a07947 */ /* 0x000ff4000b800000 */
[----:B--2---:R-:W2:Y:S04]  /*13e30*/  SHFL.IDX PT, R14, R7, RZ, 0x181f ;  /* 0x00181fff070e7589 */ /* 0x004ea800000e0000 */
[----:B------:R-:W5:Y:S01]  /*13e40*/  SHFL.IDX PT, R3, R8, RZ, 0x181f ;  /* 0x00181fff08037589 */ /* 0x000f6200000e0000 */
[----:B--2---:R-:W-:-:S03]  /*13e50*/  IADD3 R2, P0, R28, R14, RZ ;  /* 0x0000000e1c027210 */ /* 0x004fc60007f1e0ff */
[----:B------:R-:W2:Y:S02]  /*13e60*/  SHFL.IDX PT, R14, R7, 0x1, 0x181f ;  /* 0x00381f00070e7f89 */ /* 0x000ea400000e0000 */
[----:B-----5:R-:W-:-:S05]  /*13e70*/  IMAD.X R3, RZ, RZ, R3, P0 ;  /* 0x000000ffff037224 */ /* 0x020fca00000e0603 */
[----:B------:R-:W-:Y:S04]  /*13e80*/  LDGSTS.E.BYPASS.LTC128B.128 [R4+0x20000], desc[UR54][R2.64], !P3 ;  /* 0x2000000002047fae */ /* 0x000fe8000d901d76 */
[----:B------:R5:W-:Y:S04]  /*13e90*/  LDGSTS.E.BYPASS.LTC128B.128 [R4+0x22000], desc[UR54][R2.64+0x80], !P2 ;  /* 0x2200008002047fae */ /* 0x000be8000d101d76 */
[----:B-----5:R-:W5:Y:S01]  /*13ea0*/  SHFL.IDX PT, R3, R8, 0x1, 0x181f ;  /* 0x00381f0008037f89 */ /* 0x020f6200000e0000 */
[----:B--2---:R-:W-:-:S03]  /*13eb0*/  IADD3 R2, P0, R28, R14, RZ ;  /* 0x0000000e1c027210 */ /* 0x004fc60007f1e0ff */
[----:B------:R-:W2:Y:S02]  /*13ec0*/  SHFL.IDX PT, R14, R7, 0x2, 0x181f ;  /* 0x00581f00070e7f89 */ /* 0x000ea400000e0000 */
[----:B-----5:R-:W-:-:S05]  /*13ed0*/  IMAD.X R3, RZ, RZ, R3, P0 ;  /* 0x000000ffff037224 */ /* 0x020fca00000e0603 */
[----:B------:R-:W-:Y:S04]  /*13ee0*/  LDGSTS.E.BYPASS.LTC128B.128 [R4+0x20800], desc[UR54][R2.64], !P3 ;  /* 0x2080000002047fae */ /* 0x000fe8000d901d76 */
[----:B------:R5:W-:Y:S04]  /*13ef0*/  LDGSTS.E.BYPASS.LTC128B.128 [R4+0x22800], desc[UR54][R2.64+0x80], !P2 ;  /* 0x2280008002047fae */ /* 0x000be8000d101d76 */
[----:B-----5:R-:W5:Y:S01]  /*13f00*/  SHFL.IDX PT, R3, R8, 0x2, 0x181f ;  /* 0x00581f0008037f89 */ /* 0x020f6200000e0000 */
[----:B--2---:R-:W-:-:S03]  /*13f10*/  IADD3 R2, P0, R28, R14, RZ ;  /* 0x0000000e1c027210 */ /* 0x004fc60007f1e0ff */
[----:B------:R2:W0:Y:S04]  /*13f20*/  SHFL.IDX PT, R14, R7, 0x3, 0x181f ;  /* 0x00781f00070e7f89 */ /* 0x00042800000e0000 */
[----:B------:R-:W0:Y:S01]  /*13f30*/  SHFL.IDX PT, R8, R8, 0x3, 0x181f ;  /* 0x00781f0008087f89 */ /* 0x000e2200000e0000 */
[----:B-----5:R-:W-:-:S05]  /*13f40*/  IMAD.X R3, RZ, RZ, R3, P0 ;  /* 0x000000ffff037224 */ /* 0x020fca00000e0603 */
[----:B------:R2:W-:Y:S04]  /*13f50*/  LDGSTS.E.BYPASS.LTC128B.128 [R4+0x21000], desc[UR54][R2.64], !P3 ;  /* 0x2100000002047fae */ /* 0x0005e8000d901d76 */
[----:B0-----:R2:W-:Y:S02]  /*13f60*/  LDGSTS.E.BYPASS.LTC128B.128 [R4+0x23000], desc[UR54][R2.64+0x80], !P2 ;  /* 0x2300008002047fae */ /* 0x0015e4000d101d76 */
.L_x_1692:
        /* <DEDUP_REMOVED lines=9> */
.L_x_1582:
        /* <DEDUP_REMOVED lines=11> */
.L_x_1583:
[----:B------:R3:W-:Y:S02]  /*140b0*/  SYNCS.ARRIVE.TRANS64.A1T0 RZ, [R0+URZ+0x28430], RZ ;  /* 0x028430ff00ff79a7 */ /* 0x0007e4000810003f */
[----:B---34-:R-:W-:-:S05]  /*140c0*/  IMAD.U32 R0, RZ, RZ, UR44 ;  /* 0x0000002cff007e24 */ /* 0x018fca000f8e00ff */
[----:B------:R-:W-:-:S13]  /*140d0*/  ISETP.NE.AND P0, PT, R0, 0x3, PT ;  /* 0x000000030000780c */ /* 0x000fda0003f05270 */
[----:B------:R-:W-:Y:S05]  /*140e0*/  @!P0 BRA `(.L_x_1584) ;  /* 0x0000000000048947 */ /* 0x000fea0003800000 */
[----:B------:R-:W-:Y:S01]  /*140f0*/  BPT.TRAP 0x1 ;  /* 0x000000040000795c */ /* 0x000fe20000300000 */
.L_x_1584:
[----:B------:R-:W-:Y:S01]  /*14100*/  LOP3.LUT R3, R6, 0x1, RZ, 0x3c, !PT ;  /* 0x0000000106037812 */ /* 0x000fe200078e3cff */
[----:B------:R-:W-:Y:S01]  /*14110*/  IMAD R0, R5, 0x8, R22 ;  /* 0x0000000805007824 */ /* 0x000fe200078e0216 */
[----:B------:R-:W-:Y:S02]  /*14120*/  BSSY B0, `(.L_x_1585) ;  /* 0x0000004000007945 */ /* 0x000fe40003800000 */
[----:B------:R-:W-:-:S04]  /*14130*/  SHF.L.U32 R3, R3, 0x1f, RZ ;  /* 0x0000001f03037819 */ /* 0x000fc800000006ff */
[----:B------:R-:W0:Y:S02]  /*14140*/  SYNCS.PHASECHK.TRANS64.TRYWAIT P2, [R0+URZ+0x28470], R3 ;  /* 0x02847003000075a7 */ /* 0x000e24000804017f */
[----:B0-----:R-:W-:Y:S05]  /*14150*/  @!P2 BRA `(.L_x_1586) ;  /* 0x0000003c00e8a947 */ /* 0x001fea0003800000 */
.L_x_1693:
[----:B------:R-:W-:Y:S05]  /*14160*/  BSYNC B0 ;  /* 0x0000000000007941 */ /* 0x000fea0003800000 */
.L_x_1585:
[----:B------:R-:W-:-:S05]  /*14170*/  IMAD.U32 R2, RZ, RZ, UR43 ;  /* 0x0000002bff027e24 */ /* 0x000fca000f8e00ff */
[----:B------:R-:W-:-:S13]  /*14180*/  ISETP.NE.AND P2, PT, R2, 0x3, PT ;  /* 0x000000030200780c */ /* 0x000fda0003f45270 */
[----:B------:R-:W-:Y:S05]  /*14190*/  @!P2 BRA `(.L_x_1587) ;  /* 0x000000000004a947 */ /* 0x000fea0003800000 */
[----:B------:R-:W-:Y:S01]  /*141a0*/  BPT.TRAP 0x1 ;  /* 0x000000040000795c */ /* 0x000fe20000300000 */
.L_x_1587:
[----:B0-----:R-:W-:Y:S01]  /*141b0*/  SHF.L.U32 R3, R6, 0x1f, RZ ;  /* 0x0000001f06037819 */ /* 0x001fe200000006ff */
[----:B------:R-:W-:-:S03]  /*141c0*/  IMAD.SHL.U32 R2, R5, 0x4000, RZ ;  /* 0x0000400005027824 */ /* 0x000fc600078e00ff */
[----:B------:R-:W0:Y:S02]  /*141d0*/  SYNCS.PHASECHK.TRANS64.TRYWAIT P2, [R0+URZ+0x28460], R3 ;  /* 0x02846003000075a7 */ /* 0x000e24000804017f */
[----:B0-----:R-:W-:Y:S05]  /*141e0*/  @!P2 BRA `(.L_x_1588) ;  /* 0x0000003c00d8a947 */ /* 0x001fea0003800000 */
.L_x_1694:
[----:B0-----:R-:W-:Y:S01]  /*141f0*/  LOP3.LUT R3, R2, R35, RZ, 0xfc, !PT ;  /* 0x0000002302037212 */ /* 0x001fe200078efcff */
[----:B------:R-:W-:Y:S05]  /*14200*/  WARPSYNC.ALL ;  /* 0x0000000000007948 */ /* 0x000fea0003800000 */
[C---:B------:R-:W-:Y:S01]  /*14210*/  IMAD.IADD R3, R22.reuse, 0x1, R3 ;  /* 0x0000000116037824 */ /* 0x040fe200078e0203 */
[----:B------:R-:W-:Y:S01]  /*14220*/  IADD3 R2, R22, R2, R33 ;  /* 0x0000000216027210 */ /* 0x000fe20007ffe021 */
[----:B-1----:R-:W-:Y:S02]  /*14230*/  IMAD.U32 R21, RZ, RZ, UR43 ;  /* 0x0000002bff157e24 */ /* 0x002fe4000f8e00ff */
[----:B------:R-:W-:Y:S01]  /*14240*/  IMAD.IADD R17, R36, 0x1, R3 ;  /* 0x0000000124117824 */ /* 0x000fe200078e0203 */
[----:B------:R-:W0:Y:S02]  /*14250*/  LDSM.16.MT88.4 R4, [R3+0x10000] ;  /* 0x010000000304783b */ /* 0x000e240000004200 */
[----:B------:R-:W-:-:S02]  /*14260*/  ISETP.NE.AND P2, PT, R21, 0x3, PT ;  /* 0x000000031500780c */ /* 0x000fc40003f45270 */
        /* <DEDUP_REMOVED lines=56> */
.L_x_1589:
[----:B0-----:R0:W-:Y:S01]  /*145f0*/  SYNCS.ARRIVE.TRANS64.A1T0 RZ, [R0+URZ+0x28450], RZ ;  /* 0x028450ff00ff79a7 */ /* 0x0011e2000810003f */
[----:B------:R-:W-:Y:S06]  /*14600*/  BAR.SYNC.DEFER_BLOCKING 0x2, 0x80 ;  /* 0x0082000000007b1d */ /* 0x000fec0000010000 */
[----:B------:R-:W-:Y:S05]  /*14610*/  @!P0 BRA `(.L_x_1590) ;  /* 0x0000000000048947 */ /* 0x000fea0003800000 */
[----:B------:R-:W-:Y:S01]  /*14620*/  BPT.TRAP 0x1 ;  /* 0x000000040000795c */ /* 0x000fe20000300000 */
.L_x_1590:
[----:B0-----:R-:W-:Y:S02]  /*14630*/  VIADD R0, R0, 0x28480 ;  /* 0x0002848000007836 */ /* 0x001fe40000000000 */
[----:B------:R-:W-:Y:S02]  /*14640*/  IMAD.MOV.U32 R5, RZ, RZ, R23 ;  /* 0x000000ffff057224 */ /* 0x000fe400078e0017 */
[----:B------:R-:W-:Y:S01]  /*14650*/  IMAD.MOV.U32 R6, RZ, RZ, R24 ;  /* 0x000000ffff067224 */ /* 0x000fe200078e0018 */
[----:B------:R-:W-:-:S04]  /*14660*/  PRMT R0, R31, 0x654, R0 ;  /* 0x000006541f007816 */ /* 0x000fc80000000000 */
[----:B------:R3:W-:Y:S01]  /*14670*/  SYNCS.ARRIVE.TRANS64.RED.A1T0 RZ, [R0+URZ], RZ ;  /* 0x000000ff00ff79a7 */ /* 0x0007e2000810043f */
[----:B------:R-:W-:Y:S05]  /*14680*/  @P1 BRA `(.L_x_1591) ;  /* 0xffffffec009c1947 */ /* 0x000fea000383ffff */
.L_x_1571:
[----:B---3--:R-:W1:Y:S01]  /*14690*/  S2R R0, SR_TID.X ;  /* 0x0000000000007919 */ /* 0x008e620000002100 */
[----:B------:R-:W-:Y:S01]  /*146a0*/  BSSY B0, `(.L_x_1592) ;  /* 0x0000012000007945 */ /* 0x000fe20003800000 */
[----:B-1----:R-:W-:Y:S01]  /*146b0*/  LOP3.LUT R2, R0, 0x7f, RZ, 0xc0, !PT ;  /* 0x0000007f00027812 */ /* 0x002fe200078ec0ff */
[----:B------:R-:W-:-:S03]  /*146c0*/  IMAD.U32 R0, RZ, RZ, UR44 ;  /* 0x0000002cff007e24 */ /* 0x000fc6000f8e00ff */
[----:B------:R-:W-:Y:S02]  /*146d0*/  ISETP.NE.AND P1, PT, R2, RZ, PT ;  /* 0x000000ff0200720c */ /* 0x000fe40003f25270 */
[----:B------:R-:W-:-:S11]  /*146e0*/  ISETP.NE.AND P0, PT, R0, 0x3, PT ;  /* 0x000000030000780c */ /* 0x000fd60003f05270 */
[----:B------:R-:W-:Y:S05]  /*146f0*/  @P1 BRA `(.L_x_1593) ;  /* 0x0000000000301947 */ /* 0x000fea0003800000 */
[----:B------:R-:W1:Y:S01]  /*14700*/  S2R R5, SR_LANEID ;  /* 0x0000000000057919 */ /* 0x000e620000000000 */
[----:B------:R-:W-:Y:S01]  /*14710*/  VOTEU.ANY UR4, UPT, PT ;  /* 0x0000000000047886 */ /* 0x000fe200038e0100 */
[----:B0-----:R-:W0:Y:S01]  /*14720*/  LDC.64 R2, c[0x0][0xc60] ;  /* 0x00031800ff027b82 */ /* 0x001e220000000a00 */
[----:B------:R-:W1:Y:S02]  /*14730*/  FLO.U32 R0, UR4 ;  /* 0x0000000400007d00 */ /* 0x000e6400080e0000 */
[----:B-1----:R-:W-:-:S06]  /*14740*/  ISETP.EQ.U32.AND P1, PT, R0, R5, PT ;  /* 0x000000050000720c */ /* 0x002fcc0003f22070 */
[----:B------:R-:W0:Y:S07]  /*14750*/  POPC R5, UR4 ;  /* 0x0000000400057d09 */ /* 0x000e2e0008000000 */
[----:B0-----:R-:W3:Y:S01]  /*14760*/  @P1 ATOMG.E.ADD.STRONG.GPU PT, R3, desc[UR54][R2.64], R5 ;  /* 0x00000005020319a8 */ /* 0x001ee200081ee1f6 */
[----:B------:R-:W0:Y:S02]  /*14770*/  S2R R4, SR_LTMASK ;  /* 0x0000000000047919 */ /* 0x000e240000003900 */
[----:B0-----:R-:W-:-:S04]  /*14780*/  LOP3.LUT R4, R4, UR4, RZ, 0xc0, !PT ;  /* 0x0000000404047c12 */ /* 0x001fc8000f8ec0ff */
[----:B------:R-:W0:Y:S01]  /*14790*/  POPC R7, R4 ;  /* 0x0000000400077309 */ /* 0x000e220000000000 */
[----:B---3--:R-:W0:Y:S02]  /*147a0*/  SHFL.IDX PT, R0, R3, R0, 0x1f ;  /* 0x00001f0003007589 */ /* 0x008e2400000e0000 */
[----:B0-----:R-:W-:-:S07]  /*147b0*/  IADD3 R16, R0, UR45, R7 ;  /* 0x0000002d00107c10 */ /* 0x001fce000fffe007 */
.L_x_1593:
[----:B------:R-:W-:Y:S05]  /*147c0*/  BSYNC B0 ;  /* 0x0000000000007941 */ /* 0x000fea0003800000 */
.L_x_1592:
[----:B------:R-:W-:Y:S05]  /*147d0*/  @!P0 BRA `(.L_x_1594) ;  /* 0x0000000000048947 */ /* 0x000fea0003800000 */
[----:B------:R-:W-:Y:S01]  /*147e0*/  BPT.TRAP 0x1 ;  /* 0x000000040000795c */ /* 0x000fe20000300000 */
.L_x_1594:
[----:B------:R-:W-:Y:S01]  /*147f0*/  LOP3.LUT R0, R24, 0x1, RZ, 0x3c, !PT ;  /* 0x0000000118007812 */ /* 0x000fe200078e3cff */
[----:B------:R-:W-:Y:S01]  /*14800*/  IMAD R17, R23, 0x8, R22 ;  /* 0x0000000817117824 */ /* 0x000fe200078e0216 */
[----:B------:R-:W-:Y:S02]  /*14810*/  BSSY B0, `(.L_x_1595) ;  /* 0x0000004000007945 */ /* 0x000fe40003800000 */
[----:B------:R-:W-:-:S04]  /*14820*/  SHF.L.U32 R0, R0, 0x1f, RZ ;  /* 0x0000001f00007819 */ /* 0x000fc800000006ff */
[----:B------:R-:W1:Y:S02]  /*14830*/  SYNCS.PHASECHK.TRANS64.TRYWAIT P1, [R17+URZ+0x28470], R0 ;  /* 0x02847000110075a7 */ /* 0x000e64000802017f */
[----:B-1----:R-:W-:Y:S05]  /*14840*/  @!P1 BRA `(.L_x_1596) ;  /* 0x0000003800549947 */ /* 0x002fea0003800000 */
.L_x_1695:
[----:B------:R-:W-:Y:S05]  /*14850*/  BSYNC B0 ;  /* 0x0000000000007941 */ /* 0x000fea0003800000 */
.L_x_1595:
[----:B------:R-:W-:-:S05]  /*14860*/  IMAD.U32 R2, RZ, RZ, UR43 ;  /* 0x0000002bff027e24 */ /* 0x000fca000f8e00ff */
[----:B------:R-:W-:-:S13]  /*14870*/  ISETP.NE.AND P1, PT, R2, 0x3, PT ;  /* 0x000000030200780c */ /* 0x000fda0003f25270 */
[----:B------:R-:W-:Y:S05]  /*14880*/  @!P1 BRA `(.L_x_1597) ;  /* 0x0000000000049947 */ /* 0x000fea0003800000 */
[----:B------:R-:W-:Y:S01]  /*14890*/  BPT.TRAP 0x1 ;  /* 0x000000040000795c */ /* 0x000fe20000300000 */
.L_x_1597:
[----:B-1----:R-:W-:-:S04]  /*148a0*/  SHF.L.U32 R0, R24, 0x1f, RZ ;  /* 0x0000001f18007819 */ /* 0x002fc800000006ff */
[----:B------:R-:W1:Y:S02]  /*148b0*/  SYNCS.PHASECHK.TRANS64.TRYWAIT P1, [R17+URZ+0x28460], R0 ;  /* 0x02846000110075a7 */ /* 0x000e64000802017f */
[----:B-1----:R-:W-:Y:S05]  /*148c0*/  @!P1 BRA `(.L_x_1598) ;  /* 0x0000003800489947 */ /* 0x002fea0003800000 */
.L_x_1696:
[----:B-1----:R-:W-:Y:S01]  /*148d0*/  IMAD.SHL.U32 R0, R23, 0x4000, RZ ;  /* 0x0000400017007824 */ /* 0x002fe200078e00ff */
[----:B------:R-:W-:Y:S05]  /*148e0*/  WARPSYNC.ALL ;  /* 0x0000000000007948 */ /* 0x000fea0003800000 */
[----:B0-----:R-:W-:Y:S01]  /*148f0*/  LOP3.LUT R3, R0, R35, RZ, 0xfc, !PT ;  /* 0x0000002300037212 */ /* 0x001fe200078efcff */
[----:B------:R-:W-:Y:S01]  /*14900*/  IMAD.U32 R18, RZ, RZ, UR43 ;  /* 0x0000002bff127e24 */ /* 0x000fe2000f8e00ff */
[----:B------:R-:W-:-:S03]  /*14910*/  IADD3 R0, R22, R0, R33 ;  /* 0x0000000016007210 */ /* 0x000fc60007ffe021 */
[----:B------:R-:W-:Y:S01]  /*14920*/  IMAD.IADD R2, R22, 0x1, R3 ;  /* 0x0000000116027824 */ /* 0x000fe200078e0203 */
[----:B------:R-:W-:-:S03]  /*14930*/  ISETP.NE.AND P1, PT, R18, 0x3, PT ;  /* 0x000000031200780c */ /* 0x000fc60003f25270 */
[----:B------:R-:W-:Y:S01]  /*14940*/  IMAD.IADD R3, R36, 0x1, R2 ;  /* 0x0000000124037824 */ /* 0x000fe200078e0202 */
[----:B------:R-:W0:Y:S04]  /*14950*/  LDSM.16.MT88.4 R4, [R2+0x10000] ;  /* 0x010000000204783b */ /* 0x000e280000004200 */
[----:B------:R-:W1:Y:S01]  /*14960*/  LDSM.16.MT88.4 R8, [R3+0x10000] ;  /* 0x010000000308783b */ /* 0x000e620000004200 */
[C-C-:B0-----:R-:W-:Y:S02]  /*14970*/  PRMT R12, R4.reuse, 0x6420, R5.reuse ;  /* 0x00006420040c7816 */ /* 0x141fe40000000005 */
[----:B------:R-:W-:Y:S02]  /*14980*/  PRMT R13, R4, 0x7531, R5 ;  /* 0x00007531040d7816 */ /* 0x000fe40000000005 */
[----:B--2---:R-:W-:-:S02]  /*14990*/  PRMT R14, R6, 0x6420, R7 ;  /* 0x00006420060e7816 */ /* 0x004fc40000000007 */
        /* <DEDUP_REMOVED lines=52> */
.L_x_1599:
[----:B-1----:R1:W-:Y:S01]  /*14ce0*/  SYNCS.ARRIVE.TRANS64.A1T0 RZ, [R17+URZ+0x28450], RZ ;  /* 0x028450ff11ff79a7 */ /* 0x0023e2000810003f */
[----:B------:R-:W-:Y:S06]  /*14cf0*/  BAR.SYNC.DEFER_BLOCKING 0x2, 0x80 ;  /* 0x0082000000007b1d */ /* 0x000fec0000010000 */
[----:B------:R-:W-:Y:S05]  /*14d00*/  @!P0 BRA `(.L_x_1600) ;  /* 0x0000000000048947 */ /* 0x000fea0003800000 */
[----:B------:R-:W-:Y:S01]  /*14d10*/  BPT.TRAP 0x1 ;  /* 0x000000040000795c */ /* 0x000fe20000300000 */
.L_x_1600:
[----:B0-----:R-:W-:Y:S02]  /*14d20*/  VIADD R0, R17, 0x28480 ;  /* 0x0002848011007836 */ /* 0x001fe40000000000 */
[----:B------:R-:W-:-:S03]  /*14d30*/  VIADD R23, R23, 0x1 ;  /* 0x0000000117177836 */ /* 0x000fc60000000000 */
[----:B------:R-:W-:Y:S02]  /*14d40*/  PRMT R0, R31, 0x654, R0 ;  /* 0x000006541f007816 */ /* 0x000fe40000000000 */
[C---:B------:R-:W-:Y:S02]  /*14d50*/  ISETP.NE.AND P0, PT, R23.reuse, 0x2, PT ;  /* 0x000000021700780c */ /* 0x040fe40003f05270 */
[----:B------:R2:W-:Y:S02]  /*14d60*/  SYNCS.ARRIVE.TRANS64.RED.A1T0 RZ, [R0+URZ], RZ ;  /* 0x000000ff00ff79a7 */ /* 0x0005e4000810043f */
[----:B------:R-:W-:Y:S02]  /*14d70*/  SEL R3, RZ, 0x1, P0 ;  /* 0x00000001ff037807 */ /* 0x000fe40000000000 */
[----:B------:R-:W-:Y:S02]  /*14d80*/  SEL R23, R23, RZ, P0 ;  /* 0x000000ff17177207 */ /* 0x000fe40000000000 */
[----:B------:R-:W-:-:S07]  /*14d90*/  LOP3.LUT R24, R24, R3, RZ, 0x3c, !PT ;  /* 0x0000000318187212 */ /* 0x000fce00078e3cff */
.L_x_1541:
[----:B------:R-:W-:Y:S05]  /*14da0*/  BSYNC B7 ;  /* 0x0000000000077941 */ /* 0x000fea0003800000 */
.L_x_1539:
[----:B------:R-:W-:-:S13]  /*14db0*/  LOP3.LUT P0, RZ, R29, 0x40, RZ, 0xc0, !PT ;  /* 0x000000401dff7812 */ /* 0x000fda000780c0ff */
[----:B------:R-:W-:Y:S05]  /*14dc0*/  @!P0 BRA `(.L_x_1601) ;  /* 0x0000000000248947 */ /* 0x000fea0003800000 */
[----:B------:R-:W3:Y:S08]  /*14dd0*/  S2UR UR4, SR_CgaCtaId ;  /* 0x00000000000479c3 */ /* 0x000ef00000008800 */
[----:B------:R-:W-:Y:S01]  /*14de0*/  BAR.SYNC.DEFER_BLOCKING 0x5, 0x180 ;  /* 0x0146000000007b1d */ /* 0x000fe20000010000 */
[----:B------:R-:W-:Y:S01]  /*14df0*/  MOV R22, 0x400 ;  /* 0x0000040000167802 */ /* 0x000fe20000000f00 */
[----:B---3--:R-:W-:-:S05]  /*14e00*/  IMAD.U32 R31, RZ, RZ, UR4 ;  /* 0x00000004ff1f7e24 */ /* 0x008fca000f8e00ff */
[----:B------:R-:W-:-:S05]  /*14e10*/  LEA R22, R31, R22, 0x18 ;  /* 0x000000161f167211 */ /* 0x000fca00078ec0ff */
[----:B-1----:R-:W1:Y:S02]  /*14e20*/  LDS.128 R16, [R22+0x284d0] ;  /* 0x0284d00016107984 */ /* 0x002e640000000c00 */
[----:B-1----:R-:W-:Y:S01]  /*14e30*/  R2UR UR4, R17 ;  /* 0x00000000110472ca */ /* 0x002fe200000e0000 */
[----:B------:R-:W-:Y:S06]  /*14e40*/  BAR.ARV 0x4, 0x180 ;  /* 0x0106000000007b1d */ /* 0x000fec0000002000 */
[----:B------:R-:W-:Y:S08]  /*14e50*/  BRA `(.L_x_1602) ;  /* 0x0000000800c87947 */ /* 0x000ff00003800000 */
.L_x_1601:
[----:B--2---:R-:W2:Y:S01]  /*14e60*/  S2R R0, SR_TID.X ;  /* 0x0000000000007919 */ /* 0x004ea20000002100 */
[----:B------:R-:W-:Y:S01]  /*14e70*/  ULDC UR4, c[0x0][0xc3c] ;  /* 0x00030f0000047ab9 */ /* 0x000fe20000000800 */
[----:B------:R-:W-:Y:S01]  /*14e80*/  IMAD.MOV.U32 R4, RZ, RZ, RZ ;  /* 0x000000ffff047224 */ /* 0x000fe200078e00ff */
[----:B--2---:R-:W-:-:S04]  /*14e90*/  LOP3.LUT R7, R0, 0x1f, RZ, 0xc0, !PT ;  /* 0x0000001f00077812 */ /* 0x004fc800078ec0ff */
[----:B------:R-:W-:Y:S01]  /*14ea0*/  ISETP.NE.AND P0, PT, R7, 0x1f, PT ;  /* 0x0000001f0700780c */ /* 0x000fe20003f05270 */
[----:B------:R-:W-:-:S05]  /*14eb0*/  IMAD.IADD R5, R19, 0x1, R7 ;  /* 0x0000000113057824 */ /* 0x000fca00078e0207 */
[----:B------:R-:W-:Y:S01]  /*14ec0*/  ISETP.GE.OR P1, PT, R5, UR4, !P0 ;  /* 0x0000000405007c0c */ /* 0x000fe2000c726670 */
[----:B------:R-:W-:-:S12]  /*14ed0*/  ULDC UR4, c[0x0][0xc3c] ;  /* 0x00030f0000047ab9 */ /* 0x000fd80000000800 */
[----:B------:R-:W2:Y:S02]  /*14ee0*/  @!P1 LDC.64 R2, c[0x0][0xc80] ;  /* 0x00032000ff029b82 */ /* 0x000ea40000000a00 */
[----:B--2---:R-:W-:-:S05]  /*14ef0*/  @!P1 IMAD.WIDE R2, R5, 0x4, R2 ;  /* 0x0000000405029825 */ /* 0x004fca00078e0202 */
[----:B------:R-:W2:Y:S01]  /*14f00*/  @!P1 LDG.E R4, desc[UR54][R2.64] ;  /* 0x0000003602049981 */ /* 0x000ea2000c1e1900 */
[C---:B------:R-:W-:Y:S02]  /*14f10*/  ISETP.NE.AND P1, PT, R7.reuse, RZ, PT ;  /* 0x000000ff0700720c */ /* 0x040fe40003f25270 */
[C---:B------:R-:W-:Y:S02]  /*14f20*/  ISETP.GE.U32.AND P2, PT, R7.reuse, 0x2, PT ;  /* 0x000000020700780c */ /* 0x040fe40003f46070 */
[C---:B------:R-:W-:Y:S02]  /*14f30*/  ISETP.GE.U32.AND P3, PT, R7.reuse, 0x4, PT ;  /* 0x000000040700780c */ /* 0x040fe40003f66070 */
[C---:B------:R-:W-:Y:S02]  /*14f40*/  ISETP.GE.U32.AND P4, PT, R7.reuse, 0x8, PT ;  /* 0x000000080700780c */ /* 0x040fe40003f86070 */
[----:B------:R-:W-:Y:S01]  /*14f50*/  ISETP.GE.U32.AND P5, PT, R7, 0x10, PT ;  /* 0x000000100700780c */ /* 0x000fe20003fa6070 */
[----:B--2---:R-:W2:Y:S02]  /*14f60*/  SHFL.UP PT, R0, R4, 0x1, RZ ;  /* 0x0420000004007989 */ /* 0x004ea400000e00ff */
[----:B--2---:R-:W-:-:S05]  /*14f70*/  SEL R5, R0, RZ, P1 ;  /* 0x000000ff00057207 */ /* 0x004fca0000800000 */
[----:B------:R-:W-:-:S05]  /*14f80*/  IMAD.IADD R5, R4, 0x1, R5 ;  /* 0x0000000104057824 */ /* 0x000fca00078e0205 */
[----:B------:R-:W2:Y:S02]  /*14f90*/  SHFL.UP PT, R0, R5, 0x2, RZ ;  /* 0x0440000005007989 */ /* 0x000ea400000e00ff */
[----:B--2---:R-:W-:-:S05]  /*14fa0*/  SEL R0, R0, RZ, P2 ;  /* 0x000000ff00007207 */ /* 0x004fca0001000000 */
[----:B------:R-:W-:-:S05]  /*14fb0*/  IMAD.IADD R0, R5, 0x1, R0 ;  /* 0x0000000105007824 */ /* 0x000fca00078e0200 */
[----:B------:R-:W2:Y:S02]  /*14fc0*/  SHFL.UP PT, R6, R0, 0x4, RZ ;  /* 0x0480000000067989 */ /* 0x000ea400000e00ff */
[----:B--2---:R-:W-:Y:S02]  /*14fd0*/  SEL R3, R6, RZ, P3 ;  /* 0x000000ff06037207 */ /* 0x004fe40001800000 */
[----:B------:R-:W-:Y:S03]  /*14fe0*/  SHFL.IDX PT, R6, R16, 0x1, 0x1f ;  /* 0x00201f0010067f89 */ /* 0x000fe600000e0000 */
[----:B------:R-:W-:Y:S02]  /*14ff0*/  IMAD.IADD R3, R0, 0x1, R3 ;  /* 0x0000000100037824 */ /* 0x000fe400078e0203 */
[----:B------:R-:W2:Y:S03]  /*15000*/  LDC R0, c[0x0][0xc38] ;  /* 0x00030e00ff007b82 */ /* 0x000ea60000000800 */
[----:B------:R-:W3:Y:S02]  /*15010*/  SHFL.UP PT, R2, R3, 0x8, RZ ;  /* 0x0500000003027989 */ /* 0x000ee400000e00ff */
[----:B---3--:R-:W-:-:S05]  /*15020*/  SEL R2, R2, RZ, P4 ;  /* 0x000000ff02027207 */ /* 0x008fca0002000000 */
[----:B------:R-:W-:-:S05]  /*15030*/  IMAD.IADD R2, R3, 0x1, R2 ;  /* 0x0000000103027824 */ /* 0x000fca00078e0202 */
[----:B------:R-:W3:Y:S02]  /*15040*/  SHFL.UP PT, R5, R2, 0x10, RZ ;  /* 0x0600000002057989 */ /* 0x000ee400000e00ff */
[----:B---3--:R-:W-:-:S05]  /*15050*/  SEL R5, R5, RZ, P5 ;  /* 0x000000ff05057207 */ /* 0x008fca0002800000 */
[----:B------:R-:W-:Y:S02]  /*15060*/  IMAD.IADD R7, R2, 0x1, R5 ;  /* 0x0000000102077824 */ /* 0x000fe400078e0205 */
[----:B------:R-:W-:Y:S04]  /*15070*/  SHFL.IDX PT, R5, R16, RZ, 0x1f ;  /* 0x00001fff10057589 */ /* 0x000fe800000e0000 */
[----:B------:R-:W2:Y:S02]  /*15080*/  SHFL.IDX PT, R9, R7, 0x1f, 0x1f ;  /* 0x03e01f0007097f89 */ /* 0x000ea400000e0000 */
[----:B--2---:R-:W-:-:S04]  /*15090*/  IMAD R9, R9, R0, RZ ;  /* 0x0000000009097224 */ /* 0x004fc800078e02ff */
[----:B------:R-:W-:-:S05]  /*150a0*/  IMAD.IADD R6, R6, 0x1, R9 ;  /* 0x0000000106067824 */ /* 0x000fca00078e0209 */
[----:B------:R-:W-:-:S13]  /*150b0*/  ISETP.GT.AND P6, PT, R6, R5, PT ;  /* 0x000000050600720c */ /* 0x000fda0003fc4270 */
[----:B------:R-:W-:Y:S05]  /*150c0*/  @P6 BRA `(.L_x_1603) ;  /* 0x0000000000946947 */ /* 0x000fea0003800000 */
.L_x_1607:
[----:B------:R-:W-:-:S05]  /*150d0*/  VIADD R19, R19, 0x1f ;  /* 0x0000001f13137836 */ /* 0x000fca0000000000 */
[----:B------:R-:W-:-:S13]  /*150e0*/  ISETP.GE.AND P6, PT, R19, UR4, PT ;  /* 0x0000000413007c0c */ /* 0x000fda000bfc6270 */
[----:B------:R-:W-:Y:S05]  /*150f0*/  @P6 BRA `(.L_x_1604) ;  /* 0x0000000400e86947 */ /* 0x000fea0003800000 */
[----:B------:R-:W2:Y:S01]  /*15100*/  S2R R0, SR_TID.X ;  /* 0x0000000000007919 */ /* 0x000ea20000002100 */
[----:B------:R-:W-:Y:S01]  /*15110*/  BSSY B0, `(.L_x_1605) ;  /* 0x0000009000007945 */ /* 0x000fe20003800000 */
[----:B------:R-:W-:Y:S01]  /*15120*/  IMAD.MOV.U32 R4, RZ, RZ, RZ ;  /* 0x000000ffff047224 */ /* 0x000fe200078e00ff */
[----:B--2---:R-:W-:-:S05]  /*15130*/  LOP3.LUT R0, R0, 0x1f, RZ, 0xc0, !PT ;  /* 0x0000001f00007812 */ /* 0x004fca00078ec0ff */
[----:B------:R-:W-:-:S05]  /*15140*/  IMAD.IADD R7, R19, 0x1, R0 ;  /* 0x0000000113077824 */ /* 0x000fca00078e0200 */
[----:B------:R-:W-:-:S13]  /*15150*/  ISETP.GE.OR P6, PT, R7, UR4, !P0 ;  /* 0x0000000407007c0c */ /* 0x000fda000c7c6670 */
[----:B------:R-:W-:Y:S05]  /*15160*/  @P6 BRA `(.L_x_1606) ;  /* 0x00000000000c6947 */ /* 0x000fea0003800000 */
[----:B------:R-:W2:Y:S02]  /*15170*/  LDC.64 R2, c[0x0][0xc80] ;  /* 0x00032000ff027b82 */ /* 0x000ea40000000a00 */
[----:B--2---:R-:W-:-:S05]  /*15180*/  IMAD.WIDE R2, R7, 0x4, R2 ;  /* 0x0000000407027825 */ /* 0x004fca00078e0202 */
[----:B------:R2:W5:Y:S02]  /*15190*/  LDG.E R4, desc[UR54][R2.64] ;  /* 0x0000003602047981 */ /* 0x000564000c1e1900 */
.L_x_1606:
[----:B------:R-:W-:Y:S05]  /*151a0*/  BSYNC B0 ;  /* 0x0000000000007941 */ /* 0x000fea0003800000 */
.L_x_1605:
[----:B-----5:R-:W2:Y:S02]  /*151b0*/  SHFL.UP PT, R0, R4, 0x1, RZ ;  /* 0x0420000004007989 */ /* 0x020ea400000e00ff */
[----:B--2---:R-:W-:-:S05]  /*151c0*/  SEL R3, R0, RZ, P1 ;  /* 0x000000ff00037207 */ /* 0x004fca0000800000 */
[----:B------:R-:W-:-:S05]  /*151d0*/  IMAD.IADD R3, R4, 0x1, R3 ;  /* 0x0000000104037824 */ /* 0x000fca00078e0203 */
[----:B------:R-:W2:Y:S02]  /*151e0*/  SHFL.UP PT, R0, R3, 0x2, RZ ;  /* 0x0440000003007989 */ /* 0x000ea400000e00ff */
        /* <DEDUP_REMOVED lines=9> */
[----:B--2---:R-:W-:Y:S02]  /*15280*/  SEL R9, R0, RZ, P5 ;  /* 0x000000ff00097207 */ /* 0x004fe40002800000 */
[----:B------:R-:W2:Y:S03]  /*15290*/  LDC R0, c[0x0][0xc38] ;  /* 0x00030e00ff007b82 */ /* 0x000ea60000000800 */
[----:B------:R-:W-:-:S05]  /*152a0*/  IMAD.IADD R9, R8, 0x1, R9 ;  /* 0x0000000108097824 */ /* 0x000fca00078e0209 */
[----:B------:R-:W2:Y:S02]  /*152b0*/  SHFL.IDX PT, R3, R9, 0x1f, 0x1f ;  /* 0x03e01f0009037f89 */ /* 0x000ea400000e0000 */
[----:B--2---:R-:W-:-:S04]  /*152c0*/  IMAD R3, R3, R0, RZ ;  /* 0x0000000003037224 */ /* 0x004fc800078e02ff */
[----:B------:R-:W-:-:S05]  /*152d0*/  IMAD.IADD R6, R3, 0x1, R6 ;  /* 0x0000000103067824 */ /* 0x000fca00078e0206 */
[----:B------:R-:W-:-:S13]  /*152e0*/  ISETP.GT.AND P6, PT, R6, R5, PT ;  /* 0x000000050600720c */ /* 0x000fda0003fc4270 */
[----:B------:R-:W-:Y:S05]  /*152f0*/  @!P6 BRA `(.L_x_1607) ;  /* 0xfffffffc0074e947 */ /* 0x000fea000383ffff */
[----:B------:R-:W-:Y:S02]  /*15300*/  IMAD.MOV.U32 R7, RZ, RZ, R9 ;  /* 0x000000ffff077224 */ /* 0x000fe400078e0009 */
[----:B------:R-:W-:-:S07]  /*15310*/  IMAD.MOV.U32 R9, RZ, RZ, R3 ;  /* 0x000000ffff097224 */ /* 0x000fce00078e0003 */
.L_x_1603:
[----:B------:R-:W-:-:S04]  /*15320*/  IMAD.IADD R9, R6, 0x1, -R9 ;  /* 0x0000000106097824 */ /* 0x000fc800078e0a09 */
[----:B------:R-:W-:-:S05]  /*15330*/  IMAD R2, R7, R0, R9 ;  /* 0x0000000007027224 */ /* 0x000fca00078e0209 */
[----:B------:R-:W-:Y:S02]  /*15340*/  ISETP.GT.AND P0, PT, R2, R5, PT ;  /* 0x000000050200720c */ /* 0x000fe40003f04270 */
[----:B------:R-:W2:Y:S11]  /*15350*/  LDC.64 R2, c[0x0][0xc90] ;  /* 0x00032400ff027b82 */ /* 0x000eb60000000a00 */
[----:B0-----:R-:W-:-:S04]  /*15360*/  VOTE.ANY R12, PT, !P0 ;  /* 0x00000000000c7806 */ /* 0x001fc800040e0100 */
[----:B------:R-:W0:Y:S02]  /*15370*/  POPC R8, R12 ;  /* 0x0000000c00087309 */ /* 0x000e240000000000 */
[----:B0-----:R-:W-:-:S04]  /*15380*/  IMAD.IADD R19, R8, 0x1, R19 ;  /* 0x0000000108137824 */ /* 0x001fc800078e0213 */
[----:B--2---:R-:W-:-:S05]  /*15390*/  IMAD.WIDE R2, R19, 0x4, R2 ;  /* 0x0000000413027825 */ /* 0x004fca00078e0202 */
[----:B------:R-:W2:Y:S01]  /*153a0*/  LDG.E R11, desc[UR54][R2.64] ;  /* 0x00000036020b7981 */ /* 0x000ea2000c1e1900 */
[----:B------:R-:W-:Y:S01]  /*153b0*/  ISETP.NE.AND P0, PT, R12, RZ, PT ;  /* 0x000000ff0c00720c */ /* 0x000fe20003f05270 */
[----:B------:R-:W-:Y:S02]  /*153c0*/  IMAD.MOV.U32 R16, RZ, RZ, RZ ;  /* 0x000000ffff107224 */ /* 0x000fe400078e00ff */
[----:B------:R-:W0:Y:S02]  /*153d0*/  SHFL.IDX PT, R4, R4, R8, 0x1f ;  /* 0x00001f0804047589 */ /* 0x000e2400000e0000 */
[----:B0-----:R-:W-:-:S13]  /*153e0*/  R2UR UR7, R4 ;  /* 0x00000000040772ca */ /* 0x001fda00000e0000 */
[----:B--2---:R-:W-:-:S05]  /*153f0*/  IMAD R6, R11, UR7, RZ ;  /* 0x000000070b067c24 */ /* 0x004fca000f8e02ff */
[----:B------:R-:W-:-:S04]  /*15400*/  IABS R10, R6 ;  /* 0x00000006000a7213 */ /* 0x000fc80000000000 */
[----:B------:R-:W0:Y:S08]  /*15410*/  I2F.RP R13, R10 ;  /* 0x0000000a000d7306 */ /* 0x000e300000209400 */
[----:B0-----:R-:W0:Y:S02]  /*15420*/  MUFU.RCP R13, R13 ;  /* 0x0000000d000d7308 */ /* 0x001e240000001000 */
[----:B0-----:R-:W-:-:S06]  /*15430*/  VIADD R14, R13, 0xffffffe ;  /* 0x0ffffffe0d0e7836 */ /* 0x001fcc0000000000 */
[----:B------:R0:W2:Y:S01]  /*15440*/  F2I.FTZ.U32.TRUNC.NTZ R3, R14 ;  /* 0x0000000e00037305 */ /* 0x0000a2000021f000 */
[----:B------:R-:W-:Y:S05]  /*15450*/  @!P0 BRA `(.L_x_1608) ;  /* 0x0000000000088947 */ /* 0x000fea0003800000 */
[----:B------:R-:W-:-:S05]  /*15460*/  VIADD R8, R8, 0xffffffff ;  /* 0xffffffff08087836 */ /* 0x000fca0000000000 */
[----:B------:R3:W4:Y:S02]  /*15470*/  SHFL.IDX PT, R16, R7, R8, 0x1f ;  /* 0x00001f0807107589 */ /* 0x00072400000e0000 */
.L_x_1608:
[----:B--23--:R-:W-:Y:S02]  /*15480*/  IMAD.MOV R7, RZ, RZ, -R3 ;  /* 0x000000ffff077224 */ /* 0x00cfe400078e0a03 */
[----:B------:R-:W-:Y:S02]  /*15490*/  IMAD.MOV.U32 R2, RZ, RZ, RZ ;  /* 0x000000ffff027224 */ /* 0x000fe400078e00ff */
[----:B------:R-:W-:Y:S02]  /*154a0*/  IMAD R4, R7, R10, RZ ;  /* 0x0000000a07047224 */ /* 0x000fe400078e02ff */
[----:B----4-:R-:W-:Y:S02]  /*154b0*/  IMAD R16, R16, R0, R9 ;  /* 0x0000000010107224 */ /* 0x010fe400078e0209 */
[----:B------:R-:W-:Y:S01]  /*154c0*/  IMAD.HI.U32 R2, R3, R4, R2 ;  /* 0x0000000403027227 */ /* 0x000fe200078e0002 */
[----:B------:R-:W-:-:S03]  /*154d0*/  IABS R4, R6 ;  /* 0x0000000600047213 */ /* 0x000fc60000000000 */
[----:B------:R-:W-:Y:S02]  /*154e0*/  IMAD.IADD R3, R5, 0x1, -R16 ;  /* 0x0000000105037824 */ /* 0x000fe400078e0a10 */
[----:B------:R-:W-:-:S03]  /*154f0*/  IMAD.MOV R4, RZ, RZ, -R4 ;  /* 0x000000ffff047224 */ /* 0x000fc600078e0a04 */
[----:B------:R-:W-:-:S05]  /*15500*/  IABS R5, R3 ;  /* 0x0000000300057213 */ /* 0x000fca0000000000 */
        /* <DEDUP_REMOVED lines=10> */
[----:B------:R-:W-:-:S04]  /*155b0*/  IMAD.MOV.U32 R4, RZ, RZ, R2 ;  /* 0x000000ffff047224 */ /* 0x000fc800078e0002 */
        /* <DEDUP_REMOVED lines=11> */
[----:B------:R-:W-:Y:S02]  /*15670*/  IABS R0, UR9 ;  /* 0x0000000900007c13 */ /* 0x000fe40008000000 */
[----:B------:R-:W-:Y:S02]  /*15680*/  IABS R3, UR9 ;  /* 0x0000000900037c13 */ /* 0x000fe40008000000 */
[----:B------:R-:W2:Y:S01]  /*15690*/  I2F.RP R5, R0 ;  /* 0x0000000000057306 */ /* 0x000ea20000209400 */
[----:B------:R-:W-:Y:S02]  /*156a0*/  R2UR UR6, R0 ;  /* 0x00000000000672ca */ /* 0x000fe400000e0000 */
[----:B------:R-:W-:-:S05]  /*156b0*/  IMAD.MOV R3, RZ, RZ, -R3 ;  /* 0x000000ffff037224 */ /* 0x000fca00078e0a03 */
[----:B--2---:R-:W2:Y:S02]  /*156c0*/  MUFU.RCP R5, R5 ;  /* 0x0000000500057308 */ /* 0x004ea40000001000 */
[----:B--2---:R-:W-:-:S06]  /*156d0*/  VIADD R7, R5, 0xffffffe ;  /* 0x0ffffffe05077836 */ /* 0x004fcc0000000000 */
[----:B------:R-:W2:Y:S02]  /*156e0*/  F2I.FTZ.U32.TRUNC.NTZ R7, R7 ;  /* 0x0000000700077305 */ /* 0x000ea4000021f000 */
[----:B--2---:R-:W-:-:S13]  /*156f0*/  R2UR UR5, R7 ;  /* 0x00000000070572ca */ /* 0x004fda00000e0000 */
[----:B------:R-:W-:-:S04]  /*15700*/  UIADD3 UR4, URZ, -UR5, URZ ;  /* 0x800000053f047290 */ /* 0x000fc8000fffe03f */
[----:B------:R-:W-:-:S03]  /*15710*/  UIMAD UR6, UR4, UR6, URZ ;  /* 0x00000006040672a4 */ /* 0x000fc6000f8e023f */
[----:B------:R-:W-:Y:S02]  /*15720*/  UMOV UR4, URZ ;  /* 0x0000003f00047c82 */ /* 0x000fe40008000000 */
[----:B------:R-:W-:-:S04]  /*15730*/  UIMAD.WIDE.U32 UR4, UR5, UR6, UR4 ;  /* 0x00000006050472a5 */ /* 0x000fc8000f8e0004 */
[----:B------:R-:W-:-:S06]  /*15740*/  UIMAD.WIDE.U32 UR4, UR5, UR8, URZ ;  /* 0x00000008050472a5 */ /* 0x000fcc000f8e003f */
[----:B------:R-:W-:Y:S01]  /*15750*/  IMAD.U32 R4, RZ, RZ, UR5 ;  /* 0x00000005ff047e24 */ /* 0x000fe2000f8e00ff */
[----:B------:R-:W-:-:S03]  /*15760*/  R2UR UR4, R9 ;  /* 0x00000000090472ca */ /* 0x000fc600000e0000 */
[----:B------:R-:W-:-:S05]  /*15770*/  IMAD R3, R3, R4, UR8 ;  /* 0x0000000803037e24 */ /* 0x000fca000f8e0204 */
[----:B------:R-:W-:-:S05]  /*15780*/  ISETP.GT.U32.AND P0, PT, R0, R3, PT ;  /* 0x000000030000720c */ /* 0x000fca0003f04070 */
[----:B------:R-:W-:-:S08]  /*15790*/  ULOP3.LUT UR4, UR4, UR9, URZ, 0x3c, !UPT ;  /* 0x0000000904047292 */ /* 0x000fd0000f8e3c3f */
[----:B------:R-:W-:Y:S01]  /*157a0*/  VOTEU.ANY UP1, P0 ;  /* 0x00000000003f7886 */ /* 0x000fe20000020100 */
[----:B------:R-:W-:-:S04]  /*157b0*/  PLOP3.LUT P0, PT, PT, PT, UP1, 0x80, 0x0 ;  /* 0x000000000000781c */ /* 0x000fc80003f0f018 */
[----:B------:R-:W-:Y:S02]  /*157c0*/  @!UP1 UIADD3 UR5, UR5, 0x1, URZ ;  /* 0x0000000105059890 */ /* 0x000fe4000fffe03f */
[----:B------:R-:W-:-:S07]  /*157d0*/  UISETP.GE.AND UP1, UPT, UR4, URZ, UPT ;  /* 0x0000003f0400728c */ /* 0x000fce000bf26270 */
[----:B------:R-:W-:-:S05]  /*157e0*/  @!P0 IMAD.IADD R3, R3, 0x1, -R0 ;  /* 0x0000000103038824 */ /* 0x000fca00078e0a00 */
[----:B------:R-:W-:Y:S01]  /*157f0*/  ISETP.GE.U32.AND P0, PT, R3, R0, PT ;  /* 0x000000000300720c */ /* 0x000fe20003f06070 */
[----:B------:R-:W-:-:S12]  /*15800*/  IMAD R3, RZ, RZ, -UR9 ;  /* 0x80000009ff037e24 */ /* 0x000fd8000f8e02ff */
        /* <DEDUP_REMOVED lines=9> */
.L_x_1604:
[----:B------:R-:W2:Y:S01]  /*158a0*/  LDC R19, c[0x0][0xc3c] ;  /* 0x00030f00ff137b82 */ /* 0x000ea20000000800 */
[----:B------:R-:W-:Y:S01]  /*158b0*/  IMAD.MOV.U32 R16, RZ, RZ, R5 ;  /* 0x000000ffff107224 */ /* 0x000fe200078e0005 */
[----:B------:R-:W-:Y:S01]  /*158c0*/  UMOV UR4, URZ ;  /* 0x0000003f00047c82 */ /* 0x000fe20008000000 */
[----:B------:R-:W-:-:S07]  /*158d0*/  IMAD.MOV.U32 R18, RZ, RZ, RZ ;  /* 0x000000ffff127224 */ /* 0x000fce00078e00ff */
.L_x_1609:
[----:B------:R-:W3:Y:S01]  /*158e0*/  S2R R0, SR_TID.X ;  /* 0x0000000000007919 */ /* 0x000ee20000002100 */
[----:B-1----:R-:W-:Y:S01]  /*158f0*/  IMAD.U32 R17, RZ, RZ, UR4 ;  /* 0x00000004ff117e24 */ /* 0x002fe2000f8e00ff */
[----:B------:R-:W-:Y:S01]  /*15900*/  BAR.SYNC.DEFER_BLOCKING 0x4, 0x180 ;  /* 0x0106000000007b1d */ /* 0x000fe20000010000 */
[----:B---3--:R-:W-:-:S04]  /*15910*/  LOP3.LUT R0, R0, 0x1f, RZ, 0xc0, !PT ;  /* 0x0000001f00007812 */ /* 0x008fc800078ec0ff */
[----:B------:R-:W-:-:S13]  /*15920*/  ISETP.NE.AND P0, PT, R0, RZ, PT ;  /* 0x000000ff0000720c */ /* 0x000fda0003f05270 */
[----:B------:R-:W1:Y:S01]  /*15930*/  @!P0 S2R R31, SR_CgaCtaId ;  /* 0x00000000001f8919 */ /* 0x000e620000008800 */
[----:B------:R-:W-:-:S04]  /*15940*/  @!P0 MOV R0, 0x400 ;  /* 0x0000040000008802 */ /* 0x000fc80000000f00 */
[----:B-1----:R-:W-:-:S05]  /*15950*/  @!P0 LEA R22, R31, R0, 0x18 ;  /* 0x000000001f168211 */ /* 0x002fca00078ec0ff */
[----:B--2---:R1:W-:Y:S01]  /*15960*/  @!P0 STS.128 [R22+0x284d0], R16 ;  /* 0x0284d01016008388 */ /* 0x0043e20000000c00 */
[----:B------:R-:W-:Y:S06]  /*15970*/  BAR.ARV 0x5, 0x180 ;  /* 0x0146000000007b1d */ /* 0x000fec0000002000 */
.L_x_1602:
[----:B------:R-:W-:Y:S02]  /*15980*/  ULDC UR5, c[0x0][0xc3c] ;  /* 0x00030f0000057ab9 */ /* 0x000fe40000000800 */
[----:B------:R-:W-:-:S13]  /*15990*/  ISETP.GE.AND P0, PT, R19, UR5, PT ;  /* 0x0000000513007c0c */ /* 0x000fda000bf06270 */
[----:B------:R-:W-:Y:S05]  /*159a0*/  @!P0 BRA `(.L_x_1610) ;  /* 0xffffffb0005c8947 */ /* 0x000fea000383ffff */
.L_x_1529:
[----:B-12---:R-:W2:Y:S01]  /*159b0*/  LDL.LU R0, [R1+0x4] ;  /* 0x0000040001007983 */ /* 0x006ea20000300800 */
[----:B------:R-:W-:Y:S01]  /*159c0*/  BSSY B0, `(.L_x_1611) ;  /* 0x000000b000007945 */ /* 0x000fe20003800000 */
[----:B------:R-:W1:Y:S01]  /*159d0*/  S2R R5, SR_CgaCtaId ;  /* 0x0000000000057919 */ /* 0x000e620000008800 */
[----:B--2---:R-:W-:-:S05]  /*159e0*/  VIADD R0, R0, 0x1 ;  /* 0x0000000100007836 */ /* 0x004fca0000000000 */
[----:B------:R-:W-:-:S04]  /*159f0*/  LEA.HI R2, R0, R0, RZ, 0x1 ;  /* 0x0000000000027211 */ /* 0x000fc800078f08ff */
[----:B------:R-:W-:Y:S02]  /*15a00*/  LOP3.LUT R3, R2, 0xfffffffe, RZ, 0xc0, !PT ;  /* 0xfffffffe02037812 */ /* 0x000fe400078ec0ff */
[----:B------:R-:W-:-:S03]  /*15a10*/  MOV R2, 0x400 ;  /* 0x0000040000027802 */ /* 0x000fc60000000f00 */
[----:B------:R-:W-:Y:S01]  /*15a20*/  IMAD.IADD R0, R0, 0x1, -R3 ;  /* 0x0000000100007824 */ /* 0x000fe200078e0a03 */
[----:B-1----:R-:W-:-:S04]  /*15a30*/  LEA R4, R5, R2, 0x18 ;  /* 0x0000000205047211 */ /* 0x002fc800078ec0ff */
[----:B------:R-:W-:-:S04]  /*15a40*/  SHF.L.U32 R0, R0, 0x1f, RZ ;  /* 0x0000001f00007819 */ /* 0x000fc800000006ff */
[----:B------:R-:W1:Y:S02]  /*15a50*/  SYNCS.PHASECHK.TRANS64.TRYWAIT P0, [R4+URZ+0x28420], R0 ;  /* 0x02842000040075a7 */ /* 0x000e64000800017f */
[----:B-1----:R-:W-:Y:S05]  /*15a60*/  @!P0 BRA `(.L_x_1612) ;  /* 0x0000002400f48947 */ /* 0x002fea0003800000 */
.L_x_1697:
[----:B------:R-:W-:Y:S05]  /*15a70*/  BSYNC B0 ;  /* 0x0000000000007941 */ /* 0x000fea0003800000 */
.L_x_1611:
[----:B------:R-:W-:-:S03]  /*15a80*/  UMOV UR4, 0xffffffff ;  /* 0xffffffff00047882 */ /* 0x000fc60000000000 */
[----:B------:R-:W-:Y:S05]  /*15a90*/  BRA.DIV UR4, `(.L_x_1613) ;  /* 0x0000002604fc7947 */ /* 0x000fea000b800000 */
[----:B-1----:R-:W1:Y:S02]  /*15aa0*/  S2R R0, SR_TID.X ;  /* 0x0000000000007919 */ /* 0x002e640000002100 */
[----:B-1----:R-:W-:-:S04]  /*15ab0*/  SHF.R.U32.HI R0, RZ, 0x5, R0 ;  /* 0x00000005ff007819 */ /* 0x002fc80000011600 */
[----:B------:R-:W-:-:S05]  /*15ac0*/  LOP3.LUT R0, R0, 0x3, RZ, 0xc0, !PT ;  /* 0x0000000300007812 */ /* 0x000fca00078ec0ff */
[----:B0-----:R0:W1:Y:S02]  /*15ad0*/  SHFL.IDX PT, R14, R0, RZ, 0x1f ;  /* 0x00001fff000e7589 */ /* 0x00106400000e0000 */
.L_x_1700:
[----:B-1----:R-:W-:Y:S01]  /*15ae0*/  ISETP.NE.AND P0, PT, R14, RZ, PT ;  /* 0x000000ff0e00720c */ /* 0x002fe20003f05270 */
[----:B------:R-:W-:-:S12]  /*15af0*/  BSSY B0, `(.L_x_1614) ;  /* 0x000002c000007945 */ /* 0x000fd80003800000 */
[----:B------:R-:W-:Y:S05]  /*15b00*/  @P0 BRA `(.L_x_1615) ;  /* 0x0000000000a80947 */ /* 0x000fea0003800000 */
[----:B------:R-:W-:-:S03]  /*15b10*/  UMOV UR4, 0xffffffff ;  /* 0xffffffff00047882 */ /* 0x000fc60000000000 */
[----:B------:R-:W-:Y:S05]  /*15b20*/  BRA.DIV UR4, `(.L_x_1616) ;  /* 0x0000002a040c7947 */ /* 0x000fea000b800000 */
[----:B------:R-:W-:-:S13]  /*15b30*/  ELECT P6, URZ, PT ;  /* 0x00000000003f782f */ /* 0x000fda00038c0000 */
.L_x_1703:
[----:B------:R-:W-:Y:S05]  /*15b40*/  @!P6 BRA `(.L_x_1615) ;  /* 0x000000000098e947 */ /* 0x000fea0003800000 */
[----:B------:R-:W-:-:S06]  /*15b50*/  ULOP3.LUT UR4, UR36, 0x2, URZ, 0xfc, !UPT ;  /* 0x0000000224047892 */ /* 0x000fcc000f8efc3f */
[----:B0-----:R-:W-:-:S05]  /*15b60*/  IMAD.U32 R0, RZ, RZ, UR4 ;  /* 0x00000004ff007e24 */ /* 0x001fca000f8e00ff */
[----:B------:R-:W-:-:S13]  /*15b70*/  ISETP.NE.AND P0, PT, R0, 0x3, PT ;  /* 0x000000030000780c */ /* 0x000fda0003f05270 */
[----:B------:R-:W-:Y:S05]  /*15b80*/  @!P0 BRA `(.L_x_1617) ;  /* 0x0000000000048947 */ /* 0x000fea0003800000 */
[----:B------:R-:W-:Y:S01]  /*15b90*/  BPT.TRAP 0x1 ;  /* 0x000000040000795c */ /* 0x000fe20000300000 */
.L_x_1617:
[C---:B------:R-:W-:Y:S01]  /*15ba0*/  IMAD R5, R23.reuse, 0x8, R4 ;  /* 0x0000000817057824 */ /* 0x040fe200078e0204 */
[----:B------:R-:W-:Y:S01]  /*15bb0*/  SHF.L.U32 R0, R24, 0x1f, RZ ;  /* 0x0000001f18007819 */ /* 0x000fe200000006ff */
[----:B------:R-:W-:-:S03]  /*15bc0*/  VIADD R23, R23, 0x1 ;  /* 0x0000000117177836 */ /* 0x000fc60000000000 */
[----:B------:R-:W0:Y:S02]  /*15bd0*/  SYNCS.PHASECHK.TRANS64.TRYWAIT P1, [R5+URZ+0x28440], R0 ;  /* 0x02844000050075a7 */ /* 0x000e24000802017f */
[----:B------:R-:W-:-:S04]  /*15be0*/  ISETP.NE.AND P2, PT, R23, 0x2, PT ;  /* 0x000000021700780c */ /* 0x000fc80003f45270 */
[----:B------:R-:W-:Y:S01]  /*15bf0*/  SEL R3, RZ, 0x1, P2 ;  /* 0x00000001ff037807 */ /* 0x000fe20001000000 */
[----:B0-----:R-:W-:Y:S08]  /*15c00*/  @!P1 BRA `(.L_x_1618) ;  /* 0x0000002400f49947 */ /* 0x001ff00003800000 */
.L_x_1704:
[----:B------:R-:W-:Y:S02]  /*15c10*/  SEL R23, R23, RZ, P2 ;  /* 0x000000ff17177207 */ /* 0x000fe40001000000 */
[----:B------:R-:W-:Y:S01]  /*15c20*/  LOP3.LUT R2, R24, R3, RZ, 0x3c, !PT ;  /* 0x0000000318027212 */ /* 0x000fe200078e3cff */
[----:B------:R-:W-:Y:S06]  /*15c30*/  @!P0 BRA `(.L_x_1619) ;  /* 0x0000000000048947 */ /* 0x000fec0003800000 */
[----:B------:R-:W-:Y:S01]  /*15c40*/  BPT.TRAP 0x1 ;  /* 0x000000040000795c */ /* 0x000fe20000300000 */
.L_x_1619:
[----:B------:R-:W-:Y:S01]  /*15c50*/  IMAD R23, R23, 0x8, R4 ;  /* 0x0000000817177824 */ /* 0x000fe200078e0204 */
[----:B------:R-:W-:-:S04]  /*15c60*/  SHF.L.U32 R2, R2, 0x1f, RZ ;  /* 0x0000001f02027819 */ /* 0x000fc800000006ff */
[----:B------:R-:W1:Y:S02]  /*15c70*/  SYNCS.PHASECHK.TRANS64.TRYWAIT P1, [R23+URZ+0x28440], R2 ;  /* 0x02844002170075a7 */ /* 0x000e64000802017f */
[----:B-1----:R-:W-:Y:S05]  /*15c80*/  @!P1 BRA `(.L_x_1620) ;  /* 0x0000002400e89947 */ /* 0x002fea0003800000 */
.L_x_1705:
[----:B------:R-:W-:Y:S05]  /*15c90*/  @!P0 BRA `(.L_x_1621) ;  /* 0x0000000000048947 */ /* 0x000fea0003800000 */
[----:B------:R-:W-:Y:S01]  /*15ca0*/  BPT.TRAP 0x1 ;  /* 0x000000040000795c */ /* 0x000fe20000300000 */
.L_x_1621:
[----:B------:R-:W2:Y:S02]  /*15cb0*/  SYNCS.PHASECHK.TRANS64.TRYWAIT P1, [R5+URZ+0x28460], R0 ;  /* 0x02846000050075a7 */ /* 0x000ea4000802017f */
[----:B--2---:R-:W-:Y:S05]  /*15cc0*/  @!P1 BRA `(.L_x_1622) ;  /* 0x0000002400ec9947 */ /* 0x004fea0003800000 */
.L_x_1706:
[----:B------:R-:W-:Y:S05]  /*15cd0*/  @!P0 BRA `(.L_x_1623) ;  /* 0x0000000000048947 */ /* 0x000fea0003800000 */
[----:B------:R-:W-:Y:S01]  /*15ce0*/  BPT.TRAP 0x1 ;  /* 0x000000040000795c */ /* 0x000fe20000300000 */
.L_x_1623:
[----:B------:R-:W3:Y:S02]  /*15cf0*/  SYNCS.PHASECHK.TRANS64.TRYWAIT P1, [R23+URZ+0x28460], R2 ;  /* 0x02846002170075a7 */ /* 0x000ee4000802017f */
[----:B---3--:R-:W-:Y:S05]  /*15d00*/  @!P1 BRA `(.L_x_1624) ;  /* 0x0000002400f09947 */ /* 0x008fea0003800000 */
.L_x_1707:
[----:B------:R-:W-:Y:S05]  /*15d10*/  @!P0 BRA `(.L_x_1625) ;  /* 0x0000000000048947 */ /* 0x000fea0003800000 */
[----:B------:R-:W-:Y:S01]  /*15d20*/  BPT.TRAP 0x1 ;  /* 0x000000040000795c */ /* 0x000fe20000300000 */
.L_x_1625:
[----:B------:R-:W4:Y:S02]  /*15d30*/  SYNCS.PHASECHK.TRANS64.TRYWAIT P1, [R5+URZ+0x28480], R0 ;  /* 0x02848000050075a7 */ /* 0x000f24000802017f */
[----:B----4-:R-:W-:Y:S05]  /*15d40*/  @!P1 BRA `(.L_x_1626) ;  /* 0x0000002400f49947 */ /* 0x010fea0003800000 */
.L_x_1708:
[----:B------:R-:W-:Y:S05]  /*15d50*/  @!P0 BRA `(.L_x_1627) ;  /* 0x0000000000048947 */ /* 0x000fea0003800000 */
[----:B------:R-:W-:Y:S01]  /*15d60*/  BPT.TRAP 0x1 ;  /* 0x000000040000795c */ /* 0x000fe20000300000 */
.L_x_1627:
[----:B------:R0:W0:Y:S02]  /*15d70*/  SYNCS.PHASECHK.TRANS64.TRYWAIT P0, [R23+URZ+0x28480], R2 ;  /* 0x02848002170075a7 */ /* 0x000024000800017f */
[----:B0-----:R-:W-:Y:S05]  /*15d80*/  @!P0 NANOSLEEP.SYNCS 0x989680 ;  /* 0x009896800000895d */ /* 0x001fea0003900000 */
[----:B------:R-:W0:Y:S02]  /*15d90*/  @!P0 SYNCS.PHASECHK.TRANS64 P0, [R23+URZ+0x28480], R2 ;  /* 0x02848002170085a7 */ /* 0x000e24000800007f */
[----:B0-----:R-:W-:Y:S05]  /*15da0*/  @!P0 BRA `(.L_x_1627) ;  /* 0xfffffffc00f08947 */ /* 0x001fea000383ffff */
.L_x_1615:
[----:B------:R-:W-:Y:S05]  /*15db0*/  BSYNC B0 ;  /* 0x0000000000007941 */ /* 0x000fea0003800000 */
.L_x_1614:
[----:B------:R-:W-:Y:S05]  /*15dc0*/  EXIT ;  /* 0x000000000000794d */ /* 0x000fea0003800000 */
.L_x_1424:
[----:B0-----:R-:W-:-:S04]  /*15dd0*/  IMAD.U32 R3, RZ, RZ, UR52 ;  /* 0x00000034ff037e24 */ /* 0x001fc8000f8e00ff */
[----:B------:R0:W1:Y:S03]  /*15de0*/  SYNCS.PHASECHK.TRANS64.TRYWAIT P0, [R3+URZ+0x28400], R6 ;  /* 0x02840006030075a7 */ /* 0x000066000800017f */
[----:B-1----:R-:W-:Y:S05]  /*15df0*/  @!P0 NANOSLEEP.SYNCS 0x989680 ;  /* 0x009896800000895d */ /* 0x002fea0003900000 */
[----:B------:R-:W1:Y:S02]  /*15e00*/  @!P0 SYNCS.PHASECHK.TRANS64 P0, [R3+URZ+0x28400], R6 ;  /* 0x02840006030085a7 */ /* 0x000e64000800007f */
[----:B-1----:R-:W-:Y:S05]  /*15e10*/  @!P0 BRA `(.L_x_1424) ;  /* 0xfffffffc00ec8947 */ /* 0x002fea000383ffff */
[----:B------:R-:W-:Y:S05]  /*15e20*/  BRA `(.L_x_1628) ;  /* 0xfffffec000a47947 */ /* 0x000fea000383ffff */
.L_x_1428:
[----:B0-----:R-:W-:-:S04]  /*15e30*/  IMAD.U32 R3, RZ, RZ, UR57 ;  /* 0x00000039ff037e24 */ /* 0x001fc8000f8e00ff */
[----:B------:R0:W2:Y:S03]  /*15e40*/  SYNCS.PHASECHK.TRANS64.TRYWAIT P0, [R3+URZ+0x28430], R8 ;  /* 0x02843008030075a7 */ /* 0x0000a6000800017f */
[----:B--2---:R-:W-:Y:S05]  /*15e50*/  @!P0 NANOSLEEP.SYNCS 0x989680 ;  /* 0x009896800000895d */ /* 0x004fea0003900000 */
[----:B------:R-:W2:Y:S02]  /*15e60*/  @!P0 SYNCS.PHASECHK.TRANS64 P0, [R3+URZ+0x28430], R8 ;  /* 0x02843008030085a7 */ /* 0x000ea4000800007f */
[----:B--2---:R-:W-:Y:S05]  /*15e70*/  @!P0 BRA `(.L_x_1428) ;  /* 0xfffffffc00ec8947 */ /* 0x004fea000383ffff */
[----:B------:R-:W-:Y:S05]  /*15e80*/  BRA `(.L_x_1427) ;  /* 0xfffffec000cc7947 */ /* 0x000fea000383ffff */
.L_x_1441:
[----:B0-----:R-:W-:-:S04]  /*15e90*/  IMAD.U32 R9, RZ, RZ, UR57 ;  /* 0x00000039ff097e24 */ /* 0x001fc8000f8e00ff */
[----:B------:R0:W1:Y:S03]  /*15ea0*/  SYNCS.PHASECHK.TRANS64.TRYWAIT P0, [R9+URZ+0x28450], R8 ;  /* 0x02845008090075a7 */ /* 0x000066000800017f */
[----:B-1----:R-:W-:Y:S05]  /*15eb0*/  @!P0 NANOSLEEP.SYNCS 0x989680 ;  /* 0x009896800000895d */ /* 0x002fea0003900000 */
[----:B------:R-:W1:Y:S02]  /*15ec0*/  @!P0 SYNCS.PHASECHK.TRANS64 P0, [R9+URZ+0x28450], R8 ;  /* 0x02845008090085a7 */ /* 0x000e64000800007f */
[----:B-1----:R-:W-:Y:S05]  /*15ed0*/  @!P0 BRA `(.L_x_1441) ;  /* 0xfffffffc00ec8947 */ /* 0x002fea000383ffff */
[----:B------:R-:W-:Y:S05]  /*15ee0*/  BRA `(.L_x_1440) ;  /* 0xfffffee000c87947 */ /* 0x000fea000383ffff */
.L_x_1450:
[----:B-1----:R-:W-:-:S04]  /*15ef0*/  IMAD.U32 R5, RZ, RZ, UR59 ;  /* 0x0000003bff057e24 */ /* 0x002fc8000f8e00ff */
[----:B------:R1:W2:Y:S03]  /*15f00*/  SYNCS.PHASECHK.TRANS64.TRYWAIT P0, [R5+URZ+0x28430], R8 ;  /* 0x02843008050075a7 */ /* 0x0002a6000800017f */
[----:B--2---:R-:W-:Y:S05]  /*15f10*/  @!P0 NANOSLEEP.SYNCS 0x989680 ;  /* 0x009896800000895d */ /* 0x004fea0003900000 */
[----:B------:R-:W2:Y:S02]  /*15f20*/  @!P0 SYNCS.PHASECHK.TRANS64 P0, [R5+URZ+0x28430], R8 ;  /* 0x02843008050085a7 */ /* 0x000ea4000800007f */
[----:B--2---:R-:W-:Y:S05]  /*15f30*/  @!P0 BRA `(.L_x_1450) ;  /* 0xfffffffc00ec8947 */ /* 0x004fea000383ffff */
[----:B------:R-:W-:Y:S05]  /*15f40*/  BRA `(.L_x_1449) ;  /* 0xfffffee800107947 */ /* 0x000fea000383ffff */
.L_x_1463:
[----:B0-----:R-:W-:-:S04]  /*15f50*/  IMAD.U32 R11, RZ, RZ, UR59 ;  /* 0x0000003bff0b7e24 */ /* 0x001fc8000f8e00ff */
[----:B------:R0:W1:Y:S03]  /*15f60*/  SYNCS.PHASECHK.TRANS64.TRYWAIT P0, [R11+URZ+0x28450], R8 ;  /* 0x028450080b0075a7 */ /* 0x000066000800017f */
[----:B-1----:R-:W-:Y:S05]  /*15f70*/  @!P0 NANOSLEEP.SYNCS 0x989680 ;  /* 0x009896800000895d */ /* 0x002fea0003900000 */
[----:B------:R-:W1:Y:S02]  /*15f80*/  @!P0 SYNCS.PHASECHK.TRANS64 P0, [R11+URZ+0x28450], R8 ;  /* 0x028450080b0085a7 */ /* 0x000e64000800007f */
[----:B-1----:R-:W-:Y:S05]  /*15f90*/  @!P0 BRA `(.L_x_1463) ;  /* 0xfffffffc00ec8947 */ /* 0x002fea000383ffff */
[----:B------:R-:W-:Y:S05]  /*15fa0*/  BRA `(.L_x_1462) ;  /* 0xffffff0c00407947 */ /* 0x000fea000383ffff */
.L_x_1473:
[----:B-1----:R-:W-:-:S04]  /*15fb0*/  IMAD.U32 R2, RZ, RZ, UR56 ;  /* 0x00000038ff027e24 */ /* 0x002fc8000f8e00ff */
[----:B------:R1:W2:Y:S03]  /*15fc0*/  SYNCS.PHASECHK.TRANS64.TRYWAIT P1, [R2+URZ+0x28430], R7 ;  /* 0x02843007020075a7 */ /* 0x0002a6000802017f */
[----:B--2---:R-:W-:Y:S05]  /*15fd0*/  @!P1 NANOSLEEP.SYNCS 0x989680 ;  /* 0x009896800000995d */ /* 0x004fea0003900000 */
[----:B------:R-:W2:Y:S02]  /*15fe0*/  @!P1 SYNCS.PHASECHK.TRANS64 P1, [R2+URZ+0x28430], R7 ;  /* 0x02843007020095a7 */ /* 0x000ea4000802007f */
[----:B--2---:R-:W-:Y:S05]  /*15ff0*/  @!P1 BRA `(.L_x_1473) ;  /* 0xfffffffc00ec9947 */ /* 0x004fea000383ffff */
[----:B------:R-:W-:Y:S05]  /*16000*/  BRA `(.L_x_1472) ;  /* 0xffffff1000907947 */ /* 0x000fea000383ffff */
.L_x_1478:
[----:B0-----:R-:W-:-:S04]  /*16010*/  IMAD.U32 R10, RZ, RZ, UR56 ;  /* 0x00000038ff0a7e24 */ /* 0x001fc8000f8e00ff */
[----:B------:R0:W1:Y:S03]  /*16020*/  SYNCS.PHASECHK.TRANS64.TRYWAIT P1, [R10+URZ+0x28450], R7 ;  /* 0x028450070a0075a7 */ /* 0x000066000802017f */
[----:B-1----:R-:W-:Y:S05]  /*16030*/  @!P1 NANOSLEEP.SYNCS 0x989680 ;  /* 0x009896800000995d */ /* 0x002fea0003900000 */
[----:B------:R-:W1:Y:S02]  /*16040*/  @!P1 SYNCS.PHASECHK.TRANS64 P1, [R10+URZ+0x28450], R7 ;  /* 0x028450070a0095a7 */ /* 0x000e64000802007f */
[----:B-1----:R-:W-:Y:S05]  /*16050*/  @!P1 BRA `(.L_x_1478) ;  /* 0xfffffffc00ec9947 */ /* 0x002fea000383ffff */
[----:B------:R-:W-:Y:S05]  /*16060*/  BRA `(.L_x_1477) ;  /* 0xffffff2800f87947 */ /* 0x000fea000383ffff */
.L_x_1485:
[----:B-1----:R-:W-:-:S04]  /*16070*/  IMAD.U32 R2, RZ, RZ, UR59 ;  /* 0x0000003bff027e24 */ /* 0x002fc8000f8e00ff */
[----:B------:R1:W2:Y:S03]  /*16080*/  SYNCS.PHASECHK.TRANS64.TRYWAIT P0, [R2+URZ+0x28430], R9 ;  /* 0x02843009020075a7 */ /* 0x0002a6000800017f */
[----:B--2---:R-:W-:Y:S05]  /*16090*/  @!P0 NANOSLEEP.SYNCS 0x989680 ;  /* 0x009896800000895d */ /* 0x004fea0003900000 */
[----:B------:R-:W2:Y:S02]  /*160a0*/  @!P0 SYNCS.PHASECHK.TRANS64 P0, [R2+URZ+0x28430], R9 ;  /* 0x02843009020085a7 */ /* 0x000ea4000800007f */
[----:B--2---:R-:W-:Y:S05]  /*160b0*/  @!P0 BRA `(.L_x_1485) ;  /* 0xfffffffc00ec8947 */ /* 0x004fea000383ffff */
[----:B------:R-:W-:Y:S05]  /*160c0*/  BRA `(.L_x_1484) ;  /* 0xffffff2c00a87947 */ /* 0x000fea000383ffff */
.L_x_1498:
[----:B0-----:R-:W-:-:S04]  /*160d0*/  IMAD.U32 R10, RZ, RZ, UR59 ;  /* 0x0000003bff0a7e24 */ /* 0x001fc8000f8e00ff */
[----:B------:R0:W1:Y:S03]  /*160e0*/  SYNCS.PHASECHK.TRANS64.TRYWAIT P0, [R10+URZ+0x28450], R9 ;  /* 0x028450090a0075a7 */ /* 0x000066000800017f */
[----:B-1----:R-:W-:Y:S05]  /*160f0*/  @!P0 NANOSLEEP.SYNCS 0x989680 ;  /* 0x009896800000895d */ /* 0x002fea0003900000 */
[----:B------:R-:W1:Y:S02]  /*16100*/  @!P0 SYNCS.PHASECHK.TRANS64 P0, [R10+URZ+0x28450], R9 ;  /* 0x028450090a0085a7 */ /* 0x000e64000800007f */
[----:B-1----:R-:W-:Y:S05]  /*16110*/  @!P0 BRA `(.L_x_1498) ;  /* 0xfffffffc00ec8947 */ /* 0x002fea000383ffff */
[----:B------:R-:W-:Y:S05]  /*16120*/  BRA `(.L_x_1497) ;  /* 0xffffff5000d47947 */ /* 0x000fea000383ffff */
.L_x_1550:
        /* <DEDUP_REMOVED lines=10> */
.L_x_1629:
[----:B------:R-:W-:Y:S05]  /*161d0*/  BRA `(.L_x_1630) ;  /* 0xffffffbc00087947 */ /* 0x000fea000383ffff */
.L_x_1553:
[----:B0-----:R0:W1:Y:S02]  /*161e0*/  SYNCS.PHASECHK.TRANS64.TRYWAIT P0, [R0+URZ+0x28480], R21 ;  /* 0x02848015000075a7 */ /* 0x001064000800017f */
[----:B-1----:R-:W-:Y:S05]  /*161f0*/  @!P0 NANOSLEEP.SYNCS 0x989680 ;  /* 0x009896800000895d */ /* 0x002fea0003900000 */
[----:B------:R-:W1:Y:S02]  /*16200*/  @!P0 SYNCS.PHASECHK.TRANS64 P0, [R0+URZ+0x28480], R21 ;  /* 0x02848015000085a7 */ /* 0x000e64000800007f */
[----:B-1----:R-:W-:Y:S05]  /*16210*/  @!P0 BRA `(.L_x_1553) ;  /* 0xfffffffc00f08947 */ /* 0x002fea000383ffff */
[----:B------:R-:W-:Y:S05]  /*16220*/  BRA `(.L_x_1631) ;  /* 0xffffffbc00187947 */ /* 0x000fea000383ffff */
.L_x_1554:
        /* <DEDUP_REMOVED lines=8> */
.L_x_1633:
[----:B------:R-:W-:Y:S05]  /*162b0*/  BSYNC B0 ;  /* 0x0000000000007941 */ /* 0x000fea0003800000 */
.L_x_1632:
[----:B------:R-:W-:Y:S01]  /*162c0*/  IMAD.MOV.U32 R13, RZ, RZ, R7 ;  /* 0x000000ffff0d7224 */ /* 0x000fe200078e0007 */
[----:B------:R-:W-:Y:S01]  /*162d0*/  LOP3.LUT R27, R28, 0x80, RZ, 0xfc, !PT ;  /* 0x000000801c1b7812 */ /* 0x000fe200078efcff */
        /* <DEDUP_REMOVED lines=10> */
.L_x_1634:
[----:B------:R-:W0:Y:S01]  /*16380*/  LDC R15, c[0x0][0x2f4] ;  /* 0x0000bd00ff0f7b82 */ /* 0x000e220000000800 */
[----:B------:R-:W-:Y:S02]  /*16390*/  IMAD.MOV.U32 R13, RZ, RZ, R9 ;  /* 0x000000ffff0d7224 */ /* 0x000fe400078e0009 */
[----:B------:R-:W-:Y:S02]  /*163a0*/  IMAD.MOV.U32 R12, RZ, RZ, 0x1 ;  /* 0x00000001ff0c7424 */ /* 0x000fe400078e00ff */
[----:B------:R-:W-:-:S05]  /*163b0*/  IMAD.MOV.U32 R2, RZ, RZ, R14 ;  /* 0x000000ffff027224 */ /* 0x000fca00078e000e */
[----:B------:R-:W-:-:S05]  /*163c0*/  IADD3 R2, P0, R28, R2, RZ ;  /* 0x000000021c027210 */ /* 0x000fca0007f1e0ff */
[----:B------:R-:W-:Y:S01]  /*163d0*/  IMAD.X R3, RZ, RZ, R3, P0 ;  /* 0x000000ffff037224 */ /* 0x000fe200000e0603 */
[-C--:B0-----:R-:W-:Y:S02]  /*163e0*/  ISETP.GE.AND P2, PT, R28, R15.reuse, PT ;  /* 0x0000000f1c00720c */ /* 0x081fe40003f46270 */
[----:B------:R-:W-:Y:S01]  /*163f0*/  ISETP.GE.AND P0, PT, R27, R15, PT ;  /* 0x0000000f1b00720c */ /* 0x000fe20003f06270 */
[----:B------:R-:W-:Y:S01]  /*16400*/  IMAD.MOV.U32 R15, RZ, RZ, -0x1 ;  /* 0xffffffffff0f7424 */ /* 0x000fe200078e00ff */
[----:B------:R-:W-:-:S13]  /*16410*/  ISETP.LT.OR P1, PT, R8, 0x1, P2 ;  /* 0x000000010800780c */ /* 0x000fda0001721670 */
[----:B------:R-:W-:Y:S05]  /*16420*/  WARPSYNC.COLLECTIVE R15, `(.L_x_1635) ;  /* 0x000000000f087348 */ /* 0x000fea0003c00000 */
[----:B------:R0:W1:Y:S02]  /*16430*/  SHFL.IDX P6, R14, R13, R12, R11 ;  /* 0x0000000c0d0e7389 */ /* 0x00006400000c000b */
[----:B01----:R-:W-:Y:S01]  /*16440*/  ENDCOLLECTIVE ;  /* 0x000000000000791b */ /* 0x003fe20003800000 */
.L_x_1635:
[----:B------:R-:W-:Y:S01]  /*16450*/  @!PT LDS RZ, [RZ] ;  /* 0x00000000fffff984 */ /* 0x000fe20000000800 */
[----:B------:R-:W-:Y:S01]  /*16460*/  @!PT LDS RZ, [RZ] ;  /* 0x00000000fffff984 */ /* 0x000fe20000000800 */
[----:B------:R-:W-:Y:S01]  /*16470*/  @!PT LDS RZ, [RZ] ;  /* 0x00000000fffff984 */ /* 0x000fe20000000800 */
[----:B------:R-:W-:Y:S01]  /*16480*/  LDGSTS.E.BYPASS.LTC128B.128 [R4+0x10000], desc[UR54][R2.64], !P1 ;  /* 0x1000000002047fae */ /* 0x000fe2000c901d76 */
[----:B------:R-:W-:Y:S01]  /*16490*/  ISETP.LT.OR P1, PT, R8, 0x1, P0 ;  /* 0x000000010800780c */ /* 0x000fe20000721670 */
[----:B------:R-:W-:-:S12]  /*164a0*/  IMAD.MOV.U32 R13, RZ, RZ, R7 ;  /* 0x000000ffff0d7224 */ /* 0x000fd800078e0007 */
[----:B------:R0:W-:Y:S02]  /*164b0*/  LDGSTS.E.BYPASS.LTC128B.128 [R4+0x12000], desc[UR54][R2.64+0x80], !P1 ;  /* 0x1200008002047fae */ /* 0x0001e4000c901d76 */
[----:B0-----:R-:W-:-:S07]  /*164c0*/  IMAD.MOV.U32 R3, RZ, RZ, R14 ;  /* 0x000000ffff037224 */ /* 0x001fce00078e000e */
[----:B------:R-:W-:Y:S05]  /*164d0*/  WARPSYNC.COLLECTIVE R15, `(.L_x_1636) ;  /* 0x000000000f087348 */ /* 0x000fea0003c00000 */
[----:B------:R0:W1:Y:S02]  /*164e0*/  SHFL.IDX P6, R14, R13, R12, R11 ;  /* 0x0000000c0d0e7389 */ /* 0x00006400000c000b */
[----:B01----:R-:W-:Y:S01]  /*164f0*/  ENDCOLLECTIVE ;  /* 0x000000000000791b */ /* 0x003fe20003800000 */
.L_x_1636:
[----:B------:R-:W-:Y:S02]  /*16500*/  IMAD.MOV.U32 R13, RZ, RZ, R9 ;  /* 0x000000ffff0d7224 */ /* 0x000fe400078e0009 */
[----:B------:R-:W-:Y:S02]  /*16510*/  IMAD.MOV.U32 R12, RZ, RZ, 0x2 ;  /* 0x00000002ff0c7424 */ /* 0x000fe400078e00ff */
[----:B------:R-:W-:-:S07]  /*16520*/  IMAD.MOV.U32 R2, RZ, RZ, R14 ;  /* 0x000000ffff027224 */ /* 0x000fce00078e000e */
[----:B------:R-:W-:Y:S05]  /*16530*/  WARPSYNC.COLLECTIVE R15, `(.L_x_1637) ;  /* 0x000000000f087348 */ /* 0x000fea0003c00000 */
[----:B------:R0:W1:Y:S02]  /*16540*/  SHFL.IDX P6, R14, R13, R12, R11 ;  /* 0x0000000c0d0e7389 */ /* 0x00006400000c000b */
[----:B01----:R-:W-:Y:S01]  /*16550*/  ENDCOLLECTIVE ;  /* 0x000000000000791b */ /* 0x003fe20003800000 */
.L_x_1637:
        /* <DEDUP_REMOVED lines=14> */
.L_x_1638:
[----:B------:R-:W-:Y:S02]  /*16640*/  IMAD.MOV.U32 R13, RZ, RZ, R9 ;  /* 0x000000ffff0d7224 */ /* 0x000fe400078e0009 */
[----:B------:R-:W-:Y:S02]  /*16650*/  IMAD.MOV.U32 R12, RZ, RZ, 0x3 ;  /* 0x00000003ff0c7424 */ /* 0x000fe400078e00ff */
[----:B------:R-:W-:-:S07]  /*16660*/  IMAD.MOV.U32 R2, RZ, RZ, R14 ;  /* 0x000000ffff027224 */ /* 0x000fce00078e000e */
[----:B------:R-:W-:Y:S05]  /*16670*/  WARPSYNC.COLLECTIVE R15, `(.L_x_1639) ;  /* 0x000000000f087348 */ /* 0x000fea0003c00000 */
[----:B------:R0:W1:Y:S02]  /*16680*/  SHFL.IDX P6, R14, R13, R12, R11 ;  /* 0x0000000c0d0e7389 */ /* 0x00006400000c000b */
[----:B01----:R-:W-:Y:S01]  /*16690*/  ENDCOLLECTIVE ;  /* 0x000000000000791b */ /* 0x003fe20003800000 */
.L_x_1639:
        /* <DEDUP_REMOVED lines=13> */
.L_x_1640:
[----:B------:R-:W-:Y:S01]  /*16770*/  @!PT LDS RZ, [RZ] ;  /* 0x00000000fffff984 */ /* 0x000fe20000000800 */
[----:B------:R-:W-:Y:S01]  /*16780*/  @!PT LDS RZ, [RZ] ;  /* 0x00000000fffff984 */ /* 0x000fe20000000800 */
[----:B------:R-:W-:Y:S01]  /*16790*/  @!PT LDS RZ, [RZ] ;  /* 0x00000000fffff984 */ /* 0x000fe20000000800 */
[----:B------:R0:W-:Y:S01]  /*167a0*/  LDGSTS.E.BYPASS.LTC128B.128 [R4+0x13000], desc[UR54][R2.64+0x80], !P1 ;  /* 0x1300008002047fae */ /* 0x0001e2000c901d76 */
[----:B------:R-:W-:Y:S01]  /*167b0*/  ISETP.GE.AND P1, PT, R8, 0x21, PT ;  /* 0x000000210800780c */ /* 0x000fe20003f26270 */
[----:B0-----:R-:W-:Y:S01]  /*167c0*/  IMAD.MOV.U32 R2, RZ, RZ, R14 ;  /* 0x000000ffff027224 */ /* 0x001fe200078e000e */
[----:B------:R-:W-:Y:S11]  /*167d0*/  BRA `(.L_x_1641) ;  /* 0xffffffb800a47947 */ /* 0x000ff6000383ffff */
.L_x_1559:
[----:B---3--:R3:W4:Y:S02]  /*167e0*/  SYNCS.PHASECHK.TRANS64.TRYWAIT P0, [R0+URZ+0x28440], R21 ;  /* 0x02844015000075a7 */ /* 0x008724000800017f */
[----:B----4-:R-:W-:Y:S05]  /*167f0*/  @!P0 NANOSLEEP.SYNCS 0x989680 ;  /* 0x009896800000895d */ /* 0x010fea0003900000 */
[----:B------:R-:W4:Y:S02]  /*16800*/  @!P0 SYNCS.PHASECHK.TRANS64 P0, [R0+URZ+0x28440], R21 ;  /* 0x02844015000085a7 */ /* 0x000f24000800007f */
[----:B----4-:R-:W-:Y:S05]  /*16810*/  @!P0 BRA `(.L_x_1559) ;  /* 0xfffffffc00f08947 */ /* 0x010fea000383ffff */
[----:B------:R-:W-:Y:S05]  /*16820*/  BRA `(.L_x_1642) ;  /* 0xffffffbc00007947 */ /* 0x000fea000383ffff */
.L_x_1560:
[----:B------:R-:W-:Y:S01]  /*16830*/  BSSY B0, `(.L_x_1643) ;  /* 0x0000008000007945 */ /* 0x000fe20003800000 */
[----:B------:R-:W-:Y:S02]  /*16840*/  IMAD.MOV.U32 R13, RZ, RZ, R6 ;  /* 0x000000ffff0d7224 */ /* 0x000fe400078e0006 */
[----:B------:R-:W-:Y:S02]  /*16850*/  IMAD.MOV.U32 R12, RZ, RZ, RZ ;  /* 0x000000ffff0c7224 */ /* 0x000fe400078e00ff */
[----:B------:R-:W-:Y:S02]  /*16860*/  IMAD.MOV.U32 R11, RZ, RZ, 0x181f ;  /* 0x0000181fff0b7424 */ /* 0x000fe400078e00ff */
[----:B------:R-:W-:-:S07]  /*16870*/  IMAD.MOV.U32 R15, RZ, RZ, -0x1 ;  /* 0xffffffffff0f7424 */ /* 0x000fce00078e00ff */
[----:B0-23--:R-:W-:Y:S05]  /*16880*/  WARPSYNC.COLLECTIVE R15, `(.L_x_1644) ;  /* 0x000000000f087348 */ /* 0x00dfea0003c00000 */
[----:B------:R1:W4:Y:S02]  /*16890*/  SHFL.IDX P6, R14, R13, R12, R11 ;  /* 0x0000000c0d0e7389 */ /* 0x00032400000c000b */
[----:B01234-:R-:W-:Y:S01]  /*168a0*/  ENDCOLLECTIVE ;  /* 0x000000000000791b */ /* 0x01ffe20003800000 */
.L_x_1644:
[----:B------:R-:W-:Y:S05]  /*168b0*/  BSYNC B0 ;  /* 0x0000000000007941 */ /* 0x000fea0003800000 */
.L_x_1643:
        /* <DEDUP_REMOVED lines=8> */
.L_x_1645:
[----:B------:R-:W-:Y:S02]  /*16940*/  IMAD.MOV.U32 R13, RZ, RZ, R6 ;  /* 0x000000ffff0d7224 */ /* 0x000fe400078e0006 */
[----:B------:R-:W-:Y:S01]  /*16950*/  IMAD.MOV.U32 R12, RZ, RZ, 0x1 ;  /* 0x00000001ff0c7424 */ /* 0x000fe200078e00ff */
[C---:B------:R-:W-:Y:S02]  /*16960*/  ISETP.GE.AND P6, PT, R28.reuse, R8, PT ;  /* 0x000000081c00720c */ /* 0x040fe40003fc6270 */
        /* <DEDUP_REMOVED lines=10> */
.L_x_1646:
        /* <DEDUP_REMOVED lines=10> */
.L_x_1647:
        /* <DEDUP_REMOVED lines=8> */
.L_x_1648:
        /* <DEDUP_REMOVED lines=11> */
.L_x_1649:
        /* <DEDUP_REMOVED lines=8> */
.L_x_1650:
        /* <DEDUP_REMOVED lines=11> */
.L_x_1651:
[----:B------:R-:W-:Y:S05]  /*16d10*/  BRA `(.L_x_1652) ;  /* 0xffffffb800887947 */ /* 0x000fea000383ffff */
.L_x_1565:
[----:B------:R-:W-:Y:S02]  /*16d20*/  IMAD.MOV.U32 R13, RZ, RZ, R6 ;  /* 0x000000ffff0d7224 */ /* 0x000fe400078e0006 */
[----:B------:R-:W-:Y:S02]  /*16d30*/  IMAD.MOV.U32 R12, RZ, RZ, RZ ;  /* 0x000000ffff0c7224 */ /* 0x000fe400078e00ff */
[----:B------:R-:W-:Y:S02]  /*16d40*/  IMAD.MOV.U32 R11, RZ, RZ, 0x181f ;  /* 0x0000181fff0b7424 */ /* 0x000fe400078e00ff */
[----:B------:R-:W-:Y:S02]  /*16d50*/  IMAD.MOV.U32 R15, RZ, RZ, -0x1 ;  /* 0xffffffffff0f7424 */ /* 0x000fe400078e00ff */
[----:B------:R-:W-:Y:S02]  /*16d60*/  IMAD R5, R5, UR38, RZ ;  /* 0x0000002605057c24 */ /* 0x000fe4000f8e02ff */
[----:B------:R-:W-:-:S07]  /*16d70*/  VIADD R4, R10, UR39 ;  /* 0x000000270a047c36 */ /* 0x000fce0008000000 */
[----:B------:R-:W-:Y:S05]  /*16d80*/  WARPSYNC.COLLECTIVE R15, `(.L_x_1653) ;  /* 0x000000000f087348 */ /* 0x000fea0003c00000 */
[----:B------:R0:W1:Y:S02]  /*16d90*/  SHFL.IDX P6, R14, R13, R12, R11 ;  /* 0x0000000c0d0e7389 */ /* 0x00006400000c000b */
[----:B01----:R-:W-:Y:S01]  /*16da0*/  ENDCOLLECTIVE ;  /* 0x000000000000791b */ /* 0x003fe20003800000 */
.L_x_1653:
[C---:B------:R-:W-:Y:S01]  /*16db0*/  VIADD R8, R4.reuse, 0x10 ;  /* 0x0000001004087836 */ /* 0x040fe20000000000 */
[----:B------:R-:W-:Y:S01]  /*16dc0*/  ISETP.GE.AND P2, PT, R4, R5, PT ;  /* 0x000000050400720c */ /* 0x000fe20003f46270 */
[----:B------:R-:W-:Y:S02]  /*16dd0*/  IMAD.MOV.U32 R13, RZ, RZ, R0 ;  /* 0x000000ffff0d7224 */ /* 0x000fe400078e0000 */
[----:B------:R-:W-:-:S10]  /*16de0*/  IMAD.MOV.U32 R2, RZ, RZ, R14 ;  /* 0x000000ffff027224 */ /* 0x000fd400078e000e */
[----:B------:R-:W-:Y:S05]  /*16df0*/  WARPSYNC.COLLECTIVE R15, `(.L_x_1654) ;  /* 0x000000000f087348 */ /* 0x000fea0003c00000 */
[----:B------:R0:W1:Y:S02]  /*16e00*/  SHFL.IDX P6, R14, R13, R12, R11 ;  /* 0x0000000c0d0e7389 */ /* 0x00006400000c000b */
[----:B01----:R-:W-:Y:S01]  /*16e10*/  ENDCOLLECTIVE ;  /* 0x000000000000791b */ /* 0x003fe20003800000 */
.L_x_1654:
        /* <DEDUP_REMOVED lines=8> */
.L_x_1655:
[----:B------:R-:W-:Y:S01]  /*16ea0*/  @!PT LDS RZ, [RZ] ;  /* 0x00000000fffff984 */ /* 0x000fe20000000800 */
[----:B------:R-:W-:Y:S01]  /*16eb0*/  @!PT LDS RZ, [RZ] ;  /* 0x00000000fffff984 */ /* 0x000fe20000000800 */
[----:B------:R-:W-:Y:S01]  /*16ec0*/  @!PT LDS RZ, [RZ] ;  /* 0x00000000fffff984 */ /* 0x000fe20000000800 */
[----:B------:R-:W-:Y:S04]  /*16ed0*/  @!P2 LDGSTS.E.BYPASS.LTC128B.128 [R37+0x18000], desc[UR54][R2.64], !P0 ;  /* 0x180000000225afae */ /* 0x000fe8000c101d76 */
[----:B------:R0:W-:Y:S01]  /*16ee0*/  @!P2 LDGSTS.E.BYPASS.LTC128B.128 [R37+0x1c000], desc[UR54][R2.64+0x80], !P1 ;  /* 0x1c0000800225afae */ /* 0x0001e2000c901d76 */
[----:B------:R-:W-:Y:S01]  /*16ef0*/  ISETP.GE.AND P2, PT, R8, R5, PT ;  /* 0x000000050800720c */ /* 0x000fe20003f46270 */
[----:B------:R-:W-:Y:S02]  /*16f00*/  VIADD R8, R4, 0x20 ;  /* 0x0000002004087836 */ /* 0x000fe40000000000 */
[----:B------:R-:W-:Y:S02]  /*16f10*/  IMAD.MOV.U32 R13, RZ, RZ, R0 ;  /* 0x000000ffff0d7224 */ /* 0x000fe400078e0000 */
[----:B0-----:R-:W-:-:S08]  /*16f20*/  IMAD.MOV.U32 R2, RZ, RZ, R14 ;  /* 0x000000ffff027224 */ /* 0x001fd000078e000e */
[----:B------:R-:W-:Y:S05]  /*16f30*/  WARPSYNC.COLLECTIVE R15, `(.L_x_1656) ;  /* 0x000000000f087348 */ /* 0x000fea0003c00000 */
[----:B------:R0:W1:Y:S02]  /*16f40*/  SHFL.IDX P6, R14, R13, R12, R11 ;  /* 0x0000000c0d0e7389 */ /* 0x00006400000c000b */
[----:B01----:R-:W-:Y:S01]  /*16f50*/  ENDCOLLECTIVE ;  /* 0x000000000000791b */ /* 0x003fe20003800000 */
.L_x_1656:
        /* <DEDUP_REMOVED lines=8> */
.L_x_1657:
[----:B------:R-:W-:-:S05]  /*16fe0*/  @!P2 IMAD.MOV.U32 R3, RZ, RZ, R7 ;  /* 0x000000ffff03a224 */ /* 0x000fca00078e0007 */
        /* <DEDUP_REMOVED lines=12> */
.L_x_1658:
        /* <DEDUP_REMOVED lines=8> */
.L_x_1659:
        /* <DEDUP_REMOVED lines=13> */
.L_x_1660:
        /* <DEDUP_REMOVED lines=8> */
.L_x_1661:
        /* <DEDUP_REMOVED lines=13> */
.L_x_1662:
        /* <DEDUP_REMOVED lines=8> */
.L_x_1663:
        /* <DEDUP_REMOVED lines=13> */
.L_x_1664:
        /* <DEDUP_REMOVED lines=8> */
.L_x_1665:
[----:B------:R-:W-:-:S05]  /*17520*/  @!P2 IMAD.MOV.U32 R3, RZ, RZ, R7 ;  /* 0x000000ffff03a224 */ /* 0x000fca00078e0007 */
[----:B------:R-:W-:Y:S01]  /*17530*/  @!PT LDS RZ, [RZ] ;  /* 0x00000000fffff984 */ /* 0x000fe20000000800 */
[----:B------:R-:W-:Y:S01]  /*17540*/  @!PT LDS RZ, [RZ] ;  /* 0x00000000fffff984 */ /* 0x000fe20000000800 */
[----:B------:R-:W-:Y:S01]  /*17550*/  @!PT LDS RZ, [RZ] ;  /* 0x00000000fffff984 */ /* 0x000fe20000000800 */
[----:B------:R-:W-:Y:S04]  /*17560*/  @!P2 LDGSTS.E.BYPASS.LTC128B.128 [R37+0x1a800], desc[UR54][R2.64], !P0 ;  /* 0x1a8000000225afae */ /* 0x000fe8000c101d76 */
[----:B------:R0:W-:Y:S01]  /*17570*/  @!P2 LDGSTS.E.BYPASS.LTC128B.128 [R37+0x1e800], desc[UR54][R2.64+0x80], !P1 ;  /* 0x1e8000800225afae */ /* 0x0001e2000c901d76 */
[----:B------:R-:W-:Y:S01]  /*17580*/  ISETP.GE.AND P2, PT, R8, R5, PT ;  /* 0x000000050800720c */ /* 0x000fe20003f46270 */
[----:B------:R-:W-:Y:S02]  /*17590*/  IMAD.MOV.U32 R13, RZ, RZ, R0 ;  /* 0x000000ffff0d7224 */ /* 0x000fe400078e0000 */
[----:B0-----:R-:W-:-:S10]  /*175a0*/  IMAD.MOV.U32 R2, RZ, RZ, R14 ;  /* 0x000000ffff027224 */ /* 0x001fd400078e000e */
[----:B------:R-:W-:Y:S05]  /*175b0*/  WARPSYNC.COLLECTIVE R15, `(.L_x_1666) ;  /* 0x000000000f087348 */ /* 0x000fea0003c00000 */
[----:B------:R0:W1:Y:S02]  /*175c0*/  SHFL.IDX P6, R14, R13, R12, R11 ;  /* 0x0000000c0d0e7389 */ /* 0x00006400000c000b */
[----:B01----:R-:W-:Y:S01]  /*175d0*/  ENDCOLLECTIVE ;  /* 0x000000000000791b */ /* 0x003fe20003800000 */
.L_x_1666:
        /* <DEDUP_REMOVED lines=8> */
.L_x_1667:
[----:B------:R-:W-:-:S05]  /*17660*/  @!P2 IMAD.MOV.U32 R3, RZ, RZ, R7 ;  /* 0x000000ffff03a224 */ /* 0x000fca00078e0007 */
[----:B------:R-:W-:Y:S01]  /*17670*/  @!PT LDS RZ, [RZ] ;  /* 0x00000000fffff984 */ /* 0x000fe20000000800 */
[----:B------:R-:W-:Y:S01]  /*17680*/  @!PT LDS RZ, [RZ] ;  /* 0x00000000fffff984 */ /* 0x000fe20000000800 */
[----:B------:R-:W-:Y:S01]  /*17690*/  @!PT LDS RZ, [RZ] ;  /* 0x00000000fffff984 */ /* 0x000fe20000000800 */
[----:B------:R0:W-:Y:S04]  /*176a0*/  @!P2 LDGSTS.E.BYPASS.LTC128B.128 [R37+0x1b000], desc[UR54][R2.64], !P0 ;  /* 0x1b0000000225afae */ /* 0x0001e8000c101d76 */
[----:B------:R0:W-:Y:S01]  /*176b0*/  @!P2 LDGSTS.E.BYPASS.LTC128B.128 [R37+0x1f000], desc[UR54][R2.64+0x80], !P1 ;  /* 0x1f0000800225afae */ /* 0x0001e2000c901d76 */
[----:B------:R-:W-:Y:S02]  /*176c0*/  IMAD.MOV.U32 R13, RZ, RZ, R0 ;  /* 0x000000ffff0d7224 */ /* 0x000fe400078e0000 */
[----:B------:R-:W-:-:S07]  /*176d0*/  IMAD.MOV.U32 R6, RZ, RZ, R14 ;  /* 0x000000ffff067224 */ /* 0x000fce00078e000e */
[----:B0-----:R-:W-:Y:S05]  /*176e0*/  WARPSYNC.COLLECTIVE R15, `(.L_x_1668) ;  /* 0x000000000f087348 */ /* 0x001fea0003c00000 */
[----:B------:R1:W2:Y:S02]  /*176f0*/  SHFL.IDX P6, R14, R13, R12, R11 ;  /* 0x0000000c0d0e7389 */ /* 0x0002a400000c000b */
[----:B012---:R-:W-:Y:S01]  /*17700*/  ENDCOLLECTIVE ;  /* 0x000000000000791b */ /* 0x007fe20003800000 */
.L_x_1668:
[----:B------:R-:W-:Y:S05]  /*17710*/  BRA `(.L_x_1669) ;  /* 0xffffffb800d87947 */ /* 0x000fea000383ffff */
.L_x_1570:
[----:B0-----:R0:W1:Y:S02]  /*17720*/  SYNCS.PHASECHK.TRANS64.TRYWAIT P0, [R22+URZ+0x28420], R3 ;  /* 0x02842003160075a7 */ /* 0x001064000800017f */
[----:B-1----:R-:W-:Y:S05]  /*17730*/  @!P0 NANOSLEEP.SYNCS 0x989680 ;  /* 0x009896800000895d */ /* 0x002fea0003900000 */
[----:B------:R-:W1:Y:S02]  /*17740*/  @!P0 SYNCS.PHASECHK.TRANS64 P0, [R22+URZ+0x28420], R3 ;  /* 0x02842003160085a7 */ /* 0x000e64000800007f */
[----:B-1----:R-:W-:Y:S05]  /*17750*/  @!P0 BRA `(.L_x_1570) ;  /* 0xfffffffc00f08947 */ /* 0x002fea000383ffff */
[----:B------:R-:W-:Y:S05]  /*17760*/  BRA `(.L_x_1670) ;  /* 0xffffffbc00447947 */ /* 0x000fea000383ffff */
.L_x_1574:
[----:B0-----:R0:W1:Y:S02]  /*17770*/  SYNCS.PHASECHK.TRANS64.TRYWAIT P0, [R0+URZ+0x28480], R17 ;  /* 0x02848011000075a7 */ /* 0x001064000800017f */
[----:B-1----:R-:W-:Y:S05]  /*17780*/  @!P0 NANOSLEEP.SYNCS 0x989680 ;  /* 0x009896800000895d */ /* 0x002fea0003900000 */
[----:B------:R-:W1:Y:S02]  /*17790*/  @!P0 SYNCS.PHASECHK.TRANS64 P0, [R0+URZ+0x28480], R17 ;  /* 0x02848011000085a7 */ /* 0x000e64000800007f */
[----:B-1----:R-:W-:Y:S05]  /*177a0*/  @!P0 BRA `(.L_x_1574) ;  /* 0xfffffffc00f08947 */ /* 0x002fea000383ffff */
[----:B------:R-:W-:Y:S05]  /*177b0*/  BRA `(.L_x_1671) ;  /* 0xffffffc000147947 */ /* 0x000fea000383ffff */
.L_x_1575:
[----:B------:R-:W-:Y:S01]  /*177c0*/  BSSY B0, `(.L_x_1672) ;  /* 0x0000008000007945 */ /* 0x000fe20003800000 */
[----:B------:R-:W-:Y:S02]  /*177d0*/  IMAD.MOV.U32 R13, RZ, RZ, R27 ;  /* 0x000000ffff0d7224 */ /* 0x000fe400078e001b */
[----:B------:R-:W-:Y:S02]  /*177e0*/  IMAD.MOV.U32 R12, RZ, RZ, RZ ;  /* 0x000000ffff0c7224 */ /* 0x000fe400078e00ff */
[----:B------:R-:W-:Y:S02]  /*177f0*/  IMAD.MOV.U32 R11, RZ, RZ, 0x181f ;  /* 0x0000181fff0b7424 */ /* 0x000fe400078e00ff */
[----:B------:R-:W-:-:S07]  /*17800*/  IMAD.MOV.U32 R15, RZ, RZ, -0x1 ;  /* 0xffffffffff0f7424 */ /* 0x000fce00078e00ff */
[----:B0-2---:R-:W-:Y:S05]  /*17810*/  WARPSYNC.COLLECTIVE R15, `(.L_x_1673) ;  /* 0x000000000f087348 */ /* 0x005fea0003c00000 */
[----:B--2---:R1:W2:Y:S02]  /*17820*/  SHFL.IDX P6, R14, R13, R12, R11 ;  /* 0x0000000c0d0e7389 */ /* 0x0042a400000c000b */
[----:B012---:R-:W-:Y:S01]  /*17830*/  ENDCOLLECTIVE ;  /* 0x000000000000791b */ /* 0x007fe20003800000 */
.L_x_1673:
[----:B------:R-:W-:Y:S05]  /*17840*/  BSYNC B0 ;  /* 0x0000000000007941 */ /* 0x000fea0003800000 */
.L_x_1672:
        /* <DEDUP_REMOVED lines=9> */
.L_x_1674:
[----:B------:R-:W-:Y:S02]  /*178e0*/  IMAD.MOV.U32 R13, RZ, RZ, R27 ;  /* 0x000000ffff0d7224 */ /* 0x000fe400078e001b */
[----:B------:R-:W-:Y:S02]  /*178f0*/  IMAD.MOV.U32 R12, RZ, RZ, 0x1 ;  /* 0x00000001ff0c7424 */ /* 0x000fe400078e00ff */
[----:B------:R-:W-:-:S07]  /*17900*/  IMAD.MOV.U32 R2, RZ, RZ, R14 ;  /* 0x000000ffff027224 */ /* 0x000fce00078e000e */
[----:B------:R-:W-:Y:S05]  /*17910*/  WARPSYNC.COLLECTIVE R15, `(.L_x_1675) ;  /* 0x000000000f087348 */ /* 0x000fea0003c00000 */
[----:B------:R0:W1:Y:S02]  /*17920*/  SHFL.IDX P6, R14, R13, R12, R11 ;  /* 0x0000000c0d0e7389 */ /* 0x00006400000c000b */
[----:B01----:R-:W-:Y:S01]  /*17930*/  ENDCOLLECTIVE ;  /* 0x000000000000791b */ /* 0x003fe20003800000 */
.L_x_1675:
        /* <DEDUP_REMOVED lines=12> */
.L_x_1676:
[----:B------:R-:W-:Y:S02]  /*17a00*/  IMAD.MOV.U32 R13, RZ, RZ, R27 ;  /* 0x000000ffff0d7224 */ /* 0x000fe400078e001b */
[----:B------:R-:W-:Y:S02]  /*17a10*/  IMAD.MOV.U32 R12, RZ, RZ, 0x2 ;  /* 0x00000002ff0c7424 */ /* 0x000fe400078e00ff */
[----:B------:R-:W-:-:S07]  /*17a20*/  IMAD.MOV.U32 R2, RZ, RZ, R14 ;  /* 0x000000ffff027224 */ /* 0x000fce00078e000e */
[----:B------:R-:W-:Y:S05]  /*17a30*/  WARPSYNC.COLLECTIVE R15, `(.L_x_1677) ;  /* 0x000000000f087348 */ /* 0x000fea0003c00000 */
[----:B------:R0:W1:Y:S02]  /*17a40*/  SHFL.IDX P6, R14, R13, R12, R11 ;  /* 0x0000000c0d0e7389 */ /* 0x00006400000c000b */
[----:B01----:R-:W-:Y:S01]  /*17a50*/  ENDCOLLECTIVE ;  /* 0x000000000000791b */ /* 0x003fe20003800000 */
.L_x_1677:
        /* <DEDUP_REMOVED lines=12> */
.L_x_1678:
[----:B------:R-:W-:Y:S02]  /*17b20*/  IMAD.MOV.U32 R13, RZ, RZ, R27 ;  /* 0x000000ffff0d7224 */ /* 0x000fe400078e001b */
[----:B------:R-:W-:Y:S02]  /*17b30*/  IMAD.MOV.U32 R12, RZ, RZ, 0x3 ;  /* 0x00000003ff0c7424 */ /* 0x000fe400078e00ff */
[----:B------:R-:W-:-:S07]  /*17b40*/  IMAD.MOV.U32 R2, RZ, RZ, R14 ;  /* 0x000000ffff027224 */ /* 0x000fce00078e000e */
[----:B------:R-:W-:Y:S05]  /*17b50*/  WARPSYNC.COLLECTIVE R15, `(.L_x_1679) ;  /* 0x000000000f087348 */ /* 0x000fea0003c00000 */
[----:B------:R0:W1:Y:S02]  /*17b60*/  SHFL.IDX P6, R14, R13, R12, R11 ;  /* 0x0000000c0d0e7389 */ /* 0x00006400000c000b */
[----:B01----:R-:W-:Y:S01]  /*17b70*/  ENDCOLLECTIVE ;  /* 0x000000000000791b */ /* 0x003fe20003800000 */
.L_x_1679:
        /* <DEDUP_REMOVED lines=12> */
.L_x_1680:
[----:B------:R-:W-:Y:S01]  /*17c40*/  IMAD.MOV.U32 R2, RZ, RZ, R14 ;  /* 0x000000ffff027224 */ /* 0x000fe200078e000e */
[----:B------:R-:W-:Y:S06]  /*17c50*/  BRA `(.L_x_1681) ;  /* 0xffffffbc00ac7947 */ /* 0x000fec000383ffff */
.L_x_1580:
[----:B----4-:R4:W0:Y:S02]  /*17c60*/  SYNCS.PHASECHK.TRANS64.TRYWAIT P0, [R0+URZ+0x28440], R17 ;  /* 0x02844011000075a7 */ /* 0x010824000800017f */
[----:B0-----:R-:W-:Y:S05]  /*17c70*/  @!P0 NANOSLEEP.SYNCS 0x989680 ;  /* 0x009896800000895d */ /* 0x001fea0003900000 */
[----:B------:R-:W0:Y:S02]  /*17c80*/  @!P0 SYNCS.PHASECHK.TRANS64 P0, [R0+URZ+0x28440], R17 ;  /* 0x02844011000085a7 */ /* 0x000e24000800007f */
[----:B0-----:R-:W-:Y:S05]  /*17c90*/  @!P0 BRA `(.L_x_1580) ;  /* 0xfffffffc00f08947 */ /* 0x001fea000383ffff */
[----:B------:R-:W-:Y:S05]  /*17ca0*/  BRA `(.L_x_1682) ;  /* 0xffffffc000007947 */ /* 0x000fea000383ffff */
.L_x_1581:
[----:B------:R-:W-:Y:S01]  /*17cb0*/  BSSY B0, `(.L_x_1683) ;  /* 0x0000008000007945 */ /* 0x000fe20003800000 */
[----:B------:R-:W-:Y:S02]  /*17cc0*/  IMAD.MOV.U32 R13, RZ, RZ, R8 ;  /* 0x000000ffff0d7224 */ /* 0x000fe400078e0008 */
[----:B------:R-:W-:Y:S02]  /*17cd0*/  IMAD.MOV.U32 R12, RZ, RZ, RZ ;  /* 0x000000ffff0c7224 */ /* 0x000fe400078e00ff */
[----:B------:R-:W-:Y:S02]  /*17ce0*/  IMAD.MOV.U32 R11, RZ, RZ, 0x181f ;  /* 0x0000181fff0b7424 */ /* 0x000fe400078e00ff */
[----:B------:R-:W-:-:S07]  /*17cf0*/  IMAD.MOV.U32 R15, RZ, RZ, -0x1 ;  /* 0xffffffffff0f7424 */ /* 0x000fce00078e00ff */
[----:B01234-:R-:W-:Y:S05]  /*17d00*/  WARPSYNC.COLLECTIVE R15, `(.L_x_1684) ;  /* 0x000000000f087348 */ /* 0x01ffea0003c00000 */
[----:B--2---:R2:W0:Y:S02]  /*17d10*/  SHFL.IDX P6, R14, R13, R12, R11 ;  /* 0x0000000c0d0e7389 */ /* 0x00442400000c000b */
[----:B01234-:R-:W-:Y:S01]  /*17d20*/  ENDCOLLECTIVE ;  /* 0x000000000000791b */ /* 0x01ffe20003800000 */
.L_x_1684:
[----:B------:R-:W-:Y:S05]  /*17d30*/  BSYNC B0 ;  /* 0x0000000000007941 */ /* 0x000fea0003800000 */
.L_x_1683:
        /* <DEDUP_REMOVED lines=8> */
.L_x_1685:
[----:B------:R-:W-:Y:S02]  /*17dc0*/  IMAD.MOV.U32 R13, RZ, RZ, R8 ;  /* 0x000000ffff0d7224 */ /* 0x000fe400078e0008 */
[----:B------:R-:W-:Y:S01]  /*17dd0*/  IMAD.MOV.U32 R12, RZ, RZ, 0x1 ;  /* 0x00000001ff0c7424 */ /* 0x000fe200078e00ff */
[----:B------:R-:W-:-:S13]  /*17de0*/  IADD3 R2, P0, R28, R14, RZ ;  /* 0x0000000e1c027210 */ /* 0x000fda0007f1e0ff */
[----:B------:R-:W-:Y:S05]  /*17df0*/  WARPSYNC.COLLECTIVE R15, `(.L_x_1686) ;  /* 0x000000000f087348 */ /* 0x000fea0003c00000 */
[----:B------:R0:W1:Y:S02]  /*17e00*/  SHFL.IDX P6, R14, R13, R12, R11 ;  /* 0x0000000c0d0e7389 */ /* 0x00006400000c000b */
[----:B01----:R-:W-:Y:S01]  /*17e10*/  ENDCOLLECTIVE ;  /* 0x000000000000791b */ /* 0x003fe20003800000 */
.L_x_1686:
        /* <DEDUP_REMOVED lines=11> */
.L_x_1687:
[----:B------:R-:W-:Y:S02]  /*17ed0*/  IMAD.MOV.U32 R13, RZ, RZ, R8 ;  /* 0x000000ffff0d7224 */ /* 0x000fe400078e0008 */
[----:B------:R-:W-:Y:S01]  /*17ee0*/  IMAD.MOV.U32 R12, RZ, RZ, 0x2 ;  /* 0x00000002ff0c7424 */ /* 0x000fe200078e00ff */
[----:B------:R-:W-:-:S13]  /*17ef0*/  IADD3 R2, P0, R28, R14, RZ ;  /* 0x0000000e1c027210 */ /* 0x000fda0007f1e0ff */
[----:B------:R-:W-:Y:S05]  /*17f00*/  WARPSYNC.COLLECTIVE R15, `(.L_x_1688) ;  /* 0x000000000f087348 */ /* 0x000fea0003c00000 */
[----:B------:R0:W1:Y:S02]  /*17f10*/  SHFL.IDX P6, R14, R13, R12, R11 ;  /* 0x0000000c0d0e7389 */ /* 0x00006400000c000b */
[----:B01----:R-:W-:Y:S01]  /*17f20*/  ENDCOLLECTIVE ;  /* 0x000000000000791b */ /* 0x003fe20003800000 */
.L_x_1688:
        /* <DEDUP_REMOVED lines=11> */
.L_x_1689:
[----:B------:R-:W-:Y:S02]  /*17fe0*/  IMAD.MOV.U32 R13, RZ, RZ, R8 ;  /* 0x000000ffff0d7224 */ /* 0x000fe400078e0008 */
[----:B------:R-:W-:Y:S01]  /*17ff0*/  IMAD.MOV.U32 R12, RZ, RZ, 0x3 ;  /* 0x00000003ff0c7424 */ /* 0x000fe200078e00ff */
[----:B------:R-:W-:-:S13]  /*18000*/  IADD3 R2, P0, R28, R14, RZ ;  /* 0x0000000e1c027210 */ /* 0x000fda0007f1e0ff */
[----:B------:R-:W-:Y:S05]  /*18010*/  WARPSYNC.COLLECTIVE R15, `(.L_x_1690) ;  /* 0x000000000f087348 */ /* 0x000fea0003c00000 */
[----:B------:R0:W1:Y:S02]  /*18020*/  SHFL.IDX P6, R14, R13, R12, R11 ;  /* 0x0000000c0d0e7389 */ /* 0x00006400000c000b */
[----:B01----:R-:W-:Y:S01]  /*18030*/  ENDCOLLECTIVE ;  /* 0x000000000000791b */ /* 0x003fe20003800000 */
.L_x_1690:
        /* <DEDUP_REMOVED lines=11> */
.L_x_1691:
[----:B------:R-:W-:Y:S05]  /*180f0*/  BRA `(.L_x_1692) ;  /* 0xffffffbc009c7947 */ /* 0x000fea000383ffff */
.L_x_1586:
[----:B0-----:R0:W2:Y:S02]  /*18100*/  SYNCS.PHASECHK.TRANS64.TRYWAIT P2, [R0+URZ+0x28470], R3 ;  /* 0x02847003000075a7 */ /* 0x0010a4000804017f */
[----:B--2---:R-:W-:Y:S05]  /*18110*/  @!P2 NANOSLEEP.SYNCS 0x989680 ;  /* 0x009896800000a95d */ /* 0x004fea0003900000 */
[----:B------:R-:W2:Y:S02]  /*18120*/  @!P2 SYNCS.PHASECHK.TRANS64 P2, [R0+URZ+0x28470], R3 ;  /* 0x028470030000a5a7 */ /* 0x000ea4000804007f */
[----:B--2---:R-:W-:Y:S05]  /*18130*/  @!P2 BRA `(.L_x_1586) ;  /* 0xfffffffc00f0a947 */ /* 0x004fea000383ffff */
[----:B------:R-:W-:Y:S05]  /*18140*/  BRA `(.L_x_1693) ;  /* 0xffffffc000047947 */ /* 0x000fea000383ffff */
.L_x_1588:
[----:B0-----:R0:W2:Y:S02]  /*18150*/  SYNCS.PHASECHK.TRANS64.TRYWAIT P2, [R0+URZ+0x28460], R3 ;  /* 0x02846003000075a7 */ /* 0x0010a4000804017f */
[----:B--2---:R-:W-:Y:S05]  /*18160*/  @!P2 NANOSLEEP.SYNCS 0x989680 ;  /* 0x009896800000a95d */ /* 0x004fea0003900000 */
[----:B------:R-:W2:Y:S02]  /*18170*/  @!P2 SYNCS.PHASECHK.TRANS64 P2, [R0+URZ+0x28460], R3 ;  /* 0x028460030000a5a7 */ /* 0x000ea4000804007f */
[----:B--2---:R-:W-:Y:S05]  /*18180*/  @!P2 BRA `(.L_x_1588) ;  /* 0xfffffffc00f0a947 */ /* 0x004fea000383ffff */
[----:B------:R-:W-:Y:S05]  /*18190*/  BRA `(.L_x_1694) ;  /* 0xffffffc000147947 */ /* 0x000fea000383ffff */
.L_x_1596:
[----:B-1----:R1:W3:Y:S02]  /*181a0*/  SYNCS.PHASECHK.TRANS64.TRYWAIT P1, [R17+URZ+0x28470], R0 ;  /* 0x02847000110075a7 */ /* 0x0022e4000802017f */
[----:B---3--:R-:W-:Y:S05]  /*181b0*/  @!P1 NANOSLEEP.SYNCS 0x989680 ;  /* 0x009896800000995d */ /* 0x008fea0003900000 */
[----:B------:R-:W3:Y:S02]  /*181c0*/  @!P1 SYNCS.PHASECHK.TRANS64 P1, [R17+URZ+0x28470], R0 ;  /* 0x02847000110095a7 */ /* 0x000ee4000802007f */
[----:B---3--:R-:W-:Y:S05]  /*181d0*/  @!P1 BRA `(.L_x_1596) ;  /* 0xfffffffc00f09947 */ /* 0x008fea000383ffff */
[----:B------:R-:W-:Y:S05]  /*181e0*/  BRA `(.L_x_1695) ;  /* 0xffffffc400987947 */ /* 0x000fea000383ffff */
.L_x_1598:
[----:B-1----:R1:W3:Y:S02]  /*181f0*/  SYNCS.PHASECHK.TRANS64.TRYWAIT P1, [R17+URZ+0x28460], R0 ;  /* 0x02846000110075a7 */ /* 0x0022e4000802017f */
[----:B---3--:R-:W-:Y:S05]  /*18200*/  @!P1 NANOSLEEP.SYNCS 0x989680 ;  /* 0x009896800000995d */ /* 0x008fea0003900000 */
[----:B------:R-:W3:Y:S02]  /*18210*/  @!P1 SYNCS.PHASECHK.TRANS64 P1, [R17+URZ+0x28460], R0 ;  /* 0x02846000110095a7 */ /* 0x000ee4000802007f */
[----:B---3--:R-:W-:Y:S05]  /*18220*/  @!P1 BRA `(.L_x_1598) ;  /* 0xfffffffc00f09947 */ /* 0x008fea000383ffff */
[----:B------:R-:W-:Y:S05]  /*18230*/  BRA `(.L_x_1696) ;  /* 0xffffffc400a47947 */ /* 0x000fea000383ffff */
.L_x_1612:
[----:B-1----:R1:W2:Y:S02]  /*18240*/  SYNCS.PHASECHK.TRANS64.TRYWAIT P0, [R4+URZ+0x28420], R0 ;  /* 0x02842000040075a7 */ /* 0x0022a4000800017f */
[----:B--2---:R-:W-:Y:S05]  /*18250*/  @!P0 NANOSLEEP.SYNCS 0x989680 ;  /* 0x009896800000895d */ /* 0x004fea0003900000 */
[----:B------:R-:W2:Y:S02]  /*18260*/  @!P0 SYNCS.PHASECHK.TRANS64 P0, [R4+URZ+0x28420], R0 ;  /* 0x02842000040085a7 */ /* 0x000ea4000800007f */
[----:B--2---:R-:W-:Y:S05]  /*18270*/  @!P0 BRA `(.L_x_1612) ;  /* 0xfffffffc00f08947 */ /* 0x004fea000383ffff */
[----:B------:R-:W-:Y:S05]  /*18280*/  BRA `(.L_x_1697) ;  /* 0xffffffd400f87947 */ /* 0x000fea000383ffff */
.L_x_1613:
[----:B------:R-:W2:Y:S01]  /*18290*/  S2R R2, SR_TID.X ;  /* 0x0000000000027919 */ /* 0x000ea20000002100 */
[----:B------:R-:W-:Y:S01]  /*182a0*/  BSSY B0, `(.L_x_1698) ;  /* 0x000000a000007945 */ /* 0x000fe20003800000 */
[----:B0-----:R-:W-:Y:S02]  /*182b0*/  IMAD.MOV.U32 R12, RZ, RZ, RZ ;  /* 0x000000ffff0c7224 */ /* 0x001fe400078e00ff */
[----:B------:R-:W-:Y:S02]  /*182c0*/  IMAD.MOV.U32 R11, RZ, RZ, 0x1f ;  /* 0x0000001fff0b7424 */ /* 0x000fe400078e00ff */
[----:B------:R-:W-:Y:S01]  /*182d0*/  IMAD.MOV.U32 R15, RZ, RZ, -0x1 ;  /* 0xffffffffff0f7424 */ /* 0x000fe200078e00ff */
[----:B--2---:R-:W-:-:S04]  /*182e0*/  SHF.R.U32.HI R2, RZ, 0x5, R2 ;  /* 0x00000005ff027819 */ /* 0x004fc80000011602 */
[----:B------:R-:W-:-:S05]  /*182f0*/  LOP3.LUT R2, R2, 0x3, RZ, 0xc0, !PT ;  /* 0x0000000302027812 */ /* 0x000fca00078ec0ff */
[----:B------:R-:W-:-:S07]  /*18300*/  IMAD.MOV.U32 R13, RZ, RZ, R2 ;  /* 0x000000ffff0d7224 */ /* 0x000fce00078e0002 */
[----:B-1----:R-:W-:Y:S05]  /*18310*/  WARPSYNC.COLLECTIVE R15, `(.L_x_1699) ;  /* 0x000000000f087348 */ /* 0x002fea0003c00000 */
[----:B------:R0:W2:Y:S02]  /*18320*/  SHFL.IDX P6, R14, R13, R12, R11 ;  /* 0x0000000c0d0e7389 */ /* 0x0000a400000c000b */
[----:B012---:R-:W-:Y:S01]  /*18330*/  ENDCOLLECTIVE ;  /* 0x000000000000791b */ /* 0x007fe20003800000 */
.L_x_1699:
[----:B------:R-:W-:Y:S05]  /*18340*/  BSYNC B0 ;  /* 0x0000000000007941 */ /* 0x000fea0003800000 */
.L_x_1698:
[----:B------:R-:W-:Y:S05]  /*18350*/  BRA `(.L_x_1700) ;  /* 0xffffffd400e07947 */ /* 0x000fea000383ffff */
.L_x_1616:
[----:B------:R-:W-:Y:S01]  /*18360*/  BSSY B1, `(.L_x_1701) ;  /* 0x0000006000017945 */ /* 0x000fe20003800000 */
[----:B------:R-:W-:-:S07]  /*18370*/  IMAD.MOV.U32 R15, RZ, RZ, -0x1 ;  /* 0xffffffffff0f7424 */ /* 0x000fce00078e00ff */
[----:B0-----:R-:W-:Y:S05]  /*18380*/  WARPSYNC.COLLECTIVE R15, `(.L_x_1702) ;  /* 0x000000000f0c7348 */ /* 0x001fea0003c00000 */
[----:B------:R-:W-:Y:S02]  /*18390*/  ELECT P6, UR62, PT ;  /* 0x00000000003e782f */ /* 0x000fe400038c0000 */
[----:B------:R-:W-:Y:S01]  /*183a0*/  MOV R14, UR62 ;  /* 0x0000003e000e7c02 */ /* 0x000fe20008000f00 */
[----:B0-----:R-:W-:Y:S10]  /*183b0*/  ENDCOLLECTIVE ;  /* 0x000000000000791b */ /* 0x001ff40003800000 */
.L_x_1702:
[----:B------:R-:W-:Y:S05]  /*183c0*/  BSYNC B1 ;  /* 0x0000000000017941 */ /* 0x000fea0003800000 */
.L_x_1701:
[----:B------:R-:W-:Y:S05]  /*183d0*/  BRA `(.L_x_1703) ;  /* 0xffffffd400d87947 */ /* 0x000fea000383ffff */
.L_x_1618:
[----:B0-----:R0:W1:Y:S02]  /*183e0*/  SYNCS.PHASECHK.TRANS64.TRYWAIT P1, [R5+URZ+0x28440], R0 ;  /* 0x02844000050075a7 */ /* 0x001064000802017f */
[----:B-1----:R-:W-:Y:S05]  /*183f0*/  @!P1 NANOSLEEP.SYNCS 0x989680 ;  /* 0x009896800000995d */ /* 0x002fea0003900000 */
[----:B------:R-:W1:Y:S02]  /*18400*/  @!P1 SYNCS.PHASECHK.TRANS64 P1, [R5+URZ+0x28440], R0 ;  /* 0x02844000050095a7 */ /* 0x000e64000802007f */
[----:B-1----:R-:W-:Y:S05]  /*18410*/  @!P1 BRA `(.L_x_1618) ;  /* 0xfffffffc00f09947 */ /* 0x002fea000383ffff */
[----:B------:R-:W-:Y:S05]  /*18420*/  BRA `(.L_x_1704) ;  /* 0xffffffd400f87947 */ /* 0x000fea000383ffff */
.L_x_1620:
[----:B-1----:R1:W2:Y:S02]  /*18430*/  SYNCS.PHASECHK.TRANS64.TRYWAIT P1, [R23+URZ+0x28440], R2 ;  /* 0x02844002170075a7 */ /* 0x0022a4000802017f */
[----:B--2---:R-:W-:Y:S05]  /*18440*/  @!P1 NANOSLEEP.SYNCS 0x989680 ;  /* 0x009896800000995d */ /* 0x004fea0003900000 */
[----:B------:R-:W2:Y:S02]  /*18450*/  @!P1 SYNCS.PHASECHK.TRANS64 P1, [R23+URZ+0x28440], R2 ;  /* 0x02844002170095a7 */ /* 0x000ea4000802007f */
[----:B--2---:R-:W-:Y:S05]  /*18460*/  @!P1 BRA `(.L_x_1620) ;  /* 0xfffffffc00f09947 */ /* 0x004fea000383ffff */
[----:B------:R-:W-:Y:S05]  /*18470*/  BRA `(.L_x_1705) ;  /* 0xffffffd800047947 */ /* 0x000fea000383ffff */
.L_x_1622:
[----:B--2---:R2:W3:Y:S02]  /*18480*/  SYNCS.PHASECHK.TRANS64.TRYWAIT P1, [R5+URZ+0x28460], R0 ;  /* 0x02846000050075a7 */ /* 0x0044e4000802017f */
[----:B---3--:R-:W-:Y:S05]  /*18490*/  @!P1 NANOSLEEP.SYNCS 0x989680 ;  /* 0x009896800000995d */ /* 0x008fea0003900000 */
[----:B------:R-:W3:Y:S02]  /*184a0*/  @!P1 SYNCS.PHASECHK.TRANS64 P1, [R5+URZ+0x28460], R0 ;  /* 0x02846000050095a7 */ /* 0x000ee4000802007f */
[----:B---3--:R-:W-:Y:S05]  /*184b0*/  @!P1 BRA `(.L_x_1622) ;  /* 0xfffffffc00f09947 */ /* 0x008fea000383ffff */
[----:B------:R-:W-:Y:S05]  /*184c0*/  BRA `(.L_x_1706) ;  /* 0xffffffd800007947 */ /* 0x000fea000383ffff */
.L_x_1624:
[----:B---3--:R3:W4:Y:S02]  /*184d0*/  SYNCS.PHASECHK.TRANS64.TRYWAIT P1, [R23+URZ+0x28460], R2 ;  /* 0x02846002170075a7 */ /* 0x008724000802017f */
[----:B----4-:R-:W-:Y:S05]  /*184e0*/  @!P1 NANOSLEEP.SYNCS 0x989680 ;  /* 0x009896800000995d */ /* 0x010fea0003900000 */
[----:B------:R-:W4:Y:S02]  /*184f0*/  @!P1 SYNCS.PHASECHK.TRANS64 P1, [R23+URZ+0x28460], R2 ;  /* 0x02846002170095a7 */ /* 0x000f24000802007f */
[----:B----4-:R-:W-:Y:S05]  /*18500*/  @!P1 BRA `(.L_x_1624) ;  /* 0xfffffffc00f09947 */ /* 0x010fea000383ffff */
[----:B------:R-:W-:Y:S05]  /*18510*/  BRA `(.L_x_1707) ;  /* 0xffffffd400fc7947 */ /* 0x000fea000383ffff */
.L_x_1626:
[----:B----4-:R4:W0:Y:S02]  /*18520*/  SYNCS.PHASECHK.TRANS64.TRYWAIT P1, [R5+URZ+0x28480], R0 ;  /* 0x02848000050075a7 */ /* 0x010824000802017f */
[----:B0-----:R-:W-:Y:S05]  /*18530*/  @!P1 NANOSLEEP.SYNCS 0x989680 ;  /* 0x009896800000995d */ /* 0x001fea0003900000 */
[----:B------:R-:W0:Y:S02]  /*18540*/  @!P1 SYNCS.PHASECHK.TRANS64 P1, [R5+URZ+0x28480], R0 ;  /* 0x02848000050095a7 */ /* 0x000e24000802007f */
[----:B0-----:R-:W-:Y:S05]  /*18550*/  @!P1 BRA `(.L_x_1626) ;  /* 0xfffffffc00f09947 */ /* 0x001fea000383ffff */
[----:B------:R-:W-:Y:S05]  /*18560*/  BRA `(.L_x_1708) ;  /* 0xffffffd400f87947 */ /* 0x000fea000383ffff */
.L_x_1709:
        /* <DEDUP_REMOVED lines=9> */
.L_x_3634:


//--------------------- .text._ZN7cutlass13device_kernelIN5flash11enable_sm90INS1_16FlashAttnFwdSm90INS1_25CollectiveMainloopFwdSm90ILi2EN4cute5tupleIJNS5_1CILi1EEES8_S8_EEENS6_IJNS7_ILi128EEENS7_ILi64EEENS7_ILi256EEEEEELi256ENS_12float_e4m3_tEfNS_4arch4Sm90ELb0ELb1ELb1ELb1ELb1ELb1ELb0ELb1ELb0ELb1ELb0ELb0EEENS1_21CollectiveEpilogueFwdINS6_IJSA_SC_SB_EEES9_NS_10bfloat16_tESG_Li256ELb1ELb1ELb0ELb1EEENS1_36VarlenDynamicPersistentTileSchedulerILi128ELi64ELi256ELi128ELb0ELb1ELb1ELb1ELb0ELb1EEEEEEEEEvNT_6ParamsE --------------------------
	.section	.text._ZN7cutlass13device_kernelIN5flash11enable_sm90INS1_16FlashAttnFwdSm90INS1_25CollectiveMainloopFwdSm90ILi2EN4cute5tupleIJNS5_1CILi1EEES8_S8_EEENS6_IJNS7_ILi128EEENS7_ILi64EEENS7_ILi256EEEEEELi256ENS_12float_e4m3_tEfNS_4arch4Sm90ELb0ELb1ELb1ELb1ELb1ELb1ELb0ELb1ELb0ELb1ELb0ELb0EEENS1_21CollectiveEpilogueFwdINS6_IJSA_SC_SB_EEES9_NS_10bfloat16_tESG_Li256ELb1ELb1ELb0ELb1EEENS1_36VarlenDynamicPersistentTileSchedulerILi128ELi64ELi256ELi128ELb0ELb1ELb1ELb1ELb0ELb1EEEEEEEEEvNT_6ParamsE,"ax",@progbits
	.align	128
.text._ZN7cutlass13device_kernelIN5flash11enable_sm90INS1_16FlashAttnFwdSm90INS1_25CollectiveMainloopFwdSm90ILi2EN4cute5tupleIJNS5_1CILi1EEES8_S8_EEENS6_IJNS7_ILi128EEENS7_ILi64EEENS7_ILi256EEEEEELi256ENS_12float_e4m3_tEfNS_4arch4Sm90ELb0ELb1ELb1ELb1ELb1ELb1ELb0ELb1ELb0ELb1ELb0ELb0EEENS1_21CollectiveEpilogueFwdINS6_IJSA_SC_SB_EEES9_NS_10bfloat16_tESG_Li256ELb1ELb1ELb0ELb1EEENS1_36VarlenDynamicPersistentTileSchedulerILi128ELi64ELi256ELi128ELb0ELb1ELb1ELb1ELb0ELb1EEEEEEEEEvNT_6ParamsE:
        .type           _ZN7cutlass13device_kernelIN5flash11enable_sm90INS1_16FlashAttnFwdSm90INS1_25CollectiveMainloopFwdSm90ILi2EN4cute5tupleIJNS5_1CILi1EEES8_S8_EEENS6_IJNS7_ILi128EEENS7_ILi64EEENS7_ILi256EEEEEELi256ENS_12float_e4m3_tEfNS_4arch4Sm90ELb0ELb1ELb1ELb1ELb1ELb1ELb0ELb1ELb0ELb1ELb0ELb0EEENS1_21CollectiveEpilogueFwdINS6_IJSA_SC_SB_EEES9_NS_10bfloat16_tESG_Li256ELb1ELb1ELb0ELb1EEENS1_36VarlenDynamicPersistentTileSchedulerILi128ELi64ELi256ELi128ELb0ELb1ELb1ELb1ELb0ELb1EEEEEEEEEvNT_6ParamsE,@function
        .size           _ZN7cutlass13device_kernelIN5flash11enable_sm90INS1_16FlashAttnFwdSm90INS1_25CollectiveMainloopFwdSm90ILi2EN4cute5tupleIJNS5_1CILi1EEES8_S8_EEENS6_IJNS7_ILi128EEENS7_ILi64EEENS7_ILi256EEEEEELi256ENS_12float_e4m3_tEfNS_4arch4Sm90ELb0ELb1ELb1ELb1ELb1ELb1ELb0ELb1ELb0ELb1ELb0ELb0EEENS1_21CollectiveEpilogueFwdINS6_IJSA_SC_SB_EEES9_NS_10bfloat16_tESG_Li256ELb1ELb1ELb0ELb1EEENS1_36VarlenDynamicPersistentTileSchedulerILi128ELi64ELi256ELi128ELb0ELb1ELb1ELb1ELb0ELb1EEEEEEEEEvNT_6ParamsE,(.L_x_3635 - _ZN7cutlass13device_kernelIN5flash11enable_sm90INS1_16FlashAttnFwdSm90INS1_25CollectiveMainloopFwdSm90ILi2EN4cute5tupleIJNS5_1CILi1EEES8_S8_EEENS6_IJNS7_ILi128EEENS7_ILi64EEENS7_ILi256EEEEEELi256ENS_12float_e4m3_tEfNS_4arch4Sm90ELb0ELb1ELb1ELb1ELb1ELb1ELb0ELb1ELb0ELb1ELb0ELb0EEENS1_21CollectiveEpilogueFwdINS6_IJSA_SC_SB_EEES9_NS_10bfloat16_tESG_Li256ELb1ELb1ELb0ELb1EEENS1_36VarlenDynamicPersistentTileSchedulerILi128ELi64ELi256ELi128ELb0ELb1ELb1ELb1ELb0ELb1EEEEEEEEEvNT_6ParamsE)
        .other          _ZN7cutlass13device_kernelIN5flash11enable_sm90INS1_16FlashAttnFwdSm90INS1_25CollectiveMainloopFwdSm90ILi2EN4cute5tupleIJNS5_1CILi1EEES8_S8_EEENS6_IJNS7_ILi128EEENS7_ILi64EEENS7_ILi256EEEEEELi256ENS_12float_e4m3_tEfNS_4arch4Sm90ELb0ELb1ELb1ELb1ELb1ELb1ELb0ELb1ELb0ELb1ELb0ELb0EEENS1_21CollectiveEpilogueFwdINS6_IJSA_SC_SB_EEES9_NS_10bfloat16_tESG_Li256ELb1ELb1ELb0ELb1EEENS1_36VarlenDynamicPersistentTileSchedulerILi128ELi64ELi256ELi128ELb0ELb1ELb1ELb1ELb0ELb1EEEEEEEEEvNT_6ParamsE,@"STO_CUDA_ENTRY STV_DEFAULT"
_ZN7cutlass13device_kernelIN5flash11enable_sm90INS1_16FlashAttnFwdSm90INS1_25CollectiveMainloopFwdSm90ILi2EN4cute5tupleIJNS5_1CILi1EEES8_S8_EEENS6_IJNS7_ILi128EEENS7_ILi64EEENS7_ILi256EEEEEELi256ENS_12float_e4m3_tEfNS_4arch4Sm90ELb0ELb1ELb1ELb1ELb1ELb1ELb0ELb1ELb0ELb1ELb0ELb0EEENS1_21CollectiveEpilogueFwdINS6_IJSA_SC_SB_EEES9_NS_10bfloat16_tESG_Li256ELb1ELb1ELb0ELb1EEENS1_36VarlenDynamicPersistentTileSchedulerILi128ELi64ELi256ELi128ELb0ELb1ELb1ELb1ELb0ELb1EEEEEEEEEvNT_6ParamsE:
        /* <DEDUP_REMOVED lines=18> */
.L_x_1711:
[----:B------:R-:W-:Y:S05]  /*0120*/  BSYNC B0 ;  /* 0x0000000000007941 */ /* 0x000fea0003800000 */
.L_x_1710:
        /* <DEDUP_REMOVED lines=41> */
.L_x_1712:
        /* <DEDUP_REMOVED lines=22> */
.L_x_1713:
        /* <DEDUP_REMOVED lines=18> */
.L_x_1714:
        /* <DEDUP_REMOVED lines=22> */
.L_x_1715:
        /* <DEDUP_REMOVED lines=23> */
.L_x_1716:
        /* <DEDUP_REMOVED lines=10> */
.L_x_1719:
        /* <DEDUP_REMOVED lines=22> */
[----:B------:R-:W-:Y:S01]  /*0b10*/  MOV R185, RZ ;  /* 0x000000ff00b97202 */ /* 0x000fe20000000f00 */
[----:B------:R-:W1:Y:S01]  /*0b20*/  S2R R0, SR_TID.X ;  /* 0x0000000000007919 */ /* 0x000e620000002100 */
[----:B------:R-:W-:Y:S02]  /*0b30*/  IMAD.MOV.U32 R186, RZ, RZ, RZ ;  /* 0x000000ffffba7224 */ /* 0x000fe400078e00ff */
[----:B------:R-:W-:Y:S02]  /*0b40*/  IMAD.MOV.U32 R195, RZ, RZ, RZ ;  /* 0x000000ffffc37224 */ /* 0x000fe400078e00ff */
[----:B------:R-:W-:-:S05]  /*0b50*/  IMAD.MOV.U32 R188, RZ, RZ, RZ ;  /* 0x000000ffffbc7224 */ /* 0x000fca00078e00ff */
[----:B------:R-:W-:Y:S01]  /*0b60*/  UIADD3 UR4, UR4, 0x18000, URZ ;  /* 0x0001800004047890 */ /* 0x000fe2000fffe03f */
[----:B-1----:R-:W-:-:S05]  /*0b70*/  VIADD R12, R0, 0xffffff80 ;  /* 0xffffff80000c7836 */ /* 0x002fca0000000000 */
[----:B------:R-:W-:-:S04]  /*0b80*/  SHF.R.S32.HI R0, RZ, 0x1f, R12 ;  /* 0x0000001fff007819 */ /* 0x000fc8000001140c */
[CC--:B------:R-:W-:Y:S02]  /*0b90*/  LEA.HI R4, R0.reuse, R12.reuse, RZ, 0x5 ;  /* 0x0000000c00047211 */ /* 0x0c0fe400078f28ff */
[CC--:B0-----:R-:W-:Y:S02]  /*0ba0*/  LEA.HI R3, R0.reuse, R12.reuse, RZ, 0x4 ;  /* 0x0000000c00037211 */ /* 0x0c1fe400078f20ff */
[----:B------:R-:W-:Y:S01]  /*0bb0*/  LEA.HI R11, R0, R12, RZ, 0x2 ;  /* 0x0000000c000b7211 */ /* 0x000fe200078f10ff */
[----:B------:R-:W-:Y:S01]  /*0bc0*/  IMAD.SHL.U32 R5, R4, 0x20, RZ ;  /* 0x0000002004057824 */ /* 0x000fe200078e00ff */
[----:B------:R-:W-:Y:S02]  /*0bd0*/  LOP3.LUT R4, R3, 0x3fffff0, RZ, 0xc0, !PT ;  /* 0x03fffff003047812 */ /* 0x000fe400078ec0ff */
[----:B------:R-:W-:Y:S02]  /*0be0*/  LOP3.LUT R11, R11, 0xfffffffc, RZ, 0xc0, !PT ;  /* 0xfffffffc0b0b7812 */ /* 0x000fe400078ec0ff */
[----:B------:R-:W-:-:S02]  /*0bf0*/  LOP3.LUT R5, R5, 0xfffffc00, RZ, 0xc0, !PT ;  /* 0xfffffc0005057812 */ /* 0x000fc400078ec0ff */
[C---:B------:R-:W-:Y:S01]  /*0c00*/  IADD3 R4, R12.reuse, -R4, RZ ;  /* 0x800000040c047210 */ /* 0x040fe20007ffe0ff */
[----:B------:R-:W-:Y:S01]  /*0c10*/  IMAD.IADD R11, R12, 0x1, -R11 ;  /* 0x000000010c0b7824 */ /* 0x000fe200078e0a0b */
[----:B------:R-:W-:-:S04]  /*0c20*/  LEA.HI R189, R0, R12, RZ, 0x3 ;  /* 0x0000000c00bd7211 */ /* 0x000fc800078f18ff */
[----:B------:R-:W-:Y:S02]  /*0c30*/  LOP3.LUT R214, R189, 0xfffffff8, RZ, 0xc0, !PT ;  /* 0xfffffff8bdd67812 */ /* 0x000fe400078ec0ff */
[----:B------:R-:W-:-:S03]  /*0c40*/  SHF.R.S32.HI R189, RZ, 0x3, R189 ;  /* 0x00000003ffbd7819 */ /* 0x000fc600000114bd */
[----:B------:R-:W-:Y:S02]  /*0c50*/  IMAD.IADD R214, R12, 0x1, -R214 ;  /* 0x000000010cd67824 */ /* 0x000fe400078e0ad6 */
[C---:B------:R-:W-:Y:S02]  /*0c60*/  VIADD R227, R189.reuse, 0x20 ;  /* 0x00000020bde37836 */ /* 0x040fe40000000000 */
[----:B------:R-:W-:Y:S02]  /*0c70*/  IMAD.SHL.U32 R206, R189, 0x80, RZ ;  /* 0x00000080bdce7824 */ /* 0x000fe400078e00ff */
[----:B------:R-:W-:Y:S02]  /*0c80*/  IMAD.SHL.U32 R16, R214, 0x10, RZ ;  /* 0x00000010d6107824 */ /* 0x000fe400078e00ff */
[----:B------:R-:W-:Y:S01]  /*0c90*/  IMAD.SHL.U32 R204, R227, 0x80, RZ ;  /* 0x00000080e3cc7824 */ /* 0x000fe200078e00ff */
[----:B------:R-:W-:Y:S01]  /*0ca0*/  LOP3.LUT R206, R206, 0x380, RZ, 0xc0, !PT ;  /* 0x00000380cece7812 */ /* 0x000fe200078ec0ff */
[----:B------:R-:W-:Y:S01]  /*0cb0*/  IMAD.SHL.U32 R18, R214, 0x8, RZ ;  /* 0x00000008d6127824 */ /* 0x000fe200078e00ff */
[----:B------:R-:W-:-:S02]  /*0cc0*/  IADD3 R187, R16, 0x80, RZ ;  /* 0x0000008010bb7810 */ /* 0x000fc40007ffe0ff */
[----:B------:R-:W-:Y:S01]  /*0cd0*/  LOP3.LUT R204, R204, 0x380, RZ, 0xc0, !PT ;  /* 0x00000380cccc7812 */ /* 0x000fe200078ec0ff */
[C---:B------:R-:W-:Y:S01]  /*0ce0*/  VIADD R191, R18.reuse, 0x40 ;  /* 0x0000004012bf7836 */ /* 0x040fe20000000000 */
[----:B------:R-:W-:Y:S01]  /*0cf0*/  SHF.R.S32.HI R19, RZ, 0x1f, R18 ;  /* 0x0000001fff137819 */ /* 0x000fe20000011412 */
[C---:B------:R-:W-:Y:S01]  /*0d00*/  VIADD R205, R18.reuse, 0x80 ;  /* 0x0000008012cd7836 */ /* 0x040fe20000000000 */
[----:B------:R-:W-:Y:S01]  /*0d10*/  SHF.R.S32.HI R17, RZ, 0x1f, R16 ;  /* 0x0000001fff117819 */ /* 0x000fe20000011410 */
[----:B------:R-:W-:Y:S01]  /*0d20*/  VIADD R207, R18, 0xc0 ;  /* 0x000000c012cf7836 */ /* 0x000fe20000000000 */
[----:B------:R-:W-:Y:S02]  /*0d30*/  SHF.R.S32.HI R194, RZ, 0x1f, R187 ;  /* 0x0000001fffc27819 */ /* 0x000fe400000114bb */
[----:B------:R-:W-:Y:S02]  /*0d40*/  SHF.R.S32.HI R213, RZ, 0x1f, R191 ;  /* 0x0000001fffd57819 */ /* 0x000fe400000114bf */
[----:B------:R-:W-:-:S02]  /*0d50*/  SHF.R.S32.HI R219, RZ, 0x1f, R205 ;  /* 0x0000001fffdb7819 */ /* 0x000fc400000114cd */
[----:B------:R-:W-:Y:S02]  /*0d60*/  SHF.R.S32.HI R218, RZ, 0x1f, R207 ;  /* 0x0000001fffda7819 */ /* 0x000fe400000114cf */
[----:B--2---:R-:W-:Y:S02]  /*0d70*/  R2UR UR5, R2 ;  /* 0x00000000020572ca */ /* 0x004fe400000e0000 */
[CC--:B------:R-:W-:Y:S02]  /*0d80*/  LEA.HI R2, R0.reuse, R12.reuse, RZ, 0x7 ;  /* 0x0000000c00027211 */ /* 0x0c0fe400078f38ff */
[----:B------:R-:W-:Y:S02]  /*0d90*/  LEA.HI R0, R0, R12, RZ, 0x6 ;  /* 0x0000000c00007211 */ /* 0x000fe400078f30ff */
[----:B------:R-:W-:Y:S02]  /*0da0*/  LOP3.LUT R220, R2, 0xffffff80, RZ, 0xc0, !PT ;  /* 0xffffff8002dc7812 */ /* 0x000fe400078ec0ff */
[----:B------:R-:W-:Y:S01]  /*0db0*/  SHF.R.S32.HI R13, RZ, 0x7, R2 ;  /* 0x00000007ff0d7819 */ /* 0x000fe20000011402 */
[----:B------:R-:W-:-:S02]  /*0dc0*/  IMAD.SHL.U32 R0, R0, 0x10, RZ ;  /* 0x0000001000007824 */ /* 0x000fc400078e00ff */
[----:B------:R-:W-:Y:S01]  /*0dd0*/  IMAD.IADD R220, R12, 0x1, -R220 ;  /* 0x000000010cdc7824 */ /* 0x000fe200078e0adc */
[----:B------:R-:W-:Y:S01]  /*0de0*/  LEA.HI R2, R2, R13, RZ, 0x1 ;  /* 0x0000000d02027211 */ /* 0x000fe200078f08ff */
[----:B------:R-:W-:Y:S01]  /*0df0*/  ULOP3.LUT UR61, UR5, 0x1, URZ, 0xfc, !UPT ;  /* 0x00000001053d7892 */ /* 0x000fe2000f8efc3f */
[----:B------:R-:W-:Y:S01]  /*0e00*/  LOP3.LUT R210, R0, 0xfffffc00, RZ, 0xc0, !PT ;  /* 0xfffffc0000d27812 */ /* 0x000fe200078ec0ff */
[----:B------:R-:W-:Y:S01]  /*0e10*/  IMAD.U32 R0, RZ, RZ, UR4 ;  /* 0x00000004ff007e24 */ /* 0x000fe2000f8e00ff */
[----:B------:R-:W-:Y:S02]  /*0e20*/  SHF.R.S32.HI R7, RZ, 0x1f, R220 ;  /* 0x0000001fff077819 */ /* 0x000fe400000114dc */
[----:B------:R-:W-:Y:S02]  /*0e30*/  LOP3.LUT R2, R2, 0x3fffffe, RZ, 0xc0, !PT ;  /* 0x03fffffe02027812 */ /* 0x000fe400078ec0ff */
[CC--:B------:R-:W-:Y:S02]  /*0e40*/  LEA.HI R8, R7.reuse, R220.reuse, RZ, 0x2 ;  /* 0x000000dc07087211 */ /* 0x0c0fe400078f10ff */
[----:B------:R-:W-:Y:S01]  /*0e50*/  LEA.HI R7, R7, R220, RZ, 0x5 ;  /* 0x000000dc07077211 */ /* 0x000fe200078f28ff */
[----:B------:R-:W-:Y:S01]  /*0e60*/  IMAD.IADD R2, R13, 0x1, -R2 ;  /* 0x000000010d027824 */ /* 0x000fe200078e0a02 */
[----:B------:R-:W-:-:S02]  /*0e70*/  SHF.R.S32.HI R9, RZ, 0x2, R8 ;  /* 0x00000002ff097819 */ /* 0x000fc40000011408 */
[----:B------:R-:W-:Y:S02]  /*0e80*/  SHF.R.S32.HI R6, RZ, 0x1f, R8 ;  /* 0x0000001fff067819 */ /* 0x000fe40000011408 */
[----:B------:R-:W-:Y:S02]  /*0e90*/  SHF.R.S32.HI R7, RZ, 0x5, R7 ;  /* 0x00000005ff077819 */ /* 0x000fe40000011407 */
[----:B------:R-:W-:Y:S02]  /*0ea0*/  LEA.HI R6, R6, R9, RZ, 0x3 ;  /* 0x0000000906067211 */ /* 0x000fe400078f18ff */
[----:B------:R-:W-:Y:S02]  /*0eb0*/  LOP3.LUT R193, R8, 0x7ffffffc, RZ, 0xc0, !PT ;  /* 0x7ffffffc08c17812 */ /* 0x000fe400078ec0ff */
[----:B------:R-:W-:Y:S01]  /*0ec0*/  LOP3.LUT R10, R6, 0xfffffff8, RZ, 0xc0, !PT ;  /* 0xfffffff8060a7812 */ /* 0x000fe200078ec0ff */
[----:B------:R-:W-:Y:S01]  /*0ed0*/  IMAD R6, R4, 0x40, R5 ;  /* 0x0000004004067824 */ /* 0x000fe200078e0205 */
[----:B------:R-:W-:Y:S01]  /*0ee0*/  SHF.R.S32.HI R4, RZ, 0x4, R3 ;  /* 0x00000004ff047819 */ /* 0x000fe20000011403 */
[----:B------:R-:W-:Y:S01]  /*0ef0*/  IMAD.IADD R193, R220, 0x1, -R193 ;  /* 0x00000001dcc17824 */ /* 0x000fe200078e0ac1 */
[----:B------:R-:W-:Y:S01]  /*0f00*/  LEA.HI R5, R11, R11, RZ, 0x1 ;  /* 0x0000000b0b057211 */ /* 0x000fe200078f08ff */
[----:B------:R-:W-:Y:S01]  /*0f10*/  IMAD.IADD R10, R9, 0x1, -R10 ;  /* 0x00000001090a7824 */ /* 0x000fe200078e0a0a */
[----:B------:R-:W-:-:S02]  /*0f20*/  LEA.HI R3, R3, R4, RZ, 0x1 ;  /* 0x0000000403037211 */ /* 0x000fc400078f08ff */
[----:B------:R-:W-:Y:S01]  /*0f30*/  SHF.R.U32.HI R12, RZ, 0x3, R204 ;  /* 0x00000003ff0c7819 */ /* 0x000fe200000116cc */
[----:B------:R-:W-:Y:S01]  /*0f40*/  IMAD R7, R7, 0x10, R10 ;  /* 0x0000001007077824 */ /* 0x000fe200078e020a */
[----:B------:R-:W-:-:S03]  /*0f50*/  LOP3.LUT R3, R3, 0x1ffffffe, RZ, 0xc0, !PT ;  /* 0x1ffffffe03037812 */ /* 0x000fc600078ec0ff */
[----:B------:R-:W-:Y:S01]  /*0f60*/  IMAD R9, R2, 0x40, R7 ;  /* 0x0000004002097824 */ /* 0x000fe200078e0207 */
[----:B------:R-:W-:Y:S01]  /*0f70*/  SHF.R.U32.HI R7, RZ, 0x3, R206 ;  /* 0x00000003ff077819 */ /* 0x000fe200000116ce */
[----:B------:R-:W-:Y:S01]  /*0f80*/  IMAD.IADD R3, R4, 0x1, -R3 ;  /* 0x0000000104037824 */ /* 0x000fe200078e0a03 */
[----:B------:R-:W-:Y:S02]  /*0f90*/  LOP3.LUT R4, R5, 0x1ffffffe, RZ, 0xc0, !PT ;  /* 0x1ffffffe05047812 */ /* 0x000fe400078ec0ff */
[----:B------:R-:W-:Y:S02]  /*0fa0*/  IADD3 R5, R189, 0x60, RZ ;  /* 0x00000060bd057810 */ /* 0x000fe40007ffe0ff */
[----:B------:R-:W-:Y:S01]  /*0fb0*/  LEA R3, R3, R6, 0x3 ;  /* 0x0000000603037211 */ /* 0x000fe200078e18ff */
[----:B------:R-:W-:Y:S02]  /*0fc0*/  VIADD R6, R189, 0x40 ;  /* 0x00000040bd067836 */ /* 0x000fe40000000000 */
[----:B------:R-:W-:-:S02]  /*0fd0*/  IMAD.SHL.U32 R228, R5, 0x80, RZ ;  /* 0x0000008005e47824 */ /* 0x000fc400078e00ff */
[----:B------:R0:W-:Y:S01]  /*0fe0*/  STL [R1+0x18], R3 ;  /* 0x0000180301007387 */ /* 0x0001e20000100800 */
[----:B------:R-:W-:Y:S01]  /*0ff0*/  SHF.R.S32.HI R2, RZ, 0x1f, R6 ;  /* 0x0000001fff027819 */ /* 0x000fe20000011406 */
[----:B------:R-:W-:Y:S01]  /*1000*/  IMAD.SHL.U32 R229, R6, 0x80, RZ ;  /* 0x0000008006e57824 */ /* 0x000fe200078e00ff */
[----:B------:R-:W-:Y:S01]  /*1010*/  LOP3.LUT R228, R228, 0x380, RZ, 0xc0, !PT ;  /* 0x00000380e4e47812 */ /* 0x000fe200078ec0ff */
[----:B------:R-:W-:Y:S01]  /*1020*/  STL [R1+0x14], R9 ;  /* 0x0000140901007387 */ /* 0x000fe20000100800 */
[----:B------:R-:W-:Y:S01]  /*1030*/  LEA.HI R2, R2, R6, RZ, 0x3 ;  /* 0x0000000602027211 */ /* 0x000fe200078f18ff */
[----:B------:R-:W-:Y:S01]  /*1040*/  IMAD.IADD R4, R11, 0x1, -R4 ;  /* 0x000000010b047824 */ /* 0x000fe200078e0a04 */
[----:B------:R-:W-:Y:S01]  /*1050*/  LOP3.LUT R229, R229, 0x380, RZ, 0xc0, !PT ;  /* 0x00000380e5e57812 */ /* 0x000fe200078ec0ff */
[----:B------:R1:W-:Y:S01]  /*1060*/  STL [R1+0x4], R0 ;  /* 0x0000040001007387 */ /* 0x0003e20000100800 */
[----:B------:R-:W-:Y:S01]  /*1070*/  SHF.R.U32.HI R10, RZ, 0x3, R228 ;  /* 0x00000003ff0a7819 */ /* 0x000fe200000116e4 */
[----:B------:R-:W-:Y:S01]  /*1080*/  IMAD.SHL.U32 R6, R2, 0x80, RZ ;  /* 0x0000008002067824 */ /* 0x000fe200078e00ff */
[----:B0-----:R-:W-:Y:S01]  /*1090*/  SHF.R.S32.HI R3, RZ, 0x1f, R5 ;  /* 0x0000001fff037819 */ /* 0x001fe20000011405 */
[----:B------:R-:W-:Y:S01]  /*10a0*/  IMAD R203, R4, 0x8, R9 ;  /* 0x0000000804cb7824 */ /* 0x000fe200078e0209 */
[----:B------:R-:W-:-:S02]  /*10b0*/  LOP3.LUT R2, R204, 0x70, R16, 0xf8, !PT ;  /* 0x00000070cc027812 */ /* 0x000fc400078ef810 */
[----:B------:R-:W-:Y:S02]  /*10c0*/  LEA.HI R5, R3, R5, RZ, 0x3 ;  /* 0x0000000503057211 */ /* 0x000fe400078f18ff */
[----:B------:R-:W-:Y:S02]  /*10d0*/  LOP3.LUT R6, R6, 0xfffffc00, RZ, 0xc0, !PT ;  /* 0xfffffc0006067812 */ /* 0x000fe400078ec0ff */
[----:B-1----:R-:W-:Y:S01]  /*10e0*/  SHF.R.S32.HI R0, RZ, 0x1f, R189 ;  /* 0x0000001fff007819 */ /* 0x002fe200000114bd */
[----:B------:R-:W-:Y:S01]  /*10f0*/  IMAD.SHL.U32 R8, R5, 0x80, RZ ;  /* 0x0000008005087824 */ /* 0x000fe200078e00ff */
[----:B------:R-:W-:Y:S01]  /*1100*/  SHF.R.S32.HI R0, RZ, 0x1f, R227 ;  /* 0x0000001fff007819 */ /* 0x000fe200000114e3 */
[----:B------:R0:W-:Y:S01]  /*1110*/  STL [R1+0x10], R6 ;  /* 0x0000100601007387 */ /* 0x0001e20000100800 */
[----:B------:R-:W-:Y:S02]  /*1120*/  LOP3.LUT R3, R206, 0x70, R16, 0xf8, !PT ;  /* 0x00000070ce037812 */ /* 0x000fe400078ef810 */
[----:B------:R-:W-:-:S02]  /*1130*/  LOP3.LUT R8, R8, 0xfffffc00, RZ, 0xc0, !PT ;  /* 0xfffffc0008087812 */ /* 0x000fc400078ec0ff */
[----:B------:R-:W-:Y:S02]  /*1140*/  LEA.HI R0, R0, R227, RZ, 0x3 ;  /* 0x000000e300007211 */ /* 0x000fe400078f18ff */
[----:B------:R-:W-:Y:S01]  /*1150*/  LOP3.LUT R212, R210, R3, R7, 0xf6, !PT ;  /* 0x00000003d2d47212 */ /* 0x000fe200078ef607 */
[----:B------:R0:W-:Y:S01]  /*1160*/  STL [R1+0xc], R8 ;  /* 0x00000c0801007387 */ /* 0x0001e20000100800 */
[--C-:B------:R-:W-:Y:S01]  /*1170*/  LOP3.LUT R5, R229, 0x70, R16.reuse, 0xf8, !PT ;  /* 0x00000070e5057812 */ /* 0x100fe200078ef810 */
[----:B------:R-:W-:Y:S01]  /*1180*/  IMAD.SHL.U32 R0, R0, 0x80, RZ ;  /* 0x0000008000007824 */ /* 0x000fe200078e00ff */
[----:B------:R-:W-:Y:S02]  /*1190*/  SHF.R.U32.HI R11, RZ, 0x3, R229 ;  /* 0x00000003ff0b7819 */ /* 0x000fe400000116e5 */
[----:B------:R-:W-:Y:S02]  /*11a0*/  LOP3.LUT R7, R228, 0x70, R16, 0xf8, !PT ;  /* 0x00000070e4077812 */ /* 0x000fe400078ef810 */
[----:B------:R-:W-:-:S02]  /*11b0*/  LOP3.LUT R209, R0, 0xfffffc00, RZ, 0xc0, !PT ;  /* 0xfffffc0000d17812 */ /* 0x000fc400078ec0ff */
[----:B------:R-:W-:Y:S02]  /*11c0*/  LOP3.LUT R5, R6, R5, R11, 0xf6, !PT ;  /* 0x0000000506057212 */ /* 0x000fe400078ef60b */
[----:B------:R-:W-:Y:S02]  /*11d0*/  LOP3.LUT R3, R209, R2, R12, 0xf6, !PT ;  /* 0x00000002d1037212 */ /* 0x000fe400078ef60c */
[----:B------:R-:W-:Y:S01]  /*11e0*/  LOP3.LUT R7, R8, R7, R10, 0xf6, !PT ;  /* 0x0000000708077212 */ /* 0x000fe200078ef60a */
[C---:B------:R-:W-:Y:S01]  /*11f0*/  IMAD.IADD R223, R184.reuse, 0x1, R5 ;  /* 0x00000001b8df7824 */ /* 0x040fe200078e0205 */
[C---:B------:R-:W-:Y:S01]  /*1200*/  IADD3 R211, R184.reuse, R212, RZ ;  /* 0x000000d4b8d37210 */ /* 0x040fe20007ffe0ff */
[C---:B------:R-:W-:Y:S02]  /*1210*/  IMAD.IADD R224, R184.reuse, 0x1, R3 ;  /* 0x00000001b8e07824 */ /* 0x040fe400078e0203 */
[----:B0-----:R-:W-:-:S07]  /*1220*/  IMAD.IADD R222, R184, 0x1, R7 ;  /* 0x00000001b8de7824 */ /* 0x001fce00078e0207 */
.L_x_1960:
[----:B------:R-:W-:Y:S05]  /*1230*/  YIELD ;  /* 0x0000000000007946 */ /* 0x000fea0003800000 */
[----:B------:R-:W-:Y:S01]  /*1240*/  ULDC.64 UR4, c[0x0][0xa28] ;  /* 0x00028a0000047ab9 */ /* 0x000fe20000000a00 */
[----:B0---4-:R-:W0:Y:S01]  /*1250*/  LDC.64 R4, c[0x0][0xa08] ;  /* 0x00028200ff047b82 */ /* 0x011e220000000a00 */
[----:B------:R-:W-:Y:S01]  /*1260*/  ISETP.NE.U32.AND P1, PT, RZ, UR4, PT ;  /* 0x00000004ff007c0c */ /* 0x000fe2000bf25070 */
[----:B------:R-:W-:Y:S02]  /*1270*/  IMAD.MOV.U32 R11, RZ, RZ, RZ ;  /* 0x000000ffff0b7224 */ /* 0x000fe400078e00ff */
[----:B------:R-:W-:Y:S01]  /*1280*/  IMAD.MOV.U32 R25, RZ, RZ, RZ ;  /* 0x000000ffff197224 */ /* 0x000fe200078e00ff */
[----:B------:R-:W-:Y:S01]  /*1290*/  ISETP.NE.AND.EX P1, PT, RZ, UR5, PT, P1 ;  /* 0x00000005ff007c0c */ /* 0x000fe2000bf25310 */
[----:B------:R-:W-:-:S02]  /*12a0*/  ULDC.64 UR4, c[0x0][0xa18] ;  /* 0x0002860000047ab9 */ /* 0x000fc40000000a00 */
[----:B------:R-:W-:-:S04]  /*12b0*/  ISETP.NE.U32.AND P2, PT, RZ, UR4, PT ;  /* 0x00000004ff007c0c */ /* 0x000fc8000bf45070 */
[----:B------:R-:W-:Y:S01]  /*12c0*/  ISETP.NE.AND.EX P2, PT, RZ, UR5, PT, P2 ;  /* 0x00000005ff007c0c */ /* 0x000fe2000bf45320 */
[----:B------:R-:W-:Y:S02]  /*12d0*/  ULDC.64 UR4, c[0x0][0xa08] ;  /* 0x0002820000047ab9 */ /* 0x000fe40000000a00 */
[----:B------:R-:W-:-:S03]  /*12e0*/  ISETP.NE.U32.AND P0, PT, RZ, UR4, PT ;  /* 0x00000004ff007c0c */ /* 0x000fc6000bf05070 */
[----:B-1----:R-:W1:Y:S01]  /*12f0*/  @P1 LDC.64 R2, c[0x0][0xa28] ;  /* 0x00028a00ff021b82 */ /* 0x002e620000000a00 */
[----:B------:R-:W-:Y:S01]  /*1300*/  ISETP.NE.AND.EX P0, PT, RZ, UR5, PT, P0 ;  /* 0x00000005ff007c0c */ /* 0x000fe2000bf05300 */
[----:B0-----:R-:W-:-:S06]  /*1310*/  IMAD.WIDE R8, R23, 0x4, R4 ;  /* 0x0000000417087825 */ /* 0x001fcc00078e0204 */
[----:B------:R-:W0:Y:S01]  /*1320*/  @P2 LDC.64 R6, c[0x0][0xa18] ;  /* 0x00028600ff062b82 */ /* 0x000e220000000a00 */
[----:B------:R-:W-:Y:S02]  /*1330*/  ULDC UR4, c[0x0][0x288] ;  /* 0x0000a20000047ab9 */ /* 0x000fe40000000800 */
[----:B------:R-:W-:Y:S01]  /*1340*/  MOV R190, UR4 ;  /* 0x0000000400be7c02 */ /* 0x000fe20008000f00 */
[----:B------:R-:W-:Y:S02]  /*1350*/  ULDC.64 UR4, c[0x0][0x418] ;  /* 0x0001060000047ab9 */ /* 0x000fe40000000a00 */
[----:B--2---:R2:W5:Y:S01]  /*1360*/  @P0 LDG.E R25, desc[UR36][R8.64] ;  /* 0x0000002408190981 */ /* 0x004562000c1e1900 */
[----:B-1----:R-:W-:-:S05]  /*1370*/  @P1 IMAD.WIDE R2, R23, 0x4, R2 ;  /* 0x0000000417021825 */ /* 0x002fca00078e0202 */
[----:B------:R2:W5:Y:S01]  /*1380*/  @P1 LDG.E R11, desc[UR36][R2.64] ;  /* 0x00000024020b1981 */ /* 0x000562000c1e1900 */
[----:B0-----:R-:W-:-:S05]  /*1390*/  @P2 IMAD.WIDE R4, R23, 0x4, R6 ;  /* 0x0000000417042825 */ /* 0x001fca00078e0206 */
[----:B------:R2:W5:Y:S01]  /*13a0*/  @P2 LDG.E R190, desc[UR36][R4.64] ;  /* 0x0000002404be2981 */ /* 0x000562000c1e1900 */
[----:B------:R-:W-:-:S03]  /*13b0*/  UISETP.NE.U32.AND UP0, UPT, UR4, URZ, UPT ;  /* 0x0000003f0400728c */ /* 0x000fc6000bf05070 */
        /* <DEDUP_REMOVED lines=8> */
[----:B--23--:R-:W-:Y:S06]  /*1440*/  @P2 BRA `(.L_x_1721) ;  /* 0x0000000000242947 */ /* 0x00cfec0003800000 */
        /* <DEDUP_REMOVED lines=8> */
[----:B--2---:R-:W-:-:S07]  /*14d0*/  IMAD.IADD R190, R5, 0x1, -R190 ;  /* 0x0000000105be7824 */ /* 0x004fce00078e0abe */
.L_x_1721:
[----:B------:R-:W-:Y:S01]  /*14e0*/  ULDC.64 UR4, c[0x0][0xa20] ;  /* 0x0002880000047ab9 */ /* 0x000fe20000000a00 */
[----:B------:R-:W-:Y:S01]  /*14f0*/  IMAD.MOV.U32 R215, RZ, RZ, R22 ;  /* 0x000000ffffd77224 */ /* 0x000fe200078e0016 */
[----:B------:R-:W-:Y:S01]  /*1500*/  ISETP.NE.U32.AND P1, PT, RZ, UR4, PT ;  /* 0x00000004ff007c0c */ /* 0x000fe2000bf25070 */
[----:B------:R-:W-:-:S03]  /*1510*/  IMAD.MOV.U32 R216, RZ, RZ, R23 ;  /* 0x000000ffffd87224 */ /* 0x000fc600078e0017 */
[----:B------:R-:W-:-:S13]  /*1520*/  ISETP.NE.AND.EX P1, PT, RZ, UR5, PT, P1 ;  /* 0x00000005ff007c0c */ /* 0x000fda000bf25310 */
[----:B------:R-:W-:Y:S05]  /*1530*/  @!P1 BRA `(.L_x_1722) ;  /* 0x0000000000109947 */ /* 0x000fea0003800000 */
[----:B------:R-:W0:Y:S02]  /*1540*/  LDC.64 R2, c[0x0][0xa20] ;  /* 0x00028800ff027b82 */ /* 0x000e240000000a00 */
[----:B0-----:R-:W-:-:S05]  /*1550*/  IMAD.WIDE R2, R23, 0x4, R2 ;  /* 0x0000000417027825 */ /* 0x001fca00078e0202 */
[----:B------:R0:W5:Y:S01]  /*1560*/  LDG.E R24, desc[UR36][R2.64] ;  /* 0x0000002402187981 */ /* 0x000162000c1e1900 */
[----:B------:R-:W-:Y:S05]  /*1570*/  BRA `(.L_x_1723) ;  /* 0x0000000000107947 */ /* 0x000fea0003800000 */
.L_x_1722:
[----:B------:R-:W-:Y:S05]  /*1580*/  @!P0 BRA `(.L_x_1723) ;  /* 0x00000000000c8947 */ /* 0x000fea0003800000 */
[----:B------:R-:W2:Y:S04]  /*1590*/  LDG.E R3, desc[UR36][R8.64] ;  /* 0x0000002408037981 */ /* 0x000ea8000c1e1900 */
[----:B------:R-:W2:Y:S02]  /*15a0*/  LDG.E R24, desc[UR36][R8.64+0x4] ;  /* 0x0000042408187981 */ /* 0x000ea4000c1e1900 */
[----:B--2---:R-:W-:-:S07]  /*15b0*/  IMAD.IADD R24, R24, 0x1, -R3 ;  /* 0x0000000118187824 */ /* 0x004fce00078e0a03 */
.L_x_1723:
[----:B------:R-:W-:Y:S01]  /*15c0*/  ULDC.64 UR4, c[0x0][0xa10] ;  /* 0x0002840000047ab9 */ /* 0x000fe20000000a00 */
[----:B------:R-:W1:Y:S01]  /*15d0*/  LDC R6, c[0x0][0x448] ;  /* 0x00011200ff067b82 */ /* 0x000e620000000800 */
[----:B------:R-:W-:-:S04]  /*15e0*/  ISETP.NE.U32.AND P0, PT, RZ, UR4, PT ;  /* 0x00000004ff007c0c */ /* 0x000fc8000bf05070 */
[----:B------:R-:W-:Y:S01]  /*15f0*/  ISETP.NE.AND.EX P0, PT, RZ, UR5, PT, P0 ;  /* 0x00000005ff007c0c */ /* 0x000fe2000bf05300 */
[----:B------:R-:W-:Y:S02]  /*1600*/  ULDC.64 UR4, c[0x0][0xa30] ;  /* 0x00028c0000047ab9 */ /* 0x000fe40000000a00 */
[----:B------:R-:W-:Y:S01]  /*1610*/  ISETP.NE.U32.AND P1, PT, RZ, UR4, PT ;  /* 0x00000004ff007c0c */ /* 0x000fe2000bf25070 */
[----:B------:R-:W2:Y:S03]  /*1620*/  LDC.64 R12, c[0x0][0x9e0] ;  /* 0x00027800ff0c7b82 */ /* 0x000ea60000000a00 */
[----:B------:R-:W-:-:S06]  /*1630*/  ISETP.NE.AND.EX P1, PT, RZ, UR5, PT, P1 ;  /* 0x00000005ff007c0c */ /* 0x000fcc000bf25310 */
[----:B0-----:R-:W0:Y:S08]  /*1640*/  @P0 LDC.64 R2, c[0x0][0xa10] ;  /* 0x00028400ff020b82 */ /* 0x001e300000000a00 */
[----:B------:R-:W3:Y:S01]  /*1650*/  @P1 LDC.64 R4, c[0x0][0xa30] ;  /* 0x00028c00ff041b82 */ /* 0x000ee20000000a00 */
[----:B0-----:R-:W-:-:S05]  /*1660*/  @P0 IMAD.WIDE R2, R23, 0x4, R2 ;  /* 0x0000000417020825 */ /* 0x001fca00078e0202 */
[----:B------:R-:W4:Y:S04]  /*1670*/  @P0 LDG.E R0, desc[UR36][R2.64] ;  /* 0x0000002402000981 */ /* 0x000f28000c1e1900 */
[----:B------:R-:W4:Y:S01]  /*1680*/  @P0 LDG.E R7, desc[UR36][R2.64+0x4] ;  /* 0x0000042402070981 */ /* 0x000f22000c1e1900 */
[----:B-----5:R-:W-:Y:S01]  /*1690*/  MOV R39, R24 ;  /* 0x0000001800277202 */ /* 0x020fe20000000f00 */
[----:B---3--:R-:W-:-:S05]  /*16a0*/  @P1 IMAD.WIDE R4, R23, 0x4, R4 ;  /* 0x0000000417041825 */ /* 0x008fca00078e0204 */
[----:B------:R0:W5:Y:S01]  /*16b0*/  @P1 LDG.E R39, desc[UR36][R4.64] ;  /* 0x0000002404271981 */ /* 0x000162000c1e1900 */
[----:B-1----:R-:W-:Y:S01]  /*16c0*/  ISETP.NE.AND P1, PT, R6, 0x1, PT ;  /* 0x000000010600780c */ /* 0x002fe20003f25270 */
[----:B------:R-:W-:Y:S01]  /*16d0*/  IMAD.SHL.U32 R202, R21, 0x80, RZ ;  /* 0x0000008015ca7824 */ /* 0x000fe200078e00ff */
[----:B--2---:R-:W-:Y:S01]  /*16e0*/  ISETP.GE.AND P2, PT, R13, 0x1, PT ;  /* 0x000000010d00780c */ /* 0x004fe20003f46270 */
[----:B------:R-:W-:-:S10]  /*16f0*/  IMAD.IADD R11, R24, 0x1, -R11 ;  /* 0x00000001180b7824 */ /* 0x000fd400078e0a0b */
[----:B------:R-:W1:Y:S08]  /*1700*/  @P1 LDC R9, c[0x0][0x44c] ;  /* 0x00011300ff091b82 */ /* 0x000e700000000800 */
[----:B------:R-:W2:Y:S01]  /*1710*/  @P1 LDC R6, c[0x0][0x450] ;  /* 0x00011400ff061b82 */ /* 0x000ea20000000800 */
[----:B----4-:R-:W-:Y:S02]  /*1720*/  @P0 IMAD.IADD R44, R7, 0x1, -R0 ;  /* 0x00000001072c0824 */ /* 0x010fe400078e0a00 */
[----:B------:R-:W-:-:S02]  /*1730*/  VIADD R0, R202, 0x7f ;  /* 0x0000007fca007836 */ /* 0x000fc40000000000 */
[----:B------:R-:W-:Y:S02]  /*1740*/  IMAD.IADD R192, R11, 0x1, R44 ;  /* 0x000000010bc07824 */ /* 0x000fe400078e022c */
[----:B-1----:R-:W-:-:S03]  /*1750*/  @P1 IMAD.HI.U32 R3, R0, R9, RZ ;  /* 0x0000000900031227 */ /* 0x002fc600078e00ff */
[C---:B0-----:R-:W-:Y:S01]  /*1760*/  IADD3 R5, R192.reuse, 0x1, -R190 ;  /* 0x00000001c0057810 */ /* 0x041fe20007ffe8be */
[----:B------:R-:W-:Y:S01]  /*1770*/  IMAD.MOV.U32 R2, RZ, RZ, R0 ;  /* 0x000000ffff027224 */ /* 0x000fe200078e0000 */
[----:B------:R-:W-:Y:S02]  /*1780*/  IADD3 R0, R192, 0x3f, RZ ;  /* 0x0000003fc0007810 */ /* 0x000fe40007ffe0ff */
[----:B--2---:R-:W-:Y:S02]  /*1790*/  @P1 SHF.R.U32.HI R2, RZ, R6, R3 ;  /* 0x00000006ff021219 */ /* 0x004fe40000011603 */
[----:B------:R-:W-:-:S03]  /*17a0*/  SHF.R.S32.HI R3, RZ, 0x1f, R0 ;  /* 0x0000001fff037819 */ /* 0x000fc60000011400 */
[----:B------:R-:W-:Y:S01]  /*17b0*/  IMAD.IADD R7, R5, 0x1, R2 ;  /* 0x0000000105077824 */ /* 0x000fe200078e0202 */
[----:B------:R-:W-:-:S03]  /*17c0*/  LEA.HI R3, R3, R0, RZ, 0x6 ;  /* 0x0000000003037211 */ /* 0x000fc600078f30ff */
[----:B------:R-:W-:Y:S01]  /*17d0*/  IMAD.IADD R0, R7, 0x1, R12 ;  /* 0x0000000107007824 */ /* 0x000fe200078e020c */
[----:B------:R-:W-:Y:S01]  /*17e0*/  SHF.R.S32.HI R160, RZ, 0x6, R3 ;  /* 0x00000006ffa07819 */ /* 0x000fe20000011403 */
[----:B------:R-:W-:Y:S06]  /*17f0*/  @!P2 BRA `(.L_x_1724) ;  /* 0x000000000048a947 */ /* 0x000fec0003800000 */
[C---:B------:R-:W-:Y:S01]  /*1800*/  ISETP.GT.AND P0, PT, R7.reuse, RZ, PT ;  /* 0x000000ff0700720c */ /* 0x040fe20003f04270 */
[----:B------:R-:W-:Y:S01]  /*1810*/  BSSY B0, `(.L_x_1725) ;  /* 0x000000e000007945 */ /* 0x000fe20003800000 */
[----:B------:R-:W-:-:S11]  /*1820*/  VIADD R2, R7, 0xffffffff ;  /* 0xffffffff07027836 */ /* 0x000fd60000000000 */
[----:B------:R-:W-:Y:S05]  /*1830*/  @P0 BRA `(.L_x_1726) ;  /* 0x00000000001c0947 */ /* 0x000fea0003800000 */
[----:B------:R-:W-:Y:S01]  /*1840*/  ISETP.NE.AND P0, PT, R13, 0x1, PT ;  /* 0x000000010d00780c */ /* 0x000fe20003f05270 */
[----:B------:R-:W-:-:S12]  /*1850*/  IMAD.MOV R3, RZ, RZ, -R7 ;  /* 0x000000ffff037224 */ /* 0x000fd800078e0a07 */
[----:B------:R-:W0:Y:S02]  /*1860*/  @P0 LDC.64 R4, c[0x0][0x9e8] ;  /* 0x00027a00ff040b82 */ /* 0x000e240000000a00 */
[----:B0-----:R-:W-:-:S05]  /*1870*/  @P0 IMAD.HI.U32 R2, R3, R4, RZ ;  /* 0x0000000403020227 */ /* 0x001fca00078e00ff */
[----:B------:R-:W-:-:S04]  /*1880*/  @P0 SHF.R.U32.HI R3, RZ, R5, R2 ;  /* 0x00000005ff030219 */ /* 0x000fc80000011602 */
[----:B------:R-:W-:Y:S01]  /*1890*/  LOP3.LUT R2, RZ, R3, RZ, 0x33, !PT ;  /* 0x00000003ff027212 */ /* 0x000fe200078e33ff */
[----:B------:R-:W-:Y:S06]  /*18a0*/  BRA `(.L_x_1727) ;  /* 0x0000000000107947 */ /* 0x000fec0003800000 */
.L_x_1726:
[----:B------:R-:W-:-:S13]  /*18b0*/  ISETP.NE.AND P0, PT, R13, 0x1, PT ;  /* 0x000000010d00780c */ /* 0x000fda0003f05270 */
[----:B------:R-:W0:Y:S02]  /*18c0*/  @P0 LDC.64 R4, c[0x0][0x9e8] ;  /* 0x00027a00ff040b82 */ /* 0x000e240000000a00 */
[----:B0-----:R-:W-:-:S05]  /*18d0*/  @P0 IMAD.HI.U32 R4, R2, R4, RZ ;  /* 0x0000000402040227 */ /* 0x001fca00078e00ff */
[----:B------:R-:W-:-:S07]  /*18e0*/  @P0 SHF.R.U32.HI R2, RZ, R5, R4 ;  /* 0x00000005ff020219 */ /* 0x000fce0000011604 */
.L_x_1727:
[----:B------:R-:W-:Y:S05]  /*18f0*/  BSYNC B0 ;  /* 0x0000000000007941 */ /* 0x000fea0003800000 */
.L_x_1725:
[----:B------:R-:W-:-:S05]  /*1900*/  IMAD R3, R2, R13, R13 ;  /* 0x0000000d02037224 */ /* 0x000fca00078e020d */
[----:B------:R-:W-:-:S07]  /*1910*/  VIMNMX R0, R0, R3, PT ;  /* 0x0000000300007248 */ /* 0x000fce0003fe0100 */
.L_x_1724:
[----:B------:R-:W0:Y:S01]  /*1920*/  @P1 LDC R3, c[0x0][0x44c] ;  /* 0x00011300ff031b82 */ /* 0x000e220000000800 */
[----:B------:R-:W-:Y:S01]  /*1930*/  IMAD.MOV.U32 R2, RZ, RZ, R202 ;  /* 0x000000ffff027224 */ /* 0x000fe200078e00ca */
[----:B------:R-:W-:Y:S01]  /*1940*/  ULDC UR4, c[0x0][0x9dc] ;  /* 0x0002770000047ab9 */ /* 0x000fe20000000800 */
[----:B------:R-:W-:-:S05]  /*1950*/  IMAD.IADD R161, R192, 0x1, -R190 ;  /* 0x00000001c0a17824 */ /* 0x000fca00078e0abe */
[----:B------:R-:W1:Y:S01]  /*1960*/  @P1 LDC R4, c[0x0][0x450] ;  /* 0x00011400ff041b82 */ /* 0x000e620000000800 */
[----:B0-----:R-:W-:-:S05]  /*1970*/  @P1 IMAD.HI.U32 R3, R202, R3, RZ ;  /* 0x00000003ca031227 */ /* 0x001fca00078e00ff */
[----:B-1----:R-:W-:-:S04]  /*1980*/  @P1 SHF.R.U32.HI R2, RZ, R4, R3 ;  /* 0x00000004ff021219 */ /* 0x002fc80000011603 */
[----:B------:R-:W-:-:S05]  /*1990*/  IADD3 R2, R161, R2, RZ ;  /* 0x00000002a1027210 */ /* 0x000fca0007ffe0ff */
[----:B------:R-:W-:Y:S01]  /*19a0*/  VIADD R3, R2, -UR4 ;  /* 0x8000000402037c36 */ /* 0x000fe20008000000 */
[----:B------:R-:W-:Y:S06]  /*19b0*/  @!P2 BRA `(.L_x_1728) ;  /* 0x000000000044a947 */ /* 0x000fec0003800000 */
[----:B------:R-:W-:Y:S01]  /*19c0*/  ISETP.GT.AND P0, PT, R2, -0x1, PT ;  /* 0xffffffff0200780c */ /* 0x000fe20003f04270 */
[----:B------:R-:W-:-:S12]  /*19d0*/  BSSY B0, `(.L_x_1729) ;  /* 0x000000d000007945 */ /* 0x000fd80003800000 */
[----:B------:R-:W-:Y:S05]  /*19e0*/  @P0 BRA `(.L_x_1730) ;  /* 0x00000000001c0947 */ /* 0x000fea0003800000 */
[----:B------:R-:W-:Y:S02]  /*19f0*/  ISETP.NE.AND P0, PT, R13, 0x1, PT ;  /* 0x000000010d00780c */ /* 0x000fe40003f05270 */
[----:B------:R-:W-:-:S11]  /*1a00*/  LOP3.LUT R5, RZ, R2, RZ, 0x33, !PT ;  /* 0x00000002ff057212 */ /* 0x000fd600078e33ff */
[----:B------:R-:W0:Y:S02]  /*1a10*/  @P0 LDC.64 R6, c[0x0][0x9e8] ;  /* 0x00027a00ff060b82 */ /* 0x000e240000000a00 */
[----:B0-----:R-:W-:-:S05]  /*1a20*/  @P0 IMAD.HI.U32 R2, R5, R6, RZ ;  /* 0x0000000605020227 */ /* 0x001fca00078e00ff */
[----:B------:R-:W-:-:S04]  /*1a30*/  @P0 SHF.R.U32.HI R5, RZ, R7, R2 ;  /* 0x00000007ff050219 */ /* 0x000fc80000011602 */
[----:B------:R-:W-:Y:S01]  /*1a40*/  LOP3.LUT R2, RZ, R5, RZ, 0x33, !PT ;  /* 0x00000005ff027212 */ /* 0x000fe200078e33ff */
[----:B------:R-:W-:Y:S06]  /*1a50*/  BRA `(.L_x_1731) ;  /* 0x0000000000107947 */ /* 0x000fec0003800000 */
.L_x_1730:
[----:B------:R-:W-:-:S13]  /*1a60*/  ISETP.NE.AND P0, PT, R13, 0x1, PT ;  /* 0x000000010d00780c */ /* 0x000fda0003f05270 */
[----:B------:R-:W0:Y:S02]  /*1a70*/  @P0 LDC.64 R4, c[0x0][0x9e8] ;  /* 0x00027a00ff040b82 */ /* 0x000e240000000a00 */
[----:B0-----:R-:W-:-:S05]  /*1a80*/  @P0 IMAD.HI.U32 R4, R2, R4, RZ ;  /* 0x0000000402040227 */ /* 0x001fca00078e00ff */
[----:B------:R-:W-:-:S07]  /*1a90*/  @P0 SHF.R.U32.HI R2, RZ, R5, R4 ;  /* 0x00000005ff020219 */ /* 0x000fce0000011604 */
.L_x_1731:
[----:B------:R-:W-:Y:S05]  /*1aa0*/  BSYNC B0 ;  /* 0x0000000000007941 */ /* 0x000fea0003800000 */
.L_x_1729:
[----:B------:R-:W-:-:S05]  /*1ab0*/  IMAD R2, R2, R13, RZ ;  /* 0x0000000d02027224 */ /* 0x000fca00078e02ff */
[----:B------:R-:W-:-:S07]  /*1ac0*/  VIMNMX R3, R3, R2, !PT ;  /* 0x0000000203037248 */ /* 0x000fce0007fe0100 */
.L_x_1728:
[----:B------:R-:W-:Y:S01]  /*1ad0*/  VIADD R0, R0, 0x3f ;  /* 0x0000003f00007836 */ /* 0x000fe20000000000 */
[----:B------:R-:W-:-:S04]  /*1ae0*/  SHF.R.S32.HI R2, RZ, 0x1f, R3 ;  /* 0x0000001fff027819 */ /* 0x000fc80000011403 */
[----:B------:R-:W-:Y:S02]  /*1af0*/  SHF.R.S32.HI R5, RZ, 0x1f, R0 ;  /* 0x0000001fff057819 */ /* 0x000fe40000011400 */
[----:B------:R-:W-:Y:S02]  /*1b00*/  LEA.HI R2, R2, R3, RZ, 0x6 ;  /* 0x0000000302027211 */ /* 0x000fe400078f30ff */
[----:B------:R-:W-:Y:S02]  /*1b10*/  LEA.HI R5, R5, R0, RZ, 0x6 ;  /* 0x0000000005057211 */ /* 0x000fe400078f30ff */
[----:B------:R-:W-:Y:S02]  /*1b20*/  SHF.R.S32.HI R2, RZ, 0x6, R2 ;  /* 0x00000006ff027819 */ /* 0x000fe40000011402 */
[----:B------:R-:W-:Y:S02]  /*1b30*/  SHF.R.S32.HI R5, RZ, 0x6, R5 ;  /* 0x00000006ff057819 */ /* 0x000fe40000011405 */
[----:B------:R-:W-:-:S02]  /*1b40*/  VIMNMX R2, RZ, R2, !PT ;  /* 0x00000002ff027248 */ /* 0x000fc40007fe0100 */
[----:B------:R-:W-:-:S03]  /*1b50*/  VIMNMX R5, R160, R5, PT ;  /* 0x00000005a0057248 */ /* 0x000fc60003fe0100 */
[--C-:B------:R-:W-:Y:S02]  /*1b60*/  IMAD R2, R2, 0x40, -R11.reuse ;  /* 0x0000004002027824 */ /* 0x100fe400078e0a0b */
[----:B------:R-:W-:-:S03]  /*1b70*/  IMAD R5, R5, 0x40, -R11 ;  /* 0x0000004005057824 */ /* 0x000fc600078e0a0b */
[----:B------:R-:W-:Y:S02]  /*1b80*/  VIMNMX R2, RZ, R2, !PT ;  /* 0x00000002ff027248 */ /* 0x000fe40007fe0100 */
[----:B------:R-:W-:Y:S02]  /*1b90*/  VIMNMX R5, R5, R44, PT ;  /* 0x0000002c05057248 */ /* 0x000fe40003fe0100 */
[----:B------:R-:W-:Y:S02]  /*1ba0*/  SHF.R.U32.HI R46, RZ, 0x6, R2 ;  /* 0x00000006ff2e7819 */ /* 0x000fe40000011602 */
[----:B------:R-:W-:-:S03]  /*1bb0*/  ISETP.GT.AND P0, PT, R5, R2, PT ;  /* 0x000000020500720c */ /* 0x000fc60003f04270 */
[----:B------:R-:W-:-:S10]  /*1bc0*/  IMAD.MOV.U32 R45, RZ, RZ, R46 ;  /* 0x000000ffff2d7224 */ /* 0x000fd400078e002e */
[----:B------:R-:W-:-:S05]  /*1bd0*/  @P0 VIADD R0, R5, 0x3f ;  /* 0x0000003f05000836 */ /* 0x000fca0000000000 */
[----:B------:R-:W-:-:S04]  /*1be0*/  @P0 SHF.R.S32.HI R3, RZ, 0x1f, R0 ;  /* 0x0000001fff030819 */ /* 0x000fc80000011400 */
[----:B------:R-:W-:-:S04]  /*1bf0*/  @P0 LEA.HI R3, R3, R0, RZ, 0x6 ;  /* 0x0000000003030211 */ /* 0x000fc800078f30ff */
[----:B------:R-:W-:Y:S02]  /*1c00*/  @P0 SHF.R.S32.HI R45, RZ, 0x6, R3 ;  /* 0x00000006ff2d0819 */ /* 0x000fe40000011403 */
[----:B------:R-:W-:Y:S02]  /*1c10*/  PLOP3.LUT P0, PT, PT, PT, PT, 0x80, 0x0 ;  /* 0x000000000000781c */ /* 0x000fe40003f0f070 */
[----:B------:R-:W-:-:S13]  /*1c20*/  ISETP.GT.AND P1, PT, R45, R46, PT ;  /* 0x0000002e2d00720c */ /* 0x000fda0003f24270 */
[----:B------:R-:W-:Y:S05]  /*1c30*/  @!P1 BRA `(.L_x_1732) ;  /* 0x0000005800689947 */ /* 0x000fea0003800000 */
        /* <DEDUP_REMOVED lines=12> */
[----:B------:R-:W-:Y:S01]  /*1d00*/  MOV R8, 0x70 ;  /* 0x0000007000087802 */ /* 0x000fe20000000f00 */
[----:B------:R-:W-:Y:S02]  /*1d10*/  IMAD.U32 R6, RZ, RZ, UR4 ;  /* 0x00000004ff067e24 */ /* 0x000fe4000f8e00ff */
[----:B------:R-:W-:-:S02]  /*1d20*/  IMAD.U32 R7, RZ, RZ, UR5 ;  /* 0x00000005ff077e24 */ /* 0x000fc4000f8e00ff */
[----:B------:R-:W-:Y:S02]  /*1d30*/  IMAD.U32 R11, RZ, RZ, UR7 ;  /* 0x00000007ff0b7e24 */ /* 0x000fe4000f8e00ff */
[----:B------:R-:W-:Y:S02]  /*1d40*/  IMAD.MOV.U32 R12, RZ, RZ, 0x1 ;  /* 0x00000001ff0c7424 */ /* 0x000fe400078e00ff */
[----:B0-----:R-:W-:-:S07]  /*1d50*/  IMAD.MOV.U32 R13, RZ, RZ, RZ ;  /* 0x000000ffff0d7224 */ /* 0x001fce00078e00ff */
[----:B------:R-:W-:-:S07]  /*1d60*/  LEPC R20, `(.L_x_1734) ;  /* 0x000000001014794e */ /* 0x000fce0000000000 */
[----:B-1---5:R-:W-:Y:S05]  /*1d70*/  CALL.ABS.NOINC R2 ;  /* 0x0000000002007343 */ /* 0x022fea0003c00000 */
.L_x_1734:
[----:B------:R-:W-:Y:S05]  /*1d80*/  BSYNC B6 ;  /* 0x0000000000067941 */ /* 0x000fea0003800000 */
.L_x_1733:
        /* <DEDUP_REMOVED lines=20> */
.L_x_1736:
[----:B------:R-:W-:Y:S05]  /*1ed0*/  BSYNC B6 ;  /* 0x0000000000067941 */ /* 0x000fea0003800000 */
.L_x_1735:
[----:B------:R-:W-:Y:S01]  /*1ee0*/  ULDC.64 UR4, c[0x0][0x9f8] ;  /* 0x00027e0000047ab9 */ /* 0x000fe20000000a00 */
[----:B------:R-:W-:Y:S01]  /*1ef0*/  IMAD.MOV.U32 R71, RZ, RZ, R23 ;  /* 0x000000ffff477224 */ /* 0x000fe200078e0017 */
[----:B------:R-:W-:Y:S01]  /*1f00*/  ISETP.NE.U32.AND P0, PT, RZ, UR4, PT ;  /* 0x00000004ff007c0c */ /* 0x000fe2000bf05070 */
[----:B------:R-:W0:Y:S03]  /*1f10*/  LDC.64 R64, c[0x0][0x3f8] ;  /* 0x0000fe00ff407b82 */ /* 0x000e260000000a00 */
[----:B------:R-:W-:-:S05]  /*1f20*/  ISETP.NE.AND.EX P0, PT, RZ, UR5, PT, P0 ;  /* 0x00000005ff007c0c */ /* 0x000fca000bf05300 */
[----:B------:R-:W1:Y:S08]  /*1f30*/  LDC R27, c[0x0][0x3f4] ;  /* 0x0000fd00ff1b7b82 */ /* 0x000e700000000800 */
[----:B------:R-:W2:Y:S08]  /*1f40*/  @P0 LDC.64 R2, c[0x0][0x9f8] ;  /* 0x00027e00ff020b82 */ /* 0x000eb00000000a00 */
[----:B------:R-:W3:Y:S01]  /*1f50*/  LDC.64 R28, c[0x0][0x408] ;  /* 0x00010200ff1c7b82 */ /* 0x000ee20000000a00 */
[----:B--2---:R-:W-:-:S05]  /*1f60*/  @P0 IMAD.WIDE R2, R23, 0x4, R2 ;  /* 0x0000000417020825 */ /* 0x004fca00078e0202 */
[----:B------:R2:W4:Y:S01]  /*1f70*/  @P0 LDG.E R71, desc[UR36][R2.64] ;  /* 0x0000002402470981 */ /* 0x000522000c1e1900 */
[----:B------:R-:W-:Y:S01]  /*1f80*/  SHF.R.S32.HI R20, RZ, 0x1f, R189 ;  /* 0x0000001fff147819 */ /* 0x000fe200000114bd */
[-C--:B0-----:R-:W-:Y:S01]  /*1f90*/  IMAD.WIDE.U32 R4, R189, R64.reuse, R18 ;  /* 0x00000040bd047225 */ /* 0x081fe200078e0012 */
[----:B-1----:R-:W-:Y:S02]  /*1fa0*/  ISETP.GE.AND P0, PT, R16, R27, PT ;  /* 0x0000001b1000720c */ /* 0x002fe40003f06270 */
[----:B------:R-:W-:Y:S01]  /*1fb0*/  SHF.R.U32.HI R21, RZ, 0x3, R206 ;  /* 0x00000003ff157819 */ /* 0x000fe200000116ce */
[-C--:B------:R-:W-:Y:S01]  /*1fc0*/  IMAD R0, R20, R64.reuse, RZ ;  /* 0x0000004014007224 */ /* 0x080fe200078e02ff */
[----:B------:R-:W-:Y:S01]  /*1fd0*/  SEL R9, R27, RZ, P0 ;  /* 0x000000ff1b097207 */ /* 0x000fe20000000000 */
[C---:B------:R-:W-:Y:S01]  /*1fe0*/  IMAD.WIDE.U32 R6, R189.reuse, R64, R16 ;  /* 0x00000040bd067225 */ /* 0x040fe200078e0010 */
[C---:B------:R-:W-:Y:S02]  /*1ff0*/  SHF.L.U64.HI R68, R64.reuse, 0x6, R65 ;  /* 0x0000000640447819 */ /* 0x040fe40000010241 */
[----:B------:R-:W-:Y:S01]  /*2000*/  SHF.L.U32 R66, R64, 0x6, RZ ;  /* 0x0000000640427819 */ /* 0x000fe200000006ff */
[----:B------:R-:W-:Y:S01]  /*2010*/  IMAD R11, R189, R65, R0 ;  /* 0x00000041bd0b7224 */ /* 0x000fe200078e0200 */
[----:B---3--:R-:W-:Y:S01]  /*2020*/  SHF.L.U64.HI R62, R28, 0x5, R29 ;  /* 0x000000051c3e7819 */ /* 0x008fe2000001021d */
[----:B------:R-:W-:Y:S01]  /*2030*/  IMAD R0, R20, R28, RZ ;  /* 0x0000001c14007224 */ /* 0x000fe200078e02ff */
[----:B------:R-:W-:Y:S01]  /*2040*/  SHF.R.U32.HI R20, RZ, 0x3, R204 ;  /* 0x00000003ff147819 */ /* 0x000fe200000116cc */
[----:B------:R-:W-:Y:S01]  /*2050*/  IMAD.IADD R7, R11, 0x1, R7 ;  /* 0x000000010b077824 */ /* 0x000fe200078e0207 */
[----:B------:R-:W-:Y:S01]  /*2060*/  IADD3 R5, R5, R11, RZ ;  /* 0x0000000b05057210 */ /* 0x000fe20007ffe0ff */
[----:B------:R-:W-:Y:S01]  /*2070*/  IMAD R13, R189, R29, R0 ;  /* 0x0000001dbd0d7224 */ /* 0x000fe200078e0200 */
[----:B------:R-:W-:Y:S01]  /*2080*/  SHF.R.S32.HI R74, RZ, 0x1f, R22 ;  /* 0x0000001fff4a7819 */ /* 0x000fe20000011416 */
[----:B------:R-:W-:-:S02]  /*2090*/  IMAD.IADD R0, R16, 0x1, R9 ;  /* 0x0000000110007824 */ /* 0x000fc400078e0209 */
[----:B--2---:R-:W-:-:S03]  /*20a0*/  IMAD.WIDE.U32 R2, R189, R28, R18 ;  /* 0x0000001cbd027225 */ /* 0x004fc600078e0012 */
[----:B------:R-:W-:Y:S01]  /*20b0*/  SHF.R.S32.HI R11, RZ, 0x1f, R0 ;  /* 0x0000001fff0b7819 */ /* 0x000fe20000011400 */
[----:B------:R-:W-:-:S03]  /*20c0*/  IMAD.WIDE.U32 R8, R189, R28, R16 ;  /* 0x0000001cbd087225 */ /* 0x000fc600078e0010 */
[-C--:B------:R-:W-:Y:S01]  /*20d0*/  LEA.HI R10, R11, R0.reuse, RZ, 0x7 ;  /* 0x000000000b0a7211 */ /* 0x080fe200078f38ff */
[----:B------:R-:W-:Y:S01]  /*20e0*/  IMAD.IADD R3, R3, 0x1, R13 ;  /* 0x0000000103037824 */ /* 0x000fe200078e020d */
[----:B------:R-:W-:Y:S01]  /*20f0*/  LEA.HI R11, R11, R0, RZ, 0x4 ;  /* 0x000000000b0b7211 */ /* 0x000fe200078f20ff */
[----:B------:R-:W-:Y:S01]  /*2100*/  IMAD.IADD R9, R13, 0x1, R9 ;  /* 0x000000010d097824 */ /* 0x000fe200078e0209 */
[----:B-----5:R-:W-:Y:S01]  /*2110*/  SHF.R.S32.HI R13, RZ, 0x1f, R39 ;  /* 0x0000001fff0d7819 */ /* 0x020fe20000011427 */
[----:B------:R-:W-:Y:S01]  /*2120*/  IMAD.SHL.U32 R10, R10, 0x40, RZ ;  /* 0x000000400a0a7824 */ /* 0x000fe200078e00ff */
[----:B------:R-:W-:Y:S01]  /*2130*/  LOP3.LUT R12, R204, 0x70, R11, 0xf8, !PT ;  /* 0x00000070cc0c7812 */ /* 0x000fe200078ef80b */
[C---:B------:R-:W-:Y:S01]  /*2140*/  IMAD.WIDE.U32 R42, R39.reuse, R64, R4 ;  /* 0x00000040272a7225 */ /* 0x040fe200078e0004 */
[----:B------:R-:W-:Y:S02]  /*2150*/  LOP3.LUT R0, R206, 0x70, R11, 0xf8, !PT ;  /* 0x00000070ce007812 */ /* 0x000fe400078ef80b */
[----:B------:R-:W-:Y:S01]  /*2160*/  LOP3.LUT R12, R12, R20, RZ, 0x3c, !PT ;  /* 0x000000140c0c7212 */ /* 0x000fe200078e3cff */
[----:B------:R-:W-:Y:S01]  /*2170*/  IMAD.WIDE.U32 R40, R39, R64, R6 ;  /* 0x0000004027287225 */ /* 0x000fe200078e0006 */
[----:B------:R-:W0:Y:S01]  /*2180*/  S2R R20, SR_TID.X ;  /* 0x0000000000147919 */ /* 0x000e220000002100 */
[----:B------:R-:W-:-:S02]  /*2190*/  LOP3.LUT R69, R0, R21, RZ, 0x3c, !PT ;  /* 0x0000001500457212 */ /* 0x000fc400078e3cff */
[----:B------:R-:W-:Y:S01]  /*21a0*/  IMAD R0, R13, R64, RZ ;  /* 0x000000400d007224 */ /* 0x000fe200078e02ff */
[----:B------:R-:W-:Y:S01]  /*21b0*/  LOP3.LUT R10, R10, 0xffffe000, RZ, 0xc0, !PT ;  /* 0xffffe0000a0a7812 */ /* 0x000fe200078ec0ff */
[----:B------:R-:W-:Y:S01]  /*21c0*/  IMAD.WIDE.U32 R36, R39, R28, R2 ;  /* 0x0000001c27247225 */ /* 0x000fe200078e0002 */
[----:B------:R-:W-:Y:S02]  /*21d0*/  LOP3.LUT R53, R11, 0xfffffff0, RZ, 0xc0, !PT ;  /* 0xfffffff00b357812 */ /* 0x000fe400078ec0ff */
[----:B------:R-:W-:Y:S01]  /*21e0*/  IADD3 R69, R69, R10, R210 ;  /* 0x0000000a45457210 */ /* 0x000fe20007ffe0d2 */
[----:B------:R-:W-:Y:S01]  /*21f0*/  IMAD R15, R39, R65, R0 ;  /* 0x00000041270f7224 */ /* 0x000fe200078e0200 */
[----:B------:R-:W-:Y:S01]  /*2200*/  SHF.L.U64.HI R65, R64, 0x5, R65 ;  /* 0x0000000540417819 */ /* 0x000fe20000010241 */
[----:B------:R-:W-:Y:S01]  /*2210*/  IMAD R0, R13, R28, RZ ;  /* 0x0000001c0d007224 */ /* 0x000fe200078e02ff */
[----:B------:R-:W-:Y:S01]  /*2220*/  IADD3 R67, R12, R10, R209 ;  /* 0x0000000a0c437210 */ /* 0x000fe20007ffe0d1 */
[----:B------:R-:W-:Y:S01]  /*2230*/  IMAD.SHL.U32 R63, R64, 0x20, RZ ;  /* 0x00000020403f7824 */ /* 0x000fe200078e00ff */
[C---:B------:R-:W-:Y:S01]  /*2240*/  SHF.L.U64.HI R64, R28.reuse, 0x6, R29 ;  /* 0x000000061c407819 */ /* 0x040fe2000001021d */
[----:B------:R-:W-:Y:S01]  /*2250*/  IMAD R5, R39, R29, R0 ;  /* 0x0000001d27057224 */ /* 0x000fe200078e0200 */
[----:B------:R-:W-:Y:S01]  /*2260*/  IADD3 R55, R43, R15, RZ ;  /* 0x0000000f2b377210 */ /* 0x000fe20007ffe0ff */
[----:B------:R-:W-:Y:S01]  /*2270*/  IMAD.IADD R70, R25, 0x1, R24 ;  /* 0x0000000119467824 */ /* 0x000fe200078e0218 */
[----:B------:R-:W-:Y:S01]  /*2280*/  SHF.R.S32.HI R50, RZ, 0x4, R11 ;  /* 0x00000004ff327819 */ /* 0x000fe2000001140b */
[C---:B------:R-:W-:Y:S01]  /*2290*/  IMAD.SHL.U32 R60, R28.reuse, 0x40, RZ ;  /* 0x000000401c3c7824 */ /* 0x040fe200078e00ff */
[----:B------:R-:W-:Y:S01]  /*22a0*/  SHF.R.S32.HI R47, RZ, 0x1f, R53 ;  /* 0x0000001fff2f7819 */ /* 0x000fe20000011435 */
[----:B------:R-:W-:-:S02]  /*22b0*/  IMAD.SHL.U32 R61, R28, 0x20, RZ ;  /* 0x000000201c3d7824 */ /* 0x000fc400078e00ff */
[----:B------:R-:W-:Y:S02]  /*22c0*/  IMAD R59, R214, 0x20, R189 ;  /* 0x00000020d63b7824 */ /* 0x000fe400078e02bd */
[----:B------:R-:W-:Y:S02]  /*22d0*/  IMAD.SHL.U32 R56, R27, 0x2, RZ ;  /* 0x000000021b387824 */ /* 0x000fe400078e00ff */
[----:B------:R-:W-:Y:S02]  /*22e0*/  IMAD.IADD R54, R15, 0x1, R41 ;  /* 0x000000010f367824 */ /* 0x000fe400078e0229 */
[----:B------:R-:W-:Y:S01]  /*22f0*/  IMAD.IADD R51, R37, 0x1, R5 ;  /* 0x0000000125337824 */ /* 0x000fe200078e0205 */
[----:B0-----:R-:W-:Y:S01]  /*2300*/  SHF.R.U32.HI R14, RZ, 0x7, R20 ;  /* 0x00000007ff0e7819 */ /* 0x001fe20000011614 */
[----:B------:R-:W-:-:S03]  /*2310*/  IMAD.WIDE.U32 R20, R39, R28, R8 ;  /* 0x0000001c27147225 */ /* 0x000fc600078e0008 */
[C---:B------:R-:W-:Y:S01]  /*2320*/  ISETP.NE.AND P6, PT, R14.reuse, 0x1, PT ;  /* 0x000000010e00780c */ /* 0x040fe20003fc5270 */
[----:B------:R-:W-:Y:S02]  /*2330*/  VIADD R58, R14, 0x8 ;  /* 0x000000080e3a7836 */ /* 0x000fe40000000000 */
[----:B------:R-:W-:-:S10]  /*2340*/  IMAD.IADD R52, R5, 0x1, R21 ;  /* 0x0000000105347824 */ /* 0x000fd400078e0215 */
[----:B------:R-:W-:Y:S05]  /*2350*/  @!P6 WARPSYNC.ALL ;  /* 0x000000000000e948 */ /* 0x000fea0003800000 */
[----:B------:R-:W-:Y:S01]  /*2360*/  ULDC UR4, c[0x0][0x2f4] ;  /* 0x0000bd0000047ab9 */ /* 0x000fe20000000800 */
[----:B------:R-:W-:Y:S01]  /*2370*/  @!P6 BAR.SYNC.DEFER_BLOCKING 0x9, 0x100 ;  /* 0x024400000000eb1d */ /* 0x000fe20000010000 */
[----:B------:R-:W-:Y:S02]  /*2380*/  ISETP.GE.AND P1, PT, R16, UR4, PT ;  /* 0x0000000410007c0c */ /* 0x000fe4000bf26270 */
[----:B------:R-:W-:Y:S02]  /*2390*/  ISETP.GE.AND P2, PT, R187, UR4, PT ;  /* 0x00000004bb007c0c */ /* 0x000fe4000bf46270 */
[----:B----4-:R-:W-:-:S11]  /*23a0*/  SHF.R.S32.HI R57, RZ, 0x1f, R71 ;  /* 0x0000001fff397819 */ /* 0x010fd60000011447 */
.L_x_1790:
[----:B0-----:R-:W0:Y:S01]  /*23b0*/  LDC R78, c[0x0][0x430] ;  /* 0x00010c00ff4e7b82 */ /* 0x001e220000000800 */
[----:B------:R-:W-:Y:S02]  /*23c0*/  VIADD R45, R45, 0xffffffff ;  /* 0xffffffff2d2d7836 */ /* 0x000fe40000000000 */
[----:B------:R-:W-:Y:S02]  /*23d0*/  IMAD.MOV.U32 R79, RZ, RZ, RZ ;  /* 0x000000ffff4f7224 */ /* 0x000fe400078e00ff */
[----:B------:R-:W-:-:S03]  /*23e0*/  IMAD R7, R45, 0x40, R59 ;  /* 0x000000402d077824 */ /* 0x000fc600078e023b */
[----:B------:R-:W1:Y:S01]  /*23f0*/  LDC R83, c[0x0][0x3f4] ;  /* 0x0000fd00ff537b82 */ /* 0x000e620000000800 */
[----:B------:R-:W-:Y:S01]  /*2400*/  IMAD.IADD R9, R70, 0x1, R7 ;  /* 0x0000000146097824 */ /* 0x000fe200078e0207 */
[----:B------:R-:W-:-:S04]  /*2410*/  ISETP.GE.AND P3, PT, R7, R44, PT ;  /* 0x0000002c0700720c */ /* 0x000fc80003f66270 */
[----:B------:R-:W-:Y:S02]  /*2420*/  ISETP.GT.OR P3, PT, R59, 0x3f, P3 ;  /* 0x0000003f3b00780c */ /* 0x000fe40001f64670 */
[----:B------:R-:W-:Y:S02]  /*2430*/  MOV R7, R9 ;  /* 0x0000000900077202 */ /* 0x000fe40000000f00 */
[----:B0-----:R-:W-:-:S09]  /*2440*/  ISETP.NE.AND P4, PT, R78, 0x1, PT ;  /* 0x000000014e00780c */ /* 0x001fd20003f85270 */
[----:B---3--:R-:W0:Y:S08]  /*2450*/  @!P3 LDC.64 R4, c[0x0][0x428] ;  /* 0x00010a00ff04bb82 */ /* 0x008e300000000a00 */
        /* <DEDUP_REMOVED lines=9> */
[----:B------:R-:W-:-:S04]  /*24f0*/  @!P3 IMAD.WIDE.U32 R2, R71, R4, R2 ;  /* 0x000000044702b225 */ /* 0x000fc800078e0002 */
[----:B------:R-:W-:Y:S01]  /*2500*/  @!P3 IMAD.IADD R0, R3, 0x1, R5 ;  /* 0x000000010300b824 */ /* 0x000fe200078e0205 */
[----:B--2---:R-:W-:-:S04]  /*2510*/  @!P3 LEA R4, P4, R2, R10, 0x2 ;  /* 0x0000000a0204b211 */ /* 0x004fc800078810ff */
[----:B------:R-:W-:-:S05]  /*2520*/  @!P3 LEA.HI.X R5, R2, R11, R0, 0x2, P4 ;  /* 0x0000000b0205b211 */ /* 0x000fca00020f1400 */
[----:B------:R0:W5:Y:S01]  /*2530*/  @!P3 LDG.E R79, desc[UR36][R4.64] ;  /* 0x00000024044fb981 */ /* 0x000162000c1e1900 */
[----:B-1----:R-:W-:Y:S01]  /*2540*/  ISETP.GE.AND P3, PT, R83, 0x1, PT ;  /* 0x000000015300780c */ /* 0x002fe20003f66270 */
[----:B------:R-:W-:Y:S01]  /*2550*/  IMAD.MOV R3, RZ, RZ, -R7 ;  /* 0x000000ffff037224 */ /* 0x000fe200078e0a07 */
[----:B------:R-:W-:Y:S01]  /*2560*/  ISETP.GT.AND P4, PT, R45, R46, PT ;  /* 0x0000002e2d00720c */ /* 0x000fe20003f84270 */
[----:B------:R-:W-:Y:S01]  /*2570*/  IMAD R73, R186, 0x4000, R212 ;  /* 0x00004000ba497824 */ /* 0x000fe200078e02d4 */
[----:B------:R-:W-:Y:S05]  /*2580*/  YIELD ;  /* 0x0000000000007946 */ /* 0x000fea0003800000 */
[----:B------:R-:W-:Y:S01]  /*2590*/  BSSY B0, `(.L_x_1737) ;  /* 0x00004a5000007945 */ /* 0x000fe20003800000 */
[----:B------:R-:W-:Y:S01]  /*25a0*/  IMAD R78, R78, R3, R9 ;  /* 0x000000034e4e7224 */ /* 0x000fe200078e0209 */
[----:B------:R-:W-:Y:S01]  /*25b0*/  P2R R75, PR, RZ, 0x10 ;  /* 0x00000010ff4b7803 */ /* 0x000fe20000000000 */
[----:B------:R-:W-:Y:S01]  /*25c0*/  IMAD.IADD R73, R184, 0x1, R73 ;  /* 0x00000001b8497824 */ /* 0x000fe200078e0249 */
[----:B0-----:R-:W-:Y:S06]  /*25d0*/  @!P3 BRA `(.L_x_1738) ;  /* 0x000000440070b947 */ /* 0x001fec0003800000 */
[----:B------:R-:W-:Y:S01]  /*25e0*/  SHF.R.S32.HI R77, RZ, 0x1f, R78 ;  /* 0x0000001fff4d7819 */ /* 0x000fe2000001144e */
[----:B------:R-:W-:Y:S01]  /*25f0*/  ULDC.64 UR4, c[0x0][0x300] ;  /* 0x0000c00000047ab9 */ /* 0x000fe20000000a00 */
[----:B-----5:R-:W-:Y:S01]  /*2600*/  SHF.R.S32.HI R76, RZ, 0x1f, R79 ;  /* 0x0000001fff4c7819 */ /* 0x020fe2000001144f */
[----:B------:R-:W-:Y:S01]  /*2610*/  IMAD.WIDE.U32 R2, R78, UR4, RZ ;  /* 0x000000044e027c25 */ /* 0x000fe2000f8e00ff */
[----:B------:R-:W-:Y:S02]  /*2620*/  ULDC.U8 UR6, c[0x0][0x410] ;  /* 0x0001040000067ab9 */ /* 0x000fe40000000000 */
[----:B------:R-:W-:Y:S01]  /*2630*/  ISETP.NE.AND P3, PT, RZ, UR6, PT ;  /* 0x00000006ff007c0c */ /* 0x000fe2000bf65270 */
[----:B------:R-:W-:Y:S02]  /*2640*/  IMAD R5, R77, UR4, RZ ;  /* 0x000000044d057c24 */ /* 0x000fe4000f8e02ff */
[----:B------:R-:W-:Y:S02]  /*2650*/  IMAD R4, R64, R45, RZ ;  /* 0x0000002d40047224 */ /* 0x000fe400078e02ff */
[----:B------:R-:W-:Y:S01]  /*2660*/  IMAD R5, R78, UR5, R5 ;  /* 0x000000054e057c24 */ /* 0x000fe2000f8e0205 */
[----:B------:R-:W-:Y:S01]  /*2670*/  ULDC.64 UR4, c[0x0][0x310] ;  /* 0x0000c40000047ab9 */ /* 0x000fe20000000a00 */
[----:B------:R-:W-:-:S02]  /*2680*/  IMAD R80, R45, -0x40, R44 ;  /* 0xffffffc02d507824 */ /* 0x000fc400078e022c */
[----:B------:R-:W-:Y:S01]  /*2690*/  IMAD R0, R76, UR4, RZ ;  /* 0x000000044c007c24 */ /* 0x000fe2000f8e02ff */
[----:B------:R-:W-:Y:S02]  /*26a0*/  IADD3 R3, R3, R5, RZ ;  /* 0x0000000503037210 */ /* 0x000fe40007ffe0ff */
[----:B------:R-:W-:Y:S01]  /*26b0*/  SHF.R.S32.HI R5, RZ, 0x1f, R45 ;  /* 0x0000001fff057819 */ /* 0x000fe2000001142d */
[C---:B------:R-:W-:Y:S01]  /*26c0*/  IMAD R7, R79.reuse, UR5, R0 ;  /* 0x000000054f077c24 */ /* 0x040fe2000f8e0200 */
[----:B------:R-:W-:Y:S01]  /*26d0*/  VIMNMX R80, R80, 0x40, PT ;  /* 0x0000004050507848 */ /* 0x000fe20003fe0100 */
[----:B------:R-:W-:Y:S01]  /*26e0*/  IMAD.WIDE.U32 R2, R79, UR4, R2 ;  /* 0x000000044f027c25 */ /* 0x000fe2000f8e0002 */
[----:B------:R-:W-:-:S03]  /*26f0*/  ULDC.64 UR4, c[0x0][0x308] ;  /* 0x0000c20000047ab9 */ /* 0x000fc60000000a00 */
[----:B------:R-:W-:Y:S02]  /*2700*/  IMAD.IADD R3, R3, 0x1, R7 ;  /* 0x0000000103037824 */ /* 0x000fe400078e0207 */
[----:B------:R-:W-:Y:S02]  /*2710*/  IMAD R7, R74, UR4, RZ ;  /* 0x000000044a077c24 */ /* 0x000fe4000f8e02ff */
[----:B------:R-:W-:Y:S02]  /*2720*/  IMAD R0, R68, R45, RZ ;  /* 0x0000002d44007224 */ /* 0x000fe400078e02ff */
[----:B------:R-:W-:-:S04]  /*2730*/  IMAD.WIDE.U32 R2, R22, UR4, R2 ;  /* 0x0000000416027c25 */ /* 0x000fc8000f8e0002 */
[----:B------:R-:W-:Y:S01]  /*2740*/  IMAD R9, R22, UR5, R7 ;  /* 0x0000000516097c24 */ /* 0x000fe2000f8e0207 */
[----:B------:R-:W-:Y:S01]  /*2750*/  ULDC.64 UR4, c[0x0][0x2e8] ;  /* 0x0000ba0000047ab9 */ /* 0x000fe20000000a00 */
[C---:B------:R-:W-:Y:S01]  /*2760*/  IMAD R11, R5.reuse, R66, R0 ;  /* 0x00000042050b7224 */ /* 0x040fe200078e0200 */
[----:B------:R-:W-:Y:S01]  /*2770*/  IADD3 R0, P4, R2, UR4, RZ ;  /* 0x0000000402007c10 */ /* 0x000fe2000ff9e0ff */
[----:B------:R-:W-:Y:S02]  /*2780*/  IMAD R13, R5, R60, R4 ;  /* 0x0000003c050d7224 */ /* 0x000fe400078e0204 */
[----:B------:R-:W-:Y:S01]  /*2790*/  IMAD.WIDE.U32 R6, R66, R45, RZ ;  /* 0x0000002d42067225 */ /* 0x000fe200078e00ff */
[----:B------:R-:W-:-:S03]  /*27a0*/  IADD3.X R2, R3, UR5, R9, P4, !PT ;  /* 0x0000000503027c10 */ /* 0x000fc6000a7fe409 */
[----:B------:R-:W-:-:S04]  /*27b0*/  IMAD.WIDE.U32 R4, R60, R45, RZ ;  /* 0x0000002d3c047225 */ /* 0x000fc800078e00ff */
[----:B------:R-:W-:Y:S02]  /*27c0*/  IMAD.IADD R14, R7, 0x1, R11 ;  /* 0x00000001070e7824 */ /* 0x000fe400078e020b */
[----:B------:R-:W-:Y:S01]  /*27d0*/  IMAD.IADD R81, R5, 0x1, R13 ;  /* 0x0000000105517824 */ /* 0x000fe200078e020d */
[----:B------:R-:W-:Y:S06]  /*27e0*/  @!P3 BRA `(.L_x_1739) ;  /* 0x000000200064b947 */ /* 0x000fec0003800000 */
[----:B------:R-:W-:Y:S01]  /*27f0*/  ISETP.GE.AND P3, PT, R189, R80, PT ;  /* 0x00000050bd00720c */ /* 0x000fe20003f66270 */
[----:B------:R-:W-:Y:S01]  /*2800*/  BSSY B1, `(.L_x_1740) ;  /* 0x0000017000017945 */ /* 0x000fe20003800000 */
[----:B------:R-:W-:Y:S02]  /*2810*/  CS2R R8, SRZ ;  /* 0x0000000000087805 */ /* 0x000fe4000001ff00 */
[----:B------:R-:W-:Y:S02]  /*2820*/  CS2R R32, SRZ ;  /* 0x0000000000207805 */ /* 0x000fe4000001ff00 */
[----:B------:R-:W-:Y:S02]  /*2830*/  CS2R R34, SRZ ;  /* 0x0000000000227805 */ /* 0x000fe4000001ff00 */
[----:B------:R-:W-:Y:S02]  /*2840*/  CS2R R30, SRZ ;  /* 0x00000000001e7805 */ /* 0x000fe4000001ff00 */
[----:B------:R-:W-:-:S03]  /*2850*/  CS2R R48, SRZ ;  /* 0x0000000000307805 */ /* 0x000fc6000001ff00 */
[----:B------:R-:W-:Y:S05]  /*2860*/  @P3 BRA `(.L_x_1741) ;  /* 0x0000000000403947 */ /* 0x000fea0003800000 */
        /* <DEDUP_REMOVED lines=16> */
.L_x_1741:
[----:B------:R-:W-:Y:S05]  /*2970*/  BSYNC B1 ;  /* 0x0000000000017941 */ /* 0x000fea0003800000 */
.L_x_1740:
[----:B------:R-:W-:Y:S01]  /*2980*/  ISETP.GE.AND P4, PT, R227, R80, PT ;  /* 0x00000050e300720c */ /* 0x000fe20003f86270 */
[----:B------:R-:W-:Y:S01]  /*2990*/  BSSY B1, `(.L_x_1742) ;  /* 0x000001b000017945 */ /* 0x000fe20003800000 */
[----:B------:R-:W-:Y:S02]  /*29a0*/  CS2R R26, SRZ ;  /* 0x00000000001a7805 */ /* 0x000fe4000001ff00 */
[----:B------:R-:W-:Y:S01]  /*29b0*/  CS2R R24, SRZ ;  /* 0x0000000000187805 */ /* 0x000fe2000001ff00 */
[----:B-----5:R-:W-:Y:S01]  /*29c0*/  IMAD.MOV.U32 R84, RZ, RZ, R32 ;  /* 0x000000ffff547224 */ /* 0x020fe200078e0020 */
[----:B------:R-:W-:Y:S01]  /*29d0*/  CS2R R28, SRZ ;  /* 0x00000000001c7805 */ /* 0x000fe2000001ff00 */
[----:B------:R-:W-:-:S06]  /*29e0*/  IMAD.MOV.U32 R96, RZ, RZ, R34 ;  /* 0x000000ffff607224 */ /* 0x000fcc00078e0022 */
[----:B------:R-:W-:Y:S05]  /*29f0*/  @P4 BRA `(.L_x_1743) ;  /* 0x0000000000504947 */ /* 0x000fea0003800000 */
        /* <DEDUP_REMOVED lines=20> */
.L_x_1743:
[----:B------:R-:W-:Y:S05]  /*2b40*/  BSYNC B1 ;  /* 0x0000000000017941 */ /* 0x000fea0003800000 */
.L_x_1742:
[----:B------:R-:W-:Y:S01]  /*2b50*/  UISETP.NE.AND UP0, UPT, UR61, 0x3, UPT ;  /* 0x000000033d00788c */ /* 0x000fe2000bf05270 */
[----:B------:R-:W-:Y:S01]  /*2b60*/  IMAD.MOV.U32 R87, RZ, RZ, R30 ;  /* 0x000000ffff577224 */ /* 0x000fe200078e001e */
[----:B------:R-:W-:Y:S01]  /*2b70*/  MOV R93, R48 ;  /* 0x00000030005d7202 */ /* 0x000fe20000000f00 */
[----:B-----5:R-:W-:Y:S02]  /*2b80*/  IMAD.MOV.U32 R38, RZ, RZ, R8 ;  /* 0x000000ffff267224 */ /* 0x020fe400078e0008 */
[----:B------:R-:W-:Y:S01]  /*2b90*/  IMAD.MOV.U32 R85, RZ, RZ, R26 ;  /* 0x000000ffff557224 */ /* 0x000fe200078e001a */
[----:B------:R-:W-:Y:S01]  /*2ba0*/  PLOP3.LUT P5, PT, PT, PT, UP0, 0x80, 0x0 ;  /* 0x000000000000781c */ /* 0x000fe20003faf008 */
[----:B------:R-:W-:Y:S02]  /*2bb0*/  IMAD.MOV.U32 R82, RZ, RZ, R24 ;  /* 0x000000ffff527224 */ /* 0x000fe400078e0018 */
[----:B------:R-:W-:-:S10]  /*2bc0*/  IMAD.MOV.U32 R86, RZ, RZ, R28 ;  /* 0x000000ffff567224 */ /* 0x000fd400078e001c */
[----:B------:R-:W-:Y:S05]  /*2bd0*/  @!P5 BRA `(.L_x_1744) ;  /* 0x000000000004d947 */ /* 0x000fea0003800000 */
[----:B------:R-:W-:Y:S01]  /*2be0*/  BPT.TRAP 0x1 ;  /* 0x000000040000795c */ /* 0x000fe20000300000 */
.L_x_1744:
[----:B------:R-:W-:Y:S01]  /*2bf0*/  IMAD R72, R186, 0x8, R184 ;  /* 0x00000008ba487824 */ /* 0x000fe200078e02b8 */
[----:B------:R-:W-:Y:S01]  /*2c00*/  SHF.L.U32 R81, R195, 0x1f, RZ ;  /* 0x0000001fc3517819 */ /* 0x000fe200000006ff */
[----:B------:R-:W-:Y:S03]  /*2c10*/  BSSY B1, `(.L_x_1745) ;  /* 0x0000003000017945 */ /* 0x000fe60003800000 */
[----:B------:R-:W2:Y:S02]  /*2c20*/  SYNCS.PHASECHK.TRANS64.TRYWAIT P6, [R72+URZ+0x28490], R81 ;  /* 0x02849051480075a7 */ /* 0x000ea400080c017f */
[----:B--2---:R-:W-:Y:S05]  /*2c30*/  @!P6 BRA `(.L_x_1746) ;  /* 0x000002480018e947 */ /* 0x004fea0003800000 */
.L_x_2115:
[----:B------:R-:W-:Y:S05]  /*2c40*/  BSYNC B1 ;  /* 0x0000000000017941 */ /* 0x000fea0003800000 */
.L_x_1745:
[----:B------:R-:W-:-:S03]  /*2c50*/  UMOV UR4, 0xffffffff ;  /* 0xffffffff00047882 */ /* 0x000fc60000000000 */
[----:B------:R-:W-:Y:S05]  /*2c60*/  BRA.DIV UR4, `(.L_x_1747) ;  /* 0x0000024a04207947 */ /* 0x000fea000b800000 */
[----:B------:R3:W4:Y:S04]  /*2c70*/  SHFL.IDX PT, R3, R2, RZ, 0x181f ;  /* 0x00181fff02037589 */ /* 0x00072800000e0000 */
[----:B------:R3:W0:Y:S02]  /*2c80*/  SHFL.IDX PT, R14, R0, RZ, 0x181f ;  /* 0x00181fff000e7589 */ /* 0x00062400000e0000 */
.L_x_2119:
[----:B------:R-:W-:Y:S04]  /*2c90*/  BSSY B1, `(.L_x_1748) ;  /* 0x00000e7000017945 */ /* 0x000fe80003800000 */
[----:B------:R-:W-:Y:S05]  /*2ca0*/  @P3 BRA `(.L_x_1749) ;  /* 0x0000000c00943947 */ /* 0x000fea0003800000 */
[----:B------:R-:W-:Y:S04]  /*2cb0*/  BSSY B2, `(.L_x_1750) ;  /* 0x0000072000027945 */ /* 0x000fe80003800000 */
[----:B------:R-:W-:Y:S05]  /*2cc0*/  @P1 BRA `(.L_x_1751) ;  /* 0x0000000400c01947 */ /* 0x000fea0003800000 */
[----:B-1----:R1:W1:Y:S01]  /*2cd0*/  LDS.128 R4, [R73+0x20000] ;  /* 0x0200000049047984 */ /* 0x0022620000000c00 */
[----:B0-----:R-:W-:Y:S01]  /*2ce0*/  IADD3 R10, P3, R16, R14, RZ ;  /* 0x0000000e100a7210 */ /* 0x001fe20007f7e0ff */
[----:B------:R-:W-:Y:S04]  /*2cf0*/  BSSY B3, `(.L_x_1752) ;  /* 0x000006c000037945 */ /* 0x000fe80003800000 */
[----:B----4-:R-:W-:Y:S01]  /*2d00*/  IMAD.X R11, R3, 0x1, R17, P3 ;  /* 0x00000001030b7824 */ /* 0x010fe200018e0611 */
[----:B------:R-:W-:-:S13]  /*2d10*/  ISETP.GE.AND P3, PT, R18, R83, PT ;  /* 0x000000531200720c */ /* 0x000fda0003f66270 */
[----:B------:R-:W-:Y:S05]  /*2d20*/  @P3 BRA `(.L_x_1753) ;  /* 0x0000000400a03947 */ /* 0x000fea0003800000 */
[----:B------:R-:W-:Y:S01]  /*2d30*/  SHF.R.U32.HI R12, RZ, 0x8, R49 ;  /* 0x00000008ff0c7819 */ /* 0x000fe20000011631 */
[----:B-1----:R-:W-:Y:S01]  /*2d40*/  IMAD.MOV.U32 R13, RZ, RZ, R6 ;  /* 0x000000ffff0d7224 */ /* 0x002fe200078e0006 */
[----:B------:R-:W-:Y:S02]  /*2d50*/  SHF.R.U32.HI R88, RZ, 0x8, R35 ;  /* 0x00000008ff587819 */ /* 0x000fe40000011623 */
[----:B------:R-:W-:Y:S01]  /*2d60*/  MOV R15, R7 ;  /* 0x00000007000f7202 */ /* 0x000fe20000000f00 */
[----:B------:R-:W-:Y:S01]  /*2d70*/  IMAD.SHL.U32 R7, R12, 0x100, RZ ;  /* 0x000001000c077824 */ /* 0x000fe200078e00ff */
[----:B------:R-:W-:Y:S01]  /*2d80*/  SHF.R.U32.HI R48, RZ, 0x10, R49 ;  /* 0x00000010ff307819 */ /* 0x000fe20000011631 */
[----:B------:R-:W-:Y:S01]  /*2d90*/  IMAD.SHL.U32 R6, R88, 0x100, RZ ;  /* 0x0000010058067824 */ /* 0x000fe200078e00ff */
[----:B------:R-:W-:Y:S02]  /*2da0*/  LOP3.LUT R34, R49, 0xff0000ff, RZ, 0xc0, !PT ;  /* 0xff0000ff31227812 */ /* 0x000fe400078ec0ff */
[----:B------:R-:W-:-:S02]  /*2db0*/  SHF.R.U32.HI R89, RZ, 0x10, R35 ;  /* 0x00000010ff597819 */ /* 0x000fc40000011623 */
[----:B------:R-:W-:Y:S02]  /*2dc0*/  LOP3.LUT R35, R35, 0xff0000ff, RZ, 0xc0, !PT ;  /* 0xff0000ff23237812 */ /* 0x000fe400078ec0ff */
[----:B------:R-:W-:Y:S01]  /*2dd0*/  LOP3.LUT R49, R34, 0xff00, R7, 0xf8, !PT ;  /* 0x0000ff0022317812 */ /* 0x000fe200078ef807 */
[----:B------:R-:W-:Y:S01]  /*2de0*/  IMAD.U32 R34, R48, 0x10000, RZ ;  /* 0x0001000030227824 */ /* 0x000fe200078e00ff */
[----:B------:R-:W-:Y:S01]  /*2df0*/  LOP3.LUT R12, R35, 0xff00, R6, 0xf8, !PT ;  /* 0x0000ff00230c7812 */ /* 0x000fe200078ef806 */
[----:B------:R-:W-:Y:S01]  /*2e00*/  IMAD.U32 R7, R89, 0x10000, RZ ;  /* 0x0001000059077824 */ /* 0x000fe200078e00ff */
[----:B------:R-:W-:Y:S02]  /*2e10*/  F2FP.F16.E4M3.UNPACK_B R35, R93.H1 ;  /* 0x0000005dff23723e */ /* 0x000fe400030006ff */
[-C--:B------:R-:W-:Y:S02]  /*2e20*/  F2FP.F16.E4M3.UNPACK_B R6, R5.reuse ;  /* 0x00000005ff06723e */ /* 0x080fe400020006ff */
[----:B------:R-:W-:Y:S01]  /*2e30*/  F2FP.F16.E4M3.UNPACK_B R5, R5.H1 ;  /* 0x00000005ff05723e */ /* 0x000fe200030006ff */
[--C-:B------:R-:W-:Y:S01]  /*2e40*/  HADD2.F32 R88, -RZ, R35.reuse.H1_H1 ;  /* 0x30000023ff587230 */ /* 0x100fe20000004100 */
[----:B------:R-:W-:Y:S01]  /*2e50*/  LOP3.LUT R89, R49, 0xff0000, R34, 0xf8, !PT ;  /* 0x00ff000031597812 */ /* 0x000fe200078ef822 */
[----:B------:R-:W-:Y:S01]  /*2e60*/  HADD2.F32 R49, -RZ, R35.H0_H0 ;  /* 0x20000023ff317230 */ /* 0x000fe20000004100 */
[----:B------:R-:W-:Y:S01]  /*2e70*/  LOP3.LUT R48, R12, 0xff0000, R7, 0xf8, !PT ;  /* 0x00ff00000c307812 */ /* 0x000fe200078ef807 */
[----:B------:R-:W-:Y:S01]  /*2e80*/  HADD2.F32 R7, -RZ, R6.H1_H1 ;  /* 0x30000006ff077230 */ /* 0x000fe20000004100 */
[----:B------:R-:W-:Y:S01]  /*2e90*/  F2FP.F16.E4M3.UNPACK_B R34, R96.H1 ;  /* 0x00000060ff22723e */ /* 0x000fe200030006ff */
[----:B------:R-:W-:-:S02]  /*2ea0*/  HADD2.F32 R12, -RZ, R5.H1_H1 ;  /* 0x30000005ff0c7230 */ /* 0x000fc40000004100 */
[----:B------:R-:W-:Y:S02]  /*2eb0*/  HADD2.F32 R6, -RZ, R6.H0_H0 ;  /* 0x20000006ff067230 */ /* 0x000fe40000004100 */
[-C--:B------:R-:W-:Y:S01]  /*2ec0*/  FMUL.FTZ R91, R7, R49.reuse ;  /* 0x00000031075b7220 */ /* 0x080fe20000410000 */
[--C-:B------:R-:W-:Y:S02]  /*2ed0*/  HADD2.F32 R35, -RZ, R34.reuse.H0_H0 ;  /* 0x20000022ff237230 */ /* 0x100fe40000004100 */
[-C--:B------:R-:W-:Y:S01]  /*2ee0*/  FMUL.FTZ R94, R12, R88.reuse ;  /* 0x000000580c5e7220 */ /* 0x080fe20000410000 */
[----:B------:R-:W-:Y:S02]  /*2ef0*/  HADD2.F32 R5, -RZ, R5.H0_H0 ;  /* 0x20000005ff057230 */ /* 0x000fe40000004100 */
[C---:B------:R-:W-:Y:S01]  /*2f00*/  FMUL.FTZ R90, R6.reuse, R49 ;  /* 0x00000031065a7220 */ /* 0x040fe20000410000 */
[----:B------:R-:W-:Y:S02]  /*2f10*/  HADD2.F32 R34, -RZ, R34.H1_H1 ;  /* 0x30000022ff227230 */ /* 0x000fe40000004100 */
[----:B------:R-:W-:Y:S01]  /*2f20*/  FFMA.FTZ R92, R6, R35, -R91 ;  /* 0x00000023065c7223 */ /* 0x000fe2000001085b */
[----:B------:R-:W-:Y:S01]  /*2f30*/  F2FP.F16.E4M3.UNPACK_B R6, R93 ;  /* 0x0000005dff06723e */ /* 0x000fe200020006ff */
[----:B------:R-:W-:Y:S01]  /*2f40*/  FMUL.FTZ R49, R5, R88 ;  /* 0x0000005805317220 */ /* 0x000fe20000410000 */
[----:B------:R-:W-:Y:S01]  /*2f50*/  FFMA.FTZ R93, R7, R35, R90 ;  /* 0x00000023075d7223 */ /* 0x000fe2000001005a */
[----:B------:R-:W-:Y:S01]  /*2f60*/  FFMA.FTZ R94, R5, R34, -R94 ;  /* 0x00000022055e7223 */ /* 0x000fe2000001085e */
[----:B------:R-:W-:Y:S01]  /*2f70*/  F2FP.F16.E4M3.UNPACK_B R5, R4.H1 ;  /* 0x00000004ff05723e */ /* 0x000fe200030006ff */
[----:B------:R-:W-:Y:S01]  /*2f80*/  FFMA.FTZ R95, R12, R34, R49 ;  /* 0x000000220c5f7223 */ /* 0x000fe20000010031 */
[----:B------:R-:W-:Y:S01]  /*2f90*/  F2FP.F16.E4M3.UNPACK_B R4, R4 ;  /* 0x00000004ff04723e */ /* 0x000fe200020006ff */
[--C-:B------:R-:W-:Y:S01]  /*2fa0*/  HADD2.F32 R49, -RZ, R6.reuse.H1_H1 ;  /* 0x30000006ff317230 */ /* 0x100fe20000004100 */
[----:B------:R-:W-:Y:S01]  /*2fb0*/  F2FP.F16.E4M3.UNPACK_B R12, R96 ;  /* 0x00000060ff0c723e */ /* 0x000fe200020006ff */
[----:B------:R-:W-:Y:S01]  /*2fc0*/  HADD2.F32 R35, -RZ, R6.H0_H0 ;  /* 0x20000006ff237230 */ /* 0x000fe20000004100 */
[----:B------:R-:W-:Y:S01]  /*2fd0*/  F2FP.SATFINITE.E4M3.F32.PACK_AB_MERGE_C R98, R95, R94, RZ ;  /* 0x0000005e5f62723e */ /* 0x000fe200048070ff */
[----:B------:R-:W-:-:S02]  /*2fe0*/  HADD2.F32 R6, -RZ, R5.H0_H0 ;  /* 0x20000005ff067230 */ /* 0x000fc40000004100 */
[----:B------:R-:W-:Y:S02]  /*2ff0*/  HADD2.F32 R7, -RZ, R5.H1_H1 ;  /* 0x30000005ff077230 */ /* 0x000fe40000004100 */
[--C-:B------:R-:W-:Y:S02]  /*3000*/  HADD2.F32 R5, -RZ, R4.reuse.H0_H0 ;  /* 0x20000004ff057230 */ /* 0x100fe40000004100 */
[-C--:B------:R-:W-:Y:S01]  /*3010*/  FMUL.FTZ R90, R6, R49.reuse ;  /* 0x00000031065a7220 */ /* 0x080fe20000410000 */
[----:B------:R-:W-:Y:S02]  /*3020*/  HADD2.F32 R4, -RZ, R4.H1_H1 ;  /* 0x30000004ff047230 */ /* 0x000fe40000004100 */
[----:B------:R-:W-:Y:S01]  /*3030*/  FMUL.FTZ R91, R7, R49 ;  /* 0x00000031075b7220 */ /* 0x000fe20000410000 */
[--C-:B------:R-:W-:Y:S02]  /*3040*/  HADD2.F32 R34, -RZ, R12.reuse.H1_H1 ;  /* 0x3000000cff227230 */ /* 0x100fe40000004100 */
[----:B------:R-:W-:-:S02]  /*3050*/  HADD2.F32 R12, -RZ, R12.H0_H0 ;  /* 0x2000000cff0c7230 */ /* 0x000fc40000004100 */
[-C--:B------:R-:W-:Y:S01]  /*3060*/  FMUL.FTZ R88, R4, R35.reuse ;  /* 0x0000002304587220 */ /* 0x080fe20000410000 */
[----:B------:R-:W-:Y:S01]  /*3070*/  FMUL.FTZ R35, R5, R35 ;  /* 0x0000002305237220 */ /* 0x000fe20000410000 */
[-C--:B------:R-:W-:Y:S01]  /*3080*/  FFMA.FTZ R6, R6, R34.reuse, -R91 ;  /* 0x0000002206067223 */ /* 0x080fe2000001085b */
[----:B------:R-:W-:Y:S01]  /*3090*/  FFMA.FTZ R7, R7, R34, R90 ;  /* 0x0000002207077223 */ /* 0x000fe2000001005a */
[-C--:B------:R-:W-:Y:S01]  /*30a0*/  FFMA.FTZ R90, R5, R12.reuse, -R88 ;  /* 0x0000000c055a7223 */ /* 0x080fe20000010858 */
[----:B------:R-:W-:Y:S01]  /*30b0*/  FFMA.FTZ R91, R4, R12, R35 ;  /* 0x0000000c045b7223 */ /* 0x000fe20000010023 */
[----:B------:R-:W-:Y:S02]  /*30c0*/  F2FP.F16.E4M3.UNPACK_B R5, R15.H1 ;  /* 0x0000000fff05723e */ /* 0x000fe400030006ff */
[----:B------:R-:W-:Y:S02]  /*30d0*/  F2FP.F16.E4M3.UNPACK_B R35, R89.H1 ;  /* 0x00000059ff23723e */ /* 0x000fe400030006ff */
[----:B------:R-:W-:Y:S01]  /*30e0*/  F2FP.SATFINITE.E4M3.F32.PACK_AB_MERGE_C R97, R7, R6, RZ ;  /* 0x000000060761723e */ /* 0x000fe200048070ff */
[----:B------:R-:W-:Y:S01]  /*30f0*/  HADD2.F32 R7, -RZ, R5.H1_H1 ;  /* 0x30000005ff077230 */ /* 0x000fe20000004100 */
[-C--:B------:R-:W-:Y:S01]  /*3100*/  F2FP.F16.E4M3.UNPACK_B R12, R48.reuse.H1 ;  /* 0x00000030ff0c723e */ /* 0x080fe200030006ff */
[----:B------:R-:W-:Y:S01]  /*3110*/  HADD2.F32 R88, -RZ, R35.H1_H1 ;  /* 0x30000023ff587230 */ /* 0x000fe20000004100 */
[----:B------:R-:W-:Y:S01]  /*3120*/  F2FP.F16.E4M3.UNPACK_B R4, R13.H1 ;  /* 0x0000000dff04723e */ /* 0x000fe200030006ff */
[----:B------:R-:W-:Y:S01]  /*3130*/  HADD2.F32 R6, -RZ, R5.H0_H0 ;  /* 0x20000005ff067230 */ /* 0x000fe20000004100 */
[----:B------:R-:W-:Y:S01]  /*3140*/  F2FP.F16.E4M3.UNPACK_B R89, R89 ;  /* 0x00000059ff59723e */ /* 0x000fe200020006ff */
[----:B------:R-:W-:Y:S01]  /*3150*/  HADD2.F32 R34, -RZ, R12.H1_H1 ;  /* 0x3000000cff227230 */ /* 0x000fe20000004100 */
[----:B------:R-:W-:Y:S01]  /*3160*/  F2FP.F16.E4M3.UNPACK_B R48, R48 ;  /* 0x00000030ff30723e */ /* 0x000fe200020006ff */
[----:B------:R-:W-:-:S02]  /*3170*/  HADD2.F32 R5, -RZ, R4.H1_H1 ;  /* 0x30000004ff057230 */ /* 0x000fc40000004100 */
[-C--:B------:R-:W-:Y:S01]  /*3180*/  FMUL.FTZ R95, R7, R88.reuse ;  /* 0x00000058075f7220 */ /* 0x080fe20000410000 */
[--C-:B------:R-:W-:Y:S02]  /*3190*/  HADD2.F32 R49, -RZ, R89.reuse.H1_H1 ;  /* 0x30000059ff317230 */ /* 0x100fe40000004100 */
[C---:B------:R-:W-:Y:S01]  /*31a0*/  FMUL.FTZ R94, R6.reuse, R88 ;  /* 0x00000058065e7220 */ /* 0x040fe20000410000 */
[----:B------:R-:W-:Y:S02]  /*31b0*/  HADD2.F32 R4, -RZ, R4.H0_H0 ;  /* 0x20000004ff047230 */ /* 0x000fe40000004100 */
[----:B------:R-:W-:Y:S01]  /*31c0*/  FFMA.FTZ R96, R6, R34, -R95 ;  /* 0x0000002206607223 */ /* 0x000fe2000001085f */
[----:B------:R-:W-:Y:S01]  /*31d0*/  HADD2.F32 R6, -RZ, R48.H1_H1 ;  /* 0x30000030ff067230 */ /* 0x000fe20000004100 */
[----:B------:R-:W-:Y:S01]  /*31e0*/  F2FP.F16.E4M3.UNPACK_B R15, R15 ;  /* 0x0000000fff0f723e */ /* 0x000fe200020006ff */
[-C--:B------:R-:W-:Y:S01]  /*31f0*/  FMUL.FTZ R95, R5, R49.reuse ;  /* 0x00000031055f7220 */ /* 0x080fe20000410000 */
[----:B------:R-:W-:Y:S01]  /*3200*/  FMUL.FTZ R88, R4, R49 ;  /* 0x0000003104587220 */ /* 0x000fe20000410000 */
[----:B------:R-:W-:Y:S01]  /*3210*/  F2FP.F16.E4M3.UNPACK_B R13, R13 ;  /* 0x0000000dff0d723e */ /* 0x000fe200020006ff */
[----:B------:R-:W-:-:S02]  /*3220*/  HADD2.F32 R89, -RZ, R89.H0_H0 ;  /* 0x20000059ff597230 */ /* 0x000fc40000004100 */
[-C--:B------:R-:W-:Y:S01]  /*3230*/  FFMA.FTZ R95, R4, R6.reuse, -R95 ;  /* 0x00000006045f7223 */ /* 0x080fe2000001085f */
[----:B------:R-:W-:Y:S01]  /*3240*/  FFMA.FTZ R88, R5, R6, R88 ;  /* 0x0000000605587223 */ /* 0x000fe20000010058 */
[--C-:B------:R-:W-:Y:S02]  /*3250*/  HADD2.F32 R5, -RZ, R15.reuse.H0_H0 ;  /* 0x2000000fff057230 */ /* 0x100fe40000004100 */
[----:B------:R-:W-:Y:S01]  /*3260*/  FFMA.FTZ R49, R7, R34, R94 ;  /* 0x0000002207317223 */ /* 0x000fe2000001005e */
[----:B------:R-:W-:Y:S02]  /*3270*/  HADD2.F32 R15, -RZ, R15.H1_H1 ;  /* 0x3000000fff0f7230 */ /* 0x000fe40000004100 */
[----:B------:R-:W-:Y:S01]  /*3280*/  HADD2.F32 R6, -RZ, R35.H0_H0 ;  /* 0x20000023ff067230 */ /* 0x000fe20000004100 */
[----:B------:R-:W-:Y:S01]  /*3290*/  F2FP.SATFINITE.E4M3.F32.PACK_AB_MERGE_C R88, R88, R95, RZ ;  /* 0x0000005f5858723e */ /* 0x000fe200048070ff */
[--C-:B------:R-:W-:Y:S01]  /*32a0*/  HADD2.F32 R4, -RZ, R13.reuse.H0_H0 ;  /* 0x2000000dff047230 */ /* 0x100fe20000004100 */
[----:B------:R-:W-:Y:S01]  /*32b0*/  F2FP.SATFINITE.E4M3.F32.PACK_AB_MERGE_C R49, R49, R96, RZ ;  /* 0x000000603131723e */ /* 0x000fe200048070ff */
[----:B------:R-:W-:-:S02]  /*32c0*/  HADD2.F32 R13, -RZ, R13.H1_H1 ;  /* 0x3000000dff0d7230 */ /* 0x000fc40000004100 */
[-C--:B------:R-:W-:Y:S01]  /*32d0*/  FMUL.FTZ R34, R15, R6.reuse ;  /* 0x000000060f227220 */ /* 0x080fe20000410000 */
[----:B------:R-:W-:Y:S02]  /*32e0*/  HADD2.F32 R48, -RZ, R48.H0_H0 ;  /* 0x20000030ff307230 */ /* 0x000fe40000004100 */
[----:B------:R-:W-:Y:S01]  /*32f0*/  FMUL.FTZ R94, R5, R6 ;  /* 0x00000006055e7220 */ /* 0x000fe20000410000 */
[----:B------:R-:W-:Y:S02]  /*3300*/  HADD2.F32 R12, -RZ, R12.H0_H0 ;  /* 0x2000000cff0c7230 */ /* 0x000fe40000004100 */
[-C--:B------:R-:W-:Y:S01]  /*3310*/  FMUL.FTZ R7, R13, R89.reuse ;  /* 0x000000590d077220 */ /* 0x080fe20000410000 */
[----:B------:R-:W-:-:S03]  /*3320*/  FMUL.FTZ R6, R4, R89 ;  /* 0x0000005904067220 */ /* 0x000fc60000410000 */
[-C--:B------:R-:W-:Y:S01]  /*3330*/  FFMA.FTZ R7, R4, R48.reuse, -R7 ;  /* 0x0000003004077223 */ /* 0x080fe20000010807 */
[----:B------:R-:W-:Y:S01]  /*3340*/  FFMA.FTZ R6, R13, R48, R6 ;  /* 0x000000300d067223 */ /* 0x000fe20000010006 */
[-C--:B------:R-:W-:Y:S01]  /*3350*/  FFMA.FTZ R34, R5, R12.reuse, -R34 ;  /* 0x0000000c05227223 */ /* 0x080fe20000010822 */
[----:B------:R-:W-:Y:S01]  /*3360*/  FFMA.FTZ R15, R15, R12, R94 ;  /* 0x0000000c0f0f7223 */ /* 0x000fe2000001005e */
[----:B------:R-:W-:Y:S02]  /*3370*/  F2FP.SATFINITE.E4M3.F32.PACK_AB_MERGE_C R5, R93, R92, R98 ;  /* 0x0000005c5d05723e */ /* 0x000fe40004807062 */
[----:B------:R-:W-:Y:S02]  /*3380*/  F2FP.SATFINITE.E4M3.F32.PACK_AB_MERGE_C R6, R6, R7, R88 ;  /* 0x000000070606723e */ /* 0x000fe40004807058 */
[----:B------:R-:W-:Y:S02]  /*3390*/  F2FP.SATFINITE.E4M3.F32.PACK_AB_MERGE_C R4, R91, R90, R97 ;  /* 0x0000005a5b04723e */ /* 0x000fe40004807061 */
[----:B------:R-:W-:-:S07]  /*33a0*/  F2FP.SATFINITE.E4M3.F32.PACK_AB_MERGE_C R7, R15, R34, R49 ;  /* 0x000000220f07723e */ /* 0x000fce0004807031 */
.L_x_1753:
[----:B------:R-:W-:Y:S05]  /*33b0*/  BSYNC B3 ;  /* 0x0000000000037941 */ /* 0x000fea0003800000 */
.L_x_1752:
[----:B-1----:R0:W-:Y:S02]  /*33c0*/  ST.E.128 desc[UR36][R10.64], R4 ;  /* 0x000000040a007985 */ /* 0x0021e4000c101d24 */
.L_x_1751:
[----:B------:R-:W-:Y:S05]  /*33d0*/  BSYNC B2 ;  /* 0x0000000000027941 */ /* 0x000fea0003800000 */
.L_x_1750:
[----:B------:R-:W-:Y:S05]  /*33e0*/  @P2 BRA `(.L_x_1749) ;  /* 0x0000000400c42947 */ /* 0x000fea0003800000 */
[----:B01----:R0:W1:Y:S01]  /*33f0*/  LDS.128 R4, [R73+0x22000] ;  /* 0x0220000049047984 */ /* 0x0030620000000c00 */
[----:B------:R-:W-:Y:S01]  /*3400*/  IADD3 R14, P3, R187, R14, RZ ;  /* 0x0000000ebb0e7210 */ /* 0x000fe20007f7e0ff */
[----:B------:R-:W-:Y:S04]  /*3410*/  BSSY B2, `(.L_x_1754) ;  /* 0x000006d000027945 */ /* 0x000fe80003800000 */
[----:B----4-:R-:W-:Y:S01]  /*3420*/  IMAD.X R15, R3, 0x1, R194, P3 ;  /* 0x00000001030f7824 */ /* 0x010fe200018e06c2 */
[----:B------:R-:W-:-:S13]  /*3430*/  ISETP.GE.AND P3, PT, R191, R83, PT ;  /* 0x00000053bf00720c */ /* 0x000fda0003f66270 */
[----:B0-----:R-:W-:Y:S05]  /*3440*/  @P3 BRA `(.L_x_1755) ;  /* 0x0000000400a43947 */ /* 0x001fea0003800000 */
[----:B------:R-:W-:Y:S01]  /*3450*/  SHF.R.U32.HI R13, RZ, 0x8, R31 ;  /* 0x00000008ff0d7819 */ /* 0x000fe2000001161f */
[----:B-1----:R-:W-:Y:S01]  /*3460*/  IMAD.MOV.U32 R10, RZ, RZ, R6 ;  /* 0x000000ffff0a7224 */ /* 0x002fe200078e0006 */
[----:B------:R-:W-:Y:S02]  /*3470*/  SHF.R.U32.HI R32, RZ, 0x8, R33 ;  /* 0x00000008ff207819 */ /* 0x000fe40000011621 */
[----:B------:R-:W-:Y:S02]  /*3480*/  LOP3.LUT R12, R31, 0xff0000ff, RZ, 0xc0, !PT ;  /* 0xff0000ff1f0c7812 */ /* 0x000fe400078ec0ff */
[----:B------:R-:W-:Y:S01]  /*3490*/  MOV R11, R7 ;  /* 0x00000007000b7202 */ /* 0x000fe20000000f00 */
[----:B------:R-:W-:Y:S01]  /*34a0*/  IMAD.SHL.U32 R7, R13, 0x100, RZ ;  /* 0x000001000d077824 */ /* 0x000fe200078e00ff */
[----:B------:R-:W-:Y:S01]  /*34b0*/  SHF.R.U32.HI R31, RZ, 0x10, R31 ;  /* 0x00000010ff1f7819 */ /* 0x000fe2000001161f */
[----:B------:R-:W-:Y:S01]  /*34c0*/  IMAD.SHL.U32 R6, R32, 0x100, RZ ;  /* 0x0000010020067824 */ /* 0x000fe200078e00ff */
[----:B------:R-:W-:-:S02]  /*34d0*/  SHF.R.U32.HI R30, RZ, 0x10, R33 ;  /* 0x00000010ff1e7819 */ /* 0x000fc40000011621 */
[----:B------:R-:W-:Y:S01]  /*34e0*/  LOP3.LUT R3, R33, 0xff0000ff, RZ, 0xc0, !PT ;  /* 0xff0000ff21037812 */ /* 0x000fe200078ec0ff */
[----:B------:R-:W-:Y:S01]  /*34f0*/  IMAD.U32 R31, R31, 0x10000, RZ ;  /* 0x000100001f1f7824 */ /* 0x000fe200078e00ff */
[----:B------:R-:W-:Y:S01]  /*3500*/  LOP3.LUT R12, R12, 0xff00, R7, 0xf8, !PT ;  /* 0x0000ff000c0c7812 */ /* 0x000fe200078ef807 */
[----:B------:R-:W-:Y:S01]  /*3510*/  IMAD.U32 R7, R30, 0x10000, RZ ;  /* 0x000100001e077824 */ /* 0x000fe200078e00ff */
[----:B------:R-:W-:Y:S02]  /*3520*/  LOP3.LUT R6, R3, 0xff00, R6, 0xf8, !PT ;  /* 0x0000ff0003067812 */ /* 0x000fe400078ef806 */
        /* <DEDUP_REMOVED lines=91> */
.L_x_1755:
[----:B------:R-:W-:Y:S05]  /*3ae0*/  BSYNC B2 ;  /* 0x0000000000027941 */ /* 0x000fea0003800000 */
.L_x_1754:
[----:B-1----:R0:W-:Y:S02]  /*3af0*/  ST.E.128 desc[UR36][R14.64], R4 ;  /* 0x000000040e007985 */ /* 0x0021e4000c101d24 */
.L_x_1749:
[----:B------:R-:W-:Y:S05]  /*3b00*/  BSYNC B1 ;  /* 0x0000000000017941 */ /* 0x000fea0003800000 */
.L_x_1748:
[----:B------:R-:W-:-:S03]  /*3b10*/  UMOV UR4, 0xffffffff ;  /* 0xffffffff00047882 */ /* 0x000fc60000000000 */
[----:B------:R-:W-:Y:S05]  /*3b20*/  BRA.DIV UR4, `(.L_x_1756) ;  /* 0x0000023a04b87947 */ /* 0x000fea000b800000 */
[----:B----4-:R4:W1:Y:S04]  /*3b30*/  SHFL.IDX PT, R3, R2, 0x1, 0x181f ;  /* 0x00381f0002037f89 */ /* 0x01086800000e0000 */
[----:B0-----:R4:W0:Y:S02]  /*3b40*/  SHFL.IDX PT, R14, R0, 0x1, 0x181f ;  /* 0x00381f00000e7f89 */ /* 0x00182400000e0000 */
.L_x_2123:
[----:B------:R-:W-:Y:S05]  /*3b50*/  @P4 BRA `(.L_x_1757) ;  /* 0x0000003400204947 */ /* 0x000fea0003800000 */
[----:B------:R-:W-:Y:S04]  /*3b60*/  BSSY B1, `(.L_x_1758) ;  /* 0x0000071000017945 */ /* 0x000fe80003800000 */
[----:B------:R-:W-:Y:S05]  /*3b70*/  @P1 BRA `(.L_x_1759) ;  /* 0x0000000400bc1947 */ /* 0x000fea0003800000 */
[----:B-1----:R1:W1:Y:S01]  /*3b80*/  LDS.128 R4, [R73+0x21000] ;  /* 0x0210000049047984 */ /* 0x0022620000000c00 */
[----:B0-----:R-:W-:Y:S01]  /*3b90*/  IADD3 R10, P3, R16, R14, RZ ;  /* 0x0000000e100a7210 */ /* 0x001fe20007f7e0ff */
[----:B------:R-:W-:Y:S03]  /*3ba0*/  BSSY B2, `(.L_x_1760) ;  /* 0x000006b000027945 */ /* 0x000fe60003800000 */
[----:B------:R-:W-:Y:S02]  /*3bb0*/  IADD3.X R11, R3, R17, RZ, P3, !PT ;  /* 0x00000011030b7210 */ /* 0x000fe40001ffe4ff */
[----:B------:R-:W-:-:S13]  /*3bc0*/  ISETP.GE.AND P3, PT, R18, R83, PT ;  /* 0x000000531200720c */ /* 0x000fda0003f66270 */
[----:B------:R-:W-:Y:S05]  /*3bd0*/  @P3 BRA `(.L_x_1761) ;  /* 0x00000004009c3947 */ /* 0x000fea0003800000 */
[----:B------:R-:W-:Y:S01]  /*3be0*/  SHF.R.U32.HI R15, RZ, 0x8, R29 ;  /* 0x00000008ff0f7819 */ /* 0x000fe2000001161d */
[----:B-1----:R-:W-:Y:S01]  /*3bf0*/  IMAD.MOV.U32 R12, RZ, RZ, R6 ;  /* 0x000000ffff0c7224 */ /* 0x002fe200078e0006 */
[--C-:B------:R-:W-:Y:S02]  /*3c00*/  SHF.R.U32.HI R13, RZ, 0x8, R27.reuse ;  /* 0x00000008ff0d7819 */ /* 0x100fe4000001161b */
[----:B------:R-:W-:Y:S01]  /*3c10*/  SHF.R.U32.HI R26, RZ, 0x10, R27 ;  /* 0x00000010ff1a7819 */ /* 0x000fe2000001161b */
[----:B------:R-:W-:Y:S01]  /*3c20*/  IMAD.SHL.U32 R15, R15, 0x100, RZ ;  /* 0x000001000f0f7824 */ /* 0x000fe200078e00ff */
[----:B---34-:R-:W-:Y:S01]  /*3c30*/  LOP3.LUT R2, R29, 0xff0000ff, RZ, 0xc0, !PT ;  /* 0xff0000ff1d027812 */ /* 0x018fe200078ec0ff */
[----:B------:R-:W-:Y:S01]  /*3c40*/  IMAD.SHL.U32 R13, R13, 0x100, RZ ;  /* 0x000001000d0d7824 */ /* 0x000fe200078e00ff */
[----:B------:R-:W-:Y:S02]  /*3c50*/  LOP3.LUT R0, R27, 0xff0000ff, RZ, 0xc0, !PT ;  /* 0xff0000ff1b007812 */ /* 0x000fe400078ec0ff */
[----:B------:R-:W-:Y:S01]  /*3c60*/  LOP3.LUT R15, R2, 0xff00, R15, 0xf8, !PT ;  /* 0x0000ff00020f7812 */ /* 0x000fe200078ef80f */
[----:B------:R-:W-:Y:S01]  /*3c70*/  IMAD.U32 R2, R26, 0x10000, RZ ;  /* 0x000100001a027824 */ /* 0x000fe200078e00ff */
[----:B------:R-:W-:-:S02]  /*3c80*/  SHF.R.U32.HI R28, RZ, 0x10, R29 ;  /* 0x00000010ff1c7819 */ /* 0x000fc4000001161d */
[----:B------:R-:W-:Y:S02]  /*3c90*/  LOP3.LUT R13, R0, 0xff00, R13, 0xf8, !PT ;  /* 0x0000ff00000d7812 */ /* 0x000fe400078ef80d */
[----:B------:R-:W-:Y:S01]  /*3ca0*/  F2FP.F16.E4M3.UNPACK_B R6, R86.H1 ;  /* 0x00000056ff06723e */ /* 0x000fe200030006ff */
[----:B------:R-:W-:Y:S01]  /*3cb0*/  IMAD.U32 R28, R28, 0x10000, RZ ;  /* 0x000100001c1c7824 */ /* 0x000fe200078e00ff */
[----:B------:R-:W-:Y:S02]  /*3cc0*/  F2FP.F16.E4M3.UNPACK_B R0, R5 ;  /* 0x00000005ff00723e */ /* 0x000fe400020006ff */
[----:B------:R-:W-:Y:S01]  /*3cd0*/  LOP3.LUT R26, R13, 0xff0000, R2, 0xf8, !PT ;  /* 0x00ff00000d1a7812 */ /* 0x000fe200078ef802 */
[----:B------:R-:W-:Y:S01]  /*3ce0*/  HADD2.F32 R27, -RZ, R6.H0_H0 ;  /* 0x20000006ff1b7230 */ /* 0x000fe20000004100 */
[----:B------:R-:W-:Y:S01]  /*3cf0*/  F2FP.F16.E4M3.UNPACK_B R13, R85.H1 ;  /* 0x00000055ff0d723e */ /* 0x000fe200030006ff */
[--C-:B------:R-:W-:Y:S01]  /*3d00*/  HADD2.F32 R2, -RZ, R0.reuse.H1_H1 ;  /* 0x30000000ff027230 */ /* 0x100fe20000004100 */
[----:B------:R-:W-:Y:S01]  /*3d10*/  F2FP.F16.E4M3.UNPACK_B R5, R5.H1 ;  /* 0x00000005ff05723e */ /* 0x000fe200030006ff */
[----:B------:R-:W-:Y:S01]  /*3d20*/  HADD2.F32 R0, -RZ, R0.H0_H0 ;  /* 0x20000000ff007230 */ /* 0x000fe20000004100 */
[----:B------:R-:W-:Y:S01]  /*3d30*/  LOP3.LUT R29, R15, 0xff0000, R28, 0xf8, !PT ;  /* 0x00ff00000f1d7812 */ /* 0x000fe200078ef81c */
[----:B------:R-:W-:-:S02]  /*3d40*/  HADD2.F32 R28, -RZ, R6.H1_H1 ;  /* 0x30000006ff1c7230 */ /* 0x000fc40000004100 */
[-C--:B------:R-:W-:Y:S01]  /*3d50*/  FMUL.FTZ R31, R2, R27.reuse ;  /* 0x0000001b021f7220 */ /* 0x080fe20000410000 */
[----:B------:R-:W-:Y:S02]  /*3d60*/  HADD2.F32 R15, -RZ, R13.H0_H0 ;  /* 0x2000000dff0f7230 */ /* 0x000fe40000004100 */
[C---:B------:R-:W-:Y:S01]  /*3d70*/  FMUL.FTZ R27, R0.reuse, R27 ;  /* 0x0000001b001b7220 */ /* 0x040fe20000410000 */
[--C-:B------:R-:W-:Y:S01]  /*3d80*/  HADD2.F32 R6, -RZ, R5.reuse.H1_H1 ;  /* 0x30000005ff067230 */ /* 0x100fe20000004100 */
[----:B------:R-:W-:Y:S01]  /*3d90*/  F2FP.F16.E4M3.UNPACK_B R86, R86 ;  /* 0x00000056ff56723e */ /* 0x000fe200020006ff */
        /* <DEDUP_REMOVED lines=9> */
[----:B------:R-:W-:-:S02]  /*3e30*/  HADD2.F32 R15, -RZ, R86.H1_H1 ;  /* 0x30000056ff0f7230 */ /* 0x000fc40000004100 */
[----:B------:R-:W-:Y:S01]  /*3e40*/  FFMA.FTZ R32, R6, R13, R35 ;  /* 0x0000000d06207223 */ /* 0x000fe20000010023 */
[----:B------:R-:W-:Y:S01]  /*3e50*/  F2FP.F16.E4M3.UNPACK_B R4, R4 ;  /* 0x00000004ff04723e */ /* 0x000fe200020006ff */
[----:B------:R-:W-:Y:S02]  /*3e60*/  HADD2.F32 R6, -RZ, R85.H1_H1 ;  /* 0x30000055ff067230 */ /* 0x000fe40000004100 */
[--C-:B------:R-:W-:Y:S01]  /*3e70*/  HADD2.F32 R5, -RZ, R0.reuse.H1_H1 ;  /* 0x30000000ff057230 */ /* 0x100fe20000004100 */
[----:B------:R-:W-:Y:S01]  /*3e80*/  F2FP.SATFINITE.E4M3.F32.PACK_AB_MERGE_C R84, R32, R31, RZ ;  /* 0x0000001f2054723e */ /* 0x000fe200048070ff */
[----:B------:R-:W-:Y:S02]  /*3e90*/  HADD2.F32 R2, -RZ, R0.H0_H0 ;  /* 0x20000000ff027230 */ /* 0x000fe40000004100 */
[----:B------:R-:W-:Y:S02]  /*3ea0*/  HADD2.F32 R0, -RZ, R4.H0_H0 ;  /* 0x20000004ff007230 */ /* 0x000fe40000004100 */
[----:B------:R-:W-:Y:S01]  /*3eb0*/  FMUL.FTZ R27, R5, R15 ;  /* 0x0000000f051b7220 */ /* 0x000fe20000410000 */
[----:B------:R-:W-:-:S02]  /*3ec0*/  HADD2.F32 R13, -RZ, R86.H0_H0 ;  /* 0x20000056ff0d7230 */ /* 0x000fc40000004100 */
[C---:B------:R-:W-:Y:S01]  /*3ed0*/  FMUL.FTZ R28, R2.reuse, R15 ;  /* 0x0000000f021c7220 */ /* 0x040fe20000410000 */
[----:B------:R-:W-:Y:S02]  /*3ee0*/  HADD2.F32 R4, -RZ, R4.H1_H1 ;  /* 0x30000004ff047230 */ /* 0x000fe40000004100 */
[-C--:B------:R-:W-:Y:S01]  /*3ef0*/  FFMA.FTZ R27, R2, R6.reuse, -R27 ;  /* 0x00000006021b7223 */ /* 0x080fe2000001081b */
[----:B------:R-:W-:Y:S02]  /*3f00*/  HADD2.F32 R85, -RZ, R85.H0_H0 ;  /* 0x20000055ff557230 */ /* 0x000fe40000004100 */
[----:B------:R-:W-:Y:S01]  /*3f10*/  FFMA.FTZ R6, R5, R6, R28 ;  /* 0x0000000605067223 */ /* 0x000fe2000001001c */
[----:B------:R-:W-:Y:S01]  /*3f20*/  F2FP.F16.E4M3.UNPACK_B R2, R7.H1 ;  /* 0x00000007ff02723e */ /* 0x000fe200030006ff */
[-C--:B------:R-:W-:Y:S01]  /*3f30*/  FMUL.FTZ R15, R4, R13.reuse ;  /* 0x0000000d040f7220 */ /* 0x080fe20000410000 */
[----:B------:R-:W-:Y:S01]  /*3f40*/  FMUL.FTZ R13, R0, R13 ;  /* 0x0000000d000d7220 */ /* 0x000fe20000410000 */
[----:B------:R-:W-:-:S02]  /*3f50*/  F2FP.F16.E4M3.UNPACK_B R7, R7 ;  /* 0x00000007ff07723e */ /* 0x000fc400020006ff */
[----:B------:R-:W-:Y:S01]  /*3f60*/  F2FP.SATFINITE.E4M3.F32.PACK_AB_MERGE_C R48, R6, R27, RZ ;  /* 0x0000001b0630723e */ /* 0x000fe200048070ff */
[----:B------:R-:W-:Y:S01]  /*3f70*/  FFMA.FTZ R28, R0, R85, -R15 ;  /* 0x00000055001c7223 */ /* 0x000fe2000001080f */
[----:B------:R-:W-:Y:S01]  /*3f80*/  F2FP.F16.E4M3.UNPACK_B R27, R29.H1 ;  /* 0x0000001dff1b723e */ /* 0x000fe200030006ff */
[----:B------:R-:W-:Y:S01]  /*3f90*/  FFMA.FTZ R85, R4, R85, R13 ;  /* 0x0000005504557223 */ /* 0x000fe2000001000d */
[----:B------:R-:W-:Y:S01]  /*3fa0*/  F2FP.F16.E4M3.UNPACK_B R6, R26.H1 ;  /* 0x0000001aff06723e */ /* 0x000fe200030006ff */
[--C-:B------:R-:W-:Y:S01]  /*3fb0*/  HADD2.F32 R5, -RZ, R2.reuse.H1_H1 ;  /* 0x30000002ff057230 */ /* 0x100fe20000004100 */
[----:B------:R-:W-:Y:S01]  /*3fc0*/  F2FP.F16.E4M3.UNPACK_B R0, R12.H1 ;  /* 0x0000000cff00723e */ /* 0x000fe200030006ff */
        /* <DEDUP_REMOVED lines=8> */
[--C-:B------:R-:W-:Y:S02]  /*4050*/  HADD2.F32 R31, -RZ, R29.reuse.H1_H1 ;  /* 0x3000001dff1f7230 */ /* 0x100fe40000004100 */
[----:B------:R-:W-:Y:S01]  /*4060*/  FFMA.FTZ R32, R4, R15, -R35 ;  /* 0x0000000f04207223 */ /* 0x000fe20000010823 */
[----:B------:R-:W-:Y:S01]  /*4070*/  HADD2.F32 R0, -RZ, R0.H0_H0 ;  /* 0x20000000ff007230 */ /* 0x000fe20000004100 */
[----:B------:R-:W-:Y:S01]  /*4080*/  F2FP.F16.E4M3.UNPACK_B R12, R12 ;  /* 0x0000000cff0c723e */ /* 0x000fe200020006ff */
[----:B------:R-:W-:Y:S02]  /*4090*/  HADD2.F32 R13, -RZ, R26.H1_H1 ;  /* 0x3000001aff0d7230 */ /* 0x000fe40000004100 */
[----:B------:R-:W-:Y:S01]  /*40a0*/  FMUL.FTZ R35, R2, R31 ;  /* 0x0000001f02237220 */ /* 0x000fe20000410000 */
[----:B------:R-:W-:-:S02]  /*40b0*/  HADD2.F32 R29, -RZ, R29.H0_H0 ;  /* 0x2000001dff1d7230 */ /* 0x000fc40000004100 */
[C---:B------:R-:W-:Y:S01]  /*40c0*/  FMUL.FTZ R31, R0.reuse, R31 ;  /* 0x0000001f001f7220 */ /* 0x040fe20000410000 */
[----:B------:R-:W-:Y:S02]  /*40d0*/  HADD2.F32 R27, -RZ, R27.H0_H0 ;  /* 0x2000001bff1b7230 */ /* 0x000fe40000004100 */
[-C--:B------:R-:W-:Y:S01]  /*40e0*/  FFMA.FTZ R35, R0, R13.reuse, -R35 ;  /* 0x0000000d00237223 */ /* 0x080fe20000010823 */
[--C-:B------:R-:W-:Y:S02]  /*40f0*/  HADD2.F32 R0, -RZ, R12.reuse.H0_H0 ;  /* 0x2000000cff007230 */ /* 0x100fe40000004100 */
[----:B------:R-:W-:Y:S01]  /*4100*/  FFMA.FTZ R4, R2, R13, R31 ;  /* 0x0000000d02047223 */ /* 0x000fe2000001001f */
[----:B------:R-:W-:Y:S02]  /*4110*/  HADD2.F32 R2, -RZ, R7.H0_H0 ;  /* 0x20000007ff027230 */ /* 0x000fe40000004100 */
[----:B------:R-:W-:Y:S01]  /*4120*/  FFMA.FTZ R49, R5, R15, R34 ;  /* 0x0000000f05317223 */ /* 0x000fe20000010022 */
[----:B------:R-:W-:-:S02]  /*4130*/  HADD2.F32 R12, -RZ, R12.H1_H1 ;  /* 0x3000000cff0c7230 */ /* 0x000fc40000004100 */
[----:B------:R-:W-:Y:S01]  /*4140*/  HADD2.F32 R7, -RZ, R7.H1_H1 ;  /* 0x30000007ff077230 */ /* 0x000fe20000004100 */
[----:B------:R-:W-:Y:S01]  /*4150*/  F2FP.SATFINITE.E4M3.F32.PACK_AB_MERGE_C R35, R4, R35, RZ ;  /* 0x000000230423723e */ /* 0x000fe200048070ff */
[----:B------:R-:W-:Y:S02]  /*4160*/  HADD2.F32 R6, -RZ, R6.H0_H0 ;  /* 0x20000006ff067230 */ /* 0x000fe40000004100 */
[----:B------:R-:W-:Y:S01]  /*4170*/  FMUL.FTZ R13, R12, R29 ;  /* 0x0000001d0c0d7220 */ /* 0x000fe20000410000 */
[----:B------:R-:W-:Y:S02]  /*4180*/  HADD2.F32 R5, -RZ, R26.H0_H0 ;  /* 0x2000001aff057230 */ /* 0x000fe40000004100 */
[-C--:B------:R-:W-:Y:S01]  /*4190*/  FMUL.FTZ R15, R7, R27.reuse ;  /* 0x0000001b070f7220 */ /* 0x080fe20000410000 */
[----:B------:R-:W-:Y:S01]  /*41a0*/  FMUL.FTZ R26, R2, R27 ;  /* 0x0000001b021a7220 */ /* 0x000fe20000410000 */
[----:B------:R-:W-:Y:S01]  /*41b0*/  FMUL.FTZ R29, R0, R29 ;  /* 0x0000001d001d7220 */ /* 0x000fe20000410000 */
[----:B------:R-:W-:Y:S01]  /*41c0*/  F2FP.SATFINITE.E4M3.F32.PACK_AB_MERGE_C R32, R49, R32, RZ ;  /* 0x000000203120723e */ /* 0x000fe200048070ff */
        /* <DEDUP_REMOVED lines=8> */
.L_x_1761:
[----:B------:R-:W-:Y:S05]  /*4250*/  BSYNC B2 ;  /* 0x0000000000027941 */ /* 0x000fea0003800000 */
.L_x_1760:
[----:B-1----:R0:W-:Y:S02]  /*4260*/  ST.E.128 desc[UR36][R10.64], R4 ;  /* 0x000000040a007985 */ /* 0x0021e4000c101d24 */
.L_x_1759:
[----:B------:R-:W-:Y:S05]  /*4270*/  BSYNC B1 ;  /* 0x0000000000017941 */ /* 0x000fea0003800000 */
.L_x_1758:
[----:B------:R-:W-:Y:S05]  /*4280*/  @P2 BRA `(.L_x_1757) ;  /* 0x0000002c00542947 */ /* 0x000fea0003800000 */
[----:B01----:R0:W1:Y:S01]  /*4290*/  LDS.128 R4, [R73+0x23000] ;  /* 0x0230000049047984 */ /* 0x0030620000000c00 */
[----:B------:R-:W-:Y:S01]  /*42a0*/  IADD3 R14, P3, R187, R14, RZ ;  /* 0x0000000ebb0e7210 */ /* 0x000fe20007f7e0ff */
[----:B------:R-:W-:Y:S04]  /*42b0*/  BSSY B1, `(.L_x_1762) ;  /* 0x000006a000017945 */ /* 0x000fe80003800000 */
[----:B------:R-:W-:Y:S01]  /*42c0*/  IMAD.X R15, R3, 0x1, R194, P3 ;  /* 0x00000001030f7824 */ /* 0x000fe200018e06c2 */
[----:B------:R-:W-:-:S13]  /*42d0*/  ISETP.GE.AND P3, PT, R191, R83, PT ;  /* 0x00000053bf00720c */ /* 0x000fda0003f66270 */
[----:B0-----:R-:W-:Y:S05]  /*42e0*/  @P3 BRA `(.L_x_1763) ;  /* 0x0000000400983947 */ /* 0x001fea0003800000 */
[----:B---34-:R-:W-:Y:S02]  /*42f0*/  SHF.R.U32.HI R2, RZ, 0x8, R25 ;  /* 0x00000008ff027819 */ /* 0x018fe40000011619 */
[--C-:B------:R-:W-:Y:S02]  /*4300*/  SHF.R.U32.HI R0, RZ, 0x8, R9.reuse ;  /* 0x00000008ff007819 */ /* 0x100fe40000011609 */
[----:B------:R-:W-:Y:S01]  /*4310*/  SHF.R.U32.HI R10, RZ, 0x10, R9 ;  /* 0x00000010ff0a7819 */ /* 0x000fe20000011609 */
[----:B------:R-:W-:Y:S01]  /*4320*/  IMAD.SHL.U32 R2, R2, 0x100, RZ ;  /* 0x0000010002027824 */ /* 0x000fe200078e00ff */
[----:B------:R-:W-:Y:S02]  /*4330*/  LOP3.LUT R3, R9, 0xff0000ff, RZ, 0xc0, !PT ;  /* 0xff0000ff09037812 */ /* 0x000fe400078ec0ff */
        /* <DEDUP_REMOVED lines=8> */
[-C--:B-1----:R-:W-:Y:S02]  /*43c0*/  F2FP.F16.E4M3.UNPACK_B R0, R5.reuse ;  /* 0x00000005ff00723e */ /* 0x082fe400020006ff */
        /* <DEDUP_REMOVED lines=18> */
[----:B------:R-:W-:Y:S01]  /*44f0*/  FMUL.FTZ R12, R5, R12 ;  /* 0x0000000c050c7220 */ /* 0x000fe20000410000 */
[----:B------:R-:W-:-:S02]  /*4500*/  HADD2.F32 R11, -RZ, R82.H1_H1 ;  /* 0x30000052ff0b7230 */ /* 0x000fc40000004100 */
[----:B------:R-:W-:Y:S01]  /*4510*/  FFMA.FTZ R28, R5, R8, -R0 ;  /* 0x00000008051c7223 */ /* 0x000fe20000010800 */
[----:B------:R-:W-:Y:S01]  /*4520*/  F2FP.F16.E4M3.UNPACK_B R0, R4.H1 ;  /* 0x00000004ff00723e */ /* 0x000fe200030006ff */
[----:B------:R-:W-:Y:S01]  /*4530*/  FFMA.FTZ R29, R3, R8, R12 ;  /* 0x00000008031d7223 */ /* 0x000fe2000001000c */
[----:B------:R-:W-:Y:S01]  /*4540*/  F2FP.F16.E4M3.UNPACK_B R4, R4 ;  /* 0x00000004ff04723e */ /* 0x000fe200020006ff */
[----:B------:R-:W-:Y:S01]  /*4550*/  HADD2.F32 R9, -RZ, R82.H0_H0 ;  /* 0x20000052ff097230 */ /* 0x000fe20000004100 */
[----:B------:R-:W-:Y:S01]  /*4560*/  F2FP.F16.E4M3.UNPACK_B R38, R38 ;  /* 0x00000026ff26723e */ /* 0x000fe200020006ff */
[--C-:B------:R-:W-:Y:S01]  /*4570*/  HADD2.F32 R2, -RZ, R0.reuse.H0_H0 ;  /* 0x20000000ff027230 */ /* 0x100fe20000004100 */
[----:B------:R-:W-:Y:S01]  /*4580*/  F2FP.SATFINITE.E4M3.F32.PACK_AB_MERGE_C R32, R29, R28, RZ ;  /* 0x0000001c1d20723e */ /* 0x000fe200048070ff */
[----:B------:R-:W-:Y:S02]  /*4590*/  HADD2.F32 R3, -RZ, R0.H1_H1 ;  /* 0x30000000ff037230 */ /* 0x000fe40000004100 */
[----:B------:R-:W-:-:S02]  /*45a0*/  HADD2.F32 R0, -RZ, R4.H0_H0 ;  /* 0x20000004ff007230 */ /* 0x000fc40000004100 */
[-C--:B------:R-:W-:Y:S01]  /*45b0*/  FMUL.FTZ R24, R2, R11.reuse ;  /* 0x0000000b02187220 */ /* 0x080fe20000410000 */
[----:B------:R-:W-:Y:S02]  /*45c0*/  HADD2.F32 R4, -RZ, R4.H1_H1 ;  /* 0x30000004ff047230 */ /* 0x000fe40000004100 */
[C---:B------:R-:W-:Y:S01]  /*45d0*/  FMUL.FTZ R25, R3.reuse, R11 ;  /* 0x0000000b03197220 */ /* 0x040fe20000410000 */
[--C-:B------:R-:W-:Y:S02]  /*45e0*/  HADD2.F32 R8, -RZ, R38.reuse.H1_H1 ;  /* 0x30000026ff087230 */ /* 0x100fe40000004100 */
[----:B------:R-:W-:Y:S02]  /*45f0*/  HADD2.F32 R5, -RZ, R38.H0_H0 ;  /* 0x20000026ff057230 */ /* 0x000fe40000004100 */
[-C--:B------:R-:W-:Y:S01]  /*4600*/  FMUL.FTZ R11, R4, R9.reuse ;  /* 0x00000009040b7220 */ /* 0x080fe20000410000 */
[----:B------:R-:W-:Y:S01]  /*4610*/  FMUL.FTZ R9, R0, R9 ;  /* 0x0000000900097220 */ /* 0x000fe20000410000 */
[-C--:B------:R-:W-:Y:S01]  /*4620*/  FFMA.FTZ R12, R2, R8.reuse, -R25 ;  /* 0x00000008020c7223 */ /* 0x080fe20000010819 */
[----:B------:R-:W-:Y:S01]  /*4630*/  FFMA.FTZ R3, R3, R8, R24 ;  /* 0x0000000803037223 */ /* 0x000fe20000010018 */
[----:B------:R-:W-:Y:S01]  /*4640*/  F2FP.F16.E4M3.UNPACK_B R2, R7.H1 ;  /* 0x00000007ff02723e */ /* 0x000fe200030006ff */
[----:B------:R-:W-:Y:S01]  /*4650*/  FFMA.FTZ R25, R4, R5, R9 ;  /* 0x0000000504197223 */ /* 0x000fe20000010009 */
[----:B------:R-:W-:Y:S01]  /*4660*/  F2FP.F16.E4M3.UNPACK_B R9, R13.H1 ;  /* 0x0000000dff09723e */ /* 0x000fe200030006ff */
[----:B------:R-:W-:Y:S01]  /*4670*/  FFMA.FTZ R24, R0, R5, -R11 ;  /* 0x0000000500187223 */ /* 0x000fe2000001080b */
        /* <DEDUP_REMOVED lines=16> */
[----:B------:R-:W-:Y:S01]  /*4780*/  FMUL.FTZ R29, R2, R11 ;  /* 0x0000000b021d7220 */ /* 0x000fe20000410000 */
[----:B------:R-:W-:Y:S01]  /*4790*/  F2FP.F16.E4M3.UNPACK_B R7, R7 ;  /* 0x00000007ff07723e */ /* 0x000fe200020006ff */
[----:B------:R-:W-:Y:S01]  /*47a0*/  FMUL.FTZ R11, R0, R11 ;  /* 0x0000000b000b7220 */ /* 0x000fe20000410000 */
[----:B------:R-:W-:Y:S01]  /*47b0*/  F2FP.F16.E4M3.UNPACK_B R6, R6 ;  /* 0x00000006ff06723e */ /* 0x000fe200020006ff */
[----:B------:R-:W-:Y:S01]  /*47c0*/  FFMA.FTZ R31, R4, R8, R31 ;  /* 0x00000008041f7223 */ /* 0x000fe2000001001f */
[-C--:B------:R-:W-:Y:S01]  /*47d0*/  FFMA.FTZ R29, R0, R3.reuse, -R29 ;  /* 0x00000003001d7223 */ /* 0x080fe2000001081d */
[----:B------:R-:W-:Y:S01]  /*47e0*/  FFMA.FTZ R4, R2, R3, R11 ;  /* 0x0000000302047223 */ /* 0x000fe2000001000b */
[----:B------:R-:W-:-:S02]  /*47f0*/  HADD2.F32 R2, -RZ, R7.H0_H0 ;  /* 0x20000007ff027230 */ /* 0x000fc40000004100 */
[----:B------:R-:W-:Y:S01]  /*4800*/  HADD2.F32 R7, -RZ, R7.H1_H1 ;  /* 0x30000007ff077230 */ /* 0x000fe20000004100 */
[----:B------:R-:W-:Y:S01]  /*4810*/  F2FP.SATFINITE.E4M3.F32.PACK_AB_MERGE_C R28, R31, R28, RZ ;  /* 0x0000001c1f1c723e */ /* 0x000fe200048070ff */
[----:B------:R-:W-:Y:S01]  /*4820*/  HADD2.F32 R9, -RZ, R9.H0_H0 ;  /* 0x20000009ff097230 */ /* 0x000fe20000004100 */
[----:B------:R-:W-:Y:S01]  /*4830*/  F2FP.SATFINITE.E4M3.F32.PACK_AB_MERGE_C R29, R4, R29, RZ ;  /* 0x0000001d041d723e */ /* 0x000fe200048070ff */
[--C-:B------:R-:W-:Y:S01]  /*4840*/  HADD2.F32 R0, -RZ, R6.reuse.H0_H0 ;  /* 0x20000006ff007230 */ /* 0x100fe20000004100 */
[----:B------:R-:W-:Y:S01]  /*4850*/  F2FP.SATFINITE.E4M3.F32.PACK_AB_MERGE_C R4, R25, R24, R30 ;  /* 0x000000181904723e */ /* 0x000fe2000480701e */
[----:B------:R-:W-:Y:S02]  /*4860*/  HADD2.F32 R6, -RZ, R6.H1_H1 ;  /* 0x30000006ff067230 */ /* 0x000fe40000004100 */
[-C--:B------:R-:W-:Y:S01]  /*4870*/  FMUL.FTZ R11, R7, R9.reuse ;  /* 0x00000009070b7220 */ /* 0x080fe20000410000 */
[----:B------:R-:W-:Y:S02]  /*4880*/  HADD2.F32 R13, -RZ, R13.H0_H0 ;  /* 0x2000000dff0d7230 */ /* 0x000fe40000004100 */
[----:B------:R-:W-:Y:S01]  /*4890*/  FMUL.FTZ R8, R2, R9 ;  /* 0x0000000902087220 */ /* 0x000fe20000410000 */
[----:B------:R-:W-:-:S02]  /*48a0*/  HADD2.F32 R5, -RZ, R5.H0_H0 ;  /* 0x20000005ff057230 */ /* 0x000fc40000004100 */
[----:B------:R-:W-:Y:S02]  /*48b0*/  HADD2.F32 R3, -RZ, R10.H0_H0 ;  /* 0x2000000aff037230 */ /* 0x000fe40000004100 */
[-C--:B------:R-:W-:Y:S01]  /*48c0*/  FMUL.FTZ R9, R6, R13.reuse ;  /* 0x0000000d06097220 */ /* 0x080fe20000410000 */
[----:B------:R-:W-:Y:S01]  /*48d0*/  FMUL.FTZ R13, R0, R13 ;  /* 0x0000000d000d7220 */ /* 0x000fe20000410000 */
[-C--:B------:R-:W-:Y:S01]  /*48e0*/  FFMA.FTZ R11, R2, R5.reuse, -R11 ;  /* 0x00000005020b7223 */ /* 0x080fe2000001080b */
[----:B------:R-:W-:Y:S01]  /*48f0*/  FFMA.FTZ R8, R7, R5, R8 ;  /* 0x0000000507087223 */ /* 0x000fe20000010008 */
[-C--:B------:R-:W-:Y:S01]  /*4900*/  FFMA.FTZ R9, R0, R3.reuse, -R9 ;  /* 0x0000000300097223 */ /* 0x080fe20000010809 */
[----:B------:R-:W-:Y:S01]  /*4910*/  FFMA.FTZ R6, R6, R3, R13 ;  /* 0x0000000306067223 */ /* 0x000fe2000001000d */
[----:B------:R-:W-:Y:S02]  /*4920*/  F2FP.SATFINITE.E4M3.F32.PACK_AB_MERGE_C R5, R27, R26, R32 ;  /* 0x0000001a1b05723e */ /* 0x000fe40004807020 */
[----:B------:R-:W-:-:S02]  /*4930*/  F2FP.SATFINITE.E4M3.F32.PACK_AB_MERGE_C R7, R8, R11, R28 ;  /* 0x0000000b0807723e */ /* 0x000fc4000480701c */
[----:B------:R-:W-:-:S07]  /*4940*/  F2FP.SATFINITE.E4M3.F32.PACK_AB_MERGE_C R6, R6, R9, R29 ;  /* 0x000000090606723e */ /* 0x000fce000480701d */
.L_x_1763:
[----:B------:R-:W-:Y:S05]  /*4950*/  BSYNC B1 ;  /* 0x0000000000017941 */ /* 0x000fea0003800000 */
.L_x_1762:
[----:B-1----:R0:W-:Y:S01]  /*4960*/  ST.E.128 desc[UR36][R14.64], R4 ;  /* 0x000000040e007985 */ /* 0x0021e2000c101d24 */
[----:B------:R-:W-:Y:S05]  /*4970*/  BRA `(.L_x_1757) ;  /* 0x0000002400987947 */ /* 0x000fea0003800000 */
.L_x_1739:
[----:B------:R-:W-:Y:S02]  /*4980*/  ISETP.GE.AND P3, PT, R227, R80, PT ;  /* 0x00000050e300720c */ /* 0x000fe40003f66270 */
[----:B------:R-:W-:Y:S02]  /*4990*/  CS2R R26, SRZ ;  /* 0x00000000001a7805 */ /* 0x000fe4000001ff00 */
[----:B------:R-:W-:Y:S02]  /*49a0*/  CS2R R24, SRZ ;  /* 0x0000000000187805 */ /* 0x000fe4000001ff00 */
[----:B------:R-:W-:-:S13]  /*49b0*/  ISETP.GE.OR P3, PT, R16, R83, P3 ;  /* 0x000000531000720c */ /* 0x000fda0001f66670 */
[----:B------:R-:W-:Y:S01]  /*49c0*/  @!P3 IADD3 R29, P4, P5, R40, R6, R63 ;  /* 0x00000006281db210 */ /* 0x000fe20007d9e03f */
[----:B------:R-:W0:Y:S03]  /*49d0*/  @!P3 LDC.64 R8, c[0x0][0x3e8] ;  /* 0x0000fa00ff08bb82 */ /* 0x000e260000000a00 */
[----:B------:R-:W-:Y:S02]  /*49e0*/  @!P3 IADD3.X R30, R54, R14, R65, P4, P5 ;  /* 0x0000000e361eb210 */ /* 0x000fe400027ea441 */
[----:B------:R-:W-:-:S03]  /*49f0*/  ISETP.GE.AND P4, PT, R189, R80, PT ;  /* 0x00000050bd00720c */ /* 0x000fc60003f86270 */
[----:B------:R-:W1:Y:S01]  /*4a00*/  @!P3 LDC.64 R10, c[0x0][0x400] ;  /* 0x00010000ff0abb82 */ /* 0x000e620000000a00 */
[----:B------:R-:W-:-:S13]  /*4a10*/  ISETP.GE.OR P4, PT, R16, R83, P4 ;  /* 0x000000531000720c */ /* 0x000fda0002786670 */
[----:B------:R-:W2:Y:S02]  /*4a20*/  @!P4 LDC.64 R12, c[0x0][0x3e8] ;  /* 0x0000fa00ff0ccb82 */ /* 0x000ea40000000a00 */
[----:B--2---:R-:W-:Y:S02]  /*4a30*/  @!P4 IADD3 R12, P5, P6, R40, R12, R6 ;  /* 0x0000000c280cc210 */ /* 0x004fe40007ebe006 */
[----:B------:R-:W-:Y:S02]  /*4a40*/  CS2R R6, SRZ ;  /* 0x0000000000067805 */ /* 0x000fe4000001ff00 */
[----:B------:R-:W-:Y:S02]  /*4a50*/  @!P4 IADD3.X R13, R54, R13, R14, P5, P6 ;  /* 0x0000000d360dc210 */ /* 0x000fe40002fec40e */
[----:B------:R-:W2:Y:S02]  /*4a60*/  @!P4 LDC.64 R14, c[0x0][0x400] ;  /* 0x00010000ff0ecb82 */ /* 0x000ea40000000a00 */
[----:B--2---:R-:W-:-:S04]  /*4a70*/  @!P4 IADD3 R14, P5, P6, R20, R14, R4 ;  /* 0x0000000e140ec210 */ /* 0x004fc80007ebe004 */
[----:B------:R-:W-:Y:S02]  /*4a80*/  @!P4 IADD3.X R15, R52, R15, R81, P5, P6 ;  /* 0x0000000f340fc210 */ /* 0x000fe40002fec451 */
[----:B------:R-:W-:Y:S02]  /*4a90*/  @!P3 IADD3 R3, P5, P6, R20, R4, R61 ;  /* 0x000000041403b210 */ /* 0x000fe40007ebe03d */
[----:B------:R-:W-:Y:S01]  /*4aa0*/  CS2R R4, SRZ ;  /* 0x0000000000047805 */ /* 0x000fe2000001ff00 */
[----:B------:R-:W2:Y:S01]  /*4ab0*/  @!P4 LDG.E.128 R24, desc[UR36][R14.64] ;  /* 0x000000240e18c981 */ /* 0x000ea2000c1e1d00 */
[----:B------:R-:W-:-:S04]  /*4ac0*/  @!P3 IADD3.X R28, R52, R81, R62, P5, P6 ;  /* 0x00000051341cb210 */ /* 0x000fc80002fec43e */
[----:B------:R-:W3:Y:S01]  /*4ad0*/  @!P4 LDG.E.128 R4, desc[UR36][R12.64] ;  /* 0x000000240c04c981 */ /* 0x000ee2000c1e1d00 */
[----:B0-----:R-:W-:-:S05]  /*4ae0*/  @!P3 IADD3 R8, P4, R29, R8, RZ ;  /* 0x000000081d08b210 */ /* 0x001fca0007f9e0ff */
[----:B------:R-:W-:Y:S01]  /*4af0*/  @!P3 IMAD.X R9, R30, 0x1, R9, P4 ;  /* 0x000000011e09b824 */ /* 0x000fe200020e0609 */
[----:B-1----:R-:W-:Y:S02]  /*4b00*/  @!P3 IADD3 R10, P4, R3, R10, RZ ;  /* 0x0000000a030ab210 */ /* 0x002fe40007f9e0ff */
[----:B------:R-:W-:Y:S02]  /*4b10*/  CS2R R30, SRZ ;  /* 0x00000000001e7805 */ /* 0x000fe4000001ff00 */
[----:B------:R-:W-:Y:S02]  /*4b20*/  CS2R R34, SRZ ;  /* 0x0000000000227805 */ /* 0x000fe4000001ff00 */
[----:B------:R-:W-:Y:S01]  /*4b30*/  CS2R R32, SRZ ;  /* 0x0000000000207805 */ /* 0x000fe2000001ff00 */
[----:B------:R-:W-:Y:S01]  /*4b40*/  @!P3 IMAD.X R11, R28, 0x1, R11, P4 ;  /* 0x000000011c0bb824 */ /* 0x000fe200020e060b */
[----:B------:R-:W-:-:S04]  /*4b50*/  CS2R R28, SRZ ;  /* 0x00000000001c7805 */ /* 0x000fc8000001ff00 */
[----:B------:R-:W4:Y:S04]  /*4b60*/  @!P3 LDG.E.128 R32, desc[UR36][R10.64] ;  /* 0x000000240a20b981 */ /* 0x000f28000c1e1d00 */
[----:B------:R-:W5:Y:S01]  /*4b70*/  @!P3 LDG.E.128 R28, desc[UR36][R8.64] ;  /* 0x00000024081cb981 */ /* 0x000f62000c1e1d00 */
[----:B------:R-:W-:-:S06]  /*4b80*/  UISETP.NE.AND UP0, UPT, UR61, 0x3, UPT ;  /* 0x000000033d00788c */ /* 0x000fcc000bf05270 */
[----:B------:R-:W-:Y:S02]  /*4b90*/  PLOP3.LUT P5, PT, PT, PT, UP0, 0x80, 0x0 ;  /* 0x000000000000781c */ /* 0x000fe40003faf008 */
[----:B------:R-:W-:Y:S01]  /*4ba0*/  ISETP.GE.AND P3, PT, R16, R83, PT ;  /* 0x000000531000720c */ /* 0x000fe20003f66270 */
[----:B--2---:R-:W-:Y:S02]  /*4bb0*/  IMAD.MOV.U32 R90, RZ, RZ, R26 ;  /* 0x000000ffff5a7224 */ /* 0x004fe400078e001a */
[----:B------:R-:W-:Y:S02]  /*4bc0*/  IMAD.MOV.U32 R100, RZ, RZ, R24 ;  /* 0x000000ffff647224 */ /* 0x000fe400078e0018 */
[----:B---3--:R-:W-:Y:S01]  /*4bd0*/  IMAD.MOV.U32 R88, RZ, RZ, R6 ;  /* 0x000000ffff587224 */ /* 0x008fe200078e0006 */
[----:B------:R-:W-:Y:S01]  /*4be0*/  MOV R99, R4 ;  /* 0x0000000400637202 */ /* 0x000fe20000000f00 */
[----:B----4-:R-:W-:Y:S02]  /*4bf0*/  IMAD.MOV.U32 R84, RZ, RZ, R34 ;  /* 0x000000ffff547224 */ /* 0x010fe400078e0022 */
[----:B------:R-:W-:-:S02]  /*4c00*/  IMAD.MOV.U32 R85, RZ, RZ, R32 ;  /* 0x000000ffff557224 */ /* 0x000fc400078e0020 */
[----:B-----5:R-:W-:Y:S02]  /*4c10*/  IMAD.MOV.U32 R82, RZ, RZ, R30 ;  /* 0x000000ffff527224 */ /* 0x020fe400078e001e */
[----:B------:R-:W-:Y:S01]  /*4c20*/  IMAD.MOV.U32 R83, RZ, RZ, R28 ;  /* 0x000000ffff537224 */ /* 0x000fe200078e001c */
[----:B------:R-:W-:Y:S06]  /*4c30*/  @!P5 BRA `(.L_x_1764) ;  /* 0x000000000004d947 */ /* 0x000fec0003800000 */
[----:B------:R-:W-:Y:S01]  /*4c40*/  BPT.TRAP 0x1 ;  /* 0x000000040000795c */ /* 0x000fe20000300000 */
.L_x_1764:
[----:B------:R-:W-:Y:S01]  /*4c50*/  LEA R72, R186, R184, 0x3 ;  /* 0x000000b8ba487211 */ /* 0x000fe200078e18ff */
[----:B------:R-:W0:Y:S01]  /*4c60*/  LDC R87, c[0x0][0x2f4] ;  /* 0x0000bd00ff577b82 */ /* 0x000e220000000800 */
[----:B------:R-:W-:Y:S01]  /*4c70*/  SHF.L.U32 R81, R195, 0x1f, RZ ;  /* 0x0000001fc3517819 */ /* 0x000fe200000006ff */
[----:B------:R-:W-:Y:S03]  /*4c80*/  BSSY B1, `(.L_x_1765) ;  /* 0x0000003000017945 */ /* 0x000fe60003800000 */
[----:B------:R-:W1:Y:S02]  /*4c90*/  SYNCS.PHASECHK.TRANS64.TRYWAIT P4, [R72+URZ+0x28490], R81 ;  /* 0x02849051480075a7 */ /* 0x000e64000808017f */
[----:B-1----:R-:W-:Y:S05]  /*4ca0*/  @!P4 BRA `(.L_x_1766) ;  /* 0x0000022800a0c947 */ /* 0x002fea0003800000 */
.L_x_2124:
[----:B------:R-:W-:Y:S05]  /*4cb0*/  BSYNC B1 ;  /* 0x0000000000017941 */ /* 0x000fea0003800000 */
.L_x_1765:
[----:B------:R-:W-:Y:S01]  /*4cc0*/  UMOV UR4, 0xffffffff ;  /* 0xffffffff00047882 */ /* 0x000fe20000000000 */
[----:B0-----:R-:W-:Y:S02]  /*4cd0*/  IMAD.IADD R89, R87, 0x1, -R56 ;  /* 0x0000000157597824 */ /* 0x001fe400078e0a38 */
[----:B------:R-:W-:Y:S05]  /*4ce0*/  BRA.DIV UR4, `(.L_x_1767) ;  /* 0x0000022a04a47947 */ /* 0x000fea000b800000 */
[----:B------:R0:W2:Y:S04]  /*4cf0*/  SHFL.IDX PT, R3, R2, RZ, 0x181f ;  /* 0x00181fff02037589 */ /* 0x0000a800000e0000 */
[----:B------:R0:W3:Y:S02]  /*4d00*/  SHFL.IDX PT, R38, R0, RZ, 0x181f ;  /* 0x00181fff00267589 */ /* 0x0000e400000e0000 */
.L_x_2128:
[----:B------:R-:W-:Y:S01]  /*4d10*/  ISETP.GE.OR P4, PT, R189, R80, P1 ;  /* 0x00000050bd00720c */ /* 0x000fe20000f86670 */
[----:B------:R-:W-:-:S12]  /*4d20*/  BSSY B1, `(.L_x_1768) ;  /* 0x00000ed000017945 */ /* 0x000fd80003800000 */
[----:B------:R-:W-:Y:S05]  /*4d30*/  @P4 BRA `(.L_x_1769) ;  /* 0x0000000c00ac4947 */ /* 0x000fea0003800000 */
[----:B------:R-:W-:Y:S01]  /*4d40*/  SEL R8, R56, R89, !P0 ;  /* 0x0000005938087207 */ /* 0x000fe20004000000 */
[----:B------:R-:W-:Y:S01]  /*4d50*/  BSSY B2, `(.L_x_1770) ;  /* 0x00000e4000027945 */ /* 0x000fe20003800000 */
[----:B------:R-:W-:Y:S02]  /*4d60*/  SHF.R.U32.HI R10, RZ, 0x3, R206 ;  /* 0x00000003ff0a7819 */ /* 0x000fe400000116ce */
[----:B------:R-:W-:Y:S02]  /*4d70*/  SHF.R.S32.HI R9, RZ, 0x1f, R8 ;  /* 0x0000001fff097819 */ /* 0x000fe40000011408 */
[----:B---3--:R-:W-:Y:S02]  /*4d80*/  IADD3 R48, P4, R53, R38, RZ ;  /* 0x0000002635307210 */ /* 0x008fe40007f9e0ff */
[----:B------:R-:W-:-:S03]  /*4d90*/  LEA.HI R9, R9, R8, RZ, 0x5 ;  /* 0x0000000809097211 */ /* 0x000fc600078f28ff */
[----:B--2---:R-:W-:Y:S01]  /*4da0*/  IMAD.X R49, R3, 0x1, R47, P4 ;  /* 0x0000000103317824 */ /* 0x004fe200020e062f */
        /* <DEDUP_REMOVED lines=16> */
[--C-:B------:R-:W-:Y:S02]  /*4eb0*/  SHF.R.U32.HI R98, RZ, 0x8, R5.reuse ;  /* 0x00000008ff627819 */ /* 0x100fe40000011605 */
[----:B------:R-:W-:Y:S02]  /*4ec0*/  LOP3.LUT R4, R5, 0xff0000ff, RZ, 0xc0, !PT ;  /* 0xff0000ff05047812 */ /* 0x000fe400078ec0ff */
[----:B------:R-:W-:Y:S01]  /*4ed0*/  SHF.R.U32.HI R95, RZ, 0x10, R5 ;  /* 0x00000010ff5f7819 */ /* 0x000fe20000011605 */
[----:B------:R-:W-:Y:S01]  /*4ee0*/  IMAD.SHL.U32 R5, R98, 0x100, RZ ;  /* 0x0000010062057824 */ /* 0x000fe200078e00ff */
[----:B------:R-:W-:Y:S02]  /*4ef0*/  SHF.R.U32.HI R94, RZ, 0x8, R7 ;  /* 0x00000008ff5e7819 */ /* 0x000fe40000011607 */
[----:B------:R-:W-:Y:S02]  /*4f00*/  SHF.R.U32.HI R91, RZ, 0x8, R27 ;  /* 0x00000008ff5b7819 */ /* 0x000fe4000001161b */
[----:B------:R-:W-:-:S02]  /*4f10*/  LOP3.LUT R6, R7, 0xff0000ff, RZ, 0xc0, !PT ;  /* 0xff0000ff07067812 */ /* 0x000fc400078ec0ff */
[----:B------:R-:W-:Y:S01]  /*4f20*/  SHF.R.U32.HI R97, RZ, 0x10, R7 ;  /* 0x00000010ff617819 */ /* 0x000fe20000011607 */
[----:B------:R-:W-:Y:S01]  /*4f30*/  IMAD.SHL.U32 R7, R94, 0x100, RZ ;  /* 0x000001005e077824 */ /* 0x000fe200078e00ff */
[--C-:B------:R-:W-:Y:S01]  /*4f40*/  SHF.R.U32.HI R93, RZ, 0x8, R25.reuse ;  /* 0x00000008ff5d7819 */ /* 0x100fe20000011619 */
[----:B------:R-:W-:Y:S01]  /*4f50*/  IMAD.SHL.U32 R91, R91, 0x100, RZ ;  /* 0x000001005b5b7824 */ /* 0x000fe200078e00ff */
[----:B------:R-:W-:Y:S02]  /*4f60*/  LOP3.LUT R24, R25, 0xff0000ff, RZ, 0xc0, !PT ;  /* 0xff0000ff19187812 */ /* 0x000fe400078ec0ff */
[----:B------:R-:W-:Y:S01]  /*4f70*/  SHF.R.U32.HI R92, RZ, 0x10, R25 ;  /* 0x00000010ff5c7819 */ /* 0x000fe20000011619 */
[----:B---3--:R-:W-:Y:S01]  /*4f80*/  IMAD.MOV.U32 R25, RZ, RZ, R12 ;  /* 0x000000ffff197224 */ /* 0x008fe200078e000c */
[----:B------:R-:W-:Y:S02]  /*4f90*/  LOP3.LUT R26, R27, 0xff0000ff, RZ, 0xc0, !PT ;  /* 0xff0000ff1b1a7812 */ /* 0x000fe400078ec0ff */
[----:B------:R-:W-:-:S02]  /*4fa0*/  LOP3.LUT R4, R4, 0xff00, R5, 0xf8, !PT ;  /* 0x0000ff0004047812 */ /* 0x000fc400078ef805 */
[----:B------:R-:W-:Y:S02]  /*4fb0*/  SHF.L.U32 R5, R95, 0x10, RZ ;  /* 0x000000105f057819 */ /* 0x000fe400000006ff */
[----:B------:R-:W-:Y:S01]  /*4fc0*/  SHF.R.U32.HI R96, RZ, 0x10, R27 ;  /* 0x00000010ff607819 */ /* 0x000fe2000001161b */
[----:B------:R-:W-:Y:S01]  /*4fd0*/  IMAD.SHL.U32 R27, R93, 0x100, RZ ;  /* 0x000001005d1b7824 */ /* 0x000fe200078e00ff */
[----:B------:R-:W-:Y:S02]  /*4fe0*/  LOP3.LUT R7, R6, 0xff00, R7, 0xf8, !PT ;  /* 0x0000ff0006077812 */ /* 0x000fe400078ef807 */
[----:B------:R-:W-:Y:S01]  /*4ff0*/  LOP3.LUT R95, R26, 0xff00, R91, 0xf8, !PT ;  /* 0x0000ff001a5f7812 */ /* 0x000fe200078ef85b */
[----:B------:R-:W-:Y:S01]  /*5000*/  IMAD.U32 R96, R96, 0x10000, RZ ;  /* 0x0001000060607824 */ /* 0x000fe200078e00ff */
[----:B------:R-:W-:Y:S02]  /*5010*/  F2FP.F16.E4M3.UNPACK_B R93, R100.H1 ;  /* 0x00000064ff5d723e */ /* 0x000fe400030006ff */
[----:B--2---:R-:W-:-:S02]  /*5020*/  F2FP.F16.E4M3.UNPACK_B R12, R8.H1 ;  /* 0x00000008ff0c723e */ /* 0x004fc400030006ff */
[----:B------:R-:W-:Y:S01]  /*5030*/  LOP3.LUT R6, R4, 0xff0000, R5, 0xf8, !PT ;  /* 0x00ff000004067812 */ /* 0x000fe200078ef805 */
[----:B------:R-:W-:Y:S01]  /*5040*/  IMAD.U32 R4, R97, 0x10000, RZ ;  /* 0x0001000061047824 */ /* 0x000fe200078e00ff */
[----:B------:R-:W-:Y:S01]  /*5050*/  F2FP.F16.E4M3.UNPACK_B R26, R25.H1 ;  /* 0x00000019ff1a723e */ /* 0x000fe200030006ff */
[----:B------:R-:W-:Y:S01]  /*5060*/  HADD2.F32 R5, -RZ, R93.H0_H0 ;  /* 0x2000005dff057230 */ /* 0x000fe20000004100 */
[----:B------:R-:W-:Y:S01]  /*5070*/  LOP3.LUT R94, R24, 0xff00, R27, 0xf8, !PT ;  /* 0x0000ff00185e7812 */ /* 0x000fe200078ef81b */
[----:B------:R-:W-:Y:S01]  /*5080*/  HADD2.F32 R24, -RZ, R12.H0_H0 ;  /* 0x2000000cff187230 */ /* 0x000fe20000004100 */
[----:B------:R-:W-:Y:S01]  /*5090*/  F2FP.F16.E4M3.UNPACK_B R91, R99.H1 ;  /* 0x00000063ff5b723e */ /* 0x000fe200030006ff */
[----:B------:R-:W-:Y:S01]  /*50a0*/  HADD2.F32 R27, -RZ, R26.H0_H0 ;  /* 0x2000001aff1b7230 */ /* 0x000fe20000004100 */
[----:B------:R-:W-:Y:S01]  /*50b0*/  LOP3.LUT R4, R7, 0xff0000, R4, 0xf8, !PT ;  /* 0x00ff000007047812 */ /* 0x000fe200078ef804 */
[----:B------:R-:W-:Y:S02]  /*50c0*/  IMAD.U32 R7, R92, 0x10000, RZ ;  /* 0x000100005c077824 */ /* 0x000fe400078e00ff */
[----:B------:R-:W-:Y:S01]  /*50d0*/  FMUL.FTZ R98, R24, R5 ;  /* 0x0000000518627220 */ /* 0x000fe20000410000 */
[----:B------:R-:W-:-:S02]  /*50e0*/  HADD2.F32 R92, -RZ, R91.H0_H0 ;  /* 0x2000005bff5c7230 */ /* 0x000fc40000004100 */
[----:B------:R-:W-:Y:S01]  /*50f0*/  FMUL.FTZ R97, R27, R5 ;  /* 0x000000051b617220 */ /* 0x000fe20000410000 */
[----:B------:R-:W-:Y:S02]  /*5100*/  LOP3.LUT R5, R95, 0xff0000, R96, 0xf8, !PT ;  /* 0x00ff00005f057812 */ /* 0x000fe400078ef860 */
[----:B------:R-:W-:Y:S01]  /*5110*/  LOP3.LUT R7, R94, 0xff0000, R7, 0xf8, !PT ;  /* 0x00ff00005e077812 */ /* 0x000fe200078ef807 */
[-C--:B------:R-:W-:Y:S01]  /*5120*/  FFMA.FTZ R98, R27, R92.reuse, R98 ;  /* 0x0000005c1b627223 */ /* 0x080fe20000010062 */
[----:B------:R-:W-:Y:S01]  /*5130*/  FFMA.FTZ R96, R24, R92, -R97 ;  /* 0x0000005c18607223 */ /* 0x000fe20000010861 */
[----:B------:R-:W-:Y:S01]  /*5140*/  HADD2.F32 R94, -RZ, R93.H1_H1 ;  /* 0x3000005dff5e7230 */ /* 0x000fe20000004100 */
[----:B------:R-:W-:Y:S01]  /*5150*/  F2FP.F16.E4M3.UNPACK_B R93, R100 ;  /* 0x00000064ff5d723e */ /* 0x000fe200020006ff */
[----:B------:R-:W-:Y:S01]  /*5160*/  HADD2.F32 R27, -RZ, R26.H1_H1 ;  /* 0x3000001aff1b7230 */ /* 0x000fe20000004100 */
[----:B------:R-:W-:Y:S01]  /*5170*/  F2FP.F16.E4M3.UNPACK_B R25, R25 ;  /* 0x00000019ff19723e */ /* 0x000fe200020006ff */
[----:B------:R-:W-:Y:S01]  /*5180*/  HADD2.F32 R24, -RZ, R12.H1_H1 ;  /* 0x3000000cff187230 */ /* 0x000fe20000004100 */
[----:B------:R-:W-:Y:S01]  /*5190*/  F2FP.F16.E4M3.UNPACK_B R8, R8 ;  /* 0x00000008ff08723e */ /* 0x000fe200020006ff */
[----:B------:R-:W-:-:S02]  /*51a0*/  HADD2.F32 R92, -RZ, R91.H1_H1 ;  /* 0x3000005bff5c7230 */ /* 0x000fc40000004100 */
[CC--:B------:R-:W-:Y:S01]  /*51b0*/  FMUL.FTZ R97, R27.reuse, R94.reuse ;  /* 0x0000005e1b617220 */ /* 0x0c0fe20000410000 */
[----:B------:R-:W-:Y:S01]  /*51c0*/  F2FP.F16.E4M3.UNPACK_B R91, R99 ;  /* 0x00000063ff5b723e */ /* 0x000fe200020006ff */
[----:B------:R-:W-:Y:S02]  /*51d0*/  HADD2.F32 R95, -RZ, R93.H0_H0 ;  /* 0x2000005dff5f7230 */ /* 0x000fe40000004100 */
[C---:B------:R-:W-:Y:S01]  /*51e0*/  FMUL.FTZ R94, R24.reuse, R94 ;  /* 0x0000005e185e7220 */ /* 0x040fe20000410000 */
[----:B------:R-:W-:Y:S02]  /*51f0*/  HADD2.F32 R26, -RZ, R25.H0_H0 ;  /* 0x20000019ff1a7230 */ /* 0x000fe40000004100 */
[-C--:B------:R-:W-:Y:S01]  /*5200*/  FFMA.FTZ R99, R24, R92.reuse, -R97 ;  /* 0x0000005c18637223 */ /* 0x080fe20000010861 */
[----:B------:R-:W-:Y:S02]  /*5210*/  HADD2.F32 R12, -RZ, R8.H0_H0 ;  /* 0x20000008ff0c7230 */ /* 0x000fe40000004100 */
[----:B------:R-:W-:Y:S01]  /*5220*/  FFMA.FTZ R101, R27, R92, R94 ;  /* 0x0000005c1b657223 */ /* 0x000fe2000001005e */
        /* <DEDUP_REMOVED lines=15> */
[----:B------:R-:W-:Y:S01]  /*5320*/  HADD2.F32 R93, -RZ, R12.H0_H0 ;  /* 0x2000000cff5d7230 */ /* 0x000fe20000004100 */
        /* <DEDUP_REMOVED lines=14> */
[-C--:B------:R-:W-:Y:S01]  /*5410*/  FMUL.FTZ R103, R24, R91.reuse ;  /* 0x0000005b18677220 */ /* 0x080fe20000410000 */
[----:B------:R-:W-:Y:S01]  /*5420*/  F2FP.F16.E4M3.UNPACK_B R10, R10 ;  /* 0x0000000aff0a723e */ /* 0x000fe200020006ff */
[----:B------:R-:W-:Y:S01]  /*5430*/  FMUL.FTZ R91, R8, R91 ;  /* 0x0000005b085b7220 */ /* 0x000fe20000410000 */
[----:B------:R-:W-:Y:S01]  /*5440*/  FFMA.FTZ R26, R26, R25, R93 ;  /* 0x000000191a1a7223 */ /* 0x000fe2000001005d */
[----:B------:R-:W-:Y:S01]  /*5450*/  FFMA.FTZ R107, R8, R27, -R103 ;  /* 0x0000001b086b7223 */ /* 0x000fe20000010867 */
[----:B------:R-:W-:-:S02]  /*5460*/  HADD2.F32 R12, -RZ, R14.H0_H0 ;  /* 0x2000000eff0c7230 */ /* 0x000fc40000004100 */
[----:B------:R-:W-:Y:S01]  /*5470*/  FFMA.FTZ R109, R24, R27, R91 ;  /* 0x0000001b186d7223 */ /* 0x000fe2000001005b */
[----:B------:R-:W-:Y:S01]  /*5480*/  HADD2.F32 R93, -RZ, R90.H1_H1 ;  /* 0x3000005aff5d7230 */ /* 0x000fe20000004100 */
[----:B------:R-:W-:Y:S01]  /*5490*/  F2FP.F16.E4M3.UNPACK_B R88, R88 ;  /* 0x00000058ff58723e */ /* 0x000fe200020006ff */
[----:B------:R-:W-:Y:S01]  /*54a0*/  HADD2.F32 R8, -RZ, R10.H0_H0 ;  /* 0x2000000aff087230 */ /* 0x000fe20000004100 */
[-C--:B------:R-:W-:Y:S01]  /*54b0*/  F2FP.F16.E4M3.UNPACK_B R24, R9.reuse ;  /* 0x00000009ff18723e */ /* 0x080fe200020006ff */
[----:B------:R-:W-:Y:S01]  /*54c0*/  HADD2.F32 R14, -RZ, R14.H1_H1 ;  /* 0x3000000eff0e7230 */ /* 0x000fe20000004100 */
[----:B------:R-:W-:Y:S01]  /*54d0*/  F2FP.F16.E4M3.UNPACK_B R9, R9.H1 ;  /* 0x00000009ff09723e */ /* 0x000fe200030006ff */
[----:B------:R-:W-:Y:S01]  /*54e0*/  HADD2.F32 R91, -RZ, R90.H0_H0 ;  /* 0x2000005aff5b7230 */ /* 0x000fe20000004100 */
[----:B------:R-:W-:Y:S01]  /*54f0*/  F2FP.SATFINITE.E4M3.F32.PACK_AB_MERGE_C R100, R107, R100, RZ ;  /* 0x000000646b64723e */ /* 0x000fe200048070ff */
[----:B------:R-:W-:Y:S02]  /*5500*/  HADD2.F32 R10, -RZ, R10.H1_H1 ;  /* 0x3000000aff0a7230 */ /* 0x000fe40000004100 */
[----:B------:R-:W-:Y:S01]  /*5510*/  FMUL.FTZ R105, R14, R93 ;  /* 0x0000005d0e697220 */ /* 0x000fe20000410000 */
[----:B------:R-:W-:-:S02]  /*5520*/  HADD2.F32 R27, -RZ, R88.H1_H1 ;  /* 0x30000058ff1b7230 */ /* 0x000fc40000004100 */
[----:B------:R-:W-:Y:S01]  /*5530*/  FMUL.FTZ R103, R12, R91 ;  /* 0x0000005b0c677220 */ /* 0x000fe20000410000 */
[----:B------:R-:W-:Y:S02]  /*5540*/  HADD2.F32 R25, -RZ, R88.H0_H0 ;  /* 0x20000058ff197230 */ /* 0x000fe40000004100 */
[----:B------:R-:W-:Y:S01]  /*5550*/  FMUL.FTZ R93, R10, R93 ;  /* 0x0000005d0a5d7220 */ /* 0x000fe20000410000 */
[----:B------:R-:W-:Y:S01]  /*5560*/  FMUL.FTZ R91, R8, R91 ;  /* 0x0000005b085b7220 */ /* 0x000fe20000410000 */
[-C--:B------:R-:W-:Y:S01]  /*5570*/  FFMA.FTZ R10, R10, R27.reuse, -R105 ;  /* 0x0000001b0a0a7223 */ /* 0x080fe20000010869 */
[----:B------:R-:W-:Y:S01]  /*5580*/  F2FP.F16.E4M3.UNPACK_B R88, R6 ;  /* 0x00000006ff58723e */ /* 0x000fe200020006ff */
[----:B------:R-:W-:Y:S01]  /*5590*/  FFMA.FTZ R93, R14, R27, R93 ;  /* 0x0000001b0e5d7223 */ /* 0x000fe2000001005d */
[-C--:B------:R-:W-:Y:S01]  /*55a0*/  FFMA.FTZ R103, R8, R25.reuse, -R103 ;  /* 0x0000001908677223 */ /* 0x080fe20000010867 */
[----:B------:R-:W-:Y:S01]  /*55b0*/  FFMA.FTZ R90, R12, R25, R91 ;  /* 0x000000190c5a7223 */ /* 0x000fe2000001005b */
[----:B------:R-:W-:Y:S01]  /*55c0*/  F2FP.SATFINITE.E4M3.F32.PACK_AB_MERGE_C R14, R109, R26, RZ ;  /* 0x0000001a6d0e723e */ /* 0x000fe200048070ff */
[--C-:B------:R-:W-:Y:S01]  /*55d0*/  HADD2.F32 R25, -RZ, R24.reuse.H0_H0 ;  /* 0x20000018ff197230 */ /* 0x100fe20000004100 */
[----:B------:R-:W-:Y:S01]  /*55e0*/  F2FP.SATFINITE.E4M3.F32.PACK_AB_MERGE_C R8, R99, R96, RZ ;  /* 0x000000606308723e */ /* 0x000fe200048070ff */
[----:B------:R-:W-:Y:S01]  /*55f0*/  HADD2.F32 R24, -RZ, R24.H1_H1 ;  /* 0x30000018ff187230 */ /* 0x000fe20000004100 */
[----:B------:R-:W-:-:S02]  /*5600*/  F2FP.F16.E4M3.UNPACK_B R26, R13 ;  /* 0x0000000dff1a723e */ /* 0x000fc400020006ff */
[----:B------:R-:W-:Y:S02]  /*5610*/  F2FP.F16.E4M3.UNPACK_B R91, R7 ;  /* 0x00000007ff5b723e */ /* 0x000fe400020006ff */
[----:B------:R-:W-:Y:S01]  /*5620*/  F2FP.SATFINITE.E4M3.F32.PACK_AB_MERGE_C R8, R92, R97, R8 ;  /* 0x000000615c08723e */ /* 0x000fe20004807008 */
[----:B------:R-:W-:Y:S01]  /*5630*/  HADD2.F32 R27, -RZ, R26.H0_H0 ;  /* 0x2000001aff1b7230 */ /* 0x000fe20000004100 */
[----:B------:R-:W-:Y:S01]  /*5640*/  F2FP.SATFINITE.E4M3.F32.PACK_AB_MERGE_C R12, R101, R98, RZ ;  /* 0x00000062650c723e */ /* 0x000fe200048070ff */
[--C-:B------:R-:W-:Y:S01]  /*5650*/  HADD2.F32 R92, -RZ, R91.reuse.H0_H0 ;  /* 0x2000005bff5c7230 */ /* 0x100fe20000004100 */
[----:B------:R-:W-:Y:S01]  /*5660*/  F2FP.SATFINITE.E4M3.F32.PACK_AB_MERGE_C R14, R93, R90, R14 ;  /* 0x0000005a5d0e723e */ /* 0x000fe2000480700e */
[----:B------:R-:W-:Y:S01]  /*5670*/  HADD2.F32 R90, -RZ, R88.H0_H0 ;  /* 0x20000058ff5a7230 */ /* 0x000fe20000004100 */
[----:B------:R-:W-:Y:S01]  /*5680*/  F2FP.SATFINITE.E4M3.F32.PACK_AB_MERGE_C R12, R94, R95, R12 ;  /* 0x0000005f5e0c723e */ /* 0x000fe2000480700c */
[----:B------:R-:W-:Y:S02]  /*5690*/  HADD2.F32 R26, -RZ, R26.H1_H1 ;  /* 0x3000001aff1a7230 */ /* 0x000fe40000004100 */
[-C--:B------:R-:W-:Y:S01]  /*56a0*/  FMUL.FTZ R94, R27, R92.reuse ;  /* 0x0000005c1b5e7220 */ /* 0x080fe20000410000 */
[C---:B------:R-:W-:Y:S01]  /*56b0*/  FMUL.FTZ R92, R25.reuse, R92 ;  /* 0x0000005c195c7220 */ /* 0x040fe20000410000 */
[----:B------:R-:W-:Y:S01]  /*56c0*/  HADD2.F32 R91, -RZ, R91.H1_H1 ;  /* 0x3000005bff5b7230 */ /* 0x000fe20000004100 */
[----:B------:R-:W-:Y:S01]  /*56d0*/  F2FP.F16.E4M3.UNPACK_B R13, R13.H1 ;  /* 0x0000000dff0d723e */ /* 0x000fe200030006ff */
[-C--:B------:R-:W-:Y:S01]  /*56e0*/  FFMA.FTZ R94, R25, R90.reuse, -R94 ;  /* 0x0000005a195e7223 */ /* 0x080fe2000001085e */
[----:B------:R-:W-:Y:S01]  /*56f0*/  FFMA.FTZ R93, R27, R90, R92 ;  /* 0x0000005a1b5d7223 */ /* 0x000fe2000001005c */
[----:B------:R-:W-:-:S02]  /*5700*/  HADD2.F32 R25, -RZ, R88.H1_H1 ;  /* 0x30000058ff197230 */ /* 0x000fc40000004100 */
[-C--:B------:R-:W-:Y:S01]  /*5710*/  FMUL.FTZ R27, R26, R91.reuse ;  /* 0x0000005b1a1b7220 */ /* 0x080fe20000410000 */
[C---:B------:R-:W-:Y:S01]  /*5720*/  FMUL.FTZ R91, R24.reuse, R91 ;  /* 0x0000005b185b7220 */ /* 0x040fe20000410000 */
[----:B------:R-:W-:Y:S02]  /*5730*/  F2FP.F16.E4M3.UNPACK_B R6, R6.H1 ;  /* 0x00000006ff06723e */ /* 0x000fe400030006ff */
[----:B------:R-:W-:Y:S01]  /*5740*/  FFMA.FTZ R95, R24, R25, -R27 ;  /* 0x00000019185f7223 */ /* 0x000fe2000001081b */
[----:B------:R-:W-:Y:S01]  /*5750*/  F2FP.F16.E4M3.UNPACK_B R27, R7.H1 ;  /* 0x00000007ff1b723e */ /* 0x000fe200030006ff */
[----:B------:R-:W-:Y:S01]  /*5760*/  FFMA.FTZ R96, R26, R25, R91 ;  /* 0x000000191a607223 */ /* 0x000fe2000001005b */
[----:B------:R-:W-:Y:S01]  /*5770*/  HADD2.F32 R7, -RZ, R9.H0_H0 ;  /* 0x20000009ff077230 */ /* 0x000fe20000004100 */
[----:B------:R-:W-:Y:S01]  /*5780*/  F2FP.SATFINITE.E4M3.F32.PACK_AB_MERGE_C R10, R10, R103, R100 ;  /* 0x000000670a0a723e */ /* 0x000fe20004807064 */
[----:B------:R-:W-:Y:S02]  /*5790*/  HADD2.F32 R24, -RZ, R13.H0_H0 ;  /* 0x2000000dff187230 */ /* 0x000fe40000004100 */
[----:B------:R-:W-:-:S02]  /*57a0*/  HADD2.F32 R26, -RZ, R27.H0_H0 ;  /* 0x2000001bff1a7230 */ /* 0x000fc40000004100 */
[----:B------:R-:W-:Y:S02]  /*57b0*/  HADD2.F32 R13, -RZ, R13.H1_H1 ;  /* 0x3000000dff0d7230 */ /* 0x000fe40000004100 */
[----:B------:R-:W-:Y:S02]  /*57c0*/  HADD2.F32 R88, -RZ, R27.H1_H1 ;  /* 0x3000001bff587230 */ /* 0x000fe40000004100 */
[-C--:B------:R-:W-:Y:S01]  /*57d0*/  FMUL.FTZ R90, R24, R26.reuse ;  /* 0x0000001a185a7220 */ /* 0x080fe20000410000 */
[----:B------:R-:W-:Y:S02]  /*57e0*/  HADD2.F32 R9, -RZ, R9.H1_H1 ;  /* 0x30000009ff097230 */ /* 0x000fe40000004100 */
[----:B------:R-:W-:Y:S01]  /*57f0*/  FMUL.FTZ R27, R7, R26 ;  /* 0x0000001a071b7220 */ /* 0x000fe20000410000 */
[--C-:B------:R-:W-:Y:S02]  /*5800*/  HADD2.F32 R25, -RZ, R6.reuse.H0_H0 ;  /* 0x20000006ff197230 */ /* 0x100fe40000004100 */
[----:B------:R-:W-:-:S02]  /*5810*/  HADD2.F32 R26, -RZ, R6.H1_H1 ;  /* 0x30000006ff1a7230 */ /* 0x000fc40000004100 */
[-C--:B------:R-:W-:Y:S01]  /*5820*/  FMUL.FTZ R6, R13, R88.reuse ;  /* 0x000000580d067220 */ /* 0x080fe20000410000 */
[----:B------:R-:W-:Y:S01]  /*5830*/  FMUL.FTZ R88, R9, R88 ;  /* 0x0000005809587220 */ /* 0x000fe20000410000 */
[-C--:B------:R-:W-:Y:S01]  /*5840*/  FFMA.FTZ R98, R24, R25.reuse, R27 ;  /* 0x0000001918627223 */ /* 0x080fe2000001001b */
[----:B------:R-:W-:Y:S01]  /*5850*/  FFMA.FTZ R97, R7, R25, -R90 ;  /* 0x0000001907617223 */ /* 0x000fe2000001085a */
[-C--:B------:R-:W-:Y:S01]  /*5860*/  FFMA.FTZ R100, R9, R26.reuse, -R6 ;  /* 0x0000001a09647223 */ /* 0x080fe20000010806 */
[----:B------:R-:W-:Y:S01]  /*5870*/  F2FP.F16.E4M3.UNPACK_B R24, R15 ;  /* 0x0000000fff18723e */ /* 0x000fe200020006ff */
[----:B------:R-:W-:Y:S01]  /*5880*/  FFMA.FTZ R99, R13, R26, R88 ;  /* 0x0000001a0d637223 */ /* 0x000fe20000010058 */
[----:B------:R-:W-:Y:S02]  /*5890*/  F2FP.F16.E4M3.UNPACK_B R6, R11 ;  /* 0x0000000bff06723e */ /* 0x000fe400020006ff */
[----:B------:R-:W-:Y:S01]  /*58a0*/  F2FP.F16.E4M3.UNPACK_B R15, R15.H1 ;  /* 0x0000000fff0f723e */ /* 0x000fe200030006ff */
[----:B------:R-:W-:Y:S01]  /*58b0*/  HADD2.F32 R13, -RZ, R24.H0_H0 ;  /* 0x20000018ff0d7230 */ /* 0x000fe20000004100 */
[----:B------:R-:W-:Y:S01]  /*58c0*/  F2FP.F16.E4M3.UNPACK_B R90, R5.H1 ;  /* 0x00000005ff5a723e */ /* 0x000fe200030006ff */
[----:B------:R-:W-:Y:S01]  /*58d0*/  HADD2.F32 R7, -RZ, R6.H0_H0 ;  /* 0x20000006ff077230 */ /* 0x000fe20000004100 */
[----:B------:R-:W-:Y:S01]  /*58e0*/  F2FP.F16.E4M3.UNPACK_B R11, R11.H1 ;  /* 0x0000000bff0b723e */ /* 0x000fe200030006ff */
[----:B------:R-:W-:Y:S01]  /*58f0*/  HADD2.F32 R24, -RZ, R24.H1_H1 ;  /* 0x30000018ff187230 */ /* 0x000fe20000004100 */
        /* <DEDUP_REMOVED lines=12> */
[-C--:B------:R-:W-:Y:S01]  /*59c0*/  FMUL.FTZ R102, R13, R92.reuse ;  /* 0x0000005c0d667220 */ /* 0x080fe20000410000 */
[----:B------:R-:W-:Y:S01]  /*59d0*/  FMUL.FTZ R91, R9, R91 ;  /* 0x0000005b095b7220 */ /* 0x000fe20000410000 */
[C---:B------:R-:W-:Y:S01]  /*59e0*/  FMUL.FTZ R92, R7.reuse, R92 ;  /* 0x0000005c075c7220 */ /* 0x040fe20000410000 */
[----:B------:R-:W-:Y:S02]  /*59f0*/  HADD2.F32 R15, -RZ, R15.H1_H1 ;  /* 0x3000000fff0f7230 */ /* 0x000fe40000004100 */
[----:B------:R-:W-:Y:S01]  /*5a00*/  FFMA.FTZ R102, R7, R26, -R102 ;  /* 0x0000001a07667223 */ /* 0x000fe20000010866 */
[----:B------:R-:W-:Y:S02]  /*5a10*/  HADD2.F32 R90, -RZ, R90.H1_H1 ;  /* 0x3000005aff5a7230 */ /* 0x000fe40000004100 */
[----:B------:R-:W-:Y:S01]  /*5a20*/  FFMA.FTZ R91, R4, R27, R91 ;  /* 0x0000001b045b7223 */ /* 0x000fe2000001005b */
[----:B------:R-:W-:-:S02]  /*5a30*/  HADD2.F32 R11, -RZ, R11.H1_H1 ;  /* 0x3000000bff0b7230 */ /* 0x000fc40000004100 */
[----:B------:R-:W-:Y:S01]  /*5a40*/  FFMA.FTZ R92, R13, R26, R92 ;  /* 0x0000001a0d5c7223 */ /* 0x000fe2000001005c */
[----:B------:R-:W-:Y:S02]  /*5a50*/  HADD2.F32 R7, -RZ, R88.H1_H1 ;  /* 0x30000058ff077230 */ /* 0x000fe40000004100 */
[-C--:B------:R-:W-:Y:S01]  /*5a60*/  FMUL.FTZ R26, R15, R90.reuse ;  /* 0x0000005a0f1a7220 */ /* 0x080fe20000410000 */
[----:B------:R-:W-:Y:S02]  /*5a70*/  HADD2.F32 R4, -RZ, R25.H1_H1 ;  /* 0x30000019ff047230 */ /* 0x000fe40000004100 */
[----:B------:R-:W-:Y:S01]  /*5a80*/  FMUL.FTZ R90, R11, R90 ;  /* 0x0000005a0b5a7220 */ /* 0x000fe20000410000 */
[----:B------:R-:W-:Y:S02]  /*5a90*/  HADD2.F32 R6, -RZ, R6.H1_H1 ;  /* 0x30000006ff067230 */ /* 0x000fe40000004100 */
[----:B------:R-:W-:Y:S01]  /*5aa0*/  FFMA.FTZ R104, R9, R27, -R104 ;  /* 0x0000001b09687223 */ /* 0x000fe20000010868 */
[----:B------:R-:W-:-:S02]  /*5ab0*/  HADD2.F32 R5, -RZ, R5.H1_H1 ;  /* 0x30000005ff057230 */ /* 0x000fc40000004100 */
[-C--:B------:R-:W-:Y:S01]  /*5ac0*/  FMUL.FTZ R9, R24, R7.reuse ;  /* 0x0000000718097220 */ /* 0x080fe20000410000 */
[-C--:B------:R-:W-:Y:S01]  /*5ad0*/  FFMA.FTZ R11, R11, R4.reuse, -R26 ;  /* 0x000000040b0b7223 */ /* 0x080fe2000001081a */
[C---:B------:R-:W-:Y:S01]  /*5ae0*/  FMUL.FTZ R7, R6.reuse, R7 ;  /* 0x0000000706077220 */ /* 0x040fe20000410000 */
[----:B------:R-:W-:Y:S01]  /*5af0*/  FFMA.FTZ R90, R15, R4, R90 ;  /* 0x000000040f5a7223 */ /* 0x000fe2000001005a */
[-C--:B------:R-:W-:Y:S01]  /*5b00*/  FFMA.FTZ R9, R6, R5.reuse, -R9 ;  /* 0x0000000506097223 */ /* 0x080fe20000010809 */
[----:B------:R-:W-:Y:S01]  /*5b10*/  F2FP.SATFINITE.E4M3.F32.PACK_AB_MERGE_C R95, R95, R94, R97 ;  /* 0x0000005e5f5f723e */ /* 0x000fe20004807061 */
[----:B------:R-:W-:Y:S01]  /*5b20*/  FFMA.FTZ R7, R24, R5, R7 ;  /* 0x0000000518077223 */ /* 0x000fe20000010007 */
[----:B------:R-:W-:Y:S02]  /*5b30*/  F2FP.SATFINITE.E4M3.F32.PACK_AB_MERGE_C R11, R11, R104, RZ ;  /* 0x000000680b0b723e */ /* 0x000fe400048070ff */
[----:B------:R-:W-:Y:S02]  /*5b40*/  F2FP.SATFINITE.E4M3.F32.PACK_AB_MERGE_C R90, R90, R91, RZ ;  /* 0x0000005b5a5a723e */ /* 0x000fe400048070ff */
[----:B------:R-:W-:Y:S01]  /*5b50*/  F2FP.SATFINITE.E4M3.F32.PACK_AB_MERGE_C R11, R9, R102, R11 ;  /* 0x00000066090b723e */ /* 0x000fe2000480700b */
[----:B------:R-:W-:Y:S01]  /*5b60*/  IMAD.MOV.U32 R9, RZ, RZ, R95 ;  /* 0x000000ffff097224 */ /* 0x000fe200078e005f */
[----:B------:R-:W-:-:S02]  /*5b70*/  F2FP.SATFINITE.E4M3.F32.PACK_AB_MERGE_C R13, R96, R93, R98 ;  /* 0x0000005d600d723e */ /* 0x000fc40004807062 */
[----:B------:R-:W-:-:S07]  /*5b80*/  F2FP.SATFINITE.E4M3.F32.PACK_AB_MERGE_C R15, R7, R92, R90 ;  /* 0x0000005c070f723e */ /* 0x000fce000480705a */
.L_x_1771:
[----:B------:R-:W-:Y:S05]  /*5b90*/  BSYNC B2 ;  /* 0x0000000000027941 */ /* 0x000fea0003800000 */
.L_x_1770:
[----:B------:R-:W-:Y:S01]  /*5ba0*/  ISETP.GE.AND P4, PT, R86, R87, PT ;  /* 0x000000575600720c */ /* 0x000fe20003f86270 */
[----:B--2---:R4:W-:-:S12]  /*5bb0*/  ST.E.128 desc[UR36][R48.64], R8 ;  /* 0x0000000830007985 */ /* 0x0049d8000c101d24 */
[----:B------:R-:W-:-:S04]  /*5bc0*/  @!P4 IADD3 R4, P6, R38, R86, RZ ;  /* 0x000000562604c210 */ /* 0x000fc80007fde0ff */
[----:B------:R-:W-:-:S05]  /*5bd0*/  @!P4 LEA.HI.X.SX32 R5, R86, R3, 0x1, P6 ;  /* 0x000000035605c211 */ /* 0x000fca00030f0eff */
[----:B---3--:R4:W-:Y:S04]  /*5be0*/  @!P4 ST.E.128 desc[UR36][R4.64], R12 ;  /* 0x0000000c0400c985 */ /* 0x0089e8000c101d24 */
.L_x_1769:
[----:B------:R-:W-:Y:S05]  /*5bf0*/  BSYNC B1 ;  /* 0x0000000000017941 */ /* 0x000fea0003800000 */
.L_x_1768:
[----:B------:R-:W-:-:S03]  /*5c00*/  UMOV UR4, 0xffffffff ;  /* 0xffffffff00047882 */ /* 0x000fc60000000000 */
[----:B------:R-:W-:Y:S05]  /*5c10*/  BRA.DIV UR4, `(.L_x_1772) ;  /* 0x0000021e04247947 */ /* 0x000fea000b800000 */
[----:B0-----:R-:W0:Y:S04]  /*5c20*/  SHFL.IDX PT, R2, R2, 0x1, 0x181f ;  /* 0x00381f0002027f89 */ /* 0x001e2800000e0000 */
[----:B----4-:R4:W0:Y:S02]  /*5c30*/  SHFL.IDX PT, R14, R0, 0x1, 0x181f ;  /* 0x00381f00000e7f89 */ /* 0x01082400000e0000 */
.L_x_2132:
[----:B------:R-:W-:-:S13]  /*5c40*/  ISETP.GE.OR P4, PT, R227, R80, P1 ;  /* 0x00000050e300720c */ /* 0x000fda0000f86670 */
[----:B------:R-:W-:Y:S05]  /*5c50*/  @P4 BRA `(.L_x_1757) ;  /* 0x0000001000e04947 */ /* 0x000fea0003800000 */
[----:B------:R-:W-:Y:S01]  /*5c60*/  SEL R89, R56, R89, !P0 ;  /* 0x0000005938597207 */ /* 0x000fe20004000000 */
[----:B------:R-:W-:Y:S01]  /*5c70*/  IMAD R5, R186, 0x4000, R67 ;  /* 0x00004000ba057824 */ /* 0x000fe200078e0243 */
[----:B------:R-:W-:Y:S01]  /*5c80*/  SHF.R.U32.HI R4, RZ, 0x3, R204 ;  /* 0x00000003ff047819 */ /* 0x000fe200000116cc */
[----:B------:R-:W-:Y:S01]  /*5c90*/  BSSY B1, `(.L_x_1773) ;  /* 0x00000e9000017945 */ /* 0x000fe20003800000 */
[----:B----4-:R-:W-:Y:S01]  /*5ca0*/  SHF.R.S32.HI R0, RZ, 0x1f, R89 ;  /* 0x0000001fff007819 */ /* 0x010fe20000011459 */
[----:B------:R-:W-:Y:S01]  /*5cb0*/  IMAD.IADD R5, R184, 0x1, R5 ;  /* 0x00000001b8057824 */ /* 0x000fe200078e0205 */
[----:B0-----:R-:W-:Y:S02]  /*5cc0*/  IADD3 R12, P4, R53, R14, RZ ;  /* 0x0000000e350c7210 */ /* 0x001fe40007f9e0ff */
[----:B------:R-:W-:-:S03]  /*5cd0*/  LEA.HI R89, R0, R89, RZ, 0x5 ;  /* 0x0000005900597211 */ /* 0x000fc600078f28ff */
[----:B------:R-:W-:Y:S01]  /*5ce0*/  IMAD.X R13, R2, 0x1, R47, P4 ;  /* 0x00000001020d7824 */ /* 0x000fe200020e062f */
[----:B------:R-:W-:-:S04]  /*5cf0*/  LEA.HI.SX32 R89, R89, R50, 0x1b ;  /* 0x0000003259597211 */ /* 0x000fc800078fdaff */
[----:B------:R-:W-:Y:S01]  /*5d00*/  SHF.R.S32.HI R0, RZ, 0x1f, R89 ;  /* 0x0000001fff007819 */ /* 0x000fe20000011459 */
[----:B--2---:R-:W-:-:S03]  /*5d10*/  IMAD.SHL.U32 R3, R89, 0x10, RZ ;  /* 0x0000001059037824 */ /* 0x004fc600078e00ff */
[----:B------:R-:W-:Y:S02]  /*5d20*/  LEA.HI R89, R0, R89, RZ, 0x3 ;  /* 0x0000005900597211 */ /* 0x000fe400078f18ff */
[----:B------:R-:W-:Y:S02]  /*5d30*/  LOP3.LUT R0, R204, 0x70, R3, 0xf8, !PT ;  /* 0x00000070cc007812 */ /* 0x000fe400078ef803 */
[----:B------:R-:W-:Y:S02]  /*5d40*/  SHF.L.U32 R89, R89, 0xa, RZ ;  /* 0x0000000a59597819 */ /* 0x000fe400000006ff */
[----:B------:R-:W-:Y:S02]  /*5d50*/  LOP3.LUT R0, R0, R4, RZ, 0x3c, !PT ;  /* 0x0000000400007212 */ /* 0x000fe400078e3cff */
[----:B------:R-:W-:-:S04]  /*5d60*/  LOP3.LUT R7, R89, 0xffffe000, RZ, 0xc0, !PT ;  /* 0xffffe00059077812 */ /* 0x000fc800078ec0ff */
[----:B------:R-:W-:-:S05]  /*5d70*/  IADD3 R7, R0, R7, R209 ;  /* 0x0000000700077210 */ /* 0x000fca0007ffe0d1 */
[----:B------:R-:W-:-:S04]  /*5d80*/  IMAD R7, R186, 0x4000, R7 ;  /* 0x00004000ba077824 */ /* 0x000fc800078e0207 */
[----:B------:R-:W-:Y:S02]  /*5d90*/  IMAD.IADD R8, R184, 0x1, R7 ;  /* 0x00000001b8087824 */ /* 0x000fe400078e0207 */
[----:B------:R-:W0:Y:S04]  /*5da0*/  LDS.128 R4, [R5+0x20000] ;  /* 0x0200000005047984 */ /* 0x000e280000000c00 */
[----:B------:R-:W2:Y:S01]  /*5db0*/  LDS.128 R8, [R8+0x20000] ;  /* 0x0200000008087984 */ /* 0x000ea20000000c00 */
[----:B------:R-:W-:Y:S05]  /*5dc0*/  @P3 BRA `(.L_x_1774) ;  /* 0x0000000c00543947 */ /* 0x000fea0003800000 */
[----:B------:R-:W-:Y:S01]  /*5dd0*/  SHF.R.U32.HI R0, RZ, 0x8, R29 ;  /* 0x00000008ff007819 */ /* 0x000fe2000001161d */
[----:B0-----:R-:W-:Y:S01]  /*5de0*/  IMAD.MOV.U32 R25, RZ, RZ, R6 ;  /* 0x000000ffff197224 */ /* 0x001fe200078e0006 */
[----:B------:R-:W-:Y:S01]  /*5df0*/  LOP3.LUT R27, R29, 0xff0000ff, RZ, 0xc0, !PT ;  /* 0xff0000ff1d1b7812 */ /* 0x000fe200078ec0ff */
[----:B--2---:R-:W-:Y:S01]  /*5e00*/  IMAD.MOV.U32 R26, RZ, RZ, R8 ;  /* 0x000000ffff1a7224 */ /* 0x004fe200078e0008 */
[----:B------:R-:W-:Y:S01]  /*5e10*/  SHF.R.U32.HI R30, RZ, 0x8, R31 ;  /* 0x00000008ff1e7819 */ /* 0x000fe2000001161f */
[----:B------:R-:W-:Y:S01]  /*5e20*/  IMAD.MOV.U32 R15, RZ, RZ, R4 ;  /* 0x000000ffff0f7224 */ /* 0x000fe200078e0004 */
[----:B------:R-:W-:Y:S02]  /*5e30*/  SHF.L.U32 R0, R0, 0x8, RZ ;  /* 0x0000000800007819 */ /* 0x000fe400000006ff */
[----:B------:R-:W-:Y:S01]  /*5e40*/  SHF.R.U32.HI R48, RZ, 0x10, R29 ;  /* 0x00000010ff307819 */ /* 0x000fe2000001161d */
[----:B------:R-:W-:Y:S01]  /*5e50*/  IMAD.MOV.U32 R29, RZ, RZ, R10 ;  /* 0x000000ffff1d7224 */ /* 0x000fe200078e000a */
[----:B------:R-:W-:Y:S01]  /*5e60*/  LOP3.LUT R27, R27, 0xff00, R0, 0xf8, !PT ;  /* 0x0000ff001b1b7812 */ /* 0x000fe200078ef800 */
[----:B------:R-:W-:Y:S01]  /*5e70*/  IMAD.SHL.U32 R0, R30, 0x100, RZ ;  /* 0x000001001e007824 */ /* 0x000fe200078e00ff */
[----:B------:R-:W-:Y:S01]  /*5e80*/  SHF.R.U32.HI R32, RZ, 0x10, R31 ;  /* 0x00000010ff207819 */ /* 0x000fe2000001161f */
[----:B------:R-:W-:Y:S01]  /*5e90*/  IMAD.U32 R6, R48, 0x10000, RZ ;  /* 0x0001000030067824 */ /* 0x000fe200078e00ff */
[----:B------:R-:W-:-:S02]  /*5ea0*/  LOP3.LUT R31, R31, 0xff0000ff, RZ, 0xc0, !PT ;  /* 0xff0000ff1f1f7812 */ /* 0x000fc400078ec0ff */
[----:B------:R-:W-:Y:S02]  /*5eb0*/  SHF.R.U32.HI R28, RZ, 0x8, R33 ;  /* 0x00000008ff1c7819 */ /* 0x000fe40000011621 */
[----:B------:R-:W-:Y:S02]  /*5ec0*/  SHF.R.U32.HI R24, RZ, 0x8, R35 ;  /* 0x00000008ff187819 */ /* 0x000fe40000011623 */
[----:B------:R-:W-:Y:S01]  /*5ed0*/  LOP3.LUT R31, R31, 0xff00, R0, 0xf8, !PT ;  /* 0x0000ff001f1f7812 */ /* 0x000fe200078ef800 */
[----:B------:R-:W-:Y:S01]  /*5ee0*/  IMAD.SHL.U32 R4, R28, 0x100, RZ ;  /* 0x000001001c047824 */ /* 0x000fe200078e00ff */
[----:B---3--:R-:W-:Y:S01]  /*5ef0*/  SHF.R.U32.HI R38, RZ, 0x10, R33 ;  /* 0x00000010ff267819 */ /* 0x008fe20000011621 */
[----:B------:R-:W-:Y:S01]  /*5f00*/  IMAD.SHL.U32 R8, R24, 0x100, RZ ;  /* 0x0000010018087824 */ /* 0x000fe200078e00ff */
[----:B------:R-:W-:Y:S02]  /*5f10*/  LOP3.LUT R6, R27, 0xff0000, R6, 0xf8, !PT ;  /* 0x00ff00001b067812 */ /* 0x000fe400078ef806 */
[----:B------:R-:W-:-:S02]  /*5f20*/  SHF.L.U32 R0, R32, 0x10, RZ ;  /* 0x0000001020007819 */ /* 0x000fc400000006ff */
[----:B------:R-:W-:Y:S02]  /*5f30*/  LOP3.LUT R33, R33, 0xff0000ff, RZ, 0xc0, !PT ;  /* 0xff0000ff21217812 */ /* 0x000fe400078ec0ff */
[----:B------:R-:W-:Y:S02]  /*5f40*/  F2FP.F16.E4M3.UNPACK_B R32, R85.H1 ;  /* 0x00000055ff20723e */ /* 0x000fe400030006ff */
[----:B------:R-:W-:Y:S02]  /*5f50*/  F2FP.F16.E4M3.UNPACK_B R27, R26.H1 ;  /* 0x0000001aff1b723e */ /* 0x000fe400030006ff */
[----:B------:R-:W-:Y:S02]  /*5f60*/  F2FP.F16.E4M3.UNPACK_B R10, R15.H1 ;  /* 0x0000000fff0a723e */ /* 0x000fe400030006ff */
[----:B------:R-:W-:Y:S01]  /*5f70*/  SHF.R.U32.HI R34, RZ, 0x10, R35 ;  /* 0x00000010ff227819 */ /* 0x000fe20000011623 */
[----:B------:R-:W-:Y:S01]  /*5f80*/  HADD2.F32 R28, -RZ, R27.H0_H0 ;  /* 0x2000001bff1c7230 */ /* 0x000fe20000004100 */
[----:B------:R-:W-:Y:S01]  /*5f90*/  LOP3.LUT R49, R35, 0xff0000ff, RZ, 0xc0, !PT ;  /* 0xff0000ff23317812 */ /* 0x000fe200078ec0ff */
[----:B------:R-:W-:Y:S01]  /*5fa0*/  HADD2.F32 R24, -RZ, R10.H0_H0 ;  /* 0x2000000aff187230 */ /* 0x000fe20000004100 */
[----:B------:R-:W-:Y:S01]  /*5fb0*/  LOP3.LUT R35, R33, 0xff00, R4, 0xf8, !PT ;  /* 0x0000ff0021237812 */ /* 0x000fe200078ef804 */
[----:B------:R-:W-:Y:S01]  /*5fc0*/  HADD2.F32 R33, -RZ, R32.H0_H0 ;  /* 0x20000020ff217230 */ /* 0x000fe20000004100 */
[----:B------:R-:W-:Y:S01]  /*5fd0*/  F2FP.F16.E4M3.UNPACK_B R30, R83.H1 ;  /* 0x00000053ff1e723e */ /* 0x000fe200030006ff */
[----:B------:R-:W-:Y:S01]  /*5fe0*/  IMAD.U32 R4, R34, 0x10000, RZ ;  /* 0x0001000022047824 */ /* 0x000fe200078e00ff */
[----:B------:R-:W-:Y:S01]  /*5ff0*/  LOP3.LUT R49, R49, 0xff00, R8, 0xf8, !PT ;  /* 0x0000ff0031317812 */ /* 0x000fe200078ef808 */
[----:B------:R-:W-:Y:S01]  /*6000*/  IMAD.U32 R8, R38, 0x10000, RZ ;  /* 0x0001000026087824 */ /* 0x000fe200078e00ff */
[----:B------:R-:W-:Y:S01]  /*6010*/  LOP3.LUT R0, R31, 0xff0000, R0, 0xf8, !PT ;  /* 0x00ff00001f007812 */ /* 0x000fe200078ef800 */
[----:B------:R-:W-:-:S02]  /*6020*/  HADD2.F32 R31, -RZ, R30.H0_H0 ;  /* 0x2000001eff1f7230 */ /* 0x000fc40000004100 */
[-C--:B------:R-:W-:Y:S01]  /*6030*/  FMUL.FTZ R89, R28, R33.reuse ;  /* 0x000000211c597220 */ /* 0x080fe20000410000 */
[C---:B------:R-:W-:Y:S01]  /*6040*/  FMUL.FTZ R33, R24.reuse, R33 ;  /* 0x0000002118217220 */ /* 0x040fe20000410000 */
[----:B------:R-:W-:Y:S02]  /*6050*/  LOP3.LUT R8, R35, 0xff0000, R8, 0xf8, !PT ;  /* 0x00ff000023087812 */ /* 0x000fe400078ef808 */
[-C--:B------:R-:W-:Y:S01]  /*6060*/  FFMA.FTZ R89, R24, R31.reuse, -R89 ;  /* 0x0000001f18597223 */ /* 0x080fe20000010859 */
[----:B------:R-:W-:Y:S01]  /*6070*/  FFMA.FTZ R35, R28, R31, R33 ;  /* 0x0000001f1c237223 */ /* 0x000fe20000010021 */
[----:B------:R-:W-:Y:S01]  /*6080*/  HADD2.F32 R33, -RZ, R32.H1_H1 ;  /* 0x30000020ff217230 */ /* 0x000fe20000004100 */
[----:B------:R-:W-:Y:S01]  /*6090*/  F2FP.F16.E4M3.UNPACK_B R85, R85 ;  /* 0x00000055ff55723e */ /* 0x000fe200020006ff */
[----:B------:R-:W-:Y:S01]  /*60a0*/  HADD2.F32 R28, -RZ, R27.H1_H1 ;  /* 0x3000001bff1c7230 */ /* 0x000fe20000004100 */
[----:B------:R-:W-:Y:S01]  /*60b0*/  F2FP.F16.E4M3.UNPACK_B R26, R26 ;  /* 0x0000001aff1a723e */ /* 0x000fe200020006ff */
[----:B------:R-:W-:Y:S01]  /*60c0*/  HADD2.F32 R24, -RZ, R10.H1_H1 ;  /* 0x3000000aff187230 */ /* 0x000fe20000004100 */
[----:B------:R-:W-:Y:S01]  /*60d0*/  F2FP.F16.E4M3.UNPACK_B R15, R15 ;  /* 0x0000000fff0f723e */ /* 0x000fe200020006ff */
[----:B------:R-:W-:Y:S01]  /*60e0*/  HADD2.F32 R31, -RZ, R30.H1_H1 ;  /* 0x3000001eff1f7230 */ /* 0x000fe20000004100 */
[----:B------:R-:W-:Y:S01]  /*60f0*/  LOP3.LUT R4, R49, 0xff0000, R4, 0xf8, !PT ;  /* 0x00ff000031047812 */ /* 0x000fe200078ef804 */
[----:B------:R-:W-:Y:S01]  /*6100*/  FMUL.FTZ R49, R28, R33 ;  /* 0x000000211c317220 */ /* 0x000fe20000410000 */
[----:B------:R-:W-:Y:S01]  /*6110*/  F2FP.F16.E4M3.UNPACK_B R83, R83 ;  /* 0x00000053ff53723e */ /* 0x000fe200020006ff */
        /* <DEDUP_REMOVED lines=59> */
[C---:B------:R-:W-:Y:S01]  /*64d0*/  FMUL.FTZ R84, R25.reuse, R84 ;  /* 0x0000005419547220 */ /* 0x040fe20000410000 */
[----:B------:R-:W-:Y:S01]  /*64e0*/  F2FP.F16.E4M3.UNPACK_B R24, R9 ;  /* 0x00000009ff18723e */ /* 0x000fe200020006ff */
[----:B------:R-:W-:Y:S01]  /*64f0*/  FFMA.FTZ R15, R25, R82, -R30 ;  /* 0x00000052190f7223 */ /* 0x000fe2000001081e */
[----:B------:R-:W-:Y:S01]  /*6500*/  F2FP.F16.E4M3.UNPACK_B R27, R8 ;  /* 0x00000008ff1b723e */ /* 0x000fe200020006ff */
[----:B------:R-:W-:Y:S01]  /*6510*/  FFMA.FTZ R84, R29, R82, R84 ;  /* 0x000000521d547223 */ /* 0x000fe20000010054 */
[----:B------:R-:W-:Y:S01]  /*6520*/  F2FP.F16.E4M3.UNPACK_B R10, R5 ;  /* 0x00000005ff0a723e */ /* 0x000fe200020006ff */
[----:B------:R-:W-:Y:S01]  /*6530*/  HADD2.F32 R25, -RZ, R24.H0_H0 ;  /* 0x20000018ff197230 */ /* 0x000fe20000004100 */
[----:B------:R-:W-:Y:S01]  /*6540*/  F2FP.F16.E4M3.UNPACK_B R26, R6 ;  /* 0x00000006ff1a723e */ /* 0x000fe200020006ff */
[----:B------:R-:W-:Y:S01]  /*6550*/  HADD2.F32 R30, -RZ, R27.H0_H0 ;  /* 0x2000001bff1e7230 */ /* 0x000fe20000004100 */
[----:B------:R-:W-:Y:S01]  /*6560*/  F2FP.SATFINITE.E4M3.F32.PACK_AB_MERGE_C R82, R15, R28, R32 ;  /* 0x0000001c0f52723e */ /* 0x000fe20004807020 */
[----:B------:R-:W-:Y:S01]  /*6570*/  HADD2.F32 R15, -RZ, R10.H0_H0 ;  /* 0x2000000aff0f7230 */ /* 0x000fe20000004100 */
        /* <DEDUP_REMOVED lines=13> */
[----:B------:R-:W-:Y:S01]  /*6650*/  F2FP.F16.E4M3.UNPACK_B R5, R5.H1 ;  /* 0x00000005ff05723e */ /* 0x000fe200030006ff */
[----:B------:R-:W-:Y:S01]  /*6660*/  FFMA.FTZ R31, R10, R15, -R25 ;  /* 0x0000000f0a1f7223 */ /* 0x000fe20000010819 */
[----:B------:R-:W-:Y:S01]  /*6670*/  F2FP.F16.E4M3.UNPACK_B R25, R8.H1 ;  /* 0x00000008ff19723e */ /* 0x000fe200030006ff */
[----:B------:R-:W-:Y:S01]  /*6680*/  HADD2.F32 R10, -RZ, R9.H0_H0 ;  /* 0x20000009ff0a7230 */ /* 0x000fe20000004100 */
[----:B------:R-:W-:Y:S01]  /*6690*/  F2FP.SATFINITE.E4M3.F32.PACK_AB_MERGE_C R48, R38, R33, R48 ;  /* 0x000000212630723e */ /* 0x000fe20004807030 */
[----:B------:R-:W-:Y:S01]  /*66a0*/  FFMA.FTZ R33, R24, R15, R27 ;  /* 0x0000000f18217223 */ /* 0x000fe2000001001b */
[----:B------:R-:W-:Y:S01]  /*66b0*/  F2FP.F16.E4M3.UNPACK_B R6, R6.H1 ;  /* 0x00000006ff06723e */ /* 0x000fe200030006ff */
[----:B------:R-:W-:Y:S01]  /*66c0*/  HADD2.F32 R27, -RZ, R25.H0_H0 ;  /* 0x20000019ff1b7230 */ /* 0x000fe20000004100 */
[----:B------:R-:W-:Y:S01]  /*66d0*/  F2FP.SATFINITE.E4M3.F32.PACK_AB_MERGE_C R35, R86, R35, RZ ;  /* 0x000000235623723e */ /* 0x000fe200048070ff */
[----:B------:R-:W-:-:S02]  /*66e0*/  HADD2.F32 R8, -RZ, R5.H0_H0 ;  /* 0x20000005ff087230 */ /* 0x000fc40000004100 */
[----:B------:R-:W-:Y:S01]  /*66f0*/  HADD2.F32 R9, -RZ, R9.H1_H1 ;  /* 0x30000009ff097230 */ /* 0x000fe20000004100 */
[----:B------:R-:W-:Y:S01]  /*6700*/  F2FP.SATFINITE.E4M3.F32.PACK_AB_MERGE_C R86, R85, R34, R35 ;  /* 0x000000225556723e */ /* 0x000fe20004807023 */
[----:B------:R-:W-:Y:S02]  /*6710*/  HADD2.F32 R24, -RZ, R25.H1_H1 ;  /* 0x30000019ff187230 */ /* 0x000fe40000004100 */
[-C--:B------:R-:W-:Y:S01]  /*6720*/  FMUL.FTZ R25, R10, R27.reuse ;  /* 0x0000001b0a197220 */ /* 0x080fe20000410000 */
[--C-:B------:R-:W-:Y:S02]  /*6730*/  HADD2.F32 R15, -RZ, R6.reuse.H0_H0 ;  /* 0x20000006ff0f7230 */ /* 0x100fe40000004100 */
[----:B------:R-:W-:Y:S01]  /*6740*/  FMUL.FTZ R27, R8, R27 ;  /* 0x0000001b081b7220 */ /* 0x000fe20000410000 */
[----:B------:R-:W-:Y:S02]  /*6750*/  HADD2.F32 R5, -RZ, R5.H1_H1 ;  /* 0x30000005ff057230 */ /* 0x000fe40000004100 */
[----:B------:R-:W-:Y:S01]  /*6760*/  FMUL.FTZ R26, R9, R24 ;  /* 0x00000018091a7220 */ /* 0x000fe20000410000 */
[----:B------:R-:W-:-:S02]  /*6770*/  HADD2.F32 R6, -RZ, R6.H1_H1 ;  /* 0x30000006ff067230 */ /* 0x000fc40000004100 */
[----:B------:R-:W-:Y:S01]  /*6780*/  FFMA.FTZ R35, R10, R15, R27 ;  /* 0x0000000f0a237223 */ /* 0x000fe2000001001b */
[-C--:B------:R-:W-:Y:S01]  /*6790*/  F2FP.F16.E4M3.UNPACK_B R10, R11.reuse ;  /* 0x0000000bff0a723e */ /* 0x080fe200020006ff */
[C---:B------:R-:W-:Y:S01]  /*67a0*/  FMUL.FTZ R24, R5.reuse, R24 ;  /* 0x0000001805187220 */ /* 0x040fe20000410000 */
[----:B------:R-:W-:Y:S01]  /*67b0*/  F2FP.F16.E4M3.UNPACK_B R11, R11.H1 ;  /* 0x0000000bff0b723e */ /* 0x000fe200030006ff */
[----:B------:R-:W-:Y:S01]  /*67c0*/  FFMA.FTZ R49, R5, R6, -R26 ;  /* 0x0000000605317223 */ /* 0x000fe2000001081a */
[----:B------:R-:W-:Y:S01]  /*67d0*/  F2FP.F16.E4M3.UNPACK_B R26, R4 ;  /* 0x00000004ff1a723e */ /* 0x000fe200020006ff */
[----:B------:R-:W-:Y:S01]  /*67e0*/  FFMA.FTZ R38, R9, R6, R24 ;  /* 0x0000000609267223 */ /* 0x000fe20000010018 */
[-C--:B------:R-:W-:Y:S01]  /*67f0*/  F2FP.F16.E4M3.UNPACK_B R5, R7.reuse ;  /* 0x00000007ff05723e */ /* 0x080fe200020006ff */
[----:B------:R-:W-:Y:S01]  /*6800*/  HADD2.F32 R9, -RZ, R10.H0_H0 ;  /* 0x2000000aff097230 */ /* 0x000fe20000004100 */
[----:B------:R-:W-:Y:S01]  /*6810*/  F2FP.F16.E4M3.UNPACK_B R27, R4.H1 ;  /* 0x00000004ff1b723e */ /* 0x000fe200030006ff */
[----:B------:R-:W-:Y:S01]  /*6820*/  HADD2.F32 R28, -RZ, R26.H0_H0 ;  /* 0x2000001aff1c7230 */ /* 0x000fe20000004100 */
[----:B------:R-:W-:Y:S01]  /*6830*/  F2FP.F16.E4M3.UNPACK_B R7, R7.H1 ;  /* 0x00000007ff07723e */ /* 0x000fe200030006ff */
[----:B------:R-:W-:Y:S01]  /*6840*/  FFMA.FTZ R34, R8, R15, -R25 ;  /* 0x0000000f08227223 */ /* 0x000fe20000010819 */
[-C--:B------:R-:W-:Y:S01]  /*6850*/  F2FP.F16.E4M3.UNPACK_B R4, R0.reuse ;  /* 0x00000000ff04723e */ /* 0x080fe200020006ff */
[----:B------:R-:W-:Y:S01]  /*6860*/  HADD2.F32 R29, -RZ, R27.H0_H0 ;  /* 0x2000001bff1d7230 */ /* 0x000fe20000004100 */
[----:B------:R-:W-:Y:S01]  /*6870*/  F2FP.F16.E4M3.UNPACK_B R15, R0.H1 ;  /* 0x00000000ff0f723e */ /* 0x000fe200030006ff */
[----:B------:R-:W-:-:S02]  /*6880*/  HADD2.F32 R0, -RZ, R11.H0_H0 ;  /* 0x2000000bff007230 */ /* 0x000fc40000004100 */
[-C--:B------:R-:W-:Y:S01]  /*6890*/  FMUL.FTZ R83, R9, R28.reuse ;  /* 0x0000001c09537220 */ /* 0x080fe20000410000 */
[----:B------:R-:W-:Y:S01]  /*68a0*/  HADD2.F32 R6, -RZ, R5.H0_H0 ;  /* 0x20000005ff067230 */ /* 0x000fe20000004100 */
[----:B------:R-:W-:Y:S01]  /*68b0*/  F2FP.SATFINITE.E4M3.F32.PACK_AB_MERGE_C R35, R38, R35, RZ ;  /* 0x000000232623723e */ /* 0x000fe200048070ff */
[----:B------:R-:W-:Y:S02]  /*68c0*/  HADD2.F32 R8, -RZ, R7.H0_H0 ;  /* 0x20000007ff087230 */ /* 0x000fe40000004100 */
[-C--:B------:R-:W-:Y:S01]  /*68d0*/  FMUL.FTZ R85, R0, R29.reuse ;  /* 0x0000001d00557220 */ /* 0x080fe20000410000 */
[----:B------:R-:W-:Y:S02]  /*68e0*/  HADD2.F32 R24, -RZ, R4.H0_H0 ;  /* 0x20000004ff187230 */ /* 0x000fe40000004100 */
[----:B------:R-:W-:Y:S01]  /*68f0*/  FMUL.FTZ R28, R6, R28 ;  /* 0x0000001c061c7220 */ /* 0x000fe20000410000 */
[----:B------:R-:W-:Y:S02]  /*6900*/  HADD2.F32 R25, -RZ, R15.H0_H0 ;  /* 0x2000000fff197230 */ /* 0x000fe40000004100 */
[----:B------:R-:W-:Y:S01]  /*6910*/  FMUL.FTZ R29, R8, R29 ;  /* 0x0000001d081d7220 */ /* 0x000fe20000410000 */
[----:B------:R-:W-:-:S02]  /*6920*/  HADD2.F32 R11, -RZ, R11.H1_H1 ;  /* 0x3000000bff0b7230 */ /* 0x000fc40000004100 */
[-C--:B------:R-:W-:Y:S01]  /*6930*/  FFMA.FTZ R83, R6, R24.reuse, -R83 ;  /* 0x0000001806537223 */ /* 0x080fe20000010853 */
[----:B------:R-:W-:Y:S02]  /*6940*/  HADD2.F32 R6, -RZ, R27.H1_H1 ;  /* 0x3000001bff067230 */ /* 0x000fe40000004100 */
[-C--:B------:R-:W-:Y:S01]  /*6950*/  FFMA.FTZ R29, R0, R25.reuse, R29 ;  /* 0x00000019001d7223 */ /* 0x080fe2000001001d */
[----:B------:R-:W-:Y:S02]  /*6960*/  HADD2.F32 R7, -RZ, R7.H1_H1 ;  /* 0x30000007ff077230 */ /* 0x000fe40000004100 */
[----:B------:R-:W-:Y:S01]  /*6970*/  FFMA.FTZ R28, R9, R24, R28 ;  /* 0x00000018091c7223 */ /* 0x000fe2000001001c */
[----:B------:R-:W-:Y:S01]  /*6980*/  FFMA.FTZ R85, R8, R25, -R85 ;  /* 0x0000001908557223 */ /* 0x000fe20000010855 */
[----:B------:R-:W-:Y:S02]  /*6990*/  HADD2.F32 R5, -RZ, R5.H1_H1 ;  /* 0x30000005ff057230 */ /* 0x000fe40000004100 */
[----:B------:R-:W-:Y:S01]  /*69a0*/  FMUL.FTZ R8, R11, R6 ;  /* 0x000000060b087220 */ /* 0x000fe20000410000 */
[----:B------:R-:W-:-:S02]  /*69b0*/  HADD2.F32 R10, -RZ, R10.H1_H1 ;  /* 0x3000000aff0a7230 */ /* 0x000fc40000004100 */
[----:B------:R-:W-:Y:S01]  /*69c0*/  FMUL.FTZ R24, R7, R6 ;  /* 0x0000000607187220 */ /* 0x000fe20000410000 */
[----:B------:R-:W-:Y:S01]  /*69d0*/  HADD2.F32 R26, -RZ, R26.H1_H1 ;  /* 0x3000001aff1a7230 */ /* 0x000fe20000004100 */
[----:B------:R-:W-:Y:S01]  /*69e0*/  F2FP.SATFINITE.E4M3.F32.PACK_AB_MERGE_C R33, R33, R30, R35 ;  /* 0x0000001e2121723e */ /* 0x000fe20004807023 */
[----:B------:R-:W-:Y:S01]  /*69f0*/  HADD2.F32 R0, -RZ, R15.H1_H1 ;  /* 0x3000000fff007230 */ /* 0x000fe20000004100 */
[----:B------:R-:W-:Y:S01]  /*6a00*/  F2FP.SATFINITE.E4M3.F32.PACK_AB_MERGE_C R34, R49, R34, RZ ;  /* 0x000000223122723e */ /* 0x000fe200048070ff */
        /* <DEDUP_REMOVED lines=15> */
[----:B------:R-:W-:Y:S01]  /*6b00*/  MOV R10, R84 ;  /* 0x00000054000a7202 */ /* 0x000fe20000000f00 */
[----:B------:R-:W-:-:S07]  /*6b10*/  IMAD.MOV.U32 R6, RZ, RZ, R82 ;  /* 0x000000ffff067224 */ /* 0x000fce00078e0052 */
.L_x_1774:
[----:B------:R-:W-:Y:S05]  /*6b20*/  BSYNC B1 ;  /* 0x0000000000017941 */ /* 0x000fea0003800000 */
.L_x_1773:
[----:B0-----:R0:W-:Y:S01]  /*6b30*/  ST.E.128 desc[UR36][R12.64], R4 ;  /* 0x000000040c007985 */ /* 0x0011e2000c101d24 */
[----:B------:R-:W-:-:S13]  /*6b40*/  ISETP.GE.AND P3, PT, R3, R87, PT ;  /* 0x000000570300720c */ /* 0x000fda0003f66270 */
[----:B------:R-:W-:Y:S05]  /*6b50*/  @P3 BRA `(.L_x_1757) ;  /* 0x0000000400203947 */ /* 0x000fea0003800000 */
[----:B------:R-:W-:-:S04]  /*6b60*/  IADD3 R14, P3, R3, R14, RZ ;  /* 0x0000000e030e7210 */ /* 0x000fc80007f7e0ff */
[----:B------:R-:W-:-:S05]  /*6b70*/  LEA.HI.X.SX32 R15, R3, R2, 0x1, P3 ;  /* 0x00000002030f7211 */ /* 0x000fca00018f0eff */
[----:B--2---:R2:W-:Y:S01]  /*6b80*/  ST.E.128 desc[UR36][R14.64], R8 ;  /* 0x000000080e007985 */ /* 0x0045e2000c101d24 */
[----:B------:R-:W-:Y:S05]  /*6b90*/  BRA `(.L_x_1757) ;  /* 0x0000000400107947 */ /* 0x000fea0003800000 */
.L_x_1738:
[----:B------:R-:W-:-:S06]  /*6ba0*/  UISETP.NE.AND UP0, UPT, UR61, 0x3, UPT ;  /* 0x000000033d00788c */ /* 0x000fcc000bf05270 */
[----:B------:R-:W-:-:S13]  /*6bb0*/  PLOP3.LUT P5, PT, PT, PT, UP0, 0x80, 0x0 ;  /* 0x000000000000781c */ /* 0x000fda0003faf008 */
[----:B------:R-:W-:Y:S05]  /*6bc0*/  @!P5 BRA `(.L_x_1775) ;  /* 0x000000000004d947 */ /* 0x000fea0003800000 */
[----:B------:R-:W-:Y:S01]  /*6bd0*/  BPT.TRAP 0x1 ;  /* 0x000000040000795c */ /* 0x000fe20000300000 */
.L_x_1775:
[----:B------:R-:W-:Y:S01]  /*6be0*/  IMAD R72, R186, 0x8, R184 ;  /* 0x00000008ba487824 */ /* 0x000fe200078e02b8 */
[----:B------:R-:W-:Y:S01]  /*6bf0*/  SHF.L.U32 R81, R195, 0x1f, RZ ;  /* 0x0000001fc3517819 */ /* 0x000fe200000006ff */
[----:B------:R-:W-:Y:S01]  /*6c00*/  BSSY B1, `(.L_x_1776) ;  /* 0x0000004000017945 */ /* 0x000fe20003800000 */
[----:B------:R-:W-:Y:S02]  /*6c10*/  SHF.R.S32.HI R77, RZ, 0x1f, R78 ;  /* 0x0000001fff4d7819 */ /* 0x000fe4000001144e */
[----:B------:R-:W0:Y:S02]  /*6c20*/  SYNCS.PHASECHK.TRANS64.TRYWAIT P3, [R72+URZ+0x28490], R81 ;  /* 0x02849051480075a7 */ /* 0x000e24000806017f */
[----:B0-----:R-:W-:Y:S05]  /*6c30*/  @!P3 BRA `(.L_x_1777) ;  /* 0x0000020c0064b947 */ /* 0x001fea0003800000 */
.L_x_2133:
[----:B------:R-:W-:Y:S05]  /*6c40*/  BSYNC B1 ;  /* 0x0000000000017941 */ /* 0x000fea0003800000 */
.L_x_1776:
        /* <DEDUP_REMOVED lines=19> */
[----:B------:R-:W-:Y:S01]  /*6d80*/  IADD3 R0, P3, R2, UR6, RZ ;  /* 0x0000000602007c10 */ /* 0x000fe2000ff7e0ff */
[----:B------:R-:W-:-:S03]  /*6d90*/  IMAD.IADD R10, R80, 0x1, -R189 ;  /* 0x00000001500a7824 */ /* 0x000fc600078e0abd */
[----:B------:R-:W-:Y:S02]  /*6da0*/  IADD3.X R2, R3, UR7, R5, P3, !PT ;  /* 0x0000000703027c10 */ /* 0x000fe40009ffe405 */
[----:B------:R-:W-:Y:S01]  /*6db0*/  ISETP.GE.AND P3, PT, R10, 0x1, PT ;  /* 0x000000010a00780c */ /* 0x000fe20003f66270 */
[----:B------:R-:W-:-:S12]  /*6dc0*/  BRA.DIV UR4, `(.L_x_1778) ;  /* 0x0000020e04147947 */ /* 0x000fd8000b800000 */
[----:B------:R1:W2:Y:S04]  /*6dd0*/  SHFL.IDX PT, R3, R2, RZ, 0x181f ;  /* 0x00181fff02037589 */ /* 0x0002a800000e0000 */
[----:B------:R1:W3:Y:S02]  /*6de0*/  SHFL.IDX PT, R14, R0, RZ, 0x181f ;  /* 0x00181fff000e7589 */ /* 0x0002e400000e0000 */
.L_x_2137:
[----:B------:R-:W-:Y:S04]  /*6df0*/  BSSY B1, `(.L_x_1779) ;  /* 0x000000d000017945 */ /* 0x000fe80003800000 */
[----:B------:R-:W-:Y:S05]  /*6e00*/  @!P3 BRA `(.L_x_1780) ;  /* 0x00000000002cb947 */ /* 0x000fea0003800000 */
[----:B------:R-:W-:Y:S02]  /*6e10*/  ULDC UR4, c[0x0][0x2f4] ;  /* 0x0000bd0000047ab9 */ /* 0x000fe40000000800 */
[----:B------:R-:W-:-:S13]  /*6e20*/  ISETP.GE.AND P3, PT, R16, UR4, PT ;  /* 0x0000000410007c0c */ /* 0x000fda000bf66270 */
[----:B------:R-:W4:Y:S01]  /*6e30*/  @!P3 LDS.128 R4, [R73+0x20000] ;  /* 0x020000004904b984 */ /* 0x000f220000000c00 */
[----:B---3--:R-:W-:-:S05]  /*6e40*/  @!P3 IADD3 R8, P4, R16, R14, RZ ;  /* 0x0000000e1008b210 */ /* 0x008fca0007f9e0ff */
[----:B--2---:R-:W-:Y:S01]  /*6e50*/  @!P3 IMAD.X R9, R3, 0x1, R17, P4 ;  /* 0x000000010309b824 */ /* 0x004fe200020e0611 */
[----:B------:R-:W-:-:S13]  /*6e60*/  ISETP.GE.AND P4, PT, R187, UR4, PT ;  /* 0x00000004bb007c0c */ /* 0x000fda000bf86270 */
[----:B------:R-:W-:-:S05]  /*6e70*/  @!P4 IADD3 R14, P6, R187, R14, RZ ;  /* 0x0000000ebb0ec210 */ /* 0x000fca0007fde0ff */
[----:B------:R-:W-:Y:S01]  /*6e80*/  @!P4 IMAD.X R15, R3, 0x1, R194, P6 ;  /* 0x00000001030fc824 */ /* 0x000fe200030e06c2 */
[----:B----4-:R-:W-:Y:S04]  /*6e90*/  @!P3 ST.E.128 desc[UR36][R8.64], R4 ;  /* 0x000000040800b985 */ /* 0x010fe8000c101d24 */
[----:B------:R-:W2:Y:S04]  /*6ea0*/  @!P4 LDS.128 R4, [R73+0x22000] ;  /* 0x022000004904c984 */ /* 0x000ea80000000c00 */
[----:B--2---:R4:W-:Y:S02]  /*6eb0*/  @!P4 ST.E.128 desc[UR36][R14.64], R4 ;  /* 0x000000040e00c985 */ /* 0x0049e4000c101d24 */
.L_x_1780:
[----:B------:R-:W-:Y:S05]  /*6ec0*/  BSYNC B1 ;  /* 0x0000000000017941 */ /* 0x000fea0003800000 */
.L_x_1779:
[----:B------:R-:W-:-:S03]  /*6ed0*/  UMOV UR4, 0xffffffff ;  /* 0xffffffff00047882 */ /* 0x000fc60000000000 */
[----:B------:R-:W-:Y:S05]  /*6ee0*/  BRA.DIV UR4, `(.L_x_1781) ;  /* 0x0000020e04147947 */ /* 0x000fea000b800000 */
[----:B--2---:R2:W0:Y:S04]  /*6ef0*/  SHFL.IDX PT, R3, R2, 0x1, 0x181f ;  /* 0x00381f0002037f89 */ /* 0x00442800000e0000 */
[----:B---34-:R2:W3:Y:S02]  /*6f00*/  SHFL.IDX PT, R14, R0, 0x1, 0x181f ;  /* 0x00381f00000e7f89 */ /* 0x0184e400000e0000 */
.L_x_2141:
[----:B------:R-:W-:-:S13]  /*6f10*/  ISETP.GE.AND P3, PT, R10, 0x21, PT ;  /* 0x000000210a00780c */ /* 0x000fda0003f66270 */
[----:B------:R-:W-:Y:S05]  /*6f20*/  @!P3 BRA `(.L_x_1757) ;  /* 0x00000000002cb947 */ /* 0x000fea0003800000 */
[----:B------:R-:W-:Y:S02]  /*6f30*/  ULDC UR4, c[0x0][0x2f4] ;  /* 0x0000bd0000047ab9 */ /* 0x000fe40000000800 */
[----:B------:R-:W-:-:S13]  /*6f40*/  ISETP.GE.AND P3, PT, R16, UR4, PT ;  /* 0x0000000410007c0c */ /* 0x000fda000bf66270 */
[----:B------:R-:W4:Y:S01]  /*6f50*/  @!P3 LDS.128 R4, [R73+0x21000] ;  /* 0x021000004904b984 */ /* 0x000f220000000c00 */
[----:B---3--:R-:W-:-:S04]  /*6f60*/  @!P3 IADD3 R8, P4, R16, R14, RZ ;  /* 0x0000000e1008b210 */ /* 0x008fc80007f9e0ff */
[----:B0-----:R-:W-:Y:S02]  /*6f70*/  @!P3 IADD3.X R9, R3, R17, RZ, P4, !PT ;  /* 0x000000110309b210 */ /* 0x001fe400027fe4ff */
[----:B------:R-:W-:-:S13]  /*6f80*/  ISETP.GE.AND P4, PT, R187, UR4, PT ;  /* 0x00000004bb007c0c */ /* 0x000fda000bf86270 */
[----:B------:R-:W-:-:S05]  /*6f90*/  @!P4 IADD3 R14, P6, R187, R14, RZ ;  /* 0x0000000ebb0ec210 */ /* 0x000fca0007fde0ff */
[----:B------:R-:W-:Y:S01]  /*6fa0*/  @!P4 IMAD.X R15, R3, 0x1, R194, P6 ;  /* 0x00000001030fc824 */ /* 0x000fe200030e06c2 */
[----:B----4-:R-:W-:Y:S04]  /*6fb0*/  @!P3 ST.E.128 desc[UR36][R8.64], R4 ;  /* 0x000000040800b985 */ /* 0x010fe8000c101d24 */
[----:B------:R-:W0:Y:S04]  /*6fc0*/  @!P4 LDS.128 R4, [R73+0x23000] ;  /* 0x023000004904c984 */ /* 0x000e280000000c00 */
[----:B0-----:R0:W-:Y:S02]  /*6fd0*/  @!P4 ST.E.128 desc[UR36][R14.64], R4 ;  /* 0x000000040e00c985 */ /* 0x0011e4000c101d24 */
.L_x_1757:
[----:B------:R-:W-:Y:S05]  /*6fe0*/  BSYNC B0 ;  /* 0x0000000000007941 */ /* 0x000fea0003800000 */
.L_x_1737:
[----:B-1234-:R-:W1:Y:S01]  /*6ff0*/  S2R R0, SR_TID.X ;  /* 0x0000000000007919 */ /* 0x01ee620000002100 */
[----:B------:R-:W-:Y:S01]  /*7000*/  @!PT LDS RZ, [RZ] ;  /* 0x00000000fffff984 */ /* 0x000fe20000000800 */
[----:B------:R-:W-:Y:S01]  /*7010*/  @!PT LDS RZ, [RZ] ;  /* 0x00000000fffff984 */ /* 0x000fe20000000800 */
[----:B------:R-:W-:Y:S01]  /*7020*/  @!PT LDS RZ, [RZ] ;  /* 0x00000000fffff984 */ /* 0x000fe20000000800 */
[----:B------:R-:W-:Y:S01]  /*7030*/  @!PT LDS RZ, [RZ] ;  /* 0x00000000fffff984 */ /* 0x000fe20000000800 */
[----:B------:R2:W-:Y:S06]  /*7040*/  MEMBAR.ALL.CTA ;  /* 0x0000000000007992 */ /* 0x0005ec0000008000 */
[----:B--2---:R-:W2:Y:S01]  /*7050*/  FENCE.VIEW.ASYNC.S ;  /* 0x00000000000073c6 */ /* 0x004ea20000000000 */
[----:B------:R-:W-:Y:S05]  /*7060*/  WARPSYNC.ALL ;  /* 0x0000000000007948 */ /* 0x000fea0003800000 */
[----:B------:R-:W-:Y:S01]  /*7070*/  BSSY B0, `(.L_x_1782) ;  /* 0x0000008000007945 */ /* 0x000fe20003800000 */
[----:B--2---:R2:W-:Y:S01]  /*7080*/  BAR.SYNC.DEFER_BLOCKING R58, 0x80 ;  /* 0x0002003a0000751d */ /* 0x0045e20000010000 */
[----:B-1----:R-:W-:-:S13]  /*7090*/  LOP3.LUT P3, RZ, R0, 0x7f, RZ, 0xc0, !PT ;  /* 0x0000007f00ff7812 */ /* 0x002fda000786c0ff */
[----:B------:R-:W-:-:S05]  /*70a0*/  @!P3 VIADD R0, R72, 0x284a0 ;  /* 0x000284a04800b836 */ /* 0x000fca0000000000 */
[----:B------:R-:W-:-:S04]  /*70b0*/  @!P3 PRMT R0, RZ, 0x654, R0 ;  /* 0x00000654ff00b816 */ /* 0x000fc80000000000 */
[----:B------:R2:W-:Y:S01]  /*70c0*/  @!P3 SYNCS.ARRIVE.TRANS64.RED.A1T0 RZ, [R0+URZ], RZ ;  /* 0x000000ff00ffb9a7 */ /* 0x0005e2000810043f */
[----:B------:R-:W-:Y:S05]  /*70d0*/  @!P5 BRA `(.L_x_1783) ;  /* 0x000000000004d947 */ /* 0x000fea0003800000 */
[----:B------:R-:W-:Y:S01]  /*70e0*/  BPT.TRAP 0x1 ;  /* 0x000000040000795c */ /* 0x000fe20000300000 */
.L_x_1783:
[----:B------:R-:W-:Y:S05]  /*70f0*/  BSYNC B0 ;  /* 0x0000000000007941 */ /* 0x000fea0003800000 */
.L_x_1782:
[----:B------:R-:W1:Y:S01]  /*7100*/  SYNCS.PHASECHK.TRANS64.TRYWAIT P4, [R72+URZ+0x284b0], R81 ;  /* 0x0284b051480075a7 */ /* 0x000e62000808017f */
[----:B------:R-:W-:Y:S04]  /*7110*/  BSSY B0, `(.L_x_1784) ;  /* 0x0000002000007945 */ /* 0x000fe80003800000 */
[----:B-1----:R-:W-:Y:S05]  /*7120*/  @!P4 BRA `(.L_x_1785) ;  /* 0x0000020800ccc947 */ /* 0x002fea0003800000 */
.L_x_2142:
[----:B------:R-:W-:Y:S05]  /*7130*/  BSYNC B0 ;  /* 0x0000000000007941 */ /* 0x000fea0003800000 */
.L_x_1784:
[----:B------:R-:W-:Y:S01]  /*7140*/  ULDC.64 UR4, c[0x0][0x328] ;  /* 0x0000ca0000047ab9 */ /* 0x000fe20000000a00 */
[----:B------:R-:W-:Y:S01]  /*7150*/  ULDC.64 UR6, c[0x0][0x318] ;  /* 0x0000c60000067ab9 */ /* 0x000fe20000000a00 */
[----:B------:R-:W-:Y:S01]  /*7160*/  IMAD R77, R77, UR4, RZ ;  /* 0x000000044d4d7c24 */ /* 0x000fe2000f8e02ff */
[----:B------:R-:W-:Y:S01]  /*7170*/  BSSY B0, `(.L_x_1786) ;  /* 0x000001f000007945 */ /* 0x000fe20003800000 */
[----:B0-----:R-:W-:-:S04]  /*7180*/  IMAD.WIDE.U32 R2, R78, UR4, RZ ;  /* 0x000000044e027c25 */ /* 0x001fc8000f8e00ff */
        /* <DEDUP_REMOVED lines=8> */
[----:B------:R-:W-:Y:S02]  /*7210*/  IMAD.IADD R3, R3, 0x1, R5 ;  /* 0x0000000103037824 */ /* 0x000fe400078e0205 */
[----:B------:R-:W-:Y:S02]  /*7220*/  IMAD R5, R74, UR4, RZ ;  /* 0x000000044a057c24 */ /* 0x000fe4000f8e02ff */
[----:B------:R-:W-:-:S04]  /*7230*/  IMAD.WIDE.U32 R2, R22, UR4, R2 ;  /* 0x0000000416027c25 */ /* 0x000fc8000f8e0002 */
[----:B------:R-:W-:Y:S01]  /*7240*/  IMAD R5, R22, UR5, R5 ;  /* 0x0000000516057c24 */ /* 0x000fe2000f8e0205 */
[----:B--2---:R-:W-:-:S04]  /*7250*/  IADD3 R0, P4, R2, UR6, RZ ;  /* 0x0000000602007c10 */ /* 0x004fc8000ff9e0ff */
[----:B------:R-:W-:Y:S01]  /*7260*/  IADD3.X R10, R3, UR7, R5, P4, !PT ;  /* 0x00000007030a7c10 */ /* 0x000fe2000a7fe405 */
[----:B------:R0:W2:Y:S01]  /*7270*/  SHFL.IDX PT, R8, R0, RZ, 0x181f ;  /* 0x00181fff00087589 */ /* 0x0000a200000e0000 */
[----:B------:R-:W-:-:S03]  /*7280*/  ISETP.GE.AND P4, PT, R80, 0x1, PT ;  /* 0x000000015000780c */ /* 0x000fc60003f86270 */
[----:B------:R0:W3:Y:S10]  /*7290*/  SHFL.IDX PT, R5, R10, RZ, 0x181f ;  /* 0x00181fff0a057589 */ /* 0x0000f400000e0000 */
[----:B0-----:R-:W-:Y:S05]  /*72a0*/  @!P4 BRA `(.L_x_1787) ;  /* 0x00000000002cc947 */ /* 0x001fea0003800000 */
[----:B------:R-:W-:Y:S02]  /*72b0*/  ULDC UR4, c[0x0][0x2f4] ;  /* 0x0000bd0000047ab9 */ /* 0x000fe40000000800 */
[----:B------:R-:W-:-:S13]  /*72c0*/  ISETP.GE.AND P4, PT, R16, UR4, PT ;  /* 0x0000000410007c0c */ /* 0x000fda000bf86270 */
[----:B--2---:R-:W-:-:S05]  /*72d0*/  @!P4 IADD3 R2, P5, R16, R8, RZ ;  /* 0x000000081002c210 */ /* 0x004fca0007fbe0ff */
[----:B---3--:R-:W-:Y:S01]  /*72e0*/  @!P4 IMAD.X R3, R5, 0x1, R17, P5 ;  /* 0x000000010503c824 */ /* 0x008fe200028e0611 */
[----:B------:R-:W-:-:S13]  /*72f0*/  ISETP.GE.AND P5, PT, R187, UR4, PT ;  /* 0x00000004bb007c0c */ /* 0x000fda000bfa6270 */
[----:B------:R-:W-:-:S04]  /*7300*/  @!P5 IADD3 R8, P6, R187, R8, RZ ;  /* 0x00000008bb08d210 */ /* 0x000fc80007fde0ff */
[----:B------:R-:W-:Y:S02]  /*7310*/  @!P5 IADD3.X R9, R5, R194, RZ, P6, !PT ;  /* 0x000000c20509d210 */ /* 0x000fe400037fe4ff */
[----:B------:R-:W0:Y:S04]  /*7320*/  @!P4 LDS.128 R4, [R73+0x10000] ;  /* 0x010000004904c984 */ /* 0x000e280000000c00 */
[----:B0-----:R-:W-:Y:S04]  /*7330*/  @!P4 ST.E.128 desc[UR36][R2.64], R4 ;  /* 0x000000040200c985 */ /* 0x001fe8000c101d24 */
[----:B------:R-:W0:Y:S04]  /*7340*/  @!P5 LDS.128 R4, [R73+0x12000] ;  /* 0x012000004904d984 */ /* 0x000e280000000c00 */
[----:B0-----:R0:W-:Y:S02]  /*7350*/  @!P5 ST.E.128 desc[UR36][R8.64], R4 ;  /* 0x000000040800d985 */ /* 0x0011e4000c101d24 */
.L_x_1787:
[----:B------:R-:W-:Y:S05]  /*7360*/  BSYNC B0 ;  /* 0x0000000000007941 */ /* 0x000fea0003800000 */
.L_x_1786:
[----:B------:R-:W-:Y:S01]  /*7370*/  ISETP.GE.AND P4, PT, R80, 0x21, PT ;  /* 0x000000215000780c */ /* 0x000fe20003f86270 */
[----:B0--3--:R0:W3:Y:S01]  /*7380*/  SHFL.IDX PT, R5, R10, 0x1, 0x181f ;  /* 0x00381f000a057f89 */ /* 0x0090e200000e0000 */
[----:B------:R-:W-:Y:S03]  /*7390*/  BSSY B0, `(.L_x_1788) ;  /* 0x000000e000007945 */ /* 0x000fe60003800000 */
[----:B------:R-:W4:Y:S08]  /*73a0*/  SHFL.IDX PT, R0, R0, 0x1, 0x181f ;  /* 0x00381f0000007f89 */ /* 0x000f3000000e0000 */
[----:B0-----:R-:W-:Y:S05]  /*73b0*/  @!P4 BRA `(.L_x_1789) ;  /* 0x00000000002cc947 */ /* 0x001fea0003800000 */
[----:B------:R-:W-:Y:S02]  /*73c0*/  ULDC UR4, c[0x0][0x2f4] ;  /* 0x0000bd0000047ab9 */ /* 0x000fe40000000800 */
[----:B------:R-:W-:-:S13]  /*73d0*/  ISETP.GE.AND P4, PT, R16, UR4, PT ;  /* 0x0000000410007c0c */ /* 0x000fda000bf86270 */
[----:B----4-:R-:W-:-:S05]  /*73e0*/  @!P4 IADD3 R2, P5, R16, R0, RZ ;  /* 0x000000001002c210 */ /* 0x010fca0007fbe0ff */
[----:B---3--:R-:W-:Y:S01]  /*73f0*/  @!P4 IMAD.X R3, R5, 0x1, R17, P5 ;  /* 0x000000010503c824 */ /* 0x008fe200028e0611 */
[----:B------:R-:W-:-:S13]  /*7400*/  ISETP.GE.AND P5, PT, R187, UR4, PT ;  /* 0x00000004bb007c0c */ /* 0x000fda000bfa6270 */
[----:B--2---:R-:W-:-:S05]  /*7410*/  @!P5 IADD3 R8, P6, R187, R0, RZ ;  /* 0x00000000bb08d210 */ /* 0x004fca0007fde0ff */
[----:B------:R-:W-:Y:S02]  /*7420*/  @!P5 IMAD.X R9, R5, 0x1, R194, P6 ;  /* 0x000000010509d824 */ /* 0x000fe400030e06c2 */
[----:B------:R-:W0:Y:S04]  /*7430*/  @!P4 LDS.128 R4, [R73+0x11000] ;  /* 0x011000004904c984 */ /* 0x000e280000000c00 */
[----:B0-----:R-:W-:Y:S04]  /*7440*/  @!P4 ST.E.128 desc[UR36][R2.64], R4 ;  /* 0x000000040200c985 */ /* 0x001fe8000c101d24 */
[----:B------:R-:W0:Y:S04]  /*7450*/  @!P5 LDS.128 R4, [R73+0x13000] ;  /* 0x013000004904d984 */ /* 0x000e280000000c00 */
[----:B0-----:R0:W-:Y:S02]  /*7460*/  @!P5 ST.E.128 desc[UR36][R8.64], R4 ;  /* 0x000000040800d985 */ /* 0x0011e4000c101d24 */
.L_x_1789:
[----:B------:R-:W-:Y:S05]  /*7470*/  BSYNC B0 ;  /* 0x0000000000007941 */ /* 0x000fea0003800000 */
.L_x_1788:
[----:B------:R-:W-:Y:S01]  /*7480*/  @!PT LDS RZ, [RZ] ;  /* 0x00000000fffff984 */ /* 0x000fe20000000800 */
[----:B------:R-:W-:Y:S01]  /*7490*/  @!PT LDS RZ, [RZ] ;  /* 0x00000000fffff984 */ /* 0x000fe20000000800 */
[----:B------:R-:W-:Y:S01]  /*74a0*/  @!PT LDS RZ, [RZ] ;  /* 0x00000000fffff984 */ /* 0x000fe20000000800 */
[----:B------:R-:W-:Y:S01]  /*74b0*/  @!PT LDS RZ, [RZ] ;  /* 0x00000000fffff984 */ /* 0x000fe20000000800 */
[----:B------:R5:W-:Y:S06]  /*74c0*/  MEMBAR.ALL.CTA ;  /* 0x0000000000007992 */ /* 0x000bec0000008000 */
[----:B-----5:R-:W5:Y:S01]  /*74d0*/  FENCE.VIEW.ASYNC.S ;  /* 0x00000000000073c6 */ /* 0x020f620000000000 */
[----:B-1----:R-:W-:Y:S01]  /*74e0*/  @!P3 VIADD R72, R72, 0x284c0 ;  /* 0x000284c04848b836 */ /* 0x002fe20000000000 */
        /* <DEDUP_REMOVED lines=9> */
[----:B-1----:R-:W-:Y:S06]  /*7580*/  @P4 BRA `(.L_x_1790) ;  /* 0xffffffac00884947 */ /* 0x002fec000383ffff */
[----:B------:R-:W1:Y:S01]  /*7590*/  S2R R2, SR_TID.X ;  /* 0x0000000000027919 */ /* 0x000e620000002100 */
[----:B------:R-:W-:Y:S02]  /*75a0*/  PLOP3.LUT P0, PT, PT, PT, PT, 0x8, 0x0 ;  /* 0x000000000000781c */ /* 0x000fe40003f0e170 */
[----:B-1----:R-:W-:-:S04]  /*75b0*/  SHF.R.U32.HI R2, RZ, 0x7, R2 ;  /* 0x00000007ff027819 */ /* 0x002fc80000011602 */
[----:B------:R-:W-:-:S13]  /*75c0*/  ISETP.NE.AND P4, PT, R2, 0x1, PT ;  /* 0x000000010200780c */ /* 0x000fda0003f85270 */
[----:B------:R-:W-:Y:S06]  /*75d0*/  @!P4 BAR.ARV 0x9, 0x100 ;  /* 0x024400000000cb1d */ /* 0x000fec0000002000 */
.L_x_1732:
[----:B------:R-:W1:Y:S01]  /*75e0*/  LDC R0, c[0x0][0x448] ;  /* 0x00011200ff007b82 */ /* 0x000e620000000800 */
[----:B0--3--:R-:W-:-:S07]  /*75f0*/  IADD3 R5, R192, 0x1, -R190 ;  /* 0x00000001c0057810 */ /* 0x009fce0007ffe8be */
[----:B------:R-:W0:Y:S01]  /*7600*/  LDC.64 R6, c[0x0][0x9e0] ;  /* 0x00027800ff067b82 */ /* 0x000e220000000a00 */
[----:B-1----:R-:W-:Y:S01]  /*7610*/  ISETP.NE.AND P1, PT, R0, 0x1, PT ;  /* 0x000000010000780c */ /* 0x002fe20003f25270 */
[----:B------:R-:W-:Y:S01]  /*7620*/  VIADD R0, R202, 0x7f ;  /* 0x0000007fca007836 */ /* 0x000fe20000000000 */
[----:B0-----:R-:W-:-:S11]  /*7630*/  ISETP.GE.AND P2, PT, R7, 0x1, PT ;  /* 0x000000010700780c */ /* 0x001fd60003f46270 */
[----:B------:R-:W0:Y:S08]  /*7640*/  @P1 LDC R3, c[0x0][0x44c] ;  /* 0x00011300ff031b82 */ /* 0x000e300000000800 */
[----:B------:R-:W1:Y:S01]  /*7650*/  @P1 LDC R2, c[0x0][0x450] ;  /* 0x00011400ff021b82 */ /* 0x000e620000000800 */
[----:B0-----:R-:W-:-:S05]  /*7660*/  @P1 IMAD.HI.U32 R3, R0, R3, RZ ;  /* 0x0000000300031227 */ /* 0x001fca00078e00ff */
[----:B-1----:R-:W-:-:S05]  /*7670*/  @P1 SHF.R.U32.HI R0, RZ, R2, R3 ;  /* 0x00000002ff001219 */ /* 0x002fca0000011603 */
[----:B------:R-:W-:Y:S01]  /*7680*/  IMAD.IADD R3, R5, 0x1, R0 ;  /* 0x0000000105037824 */ /* 0x000fe200078e0200 */
[----:B------:R-:W-:Y:S06]  /*7690*/  @P0 BRA `(.L_x_1791) ;  /* 0x00000000000c0947 */ /* 0x000fec0003800000 */
[----:B------:R-:W0:Y:S01]  /*76a0*/  FENCE.VIEW.ASYNC.G ;  /* 0x00000000000073c6 */ /* 0x000e220000000100 */
[----:B------:R-:W-:Y:S05]  /*76b0*/  WARPSYNC.ALL ;  /* 0x0000000000007948 */ /* 0x000fea0003800000 */
[----:B0-----:R-:W-:Y:S06]  /*76c0*/  BAR.ARV 0xc, 0x180 ;  /* 0x0306000000007b1d */ /* 0x001fec0000002000 */
.L_x_1791:
[----:B------:R-:W-:Y:S01]  /*76d0*/  IADD3 R0, R3, R6, RZ ;  /* 0x0000000603007210 */ /* 0x000fe20007ffe0ff */
        /* <DEDUP_REMOVED lines=12> */
.L_x_1794:
[----:B------:R-:W-:-:S13]  /*77a0*/  ISETP.NE.AND P0, PT, R7, 0x1, PT ;  /* 0x000000010700780c */ /* 0x000fda0003f05270 */
[----:B------:R-:W0:Y:S02]  /*77b0*/  @P0 LDC.64 R4, c[0x0][0x9e8] ;  /* 0x00027a00ff040b82 */ /* 0x000e240000000a00 */
[----:B0-----:R-:W-:-:S05]  /*77c0*/  @P0 IMAD.HI.U32 R4, R2, R4, RZ ;  /* 0x0000000402040227 */ /* 0x001fca00078e00ff */
[----:B------:R-:W-:-:S07]  /*77d0*/  @P0 SHF.R.U32.HI R2, RZ, R5, R4 ;  /* 0x00000005ff020219 */ /* 0x000fce0000011604 */
.L_x_1795:
[----:B------:R-:W-:Y:S05]  /*77e0*/  BSYNC B0 ;  /* 0x0000000000007941 */ /* 0x000fea0003800000 */
.L_x_1793:
[----:B------:R-:W-:-:S05]  /*77f0*/  IMAD R3, R2, R7, R7 ;  /* 0x0000000702037224 */ /* 0x000fca00078e0207 */
[----:B------:R-:W-:-:S07]  /*7800*/  VIMNMX R0, R0, R3, PT ;  /* 0x0000000300007248 */ /* 0x000fce0003fe0100 */
.L_x_1792:
[----:B------:R-:W0:Y:S01]  /*7810*/  @P1 LDC R5, c[0x0][0x44c] ;  /* 0x00011300ff051b82 */ /* 0x000e220000000800 */
[----:B------:R-:W-:Y:S01]  /*7820*/  VIADD R0, R0, 0x3f ;  /* 0x0000003f00007836 */ /* 0x000fe20000000000 */
[----:B------:R-:W-:Y:S01]  /*7830*/  ULDC UR4, c[0x0][0x9dc] ;  /* 0x0002770000047ab9 */ /* 0x000fe20000000800 */
[----:B------:R-:W-:-:S03]  /*7840*/  IMAD.MOV.U32 R2, RZ, RZ, R202 ;  /* 0x000000ffff027224 */ /* 0x000fc600078e00ca */
[----:B------:R-:W-:Y:S02]  /*7850*/  SHF.R.S32.HI R3, RZ, 0x1f, R0 ;  /* 0x0000001fff037819 */ /* 0x000fe40000011400 */
[----:B------:R-:W1:Y:S02]  /*7860*/  @P1 LDC R4, c[0x0][0x450] ;  /* 0x00011400ff041b82 */ /* 0x000e640000000800 */
[----:B------:R-:W-:-:S04]  /*7870*/  LEA.HI R3, R3, R0, RZ, 0x6 ;  /* 0x0000000003037211 */ /* 0x000fc800078f30ff */
[----:B------:R-:W-:-:S04]  /*7880*/  SHF.R.S32.HI R3, RZ, 0x6, R3 ;  /* 0x00000006ff037819 */ /* 0x000fc80000011403 */
[----:B------:R-:W-:Y:S01]  /*7890*/  VIMNMX R160, R160, R3, PT ;  /* 0x00000003a0a07248 */ /* 0x000fe20003fe0100 */
[----:B0-----:R-:W-:-:S05]  /*78a0*/  @P1 IMAD.HI.U32 R5, R202, R5, RZ ;  /* 0x00000005ca051227 */ /* 0x001fca00078e00ff */
[----:B-1----:R-:W-:-:S05]  /*78b0*/  @P1 SHF.R.U32.HI R2, RZ, R4, R5 ;  /* 0x00000004ff021219 */ /* 0x002fca0000011605 */
[----:B------:R-:W-:-:S04]  /*78c0*/  IMAD.IADD R0, R161, 0x1, R2 ;  /* 0x00000001a1007824 */ /* 0x000fc800078e0202 */
[----:B------:R-:W-:Y:S01]  /*78d0*/  VIADD R3, R0, -UR4 ;  /* 0x8000000400037c36 */ /* 0x000fe20008000000 */
[----:B------:R-:W-:Y:S06]  /*78e0*/  @!P2 BRA `(.L_x_1796) ;  /* 0x000000000044a947 */ /* 0x000fec0003800000 */
[----:B------:R-:W-:Y:S01]  /*78f0*/  ISETP.GT.AND P0, PT, R0, -0x1, PT ;  /* 0xffffffff0000780c */ /* 0x000fe20003f04270 */
[----:B------:R-:W-:-:S12]  /*7900*/  BSSY B0, `(.L_x_1797) ;  /* 0x000000d000007945 */ /* 0x000fd80003800000 */
[----:B------:R-:W-:Y:S05]  /*7910*/  @P0 BRA `(.L_x_1798) ;  /* 0x00000000001c0947 */ /* 0x000fea0003800000 */
[----:B------:R-:W-:Y:S02]  /*7920*/  ISETP.NE.AND P0, PT, R7, 0x1, PT ;  /* 0x000000010700780c */ /* 0x000fe40003f05270 */
[----:B------:R-:W-:-:S11]  /*7930*/  LOP3.LUT R5, RZ, R0, RZ, 0x33, !PT ;  /* 0x00000000ff057212 */ /* 0x000fd600078e33ff */
[----:B--2---:R-:W0:Y:S02]  /*7940*/  @P0 LDC.64 R8, c[0x0][0x9e8] ;  /* 0x00027a00ff080b82 */ /* 0x004e240000000a00 */
[----:B0-----:R-:W-:-:S05]  /*7950*/  @P0 IMAD.HI.U32 R0, R5, R8, RZ ;  /* 0x0000000805000227 */ /* 0x001fca00078e00ff */
[----:B------:R-:W-:-:S04]  /*7960*/  @P0 SHF.R.U32.HI R5, RZ, R9, R0 ;  /* 0x00000009ff050219 */ /* 0x000fc80000011600 */
[----:B------:R-:W-:Y:S01]  /*7970*/  LOP3.LUT R0, RZ, R5, RZ, 0x33, !PT ;  /* 0x00000005ff007212 */ /* 0x000fe200078e33ff */
[----:B------:R-:W-:Y:S06]  /*7980*/  BRA `(.L_x_1799) ;  /* 0x0000000000107947 */ /* 0x000fec0003800000 */
.L_x_1798:
[----:B------:R-:W-:-:S13]  /*7990*/  ISETP.NE.AND P0, PT, R7, 0x1, PT ;  /* 0x000000010700780c */ /* 0x000fda0003f05270 */
[----:B------:R-:W0:Y:S02]  /*79a0*/  @P0 LDC.64 R4, c[0x0][0x9e8] ;  /* 0x00027a00ff040b82 */ /* 0x000e240000000a00 */
[----:B0-----:R-:W-:-:S05]  /*79b0*/  @P0 IMAD.HI.U32 R2, R0, R4, RZ ;  /* 0x0000000400020227 */ /* 0x001fca00078e00ff */
[----:B------:R-:W-:-:S07]  /*79c0*/  @P0 SHF.R.U32.HI R0, RZ, R5, R2 ;  /* 0x00000005ff000219 */ /* 0x000fce0000011602 */
.L_x_1799:
[----:B------:R-:W-:Y:S05]  /*79d0*/  BSYNC B0 ;  /* 0x0000000000007941 */ /* 0x000fea0003800000 */
.L_x_1797:
[----:B------:R-:W-:-:S05]  /*79e0*/  IMAD R0, R0, R7, RZ ;  /* 0x0000000700007224 */ /* 0x000fca00078e02ff */
[----:B------:R-:W-:-:S07]  /*79f0*/  VIMNMX R3, R3, R0, !PT ;  /* 0x0000000003037248 */ /* 0x000fce0007fe0100 */
.L_x_1796:
[----:B------:R-:W-:Y:S02]  /*7a00*/  SHF.R.S32.HI R0, RZ, 0x1f, R3 ;  /* 0x0000001fff007819 */ /* 0x000fe40000011403 */
[----:B------:R-:W-:Y:S02]  /*7a10*/  CS2R R10, SRZ ;  /* 0x00000000000a7805 */ /* 0x000fe4000001ff00 */
[----:B------:R-:W-:Y:S02]  /*7a20*/  PLOP3.LUT P0, PT, PT, PT, PT, 0x80, 0x0 ;  /* 0x000000000000781c */ /* 0x000fe40003f0f070 */
[----:B------:R-:W-:Y:S02]  /*7a30*/  CS2R R146, SRZ ;  /* 0x0000000000927805 */ /* 0x000fe4000001ff00 */
[----:B------:R-:W-:Y:S01]  /*7a40*/  LEA.HI R3, R0, R3, RZ, 0x6 ;  /* 0x0000000300037211 */ /* 0x000fe200078f30ff */
[----:B------:R-:W-:Y:S01]  /*7a50*/  IMAD.MOV.U32 R0, RZ, RZ, RZ ;  /* 0x000000ffff007224 */ /* 0x000fe200078e00ff */
[----:B------:R-:W-:-:S02]  /*7a60*/  MOV R2, RZ ;  /* 0x000000ff00027202 */ /* 0x000fc40000000f00 */
[----:B------:R-:W-:Y:S02]  /*7a70*/  CS2R R108, SRZ ;  /* 0x00000000006c7805 */ /* 0x000fe4000001ff00 */
[----:B------:R-:W-:Y:S02]  /*7a80*/  SHF.R.S32.HI R3, RZ, 0x6, R3 ;  /* 0x00000006ff037819 */ /* 0x000fe40000011403 */
[----:B------:R-:W-:Y:S01]  /*7a90*/  CS2R R144, SRZ ;  /* 0x0000000000907805 */ /* 0x000fe2000001ff00 */
[----:B------:R-:W-:Y:S01]  /*7aa0*/  IMAD.MOV.U32 R135, RZ, RZ, RZ ;  /* 0x000000ffff877224 */ /* 0x000fe200078e00ff */
[----:B------:R-:W-:Y:S02]  /*7ab0*/  CS2R R100, SRZ ;  /* 0x0000000000647805 */ /* 0x000fe4000001ff00 */
[----:B------:R-:W-:Y:S02]  /*7ac0*/  VIMNMX R208, RZ, R3, !PT ;  /* 0x00000003ffd07248 */ /* 0x000fe40007fe0100 */
[----:B------:R-:W-:-:S02]  /*7ad0*/  CS2R R132, SRZ ;  /* 0x0000000000847805 */ /* 0x000fc4000001ff00 */
[----:B------:R-:W-:Y:S02]  /*7ae0*/  CS2R R138, SRZ ;  /* 0x00000000008a7805 */ /* 0x000fe4000001ff00 */
[----:B------:R-:W-:Y:S02]  /*7af0*/  CS2R R136, SRZ ;  /* 0x0000000000887805 */ /* 0x000fe4000001ff00 */
[----:B------:R-:W-:Y:S02]  /*7b00*/  ISETP.GT.AND P1, PT, R160, R208, PT ;  /* 0x000000d0a000720c */ /* 0x000fe40003f24270 */
        /* <DEDUP_REMOVED lines=46> */
[----:B--2---:R-:W-:Y:S02]  /*7df0*/  CS2R R8, SRZ ;  /* 0x0000000000087805 */ /* 0x004fe4000001ff00 */
[----:B------:R-:W-:Y:S01]  /*7e00*/  CS2R R40, SRZ ;  /* 0x0000000000287805 */ /* 0x000fe2000001ff00 */
[----:B------:R-:W-:Y:S01]  /*7e10*/  IMAD.MOV.U32 R38, RZ, RZ, RZ ;  /* 0x000000ffff267224 */ /* 0x000fe200078e00ff */
[----:B------:R-:W-:Y:S02]  /*7e20*/  CS2R R34, SRZ ;  /* 0x0000000000227805 */ /* 0x000fe4000001ff00 */
[----:B------:R-:W-:Y:S02]  /*7e30*/  CS2R R6, SRZ ;  /* 0x0000000000067805 */ /* 0x000fe4000001ff00 */
[----:B------:R-:W-:-:S02]  /*7e40*/  CS2R R32, SRZ ;  /* 0x0000000000207805 */ /* 0x000fc4000001ff00 */
[----:B------:R-:W-:Y:S02]  /*7e50*/  CS2R R116, SRZ ;  /* 0x0000000000747805 */ /* 0x000fe4000001ff00 */
[----:B------:R-:W-:Y:S02]  /*7e60*/  CS2R R30, SRZ ;  /* 0x00000000001e7805 */ /* 0x000fe4000001ff00 */
[----:B------:R-:W-:Y:S02]  /*7e70*/  CS2R R4, SRZ ;  /* 0x0000000000047805 */ /* 0x000fe4000001ff00 */
[----:B------:R-:W-:Y:S01]  /*7e80*/  CS2R R24, SRZ ;  /* 0x0000000000187805 */ /* 0x000fe2000001ff00 */
[----:B------:R-:W-:Y:S06]  /*7e90*/  @!P1 BRA `(.L_x_1800) ;  /* 0x0000014000c09947 */ /* 0x000fec0003800000 */
[----:B------:R-:W-:-:S03]  /*7ea0*/  UMOV UR4, 0xffffffff ;  /* 0xffffffff00047882 */ /* 0x000fc60000000000 */
[----:B------:R-:W-:Y:S05]  /*7eb0*/  BRA.DIV UR4, `(.L_x_1801) ;  /* 0x000001fe047c7947 */ /* 0x000fea000b800000 */
[----:B------:R-:W0:Y:S02]  /*7ec0*/  S2R R0, SR_TID.X ;  /* 0x0000000000007919 */ /* 0x000e240000002100 */
[----:B0-----:R-:W-:-:S05]  /*7ed0*/  VIADD R2, R0, 0xffffff80 ;  /* 0xffffff8000027836 */ /* 0x001fca0000000000 */
[----:B------:R-:W-:-:S04]  /*7ee0*/  SHF.R.S32.HI R0, RZ, 0x1f, R2 ;  /* 0x0000001fff007819 */ /* 0x000fc80000011402 */
[----:B------:R-:W-:-:S04]  /*7ef0*/  LEA.HI R0, R0, R2, RZ, 0x7 ;  /* 0x0000000200007211 */ /* 0x000fc800078f38ff */
[----:B------:R-:W-:-:S05]  /*7f00*/  SHF.R.S32.HI R0, RZ, 0x7, R0 ;  /* 0x00000007ff007819 */ /* 0x000fca0000011400 */
[----:B------:R0:W1:Y:S02]  /*7f10*/  SHFL.IDX PT, R14, R0, RZ, 0x1f ;  /* 0x00001fff000e7589 */ /* 0x00006400000e0000 */
.L_x_2145:
[----:B0-----:R-:W2:Y:S02]  /*7f20*/  LDL R0, [R1+0x4] ;  /* 0x0000040001007983 */ /* 0x001ea40000100800 */
[----:B--2---:R-:W-:Y:S02]  /*7f30*/  R2UR UR4, R0 ;  /* 0x00000000000472ca */ /* 0x004fe400000e0000 */
[----:B-1----:R-:W-:-:S04]  /*7f40*/  LEA.HI R0, R14, R14, RZ, 0x1 ;  /* 0x0000000e0e007211 */ /* 0x002fc800078f08ff */
[----:B------:R-:W-:-:S05]  /*7f50*/  LOP3.LUT R3, R0, 0x1e, RZ, 0xc0, !PT ;  /* 0x0000001e00037812 */ /* 0x000fca00078ec0ff */
[----:B------:R-:W-:Y:S02]  /*7f60*/  IMAD.IADD R3, R14, 0x1, -R3 ;  /* 0x000000010e037824 */ /* 0x000fe400078e0a03 */
[----:B------:R-:W-:-:S03]  /*7f70*/  ULOP3.LUT UP0, URZ, UR4, 0x1bf, URZ, 0xc0, !UPT ;  /* 0x000001bf043f7892 */ /* 0x000fc6000f80c03f */
[----:B------:R-:W-:-:S03]  /*7f80*/  LEA R3, R3, UR4, 0xd ;  /* 0x0000000403037c11 */ /* 0x000fc6000f8e68ff */
[----:B------:R-:W-:Y:S02]  /*7f90*/  PLOP3.LUT P0, PT, PT, PT, UP0, 0x80, 0x0 ;  /* 0x000000000000781c */ /* 0x000fe40003f0f008 */
[----:B------:R-:W-:-:S04]  /*7fa0*/  SHF.R.U32.HI R3, RZ, 0x4, R3 ;  /* 0x00000004ff037819 */ /* 0x000fc80000011603 */
[----:B------:R-:W-:-:S07]  /*7fb0*/  LOP3.LUT R36, R3, 0x3fff, RZ, 0xc0, !PT ;  /* 0x00003fff03247812 */ /* 0x000fce00078ec0ff */
        /* <DEDUP_REMOVED lines=16> */
[----:B-1---5:R-:W-:Y:S05]  /*80c0*/  CALL.ABS.NOINC R2 ;  /* 0x0000000002007343 */ /* 0x022fea0003c00000 */
.L_x_1802:
[----:B------:R-:W-:Y:S01]  /*80d0*/  ULDC.64 UR4, c[0x0][0x990] ;  /* 0x0002640000047ab9 */ /* 0x000fe20000000a00 */
[----:B------:R-:W-:Y:S01]  /*80e0*/  ULDC.64 UR6, c[0x0][0x998] ;  /* 0x0002660000067ab9 */ /* 0x000fe20000000a00 */
[----:B------:R-:W-:Y:S02]  /*80f0*/  ISETP.NE.U32.AND P0, PT, RZ, UR4, PT ;  /* 0x00000004ff007c0c */ /* 0x000fe4000bf05070 */
[----:B------:R-:W-:Y:S02]  /*8100*/  ISETP.NE.U32.AND P1, PT, RZ, UR6, PT ;  /* 0x00000006ff007c0c */ /* 0x000fe4000bf25070 */
[----:B------:R-:W-:Y:S02]  /*8110*/  ISETP.NE.AND.EX P0, PT, RZ, UR5, PT, P0 ;  /* 0x00000005ff007c0c */ /* 0x000fe4000bf05300 */
[----:B------:R-:W-:-:S11]  /*8120*/  ISETP.NE.AND.EX P1, PT, RZ, UR7, PT, P1 ;  /* 0x00000007ff007c0c */ /* 0x000fd6000bf25310 */
[----:B------:R-:W0:Y:S01]  /*8130*/  @P0 LDC.64 R6, c[0x0][0x9a8] ;  /* 0x00026a00ff060b82 */ /* 0x000e220000000a00 */
[--C-:B------:R-:W-:Y:S02]  /*8140*/  @P0 SHF.R.S32.HI R3, RZ, 0x1f, R23.reuse ;  /* 0x0000001fff030819 */ /* 0x100fe40000011417 */
[----:B------:R-:W-:Y:S02]  /*8150*/  @P1 SHF.R.S32.HI R5, RZ, 0x1f, R23 ;  /* 0x0000001fff051819 */ /* 0x000fe40000011417 */
[----:B------:R-:W-:-:S03]  /*8160*/  @P0 SHF.R.S32.HI R15, RZ, 0x1f, R22 ;  /* 0x0000001fff0f0819 */ /* 0x000fc60000011416 */
[----:B------:R-:W1:Y:S08]  /*8170*/  @P1 LDC.64 R8, c[0x0][0x9b8] ;  /* 0x00026e00ff081b82 */ /* 0x000e700000000a00 */
[----:B------:R-:W2:Y:S08]  /*8180*/  @P0 LDC.64 R10, c[0x0][0x9b0] ;  /* 0x00026c00ff0a0b82 */ /* 0x000eb00000000a00 */
[----:B------:R-:W3:Y:S01]  /*8190*/  @P1 LDC.64 R12, c[0x0][0x9c0] ;  /* 0x00027000ff0c1b82 */ /* 0x000ee20000000a00 */
[----:B0-----:R-:W-:-:S02]  /*81a0*/  @P0 IMAD R0, R3, R6, RZ ;  /* 0x0000000603000224 */ /* 0x001fc400078e02ff */
[----:B------:R-:W-:-:S04]  /*81b0*/  @P0 IMAD.WIDE.U32 R2, R23, R6, RZ ;  /* 0x0000000617020225 */ /* 0x000fc800078e00ff */
[----:B------:R-:W-:Y:S02]  /*81c0*/  @P0 IMAD R7, R23, R7, R0 ;  /* 0x0000000717070224 */ /* 0x000fe400078e0200 */
[-C--:B-1----:R-:W-:Y:S02]  /*81d0*/  @P1 IMAD R4, R5, R8.reuse, RZ ;  /* 0x0000000805041224 */ /* 0x082fe400078e02ff */
[----:B------:R-:W-:Y:S01]  /*81e0*/  @P0 IMAD.IADD R3, R3, 0x1, R7 ;  /* 0x0000000103030824 */ /* 0x000fe200078e0207 */
[----:B------:R-:W-:Y:S01]  /*81f0*/  @P1 SHF.R.S32.HI R7, RZ, 0x1f, R22 ;  /* 0x0000001fff071819 */ /* 0x000fe20000011416 */
[C---:B------:R-:W-:Y:S02]  /*8200*/  @P1 IMAD R9, R23.reuse, R9, R4 ;  /* 0x0000000917091224 */ /* 0x040fe400078e0204 */
[----:B------:R-:W-:-:S04]  /*8210*/  @P1 IMAD.WIDE.U32 R4, R23, R8, RZ ;  /* 0x0000000817041225 */ /* 0x000fc800078e00ff */
[----:B--2---:R-:W-:Y:S02]  /*8220*/  @P0 IMAD R0, R15, R10, RZ ;  /* 0x0000000a0f000224 */ /* 0x004fe400078e02ff */
[----:B------:R-:W-:Y:S02]  /*8230*/  @P1 IMAD.IADD R5, R5, 0x1, R9 ;  /* 0x0000000105051824 */ /* 0x000fe400078e0209 */
[C---:B------:R-:W-:Y:S02]  /*8240*/  @P0 IMAD R9, R22.reuse, R11, R0 ;  /* 0x0000000b16090224 */ /* 0x040fe400078e0200 */
[----:B---3--:R-:W-:Y:S02]  /*8250*/  @P1 IMAD R6, R7, R12, RZ ;  /* 0x0000000c07061224 */ /* 0x008fe400078e02ff */
        /* <DEDUP_REMOVED lines=10> */
[----:B------:R-:W-:Y:S01]  /*8300*/  @P1 LEA.HI.X R9, R6, UR7, R3, 0x2, P3 ;  /* 0x0000000706091c11 */ /* 0x000fe200098f1403 */
[----:B------:R-:W-:-:S04]  /*8310*/  IMAD.MOV.U32 R3, RZ, RZ, 0x3f800000 ;  /* 0x3f800000ff037424 */ /* 0x000fc800078e00ff */
[----:B------:R-:W2:Y:S04]  /*8320*/  @P1 LDG.E R0, desc[UR36][R8.64] ;  /* 0x0000002408001981 */ /* 0x000ea8000c1e1900 */
[----:B------:R-:W2:Y:S01]  /*8330*/  @P0 LDG.E R3, desc[UR36][R4.64] ;  /* 0x0000002404030981 */ /* 0x000ea2000c1e1900 */
[----:B------:R-:W-:Y:S01]  /*8340*/  ISETP.LT.AND P0, PT, RZ, UR4, PT ;  /* 0x00000004ff007c0c */ /* 0x000fe2000bf01270 */
[----:B------:R-:W-:Y:S01]  /*8350*/  ULDC UR4, c[0x0][0x9d8] ;  /* 0x0002760000047ab9 */ /* 0x000fe20000000800 */
[----:B--2---:R-:W-:-:S04]  /*8360*/  FMUL.FTZ R0, R3, R0 ;  /* 0x0000000003007220 */ /* 0x004fc80000410000 */
[----:B------:R-:W-:-:S07]  /*8370*/  FMUL.FTZ R2, R0, UR4 ;  /* 0x0000000400027c20 */ /* 0x000fce0008410000 */
[----:B------:R-:W-:Y:S05]  /*8380*/  @P0 BRA `(.L_x_1803) ;  /* 0x00000000003c0947 */ /* 0x000fea0003800000 */
[----:B------:R-:W-:-:S04]  /*8390*/  LEA.HI R0, R217, R217, RZ, 0x1 ;  /* 0x000000d9d9007211 */ /* 0x000fc800078f08ff */
[----:B------:R-:W-:-:S04]  /*83a0*/  LOP3.LUT R0, R0, 0xfffffffe, RZ, 0xc0, !PT ;  /* 0xfffffffe00007812 */ /* 0x000fc800078ec0ff */
[----:B------:R-:W-:-:S04]  /*83b0*/  IADD3 R0, R217, -R0, RZ ;  /* 0x80000000d9007210 */ /* 0x000fc80007ffe0ff */
[----:B------:R-:W-:-:S04]  /*83c0*/  SHF.L.U32 R3, R0, 0x1f, RZ ;  /* 0x0000001f00037819 */ /* 0x000fc800000006ff */
[----:B------:R0:W1:Y:S03]  /*83d0*/  SYNCS.PHASECHK.TRANS64.TRYWAIT P0, [R184+URZ+0x28400], R3 ;  /* 0x02840003b80075a7 */ /* 0x000066000800017f */
[----:B-1----:R-:W-:Y:S05]  /*83e0*/  @!P0 NANOSLEEP.SYNCS 0x989680 ;  /* 0x009896800000895d */ /* 0x002fea0003900000 */
[----:B------:R-:W1:Y:S01]  /*83f0*/  @!P0 SYNCS.PHASECHK.TRANS64 P0, [R184+URZ+0x28400], R3 ;  /* 0x02840003b80085a7 */ /* 0x000e62000800007f */
[----:B------:R-:W-:Y:S04]  /*8400*/  BSSY B0, `(.L_x_1804) ;  /* 0x0000006000007945 */ /* 0x000fe80003800000 */
[----:B-1----:R-:W-:Y:S05]  /*8410*/  @P0 BRA `(.L_x_1805) ;  /* 0x0000000000100947 */ /* 0x002fea0003800000 */
.L_x_1806:
[----:B-1----:R1:W2:Y:S02]  /*8420*/  SYNCS.PHASECHK.TRANS64.TRYWAIT P0, [R184+URZ+0x28400], R3 ;  /* 0x02840003b80075a7 */ /* 0x0022a4000800017f */
[----:B--2---:R-:W-:Y:S05]  /*8430*/  @!P0 NANOSLEEP.SYNCS 0x989680 ;  /* 0x009896800000895d */ /* 0x004fea0003900000 */
[----:B------:R-:W2:Y:S02]  /*8440*/  @!P0 SYNCS.PHASECHK.TRANS64 P0, [R184+URZ+0x28400], R3 ;  /* 0x02840003b80085a7 */ /* 0x000ea4000800007f */
[----:B--2---:R-:W-:Y:S05]  /*8450*/  @!P0 BRA `(.L_x_1806) ;  /* 0xfffffffc00f08947 */ /* 0x004fea000383ffff */
.L_x_1805:
[----:B------:R-:W-:Y:S05]  /*8460*/  BSYNC B0 ;  /* 0x0000000000007941 */ /* 0x000fea0003800000 */
.L_x_1804:
[----:B------:R-:W-:Y:S05]  /*8470*/  BRA `(.L_x_1807) ;  /* 0x0000009400387947 */ /* 0x000fea0003800000 */
.L_x_1803:
[----:B------:R-:W2:Y:S01]  /*8480*/  LDL R0, [R1+0x4] ;  /* 0x0000040001007983 */ /* 0x000ea20000100800 */
[----:B------:R-:W-:Y:S02]  /*8490*/  ULDC.64 UR6, c[0x0][0x408] ;  /* 0x0001020000067ab9 */ /* 0x000fe40000000a00 */
[----:B-----5:R-:W-:Y:S01]  /*84a0*/  IMAD.WIDE.U32 R26, R39, UR6, RZ ;  /* 0x00000006271a7c25 */ /* 0x020fe2000f8e00ff */
[----:B--2---:R-:W-:Y:S02]  /*84b0*/  R2UR UR4, R0 ;  /* 0x00000000000472ca */ /* 0x004fe400000e0000 */
[----:B------:R-:W-:-:S11]  /*84c0*/  SHF.R.S32.HI R0, RZ, 0x1f, R39 ;  /* 0x0000001fff007819 */ /* 0x000fd60000011427 */
[----:B------:R-:W-:-:S03]  /*84d0*/  ULOP3.LUT UP0, URZ, UR4, 0x3ff, URZ, 0xc0, !UPT ;  /* 0x000003ff043f7892 */ /* 0x000fc6000f80c03f */
[----:B------:R-:W-:Y:S02]  /*84e0*/  ULDC.64 UR4, c[0x0][0x3f8] ;  /* 0x0000fe0000047ab9 */ /* 0x000fe40000000a00 */
[C---:B------:R-:W-:Y:S01]  /*84f0*/  IMAD R4, R0.reuse, UR4, RZ ;  /* 0x0000000400047c24 */ /* 0x040fe2000f8e02ff */
[----:B------:R-:W-:Y:S01]  /*8500*/  PLOP3.LUT P0, PT, PT, PT, UP0, 0x80, 0x0 ;  /* 0x000000000000781c */ /* 0x000fe20003f0f008 */
[----:B------:R-:W-:Y:S02]  /*8510*/  IMAD R0, R0, UR6, RZ ;  /* 0x0000000600007c24 */ /* 0x000fe4000f8e02ff */
[----:B------:R-:W-:-:S04]  /*8520*/  IMAD.WIDE.U32 R24, R39, UR4, RZ ;  /* 0x0000000427187c25 */ /* 0x000fc8000f8e00ff */
[C---:B------:R-:W-:Y:S02]  /*8530*/  IMAD R29, R39.reuse, UR5, R4 ;  /* 0x00000005271d7c24 */ /* 0x040fe4000f8e0204 */
[----:B------:R-:W-:Y:S02]  /*8540*/  IMAD R31, R39, UR7, R0 ;  /* 0x00000007271f7c24 */ /* 0x000fe4000f8e0200 */
[----:B------:R-:W-:Y:S02]  /*8550*/  IMAD.IADD R29, R29, 0x1, R25 ;  /* 0x000000011d1d7824 */ /* 0x000fe400078e0219 */
[----:B------:R-:W-:Y:S01]  /*8560*/  IMAD.IADD R31, R31, 0x1, R27 ;  /* 0x000000011f1f7824 */ /* 0x000fe200078e021b */
        /* <DEDUP_REMOVED lines=16> */
[----:B-1----:R-:W-:Y:S05]  /*8670*/  CALL.ABS.NOINC R14 ;  /* 0x000000000e007343 */ /* 0x002fea0003c00000 */
.L_x_1808:
[----:B------:R-:W-:Y:S01]  /*8680*/  ULDC.U8 UR4, c[0x0][0x410] ;  /* 0x0001040000047ab9 */ /* 0x000fe20000000000 */
[----:B------:R-:W-:Y:S01]  /*8690*/  IMAD.IADD R52, R189, 0x1, R202 ;  /* 0x00000001bd347824 */ /* 0x000fe200078e02ca */
[----:B------:R-:W-:Y:S01]  /*86a0*/  ISETP.NE.AND P0, PT, RZ, UR4, PT ;  /* 0x00000004ff007c0c */ /* 0x000fe2000bf05270 */
[----:B------:R-:W-:Y:S02]  /*86b0*/  BSSY B0, `(.L_x_1809) ;  /* 0x0000922000007945 */ /* 0x000fe40003800000 */
[----:B------:R-:W-:-:S10]  /*86c0*/  IMAD R3, R214, 0x20, R52 ;  /* 0x00000020d6037824 */ /* 0x000fd400078e0234 */
[----:B------:R-:W-:Y:S05]  /*86d0*/  @!P0 BRA `(.L_x_1810) ;  /* 0x00000048005c8947 */ /* 0x000fea0003800000 */
[----:B------:R-:W0:Y:S01]  /*86e0*/  LDC R37, c[0x0][0x448] ;  /* 0x00011200ff257b82 */ /* 0x000e220000000800 */
[----:B------:R-:W-:Y:S01]  /*86f0*/  MOV R8, R24 ;  /* 0x0000001800087202 */ /* 0x000fe20000000f00 */
[----:B------:R-:W-:Y:S01]  /*8700*/  IMAD.MOV.U32 R9, RZ, RZ, R29 ;  /* 0x000000ffff097224 */ /* 0x000fe200078e001d */
[----:B------:R-:W-:Y:S01]  /*8710*/  ULDC.64 UR4, c[0x0][0x3f8] ;  /* 0x0000fe0000047ab9 */ /* 0x000fe20000000a00 */
[----:B------:R-:W-:Y:S01]  /*8720*/  IMAD.MOV.U32 R10, RZ, RZ, R26 ;  /* 0x000000ffff0a7224 */ /* 0x000fe200078e001a */
[----:B------:R-:W-:Y:S01]  /*8730*/  ULDC.64 UR6, c[0x0][0x408] ;  /* 0x0001020000067ab9 */ /* 0x000fe20000000a00 */
[----:B------:R-:W-:Y:S01]  /*8740*/  IMAD.MOV.U32 R11, RZ, RZ, R31 ;  /* 0x000000ffff0b7224 */ /* 0x000fe200078e001f */
[----:B------:R-:W-:Y:S01]  /*8750*/  ULDC.64 UR8, c[0x0][0x400] ;  /* 0x0001000000087ab9 */ /* 0x000fe20000000a00 */
[----:B0-----:R-:W-:-:S13]  /*8760*/  ISETP.NE.AND P0, PT, R37, 0x1, PT ;  /* 0x000000012500780c */ /* 0x001fda0003f05270 */
[----:B------:R-:W0:Y:S08]  /*8770*/  @P0 LDC R0, c[0x0][0x44c] ;  /* 0x00011300ff000b82 */ /* 0x000e300000000800 */
[----:B------:R-:W1:Y:S01]  /*8780*/  @P0 LDC R5, c[0x0][0x450] ;  /* 0x00011400ff050b82 */ /* 0x000e620000000800 */
[----:B0-----:R-:W-:-:S05]  /*8790*/  @P0 IMAD.HI.U32 R0, R3, R0, RZ ;  /* 0x0000000003000227 */ /* 0x001fca00078e00ff */
[----:B-1----:R-:W-:-:S04]  /*87a0*/  @P0 SHF.R.U32.HI R3, RZ, R5, R0 ;  /* 0x00000005ff030219 */ /* 0x002fc80000011600 */
[----:B------:R-:W-:Y:S01]  /*87b0*/  SHF.R.S32.HI R0, RZ, 0x1f, R3 ;  /* 0x0000001fff007819 */ /* 0x000fe20000011403 */
[----:B------:R-:W-:-:S04]  /*87c0*/  IMAD.WIDE.U32 R8, R3, UR4, R8 ;  /* 0x0000000403087c25 */ /* 0x000fc8000f8e0008 */
[----:B------:R-:W-:Y:S02]  /*87d0*/  IMAD R4, R0, UR4, RZ ;  /* 0x0000000400047c24 */ /* 0x000fe4000f8e02ff */
[----:B------:R-:W-:-:S04]  /*87e0*/  IMAD.WIDE.U32 R10, R3, UR6, R10 ;  /* 0x00000006030a7c25 */ /* 0x000fc8000f8e000a */
[----:B------:R-:W-:Y:S01]  /*87f0*/  IMAD R0, R0, UR6, RZ ;  /* 0x0000000600007c24 */ /* 0x000fe2000f8e02ff */
[----:B------:R-:W-:Y:S01]  /*8800*/  IADD3 R7, P1, R10, UR8, RZ ;  /* 0x000000080a077c10 */ /* 0x000fe2000ff3e0ff */
[C---:B------:R-:W-:Y:S01]  /*8810*/  IMAD R13, R3.reuse, UR5, R4 ;  /* 0x00000005030d7c24 */ /* 0x040fe2000f8e0204 */
[----:B------:R-:W-:Y:S01]  /*8820*/  ULDC.64 UR4, c[0x0][0x3e8] ;  /* 0x0000fa0000047ab9 */ /* 0x000fe20000000a00 */
[----:B------:R-:W-:Y:S01]  /*8830*/  IMAD R3, R3, UR7, R0 ;  /* 0x0000000703037c24 */ /* 0x000fe2000f8e0200 */
[----:B------:R-:W-:Y:S01]  /*8840*/  IADD3 R5, P0, R8, UR4, RZ ;  /* 0x0000000408057c10 */ /* 0x000fe2000ff1e0ff */
[----:B------:R-:W-:-:S03]  /*8850*/  UMOV UR4, 0xffffffff ;  /* 0xffffffff00047882 */ /* 0x000fc60000000000 */
[----:B------:R-:W-:Y:S02]  /*8860*/  IADD3.X R6, R9, UR5, R13, P0, !PT ;  /* 0x0000000509067c10 */ /* 0x000fe400087fe40d */
[----:B------:R-:W-:Y:S01]  /*8870*/  IADD3.X R8, R11, UR9, R3, P1, !PT ;  /* 0x000000090b087c10 */ /* 0x000fe20008ffe403 */
[----:B------:R-:W-:Y:S06]  /*8880*/  BRA.DIV UR4, `(.L_x_1811) ;  /* 0x000001f604447947 */ /* 0x000fec000b800000 */
[----:B------:R0:W1:Y:S04]  /*8890*/  SHFL.IDX PT, R0, R6, RZ, 0x181f ;  /* 0x00181fff06007589 */ /* 0x00006800000e0000 */
[----:B------:R0:W2:Y:S04]  /*88a0*/  SHFL.IDX PT, R3, R5, RZ, 0x181f ;  /* 0x00181fff05037589 */ /* 0x0000a800000e0000 */
[----:B------:R0:W3:Y:S04]  /*88b0*/  SHFL.IDX PT, R4, R8, RZ, 0x181f ;  /* 0x00181fff08047589 */ /* 0x0000e800000e0000 */
[----:B------:R0:W4:Y:S02]  /*88c0*/  SHFL.IDX PT, R14, R7, RZ, 0x181f ;  /* 0x00181fff070e7589 */ /* 0x00012400000e0000 */
.L_x_2151:
[----:B------:R-:W-:Y:S01]  /*88d0*/  IMAD R37, R190, R37, RZ ;  /* 0x00000025be257224 */ /* 0x000fe200078e02ff */
[----:B------:R-:W-:Y:S01]  /*88e0*/  BSSY B1, `(.L_x_1812) ;  /* 0x000001a000017945 */ /* 0x000fe20003800000 */
[----:B------:R-:W-:Y:S02]  /*88f0*/  CS2R R30, SRZ ;  /* 0x00000000001e7805 */ /* 0x000fe4000001ff00 */
[----:B------:R-:W-:Y:S02]  /*8900*/  CS2R R40, SRZ ;  /* 0x0000000000287805 */ /* 0x000fe4000001ff00 */
[----:B------:R-:W-:Y:S02]  /*8910*/  CS2R R34, SRZ ;  /* 0x0000000000227805 */ /* 0x000fe4000001ff00 */
[----:B------:R-:W-:Y:S02]  /*8920*/  ISETP.GE.AND P0, PT, R52, R37, PT ;  /* 0x000000253400720c */ /* 0x000fe40003f06270 */
[----:B------:R-:W-:-:S11]  /*8930*/  CS2R R46, SRZ ;  /* 0x00000000002e7805 */ /* 0x000fd6000001ff00 */
[----:B------:R-:W-:Y:S05]  /*8940*/  @P0 BRA `(.L_x_1813) ;  /* 0x00000000004c0947 */ /* 0x000fea0003800000 */
[----:B------:R-:W-:Y:S01]  /*8950*/  ULDC UR4, c[0x0][0x3f4] ;  /* 0x0000fd0000047ab9 */ /* 0x000fe20000000800 */
[----:B------:R-:W-:Y:S02]  /*8960*/  CS2R R30, SRZ ;  /* 0x00000000001e7805 */ /* 0x000fe4000001ff00 */
[----:B------:R-:W-:Y:S02]  /*8970*/  ISETP.GE.AND P4, PT, R191, UR4, PT ;  /* 0x00000004bf007c0c */ /* 0x000fe4000bf86270 */
[----:B------:R-:W-:Y:S02]  /*8980*/  CS2R R40, SRZ ;  /* 0x0000000000287805 */ /* 0x000fe4000001ff00 */
[----:B------:R-:W-:Y:S02]  /*8990*/  ISETP.GE.AND P3, PT, R18, UR4, PT ;  /* 0x0000000412007c0c */ /* 0x000fe4000bf66270 */
[----:B------:R-:W-:-:S07]  /*89a0*/  CS2R R46, SRZ ;  /* 0x00000000002e7805 */ /* 0x000fce000001ff00 */
[----:B--2---:R-:W-:-:S04]  /*89b0*/  @!P4 IADD3 R20, P0, R191, R3, RZ ;  /* 0x00000003bf14c210 */ /* 0x004fc80007f1e0ff */
[-C--:B----4-:R-:W-:Y:S01]  /*89c0*/  @!P3 IADD3 R12, P1, R18, R14.reuse, RZ ;  /* 0x0000000e120cb210 */ /* 0x090fe20007f3e0ff */
[----:B-1----:R-:W-:Y:S01]  /*89d0*/  @!P4 IMAD.X R21, R0, 0x1, R213, P0 ;  /* 0x000000010015c824 */ /* 0x002fe200000e06d5 */
[----:B------:R-:W-:Y:S02]  /*89e0*/  @!P3 IADD3 R10, P0, R18, R3, RZ ;  /* 0x00000003120ab210 */ /* 0x000fe40007f1e0ff */
[----:B------:R-:W-:Y:S02]  /*89f0*/  @!P4 IADD3 R14, P2, R191, R14, RZ ;  /* 0x0000000ebf0ec210 */ /* 0x000fe40007f5e0ff */
[----:B------:R-:W-:Y:S01]  /*8a00*/  CS2R R34, SRZ ;  /* 0x0000000000227805 */ /* 0x000fe2000001ff00 */
[--C-:B---3--:R-:W-:Y:S01]  /*8a10*/  @!P3 IMAD.X R13, R4, 0x1, R19.reuse, P1 ;  /* 0x00000001040db824 */ /* 0x108fe200008e0613 */
[----:B------:R1:W5:Y:S01]  /*8a20*/  @!P4 LD.E.64 R30, desc[UR36][R20.64] ;  /* 0x00000024141ec980 */ /* 0x000362000c101b00 */
[----:B------:R-:W-:Y:S01]  /*8a30*/  @!P3 IMAD.X R11, R0, 0x1, R19, P0 ;  /* 0x00000001000bb824 */ /* 0x000fe200000e0613 */
[----:B------:R-:W-:-:S02]  /*8a40*/  @!P4 IADD3.X R15, R4, R213, RZ, P2, !PT ;  /* 0x000000d5040fc210 */ /* 0x000fc400017fe4ff */
[----:B------:R1:W5:Y:S04]  /*8a50*/  @!P3 LD.E.64 R46, desc[UR36][R12.64] ;  /* 0x000000240c2eb980 */ /* 0x000368000c101b00 */
[----:B------:R1:W5:Y:S04]  /*8a60*/  @!P3 LD.E.64 R40, desc[UR36][R10.64] ;  /* 0x000000240a28b980 */ /* 0x000368000c101b00 */
[----:B------:R1:W5:Y:S02]  /*8a70*/  @!P4 LD.E.64 R34, desc[UR36][R14.64] ;  /* 0x000000240e22c980 */ /* 0x000364000c101b00 */
.L_x_1813:
[----:B------:R-:W-:Y:S05]  /*8a80*/  BSYNC B1 ;  /* 0x0000000000017941 */ /* 0x000fea0003800000 */
.L_x_1812:
[----:B------:R-:W-:Y:S01]  /*8a90*/  UMOV UR4, 0xffffffff ;  /* 0xffffffff00047882 */ /* 0x000fe20000000000 */
[----:B------:R-:W-:Y:S02]  /*8aa0*/  CS2R R32, SRZ ;  /* 0x0000000000207805 */ /* 0x000fe4000001ff00 */
[----:B------:R-:W-:Y:S05]  /*8ab0*/  BRA.DIV UR4, `(.L_x_1814) ;  /* 0x000001f604287947 */ /* 0x000fea000b800000 */
[----:B-1----:R1:W0:Y:S04]  /*8ac0*/  SHFL.IDX PT, R0, R6, 0x1, 0x181f ;  /* 0x00381f0006007f89 */ /* 0x00222800000e0000 */
[----:B--2---:R1:W2:Y:S04]  /*8ad0*/  SHFL.IDX PT, R3, R5, 0x1, 0x181f ;  /* 0x00381f0005037f89 */ /* 0x0042a800000e0000 */
[----:B---3--:R1:W3:Y:S04]  /*8ae0*/  SHFL.IDX PT, R4, R8, 0x1, 0x181f ;  /* 0x00381f0008047f89 */ /* 0x0082e800000e0000 */
[----:B----4-:R1:W4:Y:S02]  /*8af0*/  SHFL.IDX PT, R14, R7, 0x1, 0x181f ;  /* 0x00381f00070e7f89 */ /* 0x01032400000e0000 */
.L_x_2157:
[----:B------:R-:W-:Y:S01]  /*8b00*/  VIADD R9, R52, 0x20 ;  /* 0x0000002034097836 */ /* 0x000fe20000000000 */
[----:B------:R-:W-:Y:S01]  /*8b10*/  BSSY B1, `(.L_x_1815) ;  /* 0x0000019000017945 */ /* 0x000fe20003800000 */
[----:B------:R-:W-:Y:S02]  /*8b20*/  CS2R R42, SRZ ;  /* 0x00000000002a7805 */ /* 0x000fe4000001ff00 */
[----:B------:R-:W-:Y:S02]  /*8b30*/  CS2R R28, SRZ ;  /* 0x00000000001c7805 */ /* 0x000fe4000001ff00 */
[----:B------:R-:W-:Y:S02]  /*8b40*/  CS2R R48, SRZ ;  /* 0x0000000000307805 */ /* 0x000fe4000001ff00 */
[----:B------:R-:W-:-:S13]  /*8b50*/  ISETP.GE.AND P0, PT, R9, R37, PT ;  /* 0x000000250900720c */ /* 0x000fda0003f06270 */
        /* <DEDUP_REMOVED lines=8> */
[-C--:B----4-:R-:W-:Y:S02]  /*8be0*/  @!P3 IADD3 R12, P1, R18, R14.reuse, RZ ;  /* 0x0000000e120cb210 */ /* 0x090fe40007f3e0ff */
[----:B------:R-:W-:Y:S01]  /*8bf0*/  @!P4 IADD3 R14, P2, R191, R14, RZ ;  /* 0x0000000ebf0ec210 */ /* 0x000fe20007f5e0ff */
[----:B0-----:R-:W-:Y:S01]  /*8c00*/  @!P4 IMAD.X R21, R0, 0x1, R213, P0 ;  /* 0x000000010015c824 */ /* 0x001fe200000e06d5 */
[----:B------:R-:W-:Y:S02]  /*8c10*/  @!P3 IADD3 R10, P0, R18, R3, RZ ;  /* 0x00000003120ab210 */ /* 0x000fe40007f1e0ff */
[----:B------:R-:W-:Y:S01]  /*8c20*/  CS2R R28, SRZ ;  /* 0x00000000001c7805 */ /* 0x000fe2000001ff00 */
[C---:B---3--:R-:W-:Y:S02]  /*8c30*/  @!P3 IMAD.X R13, R4.reuse, 0x1, R19, P1 ;  /* 0x00000001040db824 */ /* 0x048fe400008e0613 */
[----:B------:R-:W-:Y:S01]  /*8c40*/  @!P4 IMAD.X R15, R4, 0x1, R213, P2 ;  /* 0x00000001040fc824 */ /* 0x000fe200010e06d5 */
[----:B------:R0:W5:Y:S01]  /*8c50*/  @!P4 LD.E.64 R32, desc[UR36][R20.64] ;  /* 0x000000241420c980 */ /* 0x000162000c101b00 */
[----:B------:R-:W-:-:S03]  /*8c60*/  @!P3 IMAD.X R11, R0, 0x1, R19, P0 ;  /* 0x00000001000bb824 */ /* 0x000fc600000e0613 */
[----:B------:R0:W5:Y:S04]  /*8c70*/  @!P3 LD.E.64 R48, desc[UR36][R12.64] ;  /* 0x000000240c30b980 */ /* 0x000168000c101b00 */
[----:B------:R0:W5:Y:S04]  /*8c80*/  @!P3 LD.E.64 R42, desc[UR36][R10.64] ;  /* 0x000000240a2ab980 */ /* 0x000168000c101b00 */
[----:B------:R0:W5:Y:S02]  /*8c90*/  @!P4 LD.E.64 R28, desc[UR36][R14.64] ;  /* 0x000000240e1cc980 */ /* 0x000164000c101b00 */
.L_x_1816:
[----:B------:R-:W-:Y:S05]  /*8ca0*/  BSYNC B1 ;  /* 0x0000000000017941 */ /* 0x000fea0003800000 */
.L_x_1815:
[----:B------:R-:W-:-:S03]  /*8cb0*/  UMOV UR4, 0xffffffff ;  /* 0xffffffff00047882 */ /* 0x000fc60000000000 */
[----:B------:R-:W-:Y:S05]  /*8cc0*/  BRA.DIV UR4, `(.L_x_1817) ;  /* 0x000001f604147947 */ /* 0x000fea000b800000 */
[----:B0-----:R0:W0:Y:S04]  /*8cd0*/  SHFL.IDX PT, R0, R6, 0x2, 0x181f ;  /* 0x00581f0006007f89 */ /* 0x00102800000e0000 */
[----:B--2---:R2:W0:Y:S04]  /*8ce0*/  SHFL.IDX PT, R3, R5, 0x2, 0x181f ;  /* 0x00581f0005037f89 */ /* 0x00442800000e0000 */
[----:B---3--:R2:W3:Y:S04]  /*8cf0*/  SHFL.IDX PT, R4, R8, 0x2, 0x181f ;  /* 0x00581f0008047f89 */ /* 0x0084e800000e0000 */
[----:B----4-:R2:W4:Y:S02]  /*8d00*/  SHFL.IDX PT, R14, R7, 0x2, 0x181f ;  /* 0x00581f00070e7f89 */ /* 0x01052400000e0000 */
.L_x_2163:
[----:B------:R-:W-:Y:S01]  /*8d10*/  VIADD R9, R52, 0x40 ;  /* 0x0000004034097836 */ /* 0x000fe20000000000 */
        /* <DEDUP_REMOVED lines=12> */
[----:B------:R-:W-:Y:S02]  /*8de0*/  CS2R R38, SRZ ;  /* 0x0000000000267805 */ /* 0x000fe4000001ff00 */
[----:B------:R-:W-:-:S05]  /*8df0*/  CS2R R26, SRZ ;  /* 0x00000000001a7805 */ /* 0x000fca000001ff00 */
[----:B0-----:R-:W-:-:S04]  /*8e00*/  @!P4 IADD3 R20, P0, R191, R3, RZ ;  /* 0x00000003bf14c210 */ /* 0x001fc80007f1e0ff */
[-C--:B----4-:R-:W-:Y:S02]  /*8e10*/  @!P3 IADD3 R12, P1, R18, R14.reuse, RZ ;  /* 0x0000000e120cb210 */ /* 0x090fe40007f3e0ff */
[----:B------:R-:W-:Y:S02]  /*8e20*/  @!P4 IADD3.X R21, R0, R213, RZ, P0, !PT ;  /* 0x000000d50015c210 */ /* 0x000fe400007fe4ff */
[----:B------:R-:W-:Y:S02]  /*8e30*/  @!P3 IADD3 R10, P0, R18, R3, RZ ;  /* 0x00000003120ab210 */ /* 0x000fe40007f1e0ff */
[----:B------:R-:W-:Y:S01]  /*8e40*/  @!P4 IADD3 R14, P2, R191, R14, RZ ;  /* 0x0000000ebf0ec210 */ /* 0x000fe20007f5e0ff */
[--C-:B---3--:R-:W-:Y:S01]  /*8e50*/  @!P3 IMAD.X R13, R4, 0x1, R19.reuse, P1 ;  /* 0x00000001040db824 */ /* 0x108fe200008e0613 */
[----:B------:R0:W5:Y:S01]  /*8e60*/  @!P4 LD.E.64 R24, desc[UR36][R20.64] ;  /* 0x000000241418c980 */ /* 0x000162000c101b00 */
[----:B------:R-:W-:Y:S02]  /*8e70*/  @!P3 IMAD.X R11, R0, 0x1, R19, P0 ;  /* 0x00000001000bb824 */ /* 0x000fe400000e0613 */
[----:B------:R-:W-:Y:S01]  /*8e80*/  @!P4 IMAD.X R15, R4, 0x1, R213, P2 ;  /* 0x00000001040fc824 */ /* 0x000fe200010e06d5 */
[----:B------:R0:W5:Y:S04]  /*8e90*/  @!P3 LD.E.64 R38, desc[UR36][R12.64] ;  /* 0x000000240c26b980 */ /* 0x000168000c101b00 */
[----:B------:R0:W5:Y:S04]  /*8ea0*/  @!P3 LD.E.64 R44, desc[UR36][R10.64] ;  /* 0x000000240a2cb980 */ /* 0x000168000c101b00 */
[----:B------:R0:W5:Y:S02]  /*8eb0*/  @!P4 LD.E.64 R26, desc[UR36][R14.64] ;  /* 0x000000240e1ac980 */ /* 0x000164000c101b00 */
.L_x_1819:
[----:B------:R-:W-:Y:S05]  /*8ec0*/  BSYNC B1 ;  /* 0x0000000000017941 */ /* 0x000fea0003800000 */
.L_x_1818:
[----:B------:R-:W-:Y:S01]  /*8ed0*/  UMOV UR4, 0xffffffff ;  /* 0xffffffff00047882 */ /* 0x000fe20000000000 */
[----:B0-----:R-:W-:Y:S02]  /*8ee0*/  CS2R R20, SRZ ;  /* 0x0000000000147805 */ /* 0x001fe4000001ff00 */
[----:B------:R-:W-:Y:S05]  /*8ef0*/  BRA.DIV UR4, `(.L_x_1820) ;  /* 0x000001f204f87947 */ /* 0x000fea000b800000 */
[----:B------:R0:W0:Y:S04]  /*8f00*/  SHFL.IDX PT, R0, R6, 0x3, 0x181f ;  /* 0x00781f0006007f89 */ /* 0x00002800000e0000 */
[----:B------:R0:W0:Y:S04]  /*8f10*/  SHFL.IDX PT, R3, R5, 0x3, 0x181f ;  /* 0x00781f0005037f89 */ /* 0x00002800000e0000 */
[----:B---3--:R3:W0:Y:S04]  /*8f20*/  SHFL.IDX PT, R4, R8, 0x3, 0x181f ;  /* 0x00781f0008047f89 */ /* 0x00862800000e0000 */
[----:B----4-:R3:W4:Y:S02]  /*8f30*/  SHFL.IDX PT, R14, R7, 0x3, 0x181f ;  /* 0x00781f00070e7f89 */ /* 0x01072400000e0000 */
.L_x_2169:
[----:B------:R-:W-:Y:S01]  /*8f40*/  VIADD R52, R52, 0x60 ;  /* 0x0000006034347836 */ /* 0x000fe20000000000 */
[----:B012---:R-:W-:Y:S01]  /*8f50*/  LEA.HI R5, R217, R217, RZ, 0x1 ;  /* 0x000000d9d9057211 */ /* 0x007fe200078f08ff */
[----:B------:R-:W-:Y:S01]  /*8f60*/  BSSY B1, `(.L_x_1821) ;  /* 0x000001c000017945 */ /* 0x000fe20003800000 */
[----:B------:R-:W-:Y:S02]  /*8f70*/  CS2R R10, SRZ ;  /* 0x00000000000a7805 */ /* 0x000fe4000001ff00 */
[----:B---3--:R-:W-:Y:S02]  /*8f80*/  CS2R R8, SRZ ;  /* 0x0000000000087805 */ /* 0x008fe4000001ff00 */
[----:B------:R-:W-:Y:S02]  /*8f90*/  ISETP.GE.AND P0, PT, R52, R37, PT ;  /* 0x000000253400720c */ /* 0x000fe40003f06270 */
[----:B------:R-:W-:Y:S02]  /*8fa0*/  CS2R R12, SRZ ;  /* 0x00000000000c7805 */ /* 0x000fe4000001ff00 */
[----:B------:R-:W-:-:S05]  /*8fb0*/  LOP3.LUT R6, R5, 0xfffffffe, RZ, 0xc0, !PT ;  /* 0xfffffffe05067812 */ /* 0x000fca00078ec0ff */
[----:B------:R-:W-:-:S05]  /*8fc0*/  IMAD.IADD R5, R217, 0x1, -R6 ;  /* 0x00000001d9057824 */ /* 0x000fca00078e0a06 */
[----:B------:R-:W-:Y:S01]  /*8fd0*/  SHF.L.U32 R5, R5, 0x1f, RZ ;  /* 0x0000001f05057819 */ /* 0x000fe200000006ff */
[----:B------:R-:W-:Y:S06]  /*8fe0*/  @P0 BRA `(.L_x_1822) ;  /* 0x00000000004c0947 */ /* 0x000fec0003800000 */
[----:B------:R-:W-:Y:S01]  /*8ff0*/  ULDC UR4, c[0x0][0x3f4] ;  /* 0x0000fd0000047ab9 */ /* 0x000fe20000000800 */
[----:B------:R-:W-:Y:S02]  /*9000*/  CS2R R20, SRZ ;  /* 0x0000000000147805 */ /* 0x000fe4000001ff00 */
[----:B------:R-:W-:Y:S02]  /*9010*/  ISETP.GE.AND P4, PT, R191, UR4, PT ;  /* 0x00000004bf007c0c */ /* 0x000fe4000bf86270 */
[----:B------:R-:W-:Y:S02]  /*9020*/  CS2R R10, SRZ ;  /* 0x00000000000a7805 */ /* 0x000fe4000001ff00 */
[----:B------:R-:W-:Y:S02]  /*9030*/  ISETP.GE.AND P3, PT, R18, UR4, PT ;  /* 0x0000000412007c0c */ /* 0x000fe4000bf66270 */
[----:B------:R-:W-:Y:S02]  /*9040*/  CS2R R12, SRZ ;  /* 0x00000000000c7805 */ /* 0x000fe4000001ff00 */
[----:B------:R-:W-:-:S05]  /*9050*/  CS2R R8, SRZ ;  /* 0x0000000000087805 */ /* 0x000fca000001ff00 */
[----:B------:R-:W-:-:S04]  /*9060*/  @!P4 IADD3 R52, P0, R191, R3, RZ ;  /* 0x00000003bf34c210 */ /* 0x000fc80007f1e0ff */
[-C--:B----4-:R-:W-:Y:S02]  /*9070*/  @!P3 IADD3 R50, P1, R18, R14.reuse, RZ ;  /* 0x0000000e1232b210 */ /* 0x090fe40007f3e0ff */
[----:B------:R-:W-:Y:S01]  /*9080*/  @!P4 IADD3 R14, P2, R191, R14, RZ ;  /* 0x0000000ebf0ec210 */ /* 0x000fe20007f5e0ff */
[----:B------:R-:W-:Y:S01]  /*9090*/  @!P4 IMAD.X R53, R0, 0x1, R213, P0 ;  /* 0x000000010035c824 */ /* 0x000fe200000e06d5 */
[----:B------:R-:W-:Y:S01]  /*90a0*/  @!P3 IADD3 R6, P0, R18, R3, RZ ;  /* 0x000000031206b210 */ /* 0x000fe20007f1e0ff */
[C---:B------:R-:W-:Y:S02]  /*90b0*/  @!P3 IMAD.X R51, R4.reuse, 0x1, R19, P1 ;  /* 0x000000010433b824 */ /* 0x040fe400008e0613 */
[----:B------:R-:W-:Y:S01]  /*90c0*/  @!P4 IMAD.X R15, R4, 0x1, R213, P2 ;  /* 0x00000001040fc824 */ /* 0x000fe200010e06d5 */
[----:B------:R-:W-:Y:S01]  /*90d0*/  @!P3 IADD3.X R7, R0, R19, RZ, P0, !PT ;  /* 0x000000130007b210 */ /* 0x000fe200007fe4ff */
[----:B------:R0:W5:Y:S04]  /*90e0*/  @!P4 LD.E.64 R20, desc[UR36][R52.64] ;  /* 0x000000243414c980 */ /* 0x000168000c101b00 */
[----:B------:R0:W5:Y:S04]  /*90f0*/  @!P3 LD.E.64 R10, desc[UR36][R6.64] ;  /* 0x00000024060ab980 */ /* 0x000168000c101b00 */
[----:B------:R0:W5:Y:S04]  /*9100*/  @!P3 LD.E.64 R12, desc[UR36][R50.64] ;  /* 0x00000024320cb980 */ /* 0x000168000c101b00 */
[----:B------:R0:W5:Y:S02]  /*9110*/  @!P4 LD.E.64 R8, desc[UR36][R14.64] ;  /* 0x000000240e08c980 */ /* 0x000164000c101b00 */
.L_x_1822:
[----:B------:R-:W-:Y:S05]  /*9120*/  BSYNC B1 ;  /* 0x0000000000017941 */ /* 0x000fea0003800000 */
.L_x_1821:
[----:B------:R-:W1:Y:S01]  /*9130*/  SYNCS.PHASECHK.TRANS64.TRYWAIT P0, [R184+URZ+0x28400], R5 ;  /* 0x02840005b80075a7 */ /* 0x000e62000800017f */
[----:B------:R-:W-:Y:S01]  /*9140*/  VIADDMNMX R0, R37, -R202, 0x80, PT ;  /* 0x0000008025007446 */ /* 0x000fe200038009ca */
[----:B------:R-:W-:Y:S03]  /*9150*/  BSSY B1, `(.L_x_1823) ;  /* 0x0000003000017945 */ /* 0x000fe60003800000 */
[----:B------:R-:W-:Y:S01]  /*9160*/  ISETP.GE.AND P1, PT, R189, R0, PT ;  /* 0x00000000bd00720c */ /* 0x000fe20003f26270 */
[----:B-1----:R-:W-:-:S12]  /*9170*/  @!P0 BRA `(.L_x_1824) ;  /* 0x000001f000c88947 */ /* 0x002fd80003800000 */
.L_x_2170:
[----:B------:R-:W-:Y:S05]  /*9180*/  BSYNC B1 ;  /* 0x0000000000017941 */ /* 0x000fea0003800000 */
.L_x_1823:
[----:B------:R-:W-:Y:S04]  /*9190*/  BSSY B1, `(.L_x_1825) ;  /* 0x00000f9000017945 */ /* 0x000fe80003800000 */
[----:B------:R-:W-:Y:S05]  /*91a0*/  @P1 BRA `(.L_x_1826) ;  /* 0x0000000c00dc1947 */ /* 0x000fea0003800000 */
[----:B------:R-:W2:Y:S01]  /*91b0*/  LDC R3, c[0x0][0x3f4] ;  /* 0x0000fd00ff037b82 */ /* 0x000ea20000000800 */
[----:B------:R-:W-:Y:S01]  /*91c0*/  BSSY B2, `(.L_x_1827) ;  /* 0x000007a000027945 */ /* 0x000fe20003800000 */
[-C--:B--2---:R-:W-:Y:S02]  /*91d0*/  ISETP.GE.AND P0, PT, R18, R3.reuse, PT ;  /* 0x000000031200720c */ /* 0x084fe40003f06270 */
[----:B------:R-:W-:-:S11]  /*91e0*/  ISETP.GE.AND P1, PT, R191, R3, PT ;  /* 0x00000003bf00720c */ /* 0x000fd60003f26270 */
[----:B------:R-:W-:Y:S05]  /*91f0*/  @P0 BRA `(.L_x_1828) ;  /* 0x0000000400d80947 */ /* 0x000fea0003800000 */
[----:B01----:R-:W0:Y:S01]  /*9200*/  LDS.128 R4, [R211+0x18000] ;  /* 0x01800000d3047984 */ /* 0x003e220000000c00 */
[----:B----45:R-:W-:Y:S02]  /*9210*/  SHF.R.U32.HI R14, RZ, 0x8, R40 ;  /* 0x00000008ff0e7819 */ /* 0x030fe40000011628 */
[----:B------:R-:W-:Y:S02]  /*9220*/  SHF.R.U32.HI R50, RZ, 0x8, R41 ;  /* 0x00000008ff327819 */ /* 0x000fe40000011629 */
[----:B------:R-:W-:Y:S02]  /*9230*/  LOP3.LUT R3, R40, 0xff, RZ, 0xc0, !PT ;  /* 0x000000ff28037812 */ /* 0x000fe400078ec0ff */
[----:B------:R-:W-:Y:S02]  /*9240*/  LOP3.LUT R14, R14, 0xff, RZ, 0xc0, !PT ;  /* 0x000000ff0e0e7812 */ /* 0x000fe400078ec0ff */
[----:B------:R-:W-:Y:S02]  /*9250*/  SHF.R.U32.HI R52, RZ, 0x8, R47 ;  /* 0x00000008ff347819 */ /* 0x000fe4000001162f */
[----:B------:R-:W-:-:S02]  /*9260*/  LOP3.LUT R15, R41, 0xff, RZ, 0xc0, !PT ;  /* 0x000000ff290f7812 */ /* 0x000fc400078ec0ff */
[----:B------:R-:W-:Y:S02]  /*9270*/  LOP3.LUT R50, R50, 0xff, RZ, 0xc0, !PT ;  /* 0x000000ff32327812 */ /* 0x000fe400078ec0ff */
[----:B------:R-:W-:Y:S02]  /*9280*/  PRMT R3, R14, 0x7604, R3 ;  /* 0x000076040e037816 */ /* 0x000fe40000000003 */
[----:B------:R-:W-:Y:S02]  /*9290*/  SHF.R.U32.HI R54, RZ, 0x10, R41 ;  /* 0x00000010ff367819 */ /* 0x000fe40000011629 */
[----:B------:R-:W-:Y:S02]  /*92a0*/  SHF.R.U32.HI R14, RZ, 0x8, R46 ;  /* 0x00000008ff0e7819 */ /* 0x000fe4000001162e */
[----:B------:R-:W-:Y:S02]  /*92b0*/  SHF.R.U32.HI R53, RZ, 0x10, R47 ;  /* 0x00000010ff357819 */ /* 0x000fe4000001162f */
[----:B------:R-:W-:-:S02]  /*92c0*/  LOP3.LUT R51, R47, 0xff, RZ, 0xc0, !PT ;  /* 0x000000ff2f337812 */ /* 0x000fc400078ec0ff */
[----:B------:R-:W-:Y:S01]  /*92d0*/  LOP3.LUT R52, R52, 0xff, RZ, 0xc0, !PT ;  /* 0x000000ff34347812 */ /* 0x000fe200078ec0ff */
[----:B------:R-:W-:Y:S01]  /*92e0*/  IMAD.U32 R53, R53, 0x10000, RZ ;  /* 0x0001000035357824 */ /* 0x000fe200078e00ff */
[----:B------:R-:W-:Y:S02]  /*92f0*/  PRMT R15, R50, 0x7604, R15 ;  /* 0x00007604320f7816 */ /* 0x000fe4000000000f */
[----:B------:R-:W-:Y:S01]  /*9300*/  LOP3.LUT R50, R14, 0xff, RZ, 0xc0, !PT ;  /* 0x000000ff0e327812 */ /* 0x000fe200078ec0ff */
[----:B------:R-:W-:Y:S01]  /*9310*/  IMAD.U32 R14, R54, 0x10000, RZ ;  /* 0x00010000360e7824 */ /* 0x000fe200078e00ff */
[----:B------:R-:W-:Y:S02]  /*9320*/  LOP3.LUT R37, R46, 0xff, RZ, 0xc0, !PT ;  /* 0x000000ff2e257812 */ /* 0x000fe400078ec0ff */
[----:B------:R-:W-:Y:S02]  /*9330*/  PRMT R52, R52, 0x7604, R51 ;  /* 0x0000760434347816 */ /* 0x000fe40000000033 */
[----:B------:R-:W-:-:S02]  /*9340*/  PRMT R51, R50, 0x7604, R37 ;  /* 0x0000760432337816 */ /* 0x000fc40000000025 */
[----:B------:R-:W-:Y:S02]  /*9350*/  LOP3.LUT R37, R15, 0xff0000, R14, 0xf8, !PT ;  /* 0x00ff00000f257812 */ /* 0x000fe400078ef80e */
[----:B------:R-:W-:Y:S02]  /*9360*/  LOP3.LUT R53, R52, 0xff0000, R53, 0xf8, !PT ;  /* 0x00ff000034357812 */ /* 0x000fe400078ef835 */
[----:B------:R-:W-:Y:S02]  /*9370*/  LOP3.LUT R51, R51, 0xff0000, R46, 0xf8, !PT ;  /* 0x00ff000033337812 */ /* 0x000fe400078ef82e */
[----:B------:R-:W-:Y:S02]  /*9380*/  LOP3.LUT R53, R53, 0xff000000, R47, 0xf8, !PT ;  /* 0xff00000035357812 */ /* 0x000fe400078ef82f */
[----:B------:R-:W-:Y:S02]  /*9390*/  LOP3.LUT R41, R37, 0xff000000, R41, 0xf8, !PT ;  /* 0xff00000025297812 */ /* 0x000fe400078ef829 */
[----:B------:R-:W-:-:S02]  /*93a0*/  LOP3.LUT R15, R3, 0xff0000, R40, 0xf8, !PT ;  /* 0x00ff0000030f7812 */ /* 0x000fc400078ef828 */
[----:B------:R-:W-:Y:S02]  /*93b0*/  LOP3.LUT R51, R51, 0xff000000, R46, 0xf8, !PT ;  /* 0xff00000033337812 */ /* 0x000fe400078ef82e */
[-C--:B0-----:R-:W-:Y:S02]  /*93c0*/  F2FP.F16.E4M3.UNPACK_B R3, R6.reuse.H1 ;  /* 0x00000006ff03723e */ /* 0x081fe400030006ff */
[----:B------:R-:W-:Y:S02]  /*93d0*/  F2FP.F16.E4M3.UNPACK_B R52, R53 ;  /* 0x00000035ff34723e */ /* 0x000fe400020006ff */
[----:B------:R-:W-:Y:S01]  /*93e0*/  F2FP.F16.E4M3.UNPACK_B R46, R41 ;  /* 0x00000029ff2e723e */ /* 0x000fe200020006ff */
[--C-:B------:R-:W-:Y:S01]  /*93f0*/  HADD2.F32 R14, -RZ, R3.reuse.H1_H1 ;  /* 0x30000003ff0e7230 */ /* 0x100fe20000004100 */
[----:B------:R-:W-:Y:S01]  /*9400*/  F2FP.F16.E4M3.UNPACK_B R6, R6 ;  /* 0x00000006ff06723e */ /* 0x000fe200020006ff */
[----:B------:R-:W-:Y:S01]  /*9410*/  HADD2.F32 R54, -RZ, R52.H1_H1 ;  /* 0x30000034ff367230 */ /* 0x000fe20000004100 */
[----:B------:R-:W-:Y:S01]  /*9420*/  LOP3.LUT R50, R15, 0xff000000, R40, 0xf8, !PT ;  /* 0xff0000000f327812 */ /* 0x000fe200078ef828 */
[----:B------:R-:W-:Y:S01]  /*9430*/  HADD2.F32 R47, -RZ, R46.H1_H1 ;  /* 0x3000002eff2f7230 */ /* 0x000fe20000004100 */
[-C--:B------:R-:W-:Y:S01]  /*9440*/  F2FP.F16.E4M3.UNPACK_B R37, R7.reuse ;  /* 0x00000007ff25723e */ /* 0x080fe200020006ff */
[----:B------:R-:W-:Y:S01]  /*9450*/  HADD2.F32 R15, -RZ, R3.H0_H0 ;  /* 0x20000003ff0f7230 */ /* 0x000fe20000004100 */
[----:B------:R-:W-:Y:S01]  /*9460*/  F2FP.F16.E4M3.UNPACK_B R40, R7.H1 ;  /* 0x00000007ff28723e */ /* 0x000fe200030006ff */
[C---:B------:R-:W-:Y:S01]  /*9470*/  FMUL.FTZ R56, R14.reuse, R54 ;  /* 0x000000360e387220 */ /* 0x040fe20000410000 */
[----:B------:R-:W-:Y:S01]  /*9480*/  FMUL.FTZ R55, R14, R47 ;  /* 0x0000002f0e377220 */ /* 0x000fe20000410000 */
[-C--:B------:R-:W-:Y:S01]  /*9490*/  F2FP.F16.E4M3.UNPACK_B R7, R5.reuse ;  /* 0x00000005ff07723e */ /* 0x080fe200020006ff */
[----:B------:R-:W-:Y:S01]  /*94a0*/  HADD2.F32 R52, -RZ, R52.H0_H0 ;  /* 0x20000034ff347230 */ /* 0x000fe20000004100 */
[----:B------:R-:W-:Y:S01]  /*94b0*/  F2FP.F16.E4M3.UNPACK_B R14, R5.H1 ;  /* 0x00000005ff0e723e */ /* 0x000fe200030006ff */
[----:B------:R-:W-:-:S02]  /*94c0*/  HADD2.F32 R5, -RZ, R6.H1_H1 ;  /* 0x30000006ff057230 */ /* 0x000fc40000004100 */
[C---:B------:R-:W-:Y:S01]  /*94d0*/  FFMA.FTZ R57, R15.reuse, R47, -R56 ;  /* 0x0000002f0f397223 */ /* 0x040fe20000010838 */
[----:B------:R-:W-:Y:S02]  /*94e0*/  HADD2.F32 R46, -RZ, R46.H0_H0 ;  /* 0x2000002eff2e7230 */ /* 0x000fe40000004100 */
[----:B------:R-:W-:Y:S01]  /*94f0*/  FFMA.FTZ R58, R15, R54, R55 ;  /* 0x000000360f3a7223 */ /* 0x000fe20000010037 */
[----:B------:R-:W-:Y:S01]  /*9500*/  HADD2.F32 R6, -RZ, R6.H0_H0 ;  /* 0x20000006ff067230 */ /* 0x000fe20000004100 */
[----:B------:R-:W-:Y:S01]  /*9510*/  F2FP.F16.E4M3.UNPACK_B R53, R53.H1 ;  /* 0x00000035ff35723e */ /* 0x000fe200030006ff */
[C---:B------:R-:W-:Y:S01]  /*9520*/  FMUL.FTZ R15, R5.reuse, R52 ;  /* 0x00000034050f7220 */ /* 0x040fe20000410000 */
[----:B------:R-:W-:Y:S01]  /*9530*/  F2FP.F16.E4M3.UNPACK_B R41, R41.H1 ;  /* 0x00000029ff29723e */ /* 0x000fe200030006ff */
[-C--:B------:R-:W-:Y:S01]  /*9540*/  FMUL.FTZ R47, R5, R46.reuse ;  /* 0x0000002e052f7220 */ /* 0x080fe20000410000 */
[----:B------:R-:W-:Y:S02]  /*9550*/  HADD2.F32 R5, -RZ, R37.H1_H1 ;  /* 0x30000025ff057230 */ /* 0x000fe40000004100 */
[----:B------:R-:W-:Y:S01]  /*9560*/  FFMA.FTZ R55, R6, R46, -R15 ;  /* 0x0000002e06377223 */ /* 0x000fe2000001080f */
[----:B------:R-:W-:-:S02]  /*9570*/  HADD2.F32 R54, -RZ, R53.H0_H0 ;  /* 0x20000035ff367230 */ /* 0x000fc40000004100 */
[----:B------:R-:W-:Y:S01]  /*9580*/  FFMA.FTZ R56, R6, R52, R47 ;  /* 0x0000003406387223 */ /* 0x000fe2000001002f */
[----:B------:R-:W-:Y:S01]  /*9590*/  HADD2.F32 R46, -RZ, R41.H0_H0 ;  /* 0x20000029ff2e7230 */ /* 0x000fe20000004100 */
[----:B------:R-:W-:Y:S01]  /*95a0*/  F2FP.F16.E4M3.UNPACK_B R3, R4 ;  /* 0x00000004ff03723e */ /* 0x000fe200020006ff */
[----:B------:R-:W-:Y:S02]  /*95b0*/  HADD2.F32 R53, -RZ, R53.H1_H1 ;  /* 0x30000035ff357230 */ /* 0x000fe40000004100 */
[C---:B------:R-:W-:Y:S01]  /*95c0*/  FMUL.FTZ R52, R5.reuse, R54 ;  /* 0x0000003605347220 */ /* 0x040fe20000410000 */
[----:B------:R-:W-:Y:S02]  /*95d0*/  HADD2.F32 R6, -RZ, R40.H1_H1 ;  /* 0x30000028ff067230 */ /* 0x000fe40000004100 */
[----:B------:R-:W-:Y:S01]  /*95e0*/  FMUL.FTZ R60, R5, R46 ;  /* 0x0000002e053c7220 */ /* 0x000fe20000410000 */
[----:B------:R-:W-:Y:S01]  /*95f0*/  HADD2.F32 R37, -RZ, R37.H0_H0 ;  /* 0x20000025ff257230 */ /* 0x000fe20000004100 */
[----:B------:R-:W-:Y:S01]  /*9600*/  F2FP.F16.E4M3.UNPACK_B R5, R51 ;  /* 0x00000033ff05723e */ /* 0x000fe200020006ff */
[----:B------:R-:W-:-:S02]  /*9610*/  HADD2.F32 R41, -RZ, R41.H1_H1 ;  /* 0x30000029ff297230 */ /* 0x000fc40000004100 */
[C---:B------:R-:W-:Y:S01]  /*9620*/  FMUL.FTZ R15, R6.reuse, R53 ;  /* 0x00000035060f7220 */ /* 0x040fe20000410000 */
[----:B------:R-:W-:Y:S02]  /*9630*/  HADD2.F32 R40, -RZ, R40.H0_H0 ;  /* 0x20000028ff287230 */ /* 0x000fe40000004100 */
[C---:B------:R-:W-:Y:S01]  /*9640*/  FFMA.FTZ R59, R37.reuse, R46, -R52 ;  /* 0x0000002e253b7223 */ /* 0x040fe20000010834 */
[----:B------:R-:W-:Y:S01]  /*9650*/  FFMA.FTZ R60, R37, R54, R60 ;  /* 0x00000036253c7223 */ /* 0x000fe2000001003c */
[-C--:B------:R-:W-:Y:S01]  /*9660*/  FMUL.FTZ R37, R6, R41.reuse ;  /* 0x0000002906257220 */ /* 0x080fe20000410000 */
[----:B------:R-:W-:Y:S01]  /*9670*/  F2FP.F16.E4M3.UNPACK_B R4, R4.H1 ;  /* 0x00000004ff04723e */ /* 0x000fe200030006ff */
[C---:B------:R-:W-:Y:S01]  /*9680*/  FFMA.FTZ R54, R40.reuse, R41, -R15 ;  /* 0x0000002928367223 */ /* 0x040fe2000001080f */
[-C--:B------:R-:W-:Y:S01]  /*9690*/  F2FP.F16.E4M3.UNPACK_B R15, R50.reuse ;  /* 0x00000032ff0f723e */ /* 0x080fe200020006ff */
[----:B------:R-:W-:Y:S01]  /*96a0*/  FFMA.FTZ R53, R40, R53, R37 ;  /* 0x0000003528357223 */ /* 0x000fe20000010025 */
[--C-:B------:R-:W-:Y:S01]  /*96b0*/  HADD2.F32 R41, -RZ, R5.reuse.H1_H1 ;  /* 0x30000005ff297230 */ /* 0x100fe20000004100 */
[----:B------:R-:W-:Y:S01]  /*96c0*/  F2FP.F16.E4M3.UNPACK_B R50, R50.H1 ;  /* 0x00000032ff32723e */ /* 0x000fe200030006ff */
[----:B------:R-:W-:Y:S01]  /*96d0*/  HADD2.F32 R40, -RZ, R5.H0_H0 ;  /* 0x20000005ff287230 */ /* 0x000fe20000004100 */
[----:B------:R-:W-:Y:S01]  /*96e0*/  F2FP.F16.E4M3.UNPACK_B R51, R51.H1 ;  /* 0x00000033ff33723e */ /* 0x000fe200030006ff */
[----:B------:R-:W-:-:S02]  /*96f0*/  HADD2.F32 R6, -RZ, R4.H1_H1 ;  /* 0x30000004ff067230 */ /* 0x000fc40000004100 */
[----:B------:R-:W-:Y:S02]  /*9700*/  HADD2.F32 R37, -RZ, R15.H1_H1 ;  /* 0x3000000fff257230 */ /* 0x000fe40000004100 */
[----:B------:R-:W-:Y:S02]  /*9710*/  HADD2.F32 R5, -RZ, R4.H0_H0 ;  /* 0x20000004ff057230 */ /* 0x000fe40000004100 */
[C---:B------:R-:W-:Y:S01]  /*9720*/  FMUL.FTZ R46, R6.reuse, R41 ;  /* 0x00000029062e7220 */ /* 0x040fe20000410000 */
[----:B------:R-:W-:Y:S02]  /*9730*/  HADD2.F32 R4, -RZ, R3.H1_H1 ;  /* 0x30000003ff047230 */ /* 0x000fe40000004100 */
[-C--:B------:R-:W-:Y:S01]  /*9740*/  FMUL.FTZ R52, R6, R37.reuse ;  /* 0x0000002506347220 */ /* 0x080fe20000410000 */
[----:B------:R-:W-:Y:S02]  /*9750*/  HADD2.F32 R15, -RZ, R15.H0_H0 ;  /* 0x2000000fff0f7230 */ /* 0x000fe40000004100 */
[----:B------:R-:W-:Y:S01]  /*9760*/  FFMA.FTZ R46, R5, R37, -R46 ;  /* 0x00000025052e7223 */ /* 0x000fe2000001082e */
[----:B------:R-:W-:-:S02]  /*9770*/  HADD2.F32 R3, -RZ, R3.H0_H0 ;  /* 0x20000003ff037230 */ /* 0x000fc40000004100 */
[CC--:B------:R-:W-:Y:S01]  /*9780*/  FMUL.FTZ R6, R4.reuse, R40.reuse ;  /* 0x0000002804067220 */ /* 0x0c0fe20000410000 */
[----:B------:R-:W-:Y:S01]  /*9790*/  FFMA.FTZ R41, R5, R41, R52 ;  /* 0x0000002905297223 */ /* 0x000fe20000010034 */
[-C--:B------:R-:W-:Y:S01]  /*97a0*/  FMUL.FTZ R47, R4, R15.reuse ;  /* 0x0000000f042f7220 */ /* 0x080fe20000410000 */
[----:B------:R-:W-:Y:S02]  /*97b0*/  HADD2.F32 R5, -RZ, R50.H1_H1 ;  /* 0x30000032ff057230 */ /* 0x000fe40000004100 */
[C---:B------:R-:W-:Y:S01]  /*97c0*/  FFMA.FTZ R37, R3.reuse, R15, -R6 ;  /* 0x0000000f03257223 */ /* 0x040fe20000010806 */
[----:B------:R-:W-:Y:S02]  /*97d0*/  HADD2.F32 R4, -RZ, R14.H1_H1 ;  /* 0x3000000eff047230 */ /* 0x000fe40000004100 */
[----:B------:R-:W-:Y:S01]  /*97e0*/  FFMA.FTZ R40, R3, R40, R47 ;  /* 0x0000002803287223 */ /* 0x000fe2000001002f */
[--C-:B------:R-:W-:Y:S02]  /*97f0*/  HADD2.F32 R15, -RZ, R51.reuse.H1_H1 ;  /* 0x30000033ff0f7230 */ /* 0x100fe40000004100 */
[----:B------:R-:W-:-:S02]  /*9800*/  HADD2.F32 R6, -RZ, R51.H0_H0 ;  /* 0x20000033ff067230 */ /* 0x000fc40000004100 */
[C---:B------:R-:W-:Y:S01]  /*9810*/  FMUL.FTZ R52, R4.reuse, R5 ;  /* 0x0000000504347220 */ /* 0x040fe20000410000 */
[--C-:B------:R-:W-:Y:S02]  /*9820*/  HADD2.F32 R3, -RZ, R7.reuse.H1_H1 ;  /* 0x30000007ff037230 */ /* 0x100fe40000004100 */
[----:B------:R-:W-:Y:S01]  /*9830*/  FMUL.FTZ R47, R4, R15 ;  /* 0x0000000f042f7220 */ /* 0x000fe20000410000 */
[----:B------:R-:W-:Y:S02]  /*9840*/  HADD2.F32 R50, -RZ, R50.H0_H0 ;  /* 0x20000032ff327230 */ /* 0x000fe40000004100 */
[----:B------:R-:W-:Y:S02]  /*9850*/  HADD2.F32 R14, -RZ, R14.H0_H0 ;  /* 0x2000000eff0e7230 */ /* 0x000fe40000004100 */
[C---:B------:R-:W-:Y:S01]  /*9860*/  FMUL.FTZ R4, R3.reuse, R6 ;  /* 0x0000000603047220 */ /* 0x040fe20000410000 */
[----:B------:R-:W-:Y:S02]  /*9870*/  HADD2.F32 R7, -RZ, R7.H0_H0 ;  /* 0x20000007ff077230 */ /* 0x000fe40000004100 */
[-C--:B------:R-:W-:Y:S01]  /*9880*/  FMUL.FTZ R3, R3, R50.reuse ;  /* 0x0000003203037220 */ /* 0x080fe20000410000 */
        /* <DEDUP_REMOVED lines=8> */
[----:B------:R-:W-:Y:S02]  /*9910*/  F2FP.SATFINITE.E4M3.F32.PACK_AB_MERGE_C R6, R56, R55, R6 ;  /* 0x000000373806723e */ /* 0x000fe40004807006 */
[----:B------:R-:W-:Y:S02]  /*9920*/  F2FP.SATFINITE.E4M3.F32.PACK_AB_MERGE_C R7, R60, R59, R7 ;  /* 0x0000003b3c07723e */ /* 0x000fe40004807007 */
[----:B------:R-:W-:-:S02]  /*9930*/  F2FP.SATFINITE.E4M3.F32.PACK_AB_MERGE_C R4, R40, R37, R4 ;  /* 0x000000252804723e */ /* 0x000fc40004807004 */
[----:B------:R-:W-:-:S05]  /*9940*/  F2FP.SATFINITE.E4M3.F32.PACK_AB_MERGE_C R5, R14, R5, R47 ;  /* 0x000000050e05723e */ /* 0x000fca000480702f */
[----:B------:R2:W-:Y:S02]  /*9950*/  STS.128 [R211+0x18000], R4 ;  /* 0x01800004d3007388 */ /* 0x0005e40000000c00 */
.L_x_1828:
[----:B------:R-:W-:Y:S05]  /*9960*/  BSYNC B2 ;  /* 0x0000000000027941 */ /* 0x000fea0003800000 */
.L_x_1827:
[----:B------:R-:W-:Y:S05]  /*9970*/  @P1 BRA `(.L_x_1826) ;  /* 0x0000000400e81947 */ /* 0x000fea0003800000 */
[----:B012---:R-:W0:Y:S01]  /*9980*/  LDS.128 R4, [R211+0x1c000] ;  /* 0x01c00000d3047984 */ /* 0x007e220000000c00 */
[----:B-----5:R-:W-:Y:S02]  /*9990*/  SHF.R.U32.HI R37, RZ, 0x8, R34 ;  /* 0x00000008ff257819 */ /* 0x020fe40000011622 */
[----:B------:R-:W-:Y:S02]  /*99a0*/  SHF.R.U32.HI R41, RZ, 0x8, R35 ;  /* 0x00000008ff297819 */ /* 0x000fe40000011623 */
[----:B------:R-:W-:Y:S02]  /*99b0*/  SHF.R.U32.HI R15, RZ, 0x8, R31 ;  /* 0x00000008ff0f7819 */ /* 0x000fe4000001161f */
[----:B------:R-:W-:Y:S02]  /*99c0*/  LOP3.LUT R46, R34, 0xff, RZ, 0xc0, !PT ;  /* 0x000000ff222e7812 */ /* 0x000fe400078ec0ff */
[----:B------:R-:W-:Y:S02]  /*99d0*/  LOP3.LUT R50, R35, 0xff, RZ, 0xc0, !PT ;  /* 0x000000ff23327812 */ /* 0x000fe400078ec0ff */
[----:B------:R-:W-:-:S02]  /*99e0*/  LOP3.LUT R37, R37, 0xff, RZ, 0xc0, !PT ;  /* 0x000000ff25257812 */ /* 0x000fc400078ec0ff */
[----:B------:R-:W-:Y:S02]  /*99f0*/  LOP3.LUT R41, R41, 0xff, RZ, 0xc0, !PT ;  /* 0x000000ff29297812 */ /* 0x000fe400078ec0ff */
[----:B------:R-:W-:Y:S02]  /*9a00*/  SHF.R.U32.HI R3, RZ, 0x8, R30 ;  /* 0x00000008ff037819 */ /* 0x000fe4000001161e */
[----:B------:R-:W-:Y:S02]  /*9a10*/  LOP3.LUT R40, R31, 0xff, RZ, 0xc0, !PT ;  /* 0x000000ff1f287812 */ /* 0x000fe400078ec0ff */
[----:B------:R-:W-:Y:S02]  /*9a20*/  LOP3.LUT R15, R15, 0xff, RZ, 0xc0, !PT ;  /* 0x000000ff0f0f7812 */ /* 0x000fe400078ec0ff */
[----:B------:R-:W-:Y:S02]  /*9a30*/  PRMT R47, R37, 0x7604, R46 ;  /* 0x00007604252f7816 */ /* 0x000fe4000000002e */
[----:B------:R-:W-:-:S02]  /*9a40*/  PRMT R51, R41, 0x7604, R50 ;  /* 0x0000760429337816 */ /* 0x000fc40000000032 */
[----:B------:R-:W-:Y:S02]  /*9a50*/  SHF.R.U32.HI R37, RZ, 0x10, R31 ;  /* 0x00000010ff257819 */ /* 0x000fe4000001161f */
[----:B------:R-:W-:Y:S02]  /*9a60*/  SHF.R.U32.HI R50, RZ, 0x10, R35 ;  /* 0x00000010ff327819 */ /* 0x000fe40000011623 */
[----:B----4-:R-:W-:Y:S02]  /*9a70*/  LOP3.LUT R14, R30, 0xff, RZ, 0xc0, !PT ;  /* 0x000000ff1e0e7812 */ /* 0x010fe400078ec0ff */
[----:B------:R-:W-:Y:S02]  /*9a80*/  LOP3.LUT R3, R3, 0xff, RZ, 0xc0, !PT ;  /* 0x000000ff03037812 */ /* 0x000fe400078ec0ff */
[----:B------:R-:W-:Y:S02]  /*9a90*/  PRMT R40, R15, 0x7604, R40 ;  /* 0x000076040f287816 */ /* 0x000fe40000000028 */
[----:B------:R-:W-:-:S02]  /*9aa0*/  SHF.R.U32.HI R15, RZ, 0x10, R34 ;  /* 0x00000010ff0f7819 */ /* 0x000fc40000011622 */
[----:B------:R-:W-:Y:S02]  /*9ab0*/  LOP3.LUT R37, R37, 0xff, RZ, 0xc0, !PT ;  /* 0x000000ff25257812 */ /* 0x000fe400078ec0ff */
[----:B------:R-:W-:Y:S02]  /*9ac0*/  LOP3.LUT R50, R50, 0xff, RZ, 0xc0, !PT ;  /* 0x000000ff32327812 */ /* 0x000fe400078ec0ff */
[----:B------:R-:W-:Y:S02]  /*9ad0*/  PRMT R14, R3, 0x7604, R14 ;  /* 0x00007604030e7816 */ /* 0x000fe4000000000e */
[----:B------:R-:W-:Y:S02]  /*9ae0*/  SHF.R.U32.HI R3, RZ, 0x10, R30 ;  /* 0x00000010ff037819 */ /* 0x000fe4000001161e */
[----:B------:R-:W-:Y:S02]  /*9af0*/  LOP3.LUT R46, R15, 0xff, RZ, 0xc0, !PT ;  /* 0x000000ff0f2e7812 */ /* 0x000fe400078ec0ff */
[----:B------:R-:W-:-:S02]  /*9b00*/  PRMT R41, R37, 0x7054, R40 ;  /* 0x0000705425297816 */ /* 0x000fc40000000028 */
[----:B------:R-:W-:Y:S02]  /*9b10*/  PRMT R51, R50, 0x7054, R51 ;  /* 0x0000705432337816 */ /* 0x000fe40000000033 */
[----:B------:R-:W-:Y:S02]  /*9b20*/  LOP3.LUT R3, R3, 0xff, RZ, 0xc0, !PT ;  /* 0x000000ff03037812 */ /* 0x000fe400078ec0ff */
[----:B------:R-:W-:Y:S02]  /*9b30*/  PRMT R47, R46, 0x7054, R47 ;  /* 0x000070542e2f7816 */ /* 0x000fe4000000002f */
[----:B------:R-:W-:Y:S02]  /*9b40*/  LOP3.LUT R51, R51, 0xff000000, R35, 0xf8, !PT ;  /* 0xff00000033337812 */ /* 0x000fe400078ef823 */
[----:B------:R-:W-:Y:S02]  /*9b50*/  LOP3.LUT R41, R41, 0xff000000, R31, 0xf8, !PT ;  /* 0xff00000029297812 */ /* 0x000fe400078ef81f */
[----:B------:R-:W-:-:S02]  /*9b60*/  PRMT R15, R3, 0x7054, R14 ;  /* 0x00007054030f7816 */ /* 0x000fc4000000000e */
        /* <DEDUP_REMOVED lines=32> */
[----:B------:R-:W-:Y:S02]  /*9d70*/  HADD2.F32 R30, -RZ, R30.H0_H0 ;  /* 0x2000001eff1e7230 */ /* 0x000fe40000004100 */
[C---:B------:R-:W-:Y:S01]  /*9d80*/  FMUL.FTZ R57, R5.reuse, R35 ;  /* 0x0000002305397220 */ /* 0x040fe20000410000 */
[----:B------:R-:W-:Y:S02]  /*9d90*/  HADD2.F32 R51, -RZ, R51.H1_H1 ;  /* 0x30000033ff337230 */ /* 0x000fe40000004100 */
[-C--:B------:R-:W-:Y:S01]  /*9da0*/  FMUL.FTZ R5, R5, R15.reuse ;  /* 0x0000000f05057220 */ /* 0x080fe20000410000 */
[----:B------:R-:W-:Y:S02]  /*9db0*/  HADD2.F32 R6, -RZ, R31.H1_H1 ;  /* 0x3000001fff067230 */ /* 0x000fe40000004100 */
[----:B------:R-:W-:Y:S01]  /*9dc0*/  FFMA.FTZ R57, R30, R15, -R57 ;  /* 0x0000000f1e397223 */ /* 0x000fe20000010839 */
[----:B------:R-:W-:-:S02]  /*9dd0*/  HADD2.F32 R41, -RZ, R41.H1_H1 ;  /* 0x30000029ff297230 */ /* 0x000fc40000004100 */
[----:B------:R-:W-:Y:S01]  /*9de0*/  FFMA.FTZ R54, R30, R35, R5 ;  /* 0x000000231e367223 */ /* 0x000fe20000010005 */
[----:B------:R-:W-:Y:S02]  /*9df0*/  HADD2.F32 R31, -RZ, R31.H0_H0 ;  /* 0x2000001fff1f7230 */ /* 0x000fe40000004100 */
[C---:B------:R-:W-:Y:S01]  /*9e00*/  FMUL.FTZ R34, R6.reuse, R51 ;  /* 0x0000003306227220 */ /* 0x040fe20000410000 */
[----:B------:R-:W-:Y:S01]  /*9e10*/  F2FP.F16.E4M3.UNPACK_B R5, R47 ;  /* 0x0000002fff05723e */ /* 0x000fe200020006ff */
[-C--:B------:R-:W-:Y:S01]  /*9e20*/  FMUL.FTZ R30, R6, R41.reuse ;  /* 0x00000029061e7220 */ /* 0x080fe20000410000 */
[----:B------:R-:W-:Y:S01]  /*9e30*/  F2FP.F16.E4M3.UNPACK_B R4, R4.H1 ;  /* 0x00000004ff04723e */ /* 0x000fe200030006ff */
[C---:B------:R-:W-:Y:S01]  /*9e40*/  FFMA.FTZ R41, R31.reuse, R41, -R34 ;  /* 0x000000291f297223 */ /* 0x040fe20000010822 */
[----:B------:R-:W-:Y:S01]  /*9e50*/  F2FP.F16.E4M3.UNPACK_B R15, R37 ;  /* 0x00000025ff0f723e */ /* 0x000fe200020006ff */
        /* <DEDUP_REMOVED lines=14> */
[C---:B------:R-:W-:Y:S01]  /*9f40*/  FMUL.FTZ R6, R4.reuse, R31 ;  /* 0x0000001f04067220 */ /* 0x040fe20000410000 */
[----:B------:R-:W-:Y:S01]  /*9f50*/  FFMA.FTZ R35, R5, R34, R46 ;  /* 0x0000002205237223 */ /* 0x000fe2000001002e */
[-C--:B------:R-:W-:Y:S01]  /*9f60*/  FMUL.FTZ R4, R4, R15.reuse ;  /* 0x0000000f04047220 */ /* 0x080fe20000410000 */
[----:B------:R-:W-:Y:S02]  /*9f70*/  HADD2.F32 R5, -RZ, R37.H1_H1 ;  /* 0x30000025ff057230 */ /* 0x000fe40000004100 */
[C---:B------:R-:W-:Y:S01]  /*9f80*/  FFMA.FTZ R34, R3.reuse, R15, -R6 ;  /* 0x0000000f03227223 */ /* 0x040fe20000010806 */
[--C-:B------:R-:W-:Y:S02]  /*9f90*/  HADD2.F32 R15, -RZ, R47.reuse.H1_H1 ;  /* 0x3000002fff0f7230 */ /* 0x100fe40000004100 */
[----:B------:R-:W-:Y:S01]  /*9fa0*/  FFMA.FTZ R31, R3, R31, R4 ;  /* 0x0000001f031f7223 */ /* 0x000fe20000010004 */
[----:B------:R-:W-:Y:S02]  /*9fb0*/  HADD2.F32 R4, -RZ, R14.H1_H1 ;  /* 0x3000000eff047230 */ /* 0x000fe40000004100 */
[----:B------:R-:W-:-:S02]  /*9fc0*/  HADD2.F32 R30, -RZ, R47.H0_H0 ;  /* 0x2000002fff1e7230 */ /* 0x000fc40000004100 */
[----:B------:R-:W-:Y:S02]  /*9fd0*/  HADD2.F32 R3, -RZ, R7.H1_H1 ;  /* 0x30000007ff037230 */ /* 0x000fe40000004100 */
[C---:B------:R-:W-:Y:S01]  /*9fe0*/  FMUL.FTZ R46, R4.reuse, R5 ;  /* 0x00000005042e7220 */ /* 0x040fe20000410000 */
[----:B------:R-:W-:Y:S02]  /*9ff0*/  HADD2.F32 R6, -RZ, R37.H0_H0 ;  /* 0x20000025ff067230 */ /* 0x000fe40000004100 */
[----:B------:R-:W-:Y:S01]  /*a000*/  FMUL.FTZ R37, R4, R15 ;  /* 0x0000000f04257220 */ /* 0x000fe20000410000 */
        /* <DEDUP_REMOVED lines=17> */
.L_x_1826:
[----:B------:R-:W-:Y:S05]  /*a120*/  BSYNC B1 ;  /* 0x0000000000017941 */ /* 0x000fea0003800000 */
.L_x_1825:
[----:B------:R-:W-:Y:S01]  /*a130*/  ISETP.GE.AND P0, PT, R227, R0, PT ;  /* 0x00000000e300720c */ /* 0x000fe20003f06270 */
[----:B------:R-:W-:-:S12]  /*a140*/  BSSY B1, `(.L_x_1829) ;  /* 0x00000f9000017945 */ /* 0x000fd80003800000 */
[----:B------:R-:W-:Y:S05]  /*a150*/  @P0 BRA `(.L_x_1830) ;  /* 0x0000000c00dc0947 */ /* 0x000fea0003800000 */
[----:B------:R-:W0:Y:S01]  /*a160*/  LDC R3, c[0x0][0x3f4] ;  /* 0x0000fd00ff037b82 */ /* 0x000e220000000800 */
[----:B------:R-:W-:Y:S01]  /*a170*/  BSSY B2, `(.L_x_1831) ;  /* 0x000007e000027945 */ /* 0x000fe20003800000 */
[-C--:B0-----:R-:W-:Y:S02]  /*a180*/  ISETP.GE.AND P0, PT, R18, R3.reuse, PT ;  /* 0x000000031200720c */ /* 0x081fe40003f06270 */
[----:B------:R-:W-:-:S11]  /*a190*/  ISETP.GE.AND P1, PT, R191, R3, PT ;  /* 0x00000003bf00720c */ /* 0x000fd60003f26270 */
[----:B------:R-:W-:Y:S05]  /*a1a0*/  @P0 BRA `(.L_x_1832) ;  /* 0x0000000400e80947 */ /* 0x000fea0003800000 */
[----:B-123--:R-:W0:Y:S01]  /*a1b0*/  LDS.128 R4, [R211+0x19000] ;  /* 0x01900000d3047984 */ /* 0x00ee220000000c00 */
[----:B-----5:R-:W-:Y:S02]  /*a1c0*/  SHF.R.U32.HI R3, RZ, 0x8, R42 ;  /* 0x00000008ff037819 */ /* 0x020fe4000001162a */
[----:B------:R-:W-:Y:S02]  /*a1d0*/  SHF.R.U32.HI R15, RZ, 0x8, R43 ;  /* 0x00000008ff0f7819 */ /* 0x000fe4000001162b */
[----:B------:R-:W-:Y:S02]  /*a1e0*/  SHF.R.U32.HI R37, RZ, 0x8, R49 ;  /* 0x00000008ff257819 */ /* 0x000fe40000011631 */
[----:B----4-:R-:W-:Y:S02]  /*a1f0*/  LOP3.LUT R14, R42, 0xff, RZ, 0xc0, !PT ;  /* 0x000000ff2a0e7812 */ /* 0x010fe400078ec0ff */
[----:B------:R-:W-:Y:S02]  /*a200*/  SHF.R.U32.HI R31, RZ, 0x8, R48 ;  /* 0x00000008ff1f7819 */ /* 0x000fe40000011630 */
[----:B------:R-:W-:-:S02]  /*a210*/  LOP3.LUT R3, R3, 0xff, RZ, 0xc0, !PT ;  /* 0x000000ff03037812 */ /* 0x000fc400078ec0ff */
[----:B------:R-:W-:Y:S02]  /*a220*/  LOP3.LUT R30, R43, 0xff, RZ, 0xc0, !PT ;  /* 0x000000ff2b1e7812 */ /* 0x000fe400078ec0ff */
[----:B------:R-:W-:Y:S02]  /*a230*/  LOP3.LUT R40, R49, 0xff, RZ, 0xc0, !PT ;  /* 0x000000ff31287812 */ /* 0x000fe400078ec0ff */
[----:B------:R-:W-:Y:S02]  /*a240*/  LOP3.LUT R15, R15, 0xff, RZ, 0xc0, !PT ;  /* 0x000000ff0f0f7812 */ /* 0x000fe400078ec0ff */
[----:B------:R-:W-:Y:S02]  /*a250*/  LOP3.LUT R37, R37, 0xff, RZ, 0xc0, !PT ;  /* 0x000000ff25257812 */ /* 0x000fe400078ec0ff */
[----:B------:R-:W-:Y:S02]  /*a260*/  LOP3.LUT R34, R31, 0xff, RZ, 0xc0, !PT ;  /* 0x000000ff1f227812 */ /* 0x000fe400078ec0ff */
[----:B------:R-:W-:-:S02]  /*a270*/  PRMT R14, R3, 0x7604, R14 ;  /* 0x00007604030e7816 */ /* 0x000fc4000000000e */
[----:B------:R-:W-:Y:S02]  /*a280*/  PRMT R31, R15, 0x7604, R30 ;  /* 0x000076040f1f7816 */ /* 0x000fe4000000001e */
[----:B------:R-:W-:Y:S02]  /*a290*/  PRMT R40, R37, 0x7604, R40 ;  /* 0x0000760425287816 */ /* 0x000fe40000000028 */
[----:B------:R-:W-:Y:S02]  /*a2a0*/  SHF.R.U32.HI R3, RZ, 0x10, R42 ;  /* 0x00000010ff037819 */ /* 0x000fe4000001162a */
[----:B------:R-:W-:Y:S02]  /*a2b0*/  SHF.R.U32.HI R30, RZ, 0x10, R43 ;  /* 0x00000010ff1e7819 */ /* 0x000fe4000001162b */
[----:B------:R-:W-:Y:S02]  /*a2c0*/  SHF.R.U32.HI R37, RZ, 0x10, R49 ;  /* 0x00000010ff257819 */ /* 0x000fe40000011631 */
[----:B------:R-:W-:-:S02]  /*a2d0*/  LOP3.LUT R35, R48, 0xff, RZ, 0xc0, !PT ;  /* 0x000000ff30237812 */ /* 0x000fc400078ec0ff */
[----:B------:R-:W-:Y:S02]  /*a2e0*/  SHF.R.U32.HI R15, RZ, 0x10, R48 ;  /* 0x00000010ff0f7819 */ /* 0x000fe40000011630 */
[----:B------:R-:W-:Y:S02]  /*a2f0*/  LOP3.LUT R3, R3, 0xff, RZ, 0xc0, !PT ;  /* 0x000000ff03037812 */ /* 0x000fe400078ec0ff */
[----:B------:R-:W-:Y:S02]  /*a300*/  LOP3.LUT R30, R30, 0xff, RZ, 0xc0, !PT ;  /* 0x000000ff1e1e7812 */ /* 0x000fe400078ec0ff */
[----:B------:R-:W-:Y:S02]  /*a310*/  LOP3.LUT R37, R37, 0xff, RZ, 0xc0, !PT ;  /* 0x000000ff25257812 */ /* 0x000fe400078ec0ff */
[----:B------:R-:W-:Y:S02]  /*a320*/  PRMT R35, R34, 0x7604, R35 ;  /* 0x0000760422237816 */ /* 0x000fe40000000023 */
[----:B------:R-:W-:-:S02]  /*a330*/  LOP3.LUT R34, R15, 0xff, RZ, 0xc0, !PT ;  /* 0x000000ff0f227812 */ /* 0x000fc400078ec0ff */
[----:B------:R-:W-:Y:S02]  /*a340*/  PRMT R15, R3, 0x7054, R14 ;  /* 0x00007054030f7816 */ /* 0x000fe4000000000e */
[----:B------:R-:W-:Y:S02]  /*a350*/  PRMT R31, R30, 0x7054, R31 ;  /* 0x000070541e1f7816 */ /* 0x000fe4000000001f */
[----:B------:R-:W-:Y:S02]  /*a360*/  PRMT R37, R37, 0x7054, R40 ;  /* 0x0000705425257816 */ /* 0x000fe40000000028 */
[----:B------:R-:W-:Y:S02]  /*a370*/  PRMT R35, R34, 0x7054, R35 ;  /* 0x0000705422237816 */ /* 0x000fe40000000023 */
[----:B------:R-:W-:Y:S02]  /*a380*/  LOP3.LUT R34, R15, 0xff000000, R42, 0xf8, !PT ;  /* 0xff0000000f227812 */ /* 0x000fe400078ef82a */
[----:B------:R-:W-:-:S02]  /*a390*/  LOP3.LUT R40, R37, 0xff000000, R49, 0xf8, !PT ;  /* 0xff00000025287812 */ /* 0x000fc400078ef831 */
[----:B------:R-:W-:Y:S02]  /*a3a0*/  LOP3.LUT R42, R31, 0xff000000, R43, 0xf8, !PT ;  /* 0xff0000001f2a7812 */ /* 0x000fe400078ef82b */
[----:B------:R-:W-:Y:S02]  /*a3b0*/  LOP3.LUT R48, R35, 0xff000000, R48, 0xf8, !PT ;  /* 0xff00000023307812 */ /* 0x000fe400078ef830 */
[----:B0-----:R-:W-:Y:S02]  /*a3c0*/  F2FP.F16.E4M3.UNPACK_B R3, R6.H1 ;  /* 0x00000006ff03723e */ /* 0x001fe400030006ff */
[----:B------:R-:W-:Y:S02]  /*a3d0*/  F2FP.F16.E4M3.UNPACK_B R41, R40 ;  /* 0x00000028ff29723e */ /* 0x000fe400020006ff */
[----:B------:R-:W-:Y:S01]  /*a3e0*/  F2FP.F16.E4M3.UNPACK_B R35, R42 ;  /* 0x0000002aff23723e */ /* 0x000fe200020006ff */
[----:B------:R-:W-:Y:S01]  /*a3f0*/  HADD2.F32 R14, -RZ, R3.H1_H1 ;  /* 0x30000003ff0e7230 */ /* 0x000fe20000004100 */
[----:B------:R-:W-:Y:S01]  /*a400*/  F2FP.F16.E4M3.UNPACK_B R6, R6 ;  /* 0x00000006ff06723e */ /* 0x000fe200020006ff */
[----:B------:R-:W-:Y:S01]  /*a410*/  HADD2.F32 R43, -RZ, R41.H1_H1 ;  /* 0x30000029ff2b7230 */ /* 0x000fe20000004100 */
[-C--:B------:R-:W-:Y:S01]  /*a420*/  F2FP.F16.E4M3.UNPACK_B R30, R7.reuse ;  /* 0x00000007ff1e723e */ /* 0x080fe200020006ff */
[----:B------:R-:W-:Y:S01]  /*a430*/  HADD2.F32 R37, -RZ, R35.H1_H1 ;  /* 0x30000023ff257230 */ /* 0x000fe20000004100 */
[----:B------:R-:W-:Y:S01]  /*a440*/  F2FP.F16.E4M3.UNPACK_B R31, R7.H1 ;  /* 0x00000007ff1f723e */ /* 0x000fe200030006ff */
[----:B------:R-:W-:-:S02]  /*a450*/  HADD2.F32 R15, -RZ, R3.H0_H0 ;  /* 0x20000003ff0f7230 */ /* 0x000fc40000004100 */
[C---:B------:R-:W-:Y:S01]  /*a460*/  FMUL.FTZ R46, R14.reuse, R43 ;  /* 0x0000002b0e2e7220 */ /* 0x040fe20000410000 */
[----:B------:R-:W-:Y:S01]  /*a470*/  F2FP.F16.E4M3.UNPACK_B R7, R5 ;  /* 0x00000005ff07723e */ /* 0x000fe200020006ff */
[----:B------:R-:W-:Y:S01]  /*a480*/  FMUL.FTZ R50, R14, R37 ;  /* 0x000000250e327220 */ /* 0x000fe20000410000 */
[----:B------:R-:W-:Y:S01]  /*a490*/  F2FP.F16.E4M3.UNPACK_B R14, R5.H1 ;  /* 0x00000005ff0e723e */ /* 0x000fe200030006ff */
[----:B------:R-:W-:Y:S02]  /*a4a0*/  HADD2.F32 R41, -RZ, R41.H0_H0 ;  /* 0x20000029ff297230 */ /* 0x000fe40000004100 */
[C---:B------:R-:W-:Y:S01]  /*a4b0*/  FFMA.FTZ R47, R15.reuse, R37, -R46 ;  /* 0x000000250f2f7223 */ /* 0x040fe2000001082e */
[--C-:B------:R-:W-:Y:S02]  /*a4c0*/  HADD2.F32 R5, -RZ, R6.reuse.H1_H1 ;  /* 0x30000006ff057230 */ /* 0x100fe40000004100 */
[----:B------:R-:W-:Y:S01]  /*a4d0*/  FFMA.FTZ R50, R15, R43, R50 ;  /* 0x0000002b0f327223 */ /* 0x000fe20000010032 */
[----:B------:R-:W-:Y:S01]  /*a4e0*/  HADD2.F32 R35, -RZ, R35.H0_H0 ;  /* 0x20000023ff237230 */ /* 0x000fe20000004100 */
[----:B------:R-:W-:Y:S01]  /*a4f0*/  F2FP.F16.E4M3.UNPACK_B R40, R40.H1 ;  /* 0x00000028ff28723e */ /* 0x000fe200030006ff */
[----:B------:R-:W-:Y:S01]  /*a500*/  HADD2.F32 R6, -RZ, R6.H0_H0 ;  /* 0x20000006ff067230 */ /* 0x000fe20000004100 */
[----:B------:R-:W-:Y:S01]  /*a510*/  F2FP.F16.E4M3.UNPACK_B R42, R42.H1 ;  /* 0x0000002aff2a723e */ /* 0x000fe200030006ff */
[C---:B------:R-:W-:Y:S01]  /*a520*/  FMUL.FTZ R15, R5.reuse, R41 ;  /* 0x00000029050f7220 */ /* 0x040fe20000410000 */
[----:B------:R-:W-:Y:S01]  /*a530*/  FMUL.FTZ R46, R5, R35 ;  /* 0x00000023052e7220 */ /* 0x000fe20000410000 */
[----:B------:R-:W-:Y:S01]  /*a540*/  HADD2.F32 R5, -RZ, R30.H1_H1 ;  /* 0x3000001eff057230 */ /* 0x000fe20000004100 */
[----:B------:R-:W-:Y:S01]  /*a550*/  F2FP.F16.E4M3.UNPACK_B R3, R4 ;  /* 0x00000004ff03723e */ /* 0x000fe200020006ff */
[----:B------:R-:W-:-:S02]  /*a560*/  HADD2.F32 R37, -RZ, R40.H0_H0 ;  /* 0x20000028ff257230 */ /* 0x000fc40000004100 */
[C---:B------:R-:W-:Y:S01]  /*a570*/  FFMA.FTZ R43, R6.reuse, R35, -R15 ;  /* 0x00000023062b7223 */ /* 0x040fe2000001080f */
[----:B------:R-:W-:Y:S02]  /*a580*/  HADD2.F32 R15, -RZ, R42.H0_H0 ;  /* 0x2000002aff0f7230 */ /* 0x000fe40000004100 */
[----:B------:R-:W-:Y:S01]  /*a590*/  FFMA.FTZ R46, R6, R41, R46 ;  /* 0x00000029062e7223 */ /* 0x000fe2000001002e */
[----:B------:R-:W-:Y:S02]  /*a5a0*/  HADD2.F32 R30, -RZ, R30.H0_H0 ;  /* 0x2000001eff1e7230 */ /* 0x000fe40000004100 */
[C---:B------:R-:W-:Y:S01]  /*a5b0*/  FMUL.FTZ R35, R5.reuse, R37 ;  /* 0x0000002505237220 */ /* 0x040fe20000410000 */
[----:B------:R-:W-:Y:S02]  /*a5c0*/  HADD2.F32 R40, -RZ, R40.H1_H1 ;  /* 0x30000028ff287230 */ /* 0x000fe40000004100 */
[----:B------:R-:W-:Y:S01]  /*a5d0*/  FMUL.FTZ R5, R5, R15 ;  /* 0x0000000f05057220 */ /* 0x000fe20000410000 */
[----:B------:R-:W-:-:S02]  /*a5e0*/  HADD2.F32 R6, -RZ, R31.H1_H1 ;  /* 0x3000001fff067230 */ /* 0x000fc40000004100 */
[C---:B------:R-:W-:Y:S01]  /*a5f0*/  FFMA.FTZ R41, R30.reuse, R15, -R35 ;  /* 0x0000000f1e297223 */ /* 0x040fe20000010823 */
[----:B------:R-:W-:Y:S02]  /*a600*/  HADD2.F32 R42, -RZ, R42.H1_H1 ;  /* 0x3000002aff2a7230 */ /* 0x000fe40000004100 */
[----:B------:R-:W-:Y:S01]  /*a610*/  FFMA.FTZ R52, R30, R37, R5 ;  /* 0x000000251e347223 */ /* 0x000fe20000010005 */
[----:B------:R-:W-:Y:S02]  /*a620*/  HADD2.F32 R31, -RZ, R31.H0_H0 ;  /* 0x2000001fff1f7230 */ /* 0x000fe40000004100 */
[C---:B------:R-:W-:Y:S01]  /*a630*/  FMUL.FTZ R54, R6.reuse, R40 ;  /* 0x0000002806367220 */ /* 0x040fe20000410000 */
[----:B------:R-:W-:Y:S01]  /*a640*/  F2FP.F16.E4M3.UNPACK_B R5, R48 ;  /* 0x00000030ff05723e */ /* 0x000fe200020006ff */
[----:B------:R-:W-:Y:S01]  /*a650*/  FMUL.FTZ R30, R6, R42 ;  /* 0x0000002a061e7220 */ /* 0x000fe20000410000 */
        /* <DEDUP_REMOVED lines=8> */
[----:B------:R-:W-:Y:S01]  /*a6e0*/  HADD2.F32 R6, -RZ, R4.H1_H1 ;  /* 0x30000004ff067230 */ /* 0x000fe20000004100 */
[----:B------:R-:W-:Y:S01]  /*a6f0*/  F2FP.SATFINITE.E4M3.F32.PACK_AB_MERGE_C R47, R50, R47, RZ ;  /* 0x0000002f322f723e */ /* 0x000fe200048070ff */
[----:B------:R-:W-:-:S02]  /*a700*/  HADD2.F32 R30, -RZ, R15.H1_H1 ;  /* 0x3000000fff1e7230 */ /* 0x000fc40000004100 */
[----:B------:R-:W-:Y:S02]  /*a710*/  HADD2.F32 R5, -RZ, R4.H0_H0 ;  /* 0x20000004ff057230 */ /* 0x000fe40000004100 */
[C---:B------:R-:W-:Y:S01]  /*a720*/  FMUL.FTZ R40, R6.reuse, R35 ;  /* 0x0000002306287220 */ /* 0x040fe20000410000 */
[----:B------:R-:W-:Y:S02]  /*a730*/  HADD2.F32 R4, -RZ, R3.H1_H1 ;  /* 0x30000003ff047230 */ /* 0x000fe40000004100 */
[-C--:B------:R-:W-:Y:S01]  /*a740*/  FMUL.FTZ R42, R6, R30.reuse ;  /* 0x0000001e062a7220 */ /* 0x080fe20000410000 */
[----:B------:R-:W-:Y:S02]  /*a750*/  HADD2.F32 R15, -RZ, R15.H0_H0 ;  /* 0x2000000fff0f7230 */ /* 0x000fe40000004100 */
[C---:B------:R-:W-:Y:S01]  /*a760*/  FFMA.FTZ R40, R5.reuse, R30, -R40 ;  /* 0x0000001e05287223 */ /* 0x040fe20000010828 */
[----:B------:R-:W-:Y:S02]  /*a770*/  HADD2.F32 R3, -RZ, R3.H0_H0 ;  /* 0x20000003ff037230 */ /* 0x000fe40000004100 */
[C---:B------:R-:W-:Y:S01]  /*a780*/  FMUL.FTZ R6, R4.reuse, R31 ;  /* 0x0000001f04067220 */ /* 0x040fe20000410000 */
[----:B------:R-:W-:Y:S01]  /*a790*/  FFMA.FTZ R35, R5, R35, R42 ;  /* 0x0000002305237223 */ /* 0x000fe2000001002a */
[----:B------:R-:W-:Y:S01]  /*a7a0*/  FMUL.FTZ R4, R4, R15 ;  /* 0x0000000f04047220 */ /* 0x000fe20000410000 */
[----:B------:R-:W-:-:S02]  /*a7b0*/  HADD2.F32 R5, -RZ, R34.H1_H1 ;  /* 0x30000022ff057230 */ /* 0x000fc40000004100 */
[C---:B------:R-:W-:Y:S01]  /*a7c0*/  FFMA.FTZ R30, R3.reuse, R15, -R6 ;  /* 0x0000000f031e7223 */ /* 0x040fe20000010806 */
[----:B------:R-:W-:Y:S02]  /*a7d0*/  HADD2.F32 R15, -RZ, R48.H1_H1 ;  /* 0x30000030ff0f7230 */ /* 0x000fe40000004100 */
[----:B------:R-:W-:Y:S01]  /*a7e0*/  FFMA.FTZ R31, R3, R31, R4 ;  /* 0x0000001f031f7223 */ /* 0x000fe20000010004 */
[----:B------:R-:W-:Y:S02]  /*a7f0*/  HADD2.F32 R4, -RZ, R14.H1_H1 ;  /* 0x3000000eff047230 */ /* 0x000fe40000004100 */
[----:B------:R-:W-:Y:S02]  /*a800*/  HADD2.F32 R48, -RZ, R48.H0_H0 ;  /* 0x20000030ff307230 */ /* 0x000fe40000004100 */
[----:B------:R-:W-:Y:S02]  /*a810*/  HADD2.F32 R3, -RZ, R7.H1_H1 ;  /* 0x30000007ff037230 */ /* 0x000fe40000004100 */
[----:B------:R-:W-:Y:S01]  /*a820*/  FMUL.FTZ R37, R4, R15 ;  /* 0x0000000f04257220 */ /* 0x000fe20000410000 */
[----:B------:R-:W-:-:S02]  /*a830*/  HADD2.F32 R34, -RZ, R34.H0_H0 ;  /* 0x20000022ff227230 */ /* 0x000fc40000004100 */
[-C--:B------:R-:W-:Y:S01]  /*a840*/  FMUL.FTZ R6, R4, R5.reuse ;  /* 0x0000000504067220 */ /* 0x080fe20000410000 */
        /* <DEDUP_REMOVED lines=11> */
[----:B------:R-:W-:Y:S02]  /*a900*/  F2FP.SATFINITE.E4M3.F32.PACK_AB_MERGE_C R6, R46, R43, R47 ;  /* 0x0000002b2e06723e */ /* 0x000fe4000480702f */
[----:B------:R-:W-:Y:S02]  /*a910*/  F2FP.SATFINITE.E4M3.F32.PACK_AB_MERGE_C R7, R52, R41, R7 ;  /* 0x000000293407723e */ /* 0x000fe40004807007 */
[----:B------:R-:W-:Y:S02]  /*a920*/  F2FP.SATFINITE.E4M3.F32.PACK_AB_MERGE_C R4, R31, R30, R4 ;  /* 0x0000001e1f04723e */ /* 0x000fe40004807004 */
[----:B------:R-:W-:-:S05]  /*a930*/  F2FP.SATFINITE.E4M3.F32.PACK_AB_MERGE_C R5, R48, R5, R37 ;  /* 0x000000053005723e */ /* 0x000fca0004807025 */
[----:B------:R0:W-:Y:S02]  /*a940*/  STS.128 [R211+0x19000], R4 ;  /* 0x01900004d3007388 */ /* 0x0001e40000000c00 */
.L_x_1832:
[----:B------:R-:W-:Y:S05]  /*a950*/  BSYNC B2 ;  /* 0x0000000000027941 */ /* 0x000fea0003800000 */
.L_x_1831:
[----:B------:R-:W-:Y:S05]  /*a960*/  @P1 BRA `(.L_x_1830) ;  /* 0x0000000400d81947 */ /* 0x000fea0003800000 */
[----:B0123--:R-:W0:Y:S01]  /*a970*/  LDS.128 R4, [R211+0x1d000] ;  /* 0x01d00000d3047984 */ /* 0x00fe220000000c00 */
[----:B----45:R-:W-:Y:S02]  /*a980*/  SHF.R.U32.HI R14, RZ, 0x8, R32 ;  /* 0x00000008ff0e7819 */ /* 0x030fe40000011620 */
[----:B------:R-:W-:Y:S02]  /*a990*/  LOP3.LUT R3, R32, 0xff, RZ, 0xc0, !PT ;  /* 0x000000ff20037812 */ /* 0x000fe400078ec0ff */
[----:B------:R-:W-:Y:S02]  /*a9a0*/  LOP3.LUT R14, R14, 0xff, RZ, 0xc0, !PT ;  /* 0x000000ff0e0e7812 */ /* 0x000fe400078ec0ff */
[----:B------:R-:W-:Y:S02]  /*a9b0*/  SHF.R.U32.HI R30, RZ, 0x8, R33 ;  /* 0x00000008ff1e7819 */ /* 0x000fe40000011621 */
[----:B------:R-:W-:Y:S02]  /*a9c0*/  SHF.R.U32.HI R35, RZ, 0x8, R29 ;  /* 0x00000008ff237819 */ /* 0x000fe4000001161d */
[----:B------:R-:W-:-:S02]  /*a9d0*/  PRMT R3, R14, 0x7604, R3 ;  /* 0x000076040e037816 */ /* 0x000fc40000000003 */
[----:B------:R-:W-:Y:S02]  /*a9e0*/  LOP3.LUT R15, R33, 0xff, RZ, 0xc0, !PT ;  /* 0x000000ff210f7812 */ /* 0x000fe400078ec0ff */
[----:B------:R-:W-:Y:S02]  /*a9f0*/  LOP3.LUT R30, R30, 0xff, RZ, 0xc0, !PT ;  /* 0x000000ff1e1e7812 */ /* 0x000fe400078ec0ff */
        /* <DEDUP_REMOVED lines=14> */
[--C-:B------:R-:W-:Y:S02]  /*aae0*/  LOP3.LUT R15, R3, 0xff0000, R32.reuse, 0xf8, !PT ;  /* 0x00ff0000030f7812 */ /* 0x100fe400078ef820 */
[----:B------:R-:W-:Y:S02]  /*aaf0*/  LOP3.LUT R37, R37, 0xff000000, R29, 0xf8, !PT ;  /* 0xff00000025257812 */ /* 0x000fe400078ef81d */
[----:B------:R-:W-:Y:S02]  /*ab00*/  LOP3.LUT R31, R31, 0xff000000, R33, 0xf8, !PT ;  /* 0xff0000001f1f7812 */ /* 0x000fe400078ef821 */
[----:B------:R-:W-:-:S02]  /*ab10*/  LOP3.LUT R30, R15, 0xff000000, R32, 0xf8, !PT ;  /* 0xff0000000f1e7812 */ /* 0x000fc400078ef820 */
[-C--:B0-----:R-:W-:Y:S02]  /*ab20*/  F2FP.F16.E4M3.UNPACK_B R3, R6.reuse.H1 ;  /* 0x00000006ff03723e */ /* 0x081fe400030006ff */
[----:B------:R-:W-:Y:S02]  /*ab30*/  F2FP.F16.E4M3.UNPACK_B R34, R37 ;  /* 0x00000025ff22723e */ /* 0x000fe400020006ff */
[----:B------:R-:W-:Y:S01]  /*ab40*/  F2FP.F16.E4M3.UNPACK_B R32, R31 ;  /* 0x0000001fff20723e */ /* 0x000fe200020006ff */
[--C-:B------:R-:W-:Y:S01]  /*ab50*/  HADD2.F32 R14, -RZ, R3.reuse.H1_H1 ;  /* 0x30000003ff0e7230 */ /* 0x100fe20000004100 */
[--C-:B------:R-:W-:Y:S01]  /*ab60*/  LOP3.LUT R35, R35, 0xff0000, R28.reuse, 0xf8, !PT ;  /* 0x00ff000023237812 */ /* 0x100fe200078ef81c */
[----:B------:R-:W-:Y:S01]  /*ab70*/  HADD2.F32 R40, -RZ, R34.H1_H1 ;  /* 0x30000022ff287230 */ /* 0x000fe20000004100 */
[----:B------:R-:W-:Y:S01]  /*ab80*/  F2FP.F16.E4M3.UNPACK_B R6, R6 ;  /* 0x00000006ff06723e */ /* 0x000fe200020006ff */
[----:B------:R-:W-:Y:S01]  /*ab90*/  HADD2.F32 R33, -RZ, R32.H1_H1 ;  /* 0x30000020ff217230 */ /* 0x000fe20000004100 */
[----:B------:R-:W-:Y:S01]  /*aba0*/  LOP3.LUT R35, R35, 0xff000000, R28, 0xf8, !PT ;  /* 0xff00000023237812 */ /* 0x000fe200078ef81c */
[----:B------:R-:W-:Y:S01]  /*abb0*/  HADD2.F32 R15, -RZ, R3.H0_H0 ;  /* 0x20000003ff0f7230 */ /* 0x000fe20000004100 */
[-C--:B------:R-:W-:Y:S01]  /*abc0*/  F2FP.F16.E4M3.UNPACK_B R28, R7.reuse ;  /* 0x00000007ff1c723e */ /* 0x080fe200020006ff */
[C---:B------:R-:W-:Y:S01]  /*abd0*/  FMUL.FTZ R42, R14.reuse, R40 ;  /* 0x000000280e2a7220 */ /* 0x040fe20000410000 */
[----:B------:R-:W-:Y:S01]  /*abe0*/  F2FP.F16.E4M3.UNPACK_B R29, R7.H1 ;  /* 0x00000007ff1d723e */ /* 0x000fe200030006ff */
        /* <DEDUP_REMOVED lines=57> */
[--C-:B------:R-:W-:Y:S02]  /*af80*/  HADD2.F32 R3, -RZ, R7.reuse.H1_H1 ;  /* 0x30000007ff037230 */ /* 0x100fe40000004100 */
[C---:B------:R-:W-:Y:S01]  /*af90*/  FMUL.FTZ R33, R4.reuse, R15 ;  /* 0x0000000f04217220 */ /* 0x040fe20000410000 */
[----:B------:R-:W-:Y:S02]  /*afa0*/  HADD2.F32 R30, -RZ, R30.H0_H0 ;  /* 0x2000001eff1e7230 */ /* 0x000fe40000004100 */
        /* <DEDUP_REMOVED lines=18> */
.L_x_1830:
[----:B------:R-:W-:Y:S05]  /*b0d0*/  BSYNC B1 ;  /* 0x0000000000017941 */ /* 0x000fea0003800000 */
.L_x_1829:
[----:B------:R-:W-:Y:S01]  /*b0e0*/  IADD3 R3, R189, 0x40, RZ ;  /* 0x00000040bd037810 */ /* 0x000fe20007ffe0ff */
[----:B------:R-:W-:Y:S03]  /*b0f0*/  BSSY B1, `(.L_x_1833) ;  /* 0x00000fa000017945 */ /* 0x000fe60003800000 */
[----:B------:R-:W-:-:S13]  /*b100*/  ISETP.GE.AND P0, PT, R3, R0, PT ;  /* 0x000000000300720c */ /* 0x000fda0003f06270 */
[----:B------:R-:W-:Y:S05]  /*b110*/  @P0 BRA `(.L_x_1834) ;  /* 0x0000000c00dc0947 */ /* 0x000fea0003800000 */
[----:B------:R-:W0:Y:S01]  /*b120*/  LDC R3, c[0x0][0x3f4] ;  /* 0x0000fd00ff037b82 */ /* 0x000e220000000800 */
[----:B------:R-:W-:Y:S01]  /*b130*/  BSSY B2, `(.L_x_1835) ;  /* 0x000007a000027945 */ /* 0x000fe20003800000 */
[-C--:B0-----:R-:W-:Y:S02]  /*b140*/  ISETP.GE.AND P0, PT, R18, R3.reuse, PT ;  /* 0x000000031200720c */ /* 0x081fe40003f06270 */
[----:B------:R-:W-:-:S11]  /*b150*/  ISETP.GE.AND P1, PT, R191, R3, PT ;  /* 0x00000003bf00720c */ /* 0x000fd60003f26270 */
[----:B------:R-:W-:Y:S05]  /*b160*/  @P0 BRA `(.L_x_1836) ;  /* 0x0000000400d80947 */ /* 0x000fea0003800000 */
[----:B-123--:R-:W0:Y:S01]  /*b170*/  LDS.128 R4, [R211+0x1a000] ;  /* 0x01a00000d3047984 */ /* 0x00ee220000000c00 */
[----:B----45:R-:W-:Y:S02]  /*b180*/  SHF.R.U32.HI R14, RZ, 0x8, R44 ;  /* 0x00000008ff0e7819 */ /* 0x030fe4000001162c */
[----:B------:R-:W-:Y:S02]  /*b190*/  LOP3.LUT R3, R44, 0xff, RZ, 0xc0, !PT ;  /* 0x000000ff2c037812 */ /* 0x000fe400078ec0ff */
[----:B------:R-:W-:Y:S02]  /*b1a0*/  LOP3.LUT R14, R14, 0xff, RZ, 0xc0, !PT ;  /* 0x000000ff0e0e7812 */ /* 0x000fe400078ec0ff */
[----:B------:R-:W-:Y:S02]  /*b1b0*/  SHF.R.U32.HI R28, RZ, 0x8, R45 ;  /* 0x00000008ff1c7819 */ /* 0x000fe4000001162d */
[----:B------:R-:W-:Y:S02]  /*b1c0*/  PRMT R3, R14, 0x7604, R3 ;  /* 0x000076040e037816 */ /* 0x000fe40000000003 */
[----:B------:R-:W-:-:S02]  /*b1d0*/  LOP3.LUT R15, R45, 0xff, RZ, 0xc0, !PT ;  /* 0x000000ff2d0f7812 */ /* 0x000fc400078ec0ff */
[----:B------:R-:W-:Y:S02]  /*b1e0*/  LOP3.LUT R28, R28, 0xff, RZ, 0xc0, !PT ;  /* 0x000000ff1c1c7812 */ /* 0x000fe400078ec0ff */
[----:B------:R-:W-:Y:S02]  /*b1f0*/  SHF.R.U32.HI R32, RZ, 0x10, R45 ;  /* 0x00000010ff207819 */ /* 0x000fe4000001162d */
[--C-:B------:R-:W-:Y:S02]  /*b200*/  SHF.R.U32.HI R31, RZ, 0x8, R39.reuse ;  /* 0x00000008ff1f7819 */ /* 0x100fe40000011627 */
[----:B------:R-:W-:Y:S02]  /*b210*/  SHF.R.U32.HI R14, RZ, 0x8, R38 ;  /* 0x00000008ff0e7819 */ /* 0x000fe40000011626 */
[----:B------:R-:W-:Y:S02]  /*b220*/  SHF.R.U32.HI R33, RZ, 0x10, R39 ;  /* 0x00000010ff217819 */ /* 0x000fe40000011627 */
[----:B------:R-:W-:-:S02]  /*b230*/  PRMT R15, R28, 0x7604, R15 ;  /* 0x000076041c0f7816 */ /* 0x000fc4000000000f */
[----:B------:R-:W-:Y:S01]  /*b240*/  LOP3.LUT R30, R39, 0xff, RZ, 0xc0, !PT ;  /* 0x000000ff271e7812 */ /* 0x000fe200078ec0ff */
[----:B------:R-:W-:Y:S01]  /*b250*/  IMAD.U32 R33, R33, 0x10000, RZ ;  /* 0x0001000021217824 */ /* 0x000fe200078e00ff */
[----:B------:R-:W-:Y:S02]  /*b260*/  LOP3.LUT R31, R31, 0xff, RZ, 0xc0, !PT ;  /* 0x000000ff1f1f7812 */ /* 0x000fe400078ec0ff */
        /* <DEDUP_REMOVED lines=24> */
[-C--:B------:R-:W-:Y:S01]  /*b3f0*/  F2FP.F16.E4M3.UNPACK_B R7, R5.reuse ;  /* 0x00000005ff07723e */ /* 0x080fe200020006ff */
[-C--:B------:R-:W-:Y:S01]  /*b400*/  FMUL.FTZ R42, R14, R32.reuse ;  /* 0x000000200e2a7220 */ /* 0x080fe20000410000 */
        /* <DEDUP_REMOVED lines=26> */
[CC--:B------:R-:W-:Y:S01]  /*b5b0*/  FMUL.FTZ R34, R6.reuse, R33.reuse ;  /* 0x0000002106227220 */ /* 0x0c0fe20000410000 */
[----:B------:R-:W-:Y:S01]  /*b5c0*/  F2FP.F16.E4M3.UNPACK_B R5, R38 ;  /* 0x00000026ff05723e */ /* 0x000fe200020006ff */
[----:B------:R-:W-:Y:S01]  /*b5d0*/  FMUL.FTZ R28, R6, R44 ;  /* 0x0000002c061c7220 */ /* 0x000fe20000410000 */
        /* <DEDUP_REMOVED lines=47> */
.L_x_1836:
[----:B------:R-:W-:Y:S05]  /*b8d0*/  BSYNC B2 ;  /* 0x0000000000027941 */ /* 0x000fea0003800000 */
.L_x_1835:
[----:B------:R-:W-:Y:S05]  /*b8e0*/  @P1 BRA `(.L_x_1834) ;  /* 0x0000000400e81947 */ /* 0x000fea0003800000 */
[----:B0123--:R-:W0:Y:S01]  /*b8f0*/  LDS.128 R4, [R211+0x1e000] ;  /* 0x01e00000d3047984 */ /* 0x00fe220000000c00 */
        /* <DEDUP_REMOVED lines=9> */
[----:B------:R-:W-:Y:S02]  /*b990*/  PRMT R29, R15, 0x7604, R28 ;  /* 0x000076040f1d7816 */ /* 0x000fe4000000001c */
[----:B------:R-:W-:Y:S02]  /*b9a0*/  PRMT R33, R32, 0x7604, R33 ;  /* 0x0000760420217816 */ /* 0x000fe40000000021 */
[----:B------:R-:W-:-:S02]  /*b9b0*/  SHF.R.U32.HI R28, RZ, 0x10, R25 ;  /* 0x00000010ff1c7819 */ /* 0x000fc40000011619 */
[----:B------:R-:W-:Y:S02]  /*b9c0*/  SHF.R.U32.HI R32, RZ, 0x10, R27 ;  /* 0x00000010ff207819 */ /* 0x000fe4000001161b */
[----:B----4-:R-:W-:Y:S02]  /*b9d0*/  LOP3.LUT R14, R24, 0xff, RZ, 0xc0, !PT ;  /* 0x000000ff180e7812 */ /* 0x010fe400078ec0ff */
[----:B------:R-:W-:Y:S02]  /*b9e0*/  LOP3.LUT R31, R26, 0xff, RZ, 0xc0, !PT ;  /* 0x000000ff1a1f7812 */ /* 0x000fe400078ec0ff */
[----:B------:R-:W-:Y:S02]  /*b9f0*/  LOP3.LUT R3, R3, 0xff, RZ, 0xc0, !PT ;  /* 0x000000ff03037812 */ /* 0x000fe400078ec0ff */
[----:B------:R-:W-:Y:S02]  /*ba00*/  SHF.R.U32.HI R15, RZ, 0x10, R26 ;  /* 0x00000010ff0f7819 */ /* 0x000fe4000001161a */
[----:B------:R-:W-:-:S02]  /*ba10*/  LOP3.LUT R28, R28, 0xff, RZ, 0xc0, !PT ;  /* 0x000000ff1c1c7812 */ /* 0x000fc400078ec0ff */
[----:B------:R-:W-:Y:S02]  /*ba20*/  LOP3.LUT R32, R32, 0xff, RZ, 0xc0, !PT ;  /* 0x000000ff20207812 */ /* 0x000fe400078ec0ff */
[----:B------:R-:W-:Y:S02]  /*ba30*/  PRMT R14, R3, 0x7604, R14 ;  /* 0x00007604030e7816 */ /* 0x000fe4000000000e */
        /* <DEDUP_REMOVED lines=101> */
.L_x_1834:
[----:B------:R-:W-:Y:S05]  /*c090*/  BSYNC B1 ;  /* 0x0000000000017941 */ /* 0x000fea0003800000 */
.L_x_1833:
[----:B------:R-:W-:-:S05]  /*c0a0*/  VIADD R3, R189, 0x60 ;  /* 0x00000060bd037836 */ /* 0x000fca0000000000 */
        /* <DEDUP_REMOVED lines=9> */
[----:B------:R-:W-:Y:S02]  /*c140*/  SHF.R.U32.HI R26, RZ, 0x8, R13 ;  /* 0x00000008ff1a7819 */ /* 0x000fe4000001160d */
[----:B------:R-:W-:Y:S02]  /*c150*/  LOP3.LUT R15, R11, 0xff, RZ, 0xc0, !PT ;  /* 0x000000ff0b0f7812 */ /* 0x000fe400078ec0ff */
[----:B------:R-:W-:Y:S02]  /*c160*/  LOP3.LUT R27, R13, 0xff, RZ, 0xc0, !PT ;  /* 0x000000ff0d1b7812 */ /* 0x000fe400078ec0ff */
[----:B------:R-:W-:Y:S02]  /*c170*/  LOP3.LUT R14, R14, 0xff, RZ, 0xc0, !PT ;  /* 0x000000ff0e0e7812 */ /* 0x000fe400078ec0ff */
[----:B------:R-:W-:-:S02]  /*c180*/  LOP3.LUT R26, R26, 0xff, RZ, 0xc0, !PT ;  /* 0x000000ff1a1a7812 */ /* 0x000fc400078ec0ff */
[----:B------:R-:W-:Y:S02]  /*c190*/  SHF.R.U32.HI R0, RZ, 0x8, R10 ;  /* 0x00000008ff007819 */ /* 0x000fe4000001160a */
[----:B------:R-:W-:Y:S02]  /*c1a0*/  SHF.R.U32.HI R24, RZ, 0x8, R12 ;  /* 0x00000008ff187819 */ /* 0x000fe4000001160c */
[----:B------:R-:W-:Y:S02]  /*c1b0*/  PRMT R15, R14, 0x7604, R15 ;  /* 0x000076040e0f7816 */ /* 0x000fe4000000000f */
[----:B------:R-:W-:Y:S02]  /*c1c0*/  PRMT R27, R26, 0x7604, R27 ;  /* 0x000076041a1b7816 */ /* 0x000fe4000000001b */
[----:B------:R-:W-:Y:S02]  /*c1d0*/  SHF.R.U32.HI R14, RZ, 0x10, R11 ;  /* 0x00000010ff0e7819 */ /* 0x000fe4000001160b */
[----:B------:R-:W-:-:S02]  /*c1e0*/  SHF.R.U32.HI R26, RZ, 0x10, R13 ;  /* 0x00000010ff1a7819 */ /* 0x000fc4000001160d */
[----:B------:R-:W-:Y:S02]  /*c1f0*/  LOP3.LUT R3, R10, 0xff, RZ, 0xc0, !PT ;  /* 0x000000ff0a037812 */ /* 0x000fe400078ec0ff */
[----:B------:R-:W-:Y:S02]  /*c200*/  LOP3.LUT R25, R12, 0xff, RZ, 0xc0, !PT ;  /* 0x000000ff0c197812 */ /* 0x000fe400078ec0ff */
[----:B------:R-:W-:Y:S02]  /*c210*/  LOP3.LUT R0, R0, 0xff, RZ, 0xc0, !PT ;  /* 0x000000ff00007812 */ /* 0x000fe400078ec0ff */
[----:B------:R-:W-:Y:S02]  /*c220*/  LOP3.LUT R24, R24, 0xff, RZ, 0xc0, !PT ;  /* 0x000000ff18187812 */ /* 0x000fe400078ec0ff */
[----:B------:R-:W-:Y:S02]  /*c230*/  LOP3.LUT R14, R14, 0xff, RZ, 0xc0, !PT ;  /* 0x000000ff0e0e7812 */ /* 0x000fe400078ec0ff */
[----:B------:R-:W-:-:S02]  /*c240*/  LOP3.LUT R26, R26, 0xff, RZ, 0xc0, !PT ;  /* 0x000000ff1a1a7812 */ /* 0x000fc400078ec0ff */
[----:B------:R-:W-:Y:S02]  /*c250*/  PRMT R3, R0, 0x7604, R3 ;  /* 0x0000760400037816 */ /* 0x000fe40000000003 */
[----:B------:R-:W-:Y:S02]  /*c260*/  PRMT R25, R24, 0x7604, R25 ;  /* 0x0000760418197816 */ /* 0x000fe40000000019 */
[----:B------:R-:W-:Y:S02]  /*c270*/  SHF.R.U32.HI R0, RZ, 0x10, R10 ;  /* 0x00000010ff007819 */ /* 0x000fe4000001160a */
[----:B------:R-:W-:Y:S02]  /*c280*/  SHF.R.U32.HI R24, RZ, 0x10, R12 ;  /* 0x00000010ff187819 */ /* 0x000fe4000001160c */
[----:B------:R-:W-:Y:S02]  /*c290*/  PRMT R15, R14, 0x7054, R15 ;  /* 0x000070540e0f7816 */ /* 0x000fe4000000000f */
[----:B------:R-:W-:-:S02]  /*c2a0*/  PRMT R27, R26, 0x7054, R27 ;  /* 0x000070541a1b7816 */ /* 0x000fc4000000001b */
[----:B------:R-:W-:Y:S02]  /*c2b0*/  LOP3.LUT R0, R0, 0xff, RZ, 0xc0, !PT ;  /* 0x000000ff00007812 */ /* 0x000fe400078ec0ff */
[----:B------:R-:W-:Y:S02]  /*c2c0*/  LOP3.LUT R24, R24, 0xff, RZ, 0xc0, !PT ;  /* 0x000000ff18187812 */ /* 0x000fe400078ec0ff */
[----:B------:R-:W-:Y:S02]  /*c2d0*/  LOP3.LUT R27, R27, 0xff000000, R13, 0xf8, !PT ;  /* 0xff0000001b1b7812 */ /* 0x000fe400078ef80d */
[----:B------:R-:W-:Y:S02]  /*c2e0*/  LOP3.LUT R15, R15, 0xff000000, R11, 0xf8, !PT ;  /* 0xff0000000f0f7812 */ /* 0x000fe400078ef80b */
[----:B------:R-:W-:Y:S02]  /*c2f0*/  PRMT R3, R0, 0x7054, R3 ;  /* 0x0000705400037816 */ /* 0x000fe40000000003 */
[----:B------:R-:W-:-:S02]  /*c300*/  PRMT R25, R24, 0x7054, R25 ;  /* 0x0000705418197816 */ /* 0x000fc40000000019 */
[-C--:B0-----:R-:W-:Y:S02]  /*c310*/  F2FP.F16.E4M3.UNPACK_B R0, R6.reuse.H1 ;  /* 0x00000006ff00723e */ /* 0x081fe400030006ff */
[----:B------:R-:W-:Y:S02]  /*c320*/  F2FP.F16.E4M3.UNPACK_B R28, R27 ;  /* 0x0000001bff1c723e */ /* 0x000fe400020006ff */
[----:B------:R-:W-:Y:S01]  /*c330*/  F2FP.F16.E4M3.UNPACK_B R24, R15 ;  /* 0x0000000fff18723e */ /* 0x000fe200020006ff */
[----:B------:R-:W-:Y:S01]  /*c340*/  HADD2.F32 R11, -RZ, R0.H1_H1 ;  /* 0x30000000ff0b7230 */ /* 0x000fe20000004100 */
[----:B------:R-:W-:Y:S01]  /*c350*/  LOP3.LUT R14, R3, 0xff000000, R10, 0xf8, !PT ;  /* 0xff000000030e7812 */ /* 0x000fe200078ef80a */
[----:B------:R-:W-:Y:S01]  /*c360*/  HADD2.F32 R29, -RZ, R28.H1_H1 ;  /* 0x3000001cff1d7230 */ /* 0x000fe20000004100 */
[----:B------:R-:W-:Y:S01]  /*c370*/  LOP3.LUT R26, R25, 0xff000000, R12, 0xf8, !PT ;  /* 0xff000000191a7812 */ /* 0x000fe200078ef80c */
[----:B------:R-:W-:Y:S01]  /*c380*/  HADD2.F32 R25, -RZ, R24.H1_H1 ;  /* 0x30000018ff197230 */ /* 0x000fe20000004100 */
[----:B------:R-:W-:Y:S01]  /*c390*/  F2FP.F16.E4M3.UNPACK_B R3, R6 ;  /* 0x00000006ff03723e */ /* 0x000fe200020006ff */
[----:B------:R-:W-:Y:S01]  /*c3a0*/  HADD2.F32 R10, -RZ, R0.H0_H0 ;  /* 0x20000000ff0a7230 */ /* 0x000fe20000004100 */
[----:B------:R-:W-:Y:S01]  /*c3b0*/  F2FP.F16.E4M3.UNPACK_B R12, R7 ;  /* 0x00000007ff0c723e */ /* 0x000fe200020006ff */
[C---:B------:R-:W-:Y:S01]  /*c3c0*/  FMUL.FTZ R31, R11.reuse, R29 ;  /* 0x0000001d0b1f7220 */ /* 0x040fe20000410000 */
[----:B------:R-:W-:Y:S01]  /*c3d0*/  F2FP.F16.E4M3.UNPACK_B R13, R7.H1 ;  /* 0x00000007ff0d723e */ /* 0x000fe200030006ff */
[----:B------:R-:W-:Y:S01]  /*c3e0*/  FMUL.FTZ R30, R11, R25 ;  /* 0x000000190b1e7220 */ /* 0x000fe20000410000 */
[-C--:B------:R-:W-:Y:S01]  /*c3f0*/  F2FP.F16.E4M3.UNPACK_B R6, R5.reuse ;  /* 0x00000005ff06723e */ /* 0x080fe200020006ff */
[----:B------:R-:W-:Y:S01]  /*c400*/  HADD2.F32 R28, -RZ, R28.H0_H0 ;  /* 0x2000001cff1c7230 */ /* 0x000fe20000004100 */
[----:B------:R-:W-:Y:S01]  /*c410*/  F2FP.F16.E4M3.UNPACK_B R7, R5.H1 ;  /* 0x00000005ff07723e */ /* 0x000fe200030006ff */
[----:B------:R-:W-:Y:S01]  /*c420*/  HADD2.F32 R5, -RZ, R3.H1_H1 ;  /* 0x30000003ff057230 */ /* 0x000fe20000004100 */
[----:B------:R-:W-:Y:S01]  /*c430*/  F2FP.F16.E4M3.UNPACK_B R27, R27.H1 ;  /* 0x0000001bff1b723e */ /* 0x000fe200030006ff */
[----:B------:R-:W-:-:S02]  /*c440*/  HADD2.F32 R24, -RZ, R24.H0_H0 ;  /* 0x20000018ff187230 */ /* 0x000fc40000004100 */
[C---:B------:R-:W-:Y:S01]  /*c450*/  FFMA.FTZ R31, R10.reuse, R25, -R31 ;  /* 0x000000190a1f7223 */ /* 0x040fe2000001081f */
[----:B------:R-:W-:Y:S01]  /*c460*/  FFMA.FTZ R30, R10, R29, R30 ;  /* 0x0000001d0a1e7223 */ /* 0x000fe2000001001e */
[----:B------:R-:W-:Y:S01]  /*c470*/  HADD2.F32 R3, -RZ, R3.H0_H0 ;  /* 0x20000003ff037230 */ /* 0x000fe20000004100 */
[----:B------:R-:W-:Y:S01]  /*c480*/  F2FP.F16.E4M3.UNPACK_B R15, R15.H1 ;  /* 0x0000000fff0f723e */ /* 0x000fe200030006ff */
[C---:B------:R-:W-:Y:S01]  /*c490*/  FMUL.FTZ R10, R5.reuse, R28 ;  /* 0x0000001c050a7220 */ /* 0x040fe20000410000 */
[----:B------:R-:W-:Y:S01]  /*c4a0*/  FMUL.FTZ R25, R5, R24 ;  /* 0x0000001805197220 */ /* 0x000fe20000410000 */
[--C-:B------:R-:W-:Y:S01]  /*c4b0*/  HADD2.F32 R5, -RZ, R12.reuse.H1_H1 ;  /* 0x3000000cff057230 */ /* 0x100fe20000004100 */
[----:B------:R-:W-:Y:S01]  /*c4c0*/  F2FP.F16.E4M3.UNPACK_B R0, R4 ;  /* 0x00000004ff00723e */ /* 0x000fe200020006ff */
[----:B------:R-:W-:Y:S02]  /*c4d0*/  HADD2.F32 R11, -RZ, R27.H0_H0 ;  /* 0x2000001bff0b7230 */ /* 0x000fe40000004100 */
[C---:B------:R-:W-:Y:S01]  /*c4e0*/  FFMA.FTZ R29, R3.reuse, R24, -R10 ;  /* 0x00000018031d7223 */ /* 0x040fe2000001080a */
[----:B------:R-:W-:Y:S01]  /*c4f0*/  FFMA.FTZ R28, R3, R28, R25 ;  /* 0x0000001c031c7223 */ /* 0x000fe20000010019 */
[----:B------:R-:W-:Y:S01]  /*c500*/  HADD2.F32 R10, -RZ, R15.H0_H0 ;  /* 0x2000000fff0a7230 */ /* 0x000fe20000004100 */
[----:B------:R-:W-:Y:S01]  /*c510*/  F2FP.F16.E4M3.UNPACK_B R4, R4.H1 ;  /* 0x00000004ff04723e */ /* 0x000fe200030006ff */
[----:B------:R-:W-:-:S02]  /*c520*/  HADD2.F32 R12, -RZ, R12.H0_H0 ;  /* 0x2000000cff0c7230 */ /* 0x000fc40000004100 */
[CC--:B------:R-:W-:Y:S01]  /*c530*/  FMUL.FTZ R25, R5.reuse, R11.reuse ;  /* 0x0000000b05197220 */ /* 0x0c0fe20000410000 */
[----:B------:R-:W-:Y:S02]  /*c540*/  HADD2.F32 R24, -RZ, R27.H1_H1 ;  /* 0x3000001bff187230 */ /* 0x000fe40000004100 */
[-C--:B------:R-:W-:Y:S01]  /*c550*/  FMUL.FTZ R5, R5, R10.reuse ;  /* 0x0000000a05057220 */ /* 0x080fe20000410000 */
[----:B------:R-:W-:Y:S02]  /*c560*/  HADD2.F32 R3, -RZ, R13.H1_H1 ;  /* 0x3000000dff037230 */ /* 0x000fe40000004100 */
[C---:B------:R-:W-:Y:S01]  /*c570*/  FFMA.FTZ R27, R12.reuse, R10, -R25 ;  /* 0x0000000a0c1b7223 */ /* 0x040fe20000010819 */
[----:B------:R-:W-:Y:S02]  /*c580*/  HADD2.F32 R10, -RZ, R15.H1_H1 ;  /* 0x3000000fff0a7230 */ /* 0x000fe40000004100 */
[----:B------:R-:W-:Y:S01]  /*c590*/  FFMA.FTZ R32, R12, R11, R5 ;  /* 0x0000000b0c207223 */ /* 0x000fe20000010005 */
[----:B------:R-:W-:-:S02]  /*c5a0*/  HADD2.F32 R13, -RZ, R13.H0_H0 ;  /* 0x2000000dff0d7230 */ /* 0x000fc40000004100 */
[C---:B------:R-:W-:Y:S01]  /*c5b0*/  FMUL.FTZ R34, R3.reuse, R24 ;  /* 0x0000001803227220 */ /* 0x040fe20000410000 */
[----:B------:R-:W-:Y:S01]  /*c5c0*/  F2FP.F16.E4M3.UNPACK_B R11, R26 ;  /* 0x0000001aff0b723e */ /* 0x000fe200020006ff */
[-C--:B------:R-:W-:Y:S01]  /*c5d0*/  FMUL.FTZ R12, R3, R10.reuse ;  /* 0x0000000a030c7220 */ /* 0x080fe20000410000 */
[----:B------:R-:W-:Y:S02]  /*c5e0*/  HADD2.F32 R5, -RZ, R4.H1_H1 ;  /* 0x30000004ff057230 */ /* 0x000fe40000004100 */
        /* <DEDUP_REMOVED lines=8> */
[C---:B------:R-:W-:Y:S01]  /*c670*/  FMUL.FTZ R13, R5.reuse, R15 ;  /* 0x0000000f050d7220 */ /* 0x040fe20000410000 */
[----:B------:R-:W-:Y:S02]  /*c680*/  HADD2.F32 R3, -RZ, R0.H1_H1 ;  /* 0x30000000ff037230 */ /* 0x000fe40000004100 */
        /* <DEDUP_REMOVED lines=10> */
[----:B------:R-:W-:-:S02]  /*c730*/  HADD2.F32 R4, -RZ, R14.H1_H1 ;  /* 0x3000000eff047230 */ /* 0x000fc40000004100 */
[--C-:B------:R-:W-:Y:S02]  /*c740*/  HADD2.F32 R3, -RZ, R7.reuse.H1_H1 ;  /* 0x30000007ff037230 */ /* 0x100fe40000004100 */
[--C-:B------:R-:W-:Y:S02]  /*c750*/  HADD2.F32 R10, -RZ, R26.reuse.H1_H1 ;  /* 0x3000001aff0a7230 */ /* 0x100fe40000004100 */
[----:B------:R-:W-:Y:S02]  /*c760*/  HADD2.F32 R11, -RZ, R26.H0_H0 ;  /* 0x2000001aff0b7230 */ /* 0x000fe40000004100 */
[C---:B------:R-:W-:Y:S01]  /*c770*/  FMUL.FTZ R15, R3.reuse, R4 ;  /* 0x00000004030f7220 */ /* 0x040fe20000410000 */
[----:B------:R-:W-:Y:S02]  /*c780*/  HADD2.F32 R0, -RZ, R6.H1_H1 ;  /* 0x30000006ff007230 */ /* 0x000fe40000004100 */
[----:B------:R-:W-:Y:S02]  /*c790*/  HADD2.F32 R5, -RZ, R14.H0_H0 ;  /* 0x2000000eff057230 */ /* 0x000fe40000004100 */
[----:B------:R-:W-:Y:S01]  /*c7a0*/  FMUL.FTZ R14, R3, R10 ;  /* 0x0000000a030e7220 */ /* 0x000fe20000410000 */
[----:B------:R-:W-:-:S02]  /*c7b0*/  HADD2.F32 R7, -RZ, R7.H0_H0 ;  /* 0x20000007ff077230 */ /* 0x000fc40000004100 */
[C---:B------:R-:W-:Y:S01]  /*c7c0*/  FMUL.FTZ R3, R0.reuse, R11 ;  /* 0x0000000b00037220 */ /* 0x040fe20000410000 */
[----:B------:R-:W-:Y:S02]  /*c7d0*/  HADD2.F32 R6, -RZ, R6.H0_H0 ;  /* 0x20000006ff067230 */ /* 0x000fe40000004100 */
[-C--:B------:R-:W-:Y:S01]  /*c7e0*/  FMUL.FTZ R0, R0, R5.reuse ;  /* 0x0000000500007220 */ /* 0x080fe20000410000 */
[C---:B------:R-:W-:Y:S01]  /*c7f0*/  FFMA.FTZ R14, R7.reuse, R4, -R14 ;  /* 0x00000004070e7223 */ /* 0x040fe2000001080e */
[----:B------:R-:W-:Y:S01]  /*c800*/  FFMA.FTZ R15, R7, R10, R15 ;  /* 0x0000000a070f7223 */ /* 0x000fe2000001000f */
[C---:B------:R-:W-:Y:S01]  /*c810*/  FFMA.FTZ R5, R6.reuse, R5, -R3 ;  /* 0x0000000506057223 */ /* 0x040fe20000010803 */
[----:B------:R-:W-:Y:S01]  /*c820*/  FFMA.FTZ R0, R6, R11, R0 ;  /* 0x0000000b06007223 */ /* 0x000fe20000010000 */
[----:B------:R-:W-:Y:S02]  /*c830*/  F2FP.SATFINITE.E4M3.F32.PACK_AB_MERGE_C R6, R30, R31, RZ ;  /* 0x0000001f1e06723e */ /* 0x000fe400048070ff */
        /* <DEDUP_REMOVED lines=8> */
.L_x_1839:
[----:B------:R-:W-:Y:S05]  /*c8c0*/  BSYNC B1 ;  /* 0x0000000000017941 */ /* 0x000fea0003800000 */
.L_x_1838:
[----:B------:R-:W-:Y:S05]  /*c8d0*/  @P1 BRA `(.L_x_1837) ;  /* 0x0000004c00fc1947 */ /* 0x000fea0003800000 */
[----:B0123--:R-:W0:Y:S01]  /*c8e0*/  LDS.128 R4, [R211+0x1f000] ;  /* 0x01f00000d3047984 */ /* 0x00fe220000000c00 */
[----:B-----5:R-:W-:Y:S02]  /*c8f0*/  SHF.R.U32.HI R11, RZ, 0x8, R21 ;  /* 0x00000008ff0b7819 */ /* 0x020fe40000011615 */
[----:B------:R-:W-:Y:S02]  /*c900*/  LOP3.LUT R10, R21, 0xff, RZ, 0xc0, !PT ;  /* 0x000000ff150a7812 */ /* 0x000fe400078ec0ff */
[----:B------:R-:W-:Y:S02]  /*c910*/  LOP3.LUT R11, R11, 0xff, RZ, 0xc0, !PT ;  /* 0x000000ff0b0b7812 */ /* 0x000fe400078ec0ff */
[----:B------:R-:W-:Y:S02]  /*c920*/  SHF.R.U32.HI R15, RZ, 0x8, R9 ;  /* 0x00000008ff0f7819 */ /* 0x000fe40000011609 */
[----:B------:R-:W-:Y:S02]  /*c930*/  SHF.R.U32.HI R3, RZ, 0x8, R20 ;  /* 0x00000008ff037819 */ /* 0x000fe40000011614 */
[----:B------:R-:W-:-:S02]  /*c940*/  PRMT R10, R11, 0x7604, R10 ;  /* 0x000076040b0a7816 */ /* 0x000fc4000000000a */
[----:B------:R-:W-:Y:S02]  /*c950*/  LOP3.LUT R12, R9, 0xff, RZ, 0xc0, !PT ;  /* 0x000000ff090c7812 */ /* 0x000fe400078ec0ff */
[----:B------:R-:W-:Y:S02]  /*c960*/  LOP3.LUT R15, R15, 0xff, RZ, 0xc0, !PT ;  /* 0x000000ff0f0f7812 */ /* 0x000fe400078ec0ff */
[----:B----4-:R-:W-:Y:S02]  /*c970*/  SHF.R.U32.HI R14, RZ, 0x10, R9 ;  /* 0x00000010ff0e7819 */ /* 0x010fe40000011609 */
[----:B------:R-:W-:Y:S02]  /*c980*/  LOP3.LUT R0, R20, 0xff, RZ, 0xc0, !PT ;  /* 0x000000ff14007812 */ /* 0x000fe400078ec0ff */
[----:B------:R-:W-:Y:S02]  /*c990*/  LOP3.LUT R3, R3, 0xff, RZ, 0xc0, !PT ;  /* 0x000000ff03037812 */ /* 0x000fe400078ec0ff */
[----:B------:R-:W-:-:S02]  /*c9a0*/  SHF.R.U32.HI R24, RZ, 0x10, R21 ;  /* 0x00000010ff187819 */ /* 0x000fc40000011615 */
[----:B------:R-:W-:Y:S02]  /*c9b0*/  SHF.R.U32.HI R11, RZ, 0x8, R8 ;  /* 0x00000008ff0b7819 */ /* 0x000fe40000011608 */
[----:B------:R-:W-:Y:S01]  /*c9c0*/  PRMT R12, R15, 0x7604, R12 ;  /* 0x000076040f0c7816 */ /* 0x000fe2000000000c */
[----:B------:R-:W-:Y:S01]  /*c9d0*/  IMAD.U32 R15, R14, 0x10000, RZ ;  /* 0x000100000e0f7824 */ /* 0x000fe200078e00ff */
[----:B------:R-:W-:Y:S02]  /*c9e0*/  PRMT R3, R3, 0x7604, R0 ;  /* 0x0000760403037816 */ /* 0x000fe40000000000 */
[----:B------:R-:W-:Y:S01]  /*c9f0*/  LOP3.LUT R13, R11, 0xff, RZ, 0xc0, !PT ;  /* 0x000000ff0b0d7812 */ /* 0x000fe200078ec0ff */
[----:B------:R-:W-:Y:S01]  /*ca00*/  IMAD.U32 R11, R24, 0x10000, RZ ;  /* 0x00010000180b7824 */ /* 0x000fe200078e00ff */
[----:B------:R-:W-:Y:S02]  /*ca10*/  LOP3.LUT R0, R8, 0xff, RZ, 0xc0, !PT ;  /* 0x000000ff08007812 */ /* 0x000fe400078ec0ff */
[----:B------:R-:W-:-:S02]  /*ca20*/  LOP3.LUT R3, R3, 0xff0000, R20, 0xf8, !PT ;  /* 0x00ff000003037812 */ /* 0x000fc400078ef814 */
[----:B------:R-:W-:Y:S02]  /*ca30*/  PRMT R13, R13, 0x7604, R0 ;  /* 0x000076040d0d7816 */ /* 0x000fe40000000000 */
[----:B------:R-:W-:Y:S02]  /*ca40*/  LOP3.LUT R15, R12, 0xff0000, R15, 0xf8, !PT ;  /* 0x00ff00000c0f7812 */ /* 0x000fe400078ef80f */
[----:B------:R-:W-:Y:S02]  /*ca50*/  LOP3.LUT R11, R10, 0xff0000, R11, 0xf8, !PT ;  /* 0x00ff00000a0b7812 */ /* 0x000fe400078ef80b */
[----:B------:R-:W-:Y:S02]  /*ca60*/  LOP3.LUT R13, R13, 0xff0000, R8, 0xf8, !PT ;  /* 0x00ff00000d0d7812 */ /* 0x000fe400078ef808 */
[----:B------:R-:W-:Y:S02]  /*ca70*/  LOP3.LUT R12, R3, 0xff000000, R20, 0xf8, !PT ;  /* 0xff000000030c7812 */ /* 0x000fe400078ef814 */
[----:B------:R-:W-:-:S02]  /*ca80*/  LOP3.LUT R24, R15, 0xff000000, R9, 0xf8, !PT ;  /* 0xff0000000f187812 */ /* 0x000fc400078ef809 */
[----:B------:R-:W-:Y:S02]  /*ca90*/  LOP3.LUT R20, R11, 0xff000000, R21, 0xf8, !PT ;  /* 0xff0000000b147812 */ /* 0x000fe400078ef815 */
[----:B0-----:R-:W-:Y:S02]  /*caa0*/  F2FP.F16.E4M3.UNPACK_B R0, R6.H1 ;  /* 0x00000006ff00723e */ /* 0x001fe400030006ff */
[----:B------:R-:W-:Y:S02]  /*cab0*/  LOP3.LUT R15, R13, 0xff000000, R8, 0xf8, !PT ;  /* 0xff0000000d0f7812 */ /* 0x000fe400078ef808 */
[----:B------:R-:W-:Y:S01]  /*cac0*/  F2FP.F16.E4M3.UNPACK_B R21, R24 ;  /* 0x00000018ff15723e */ /* 0x000fe200020006ff */
[--C-:B------:R-:W-:Y:S01]  /*cad0*/  HADD2.F32 R9, -RZ, R0.reuse.H1_H1 ;  /* 0x30000000ff097230 */ /* 0x100fe20000004100 */
[----:B------:R-:W-:Y:S01]  /*cae0*/  F2FP.F16.E4M3.UNPACK_B R13, R20 ;  /* 0x00000014ff0d723e */ /* 0x000fe200020006ff */
[----:B------:R-:W-:Y:S01]  /*caf0*/  HADD2.F32 R8, -RZ, R0.H0_H0 ;  /* 0x20000000ff087230 */ /* 0x000fe20000004100 */
[----:B------:R-:W-:Y:S01]  /*cb00*/  F2FP.F16.E4M3.UNPACK_B R3, R6 ;  /* 0x00000006ff03723e */ /* 0x000fe200020006ff */
[----:B------:R-:W-:Y:S01]  /*cb10*/  HADD2.F32 R25, -RZ, R21.H1_H1 ;  /* 0x30000015ff197230 */ /* 0x000fe20000004100 */
[-C--:B------:R-:W-:Y:S01]  /*cb20*/  F2FP.F16.E4M3.UNPACK_B R10, R7.reuse ;  /* 0x00000007ff0a723e */ /* 0x080fe200020006ff */
[----:B------:R-:W-:Y:S01]  /*cb30*/  HADD2.F32 R14, -RZ, R13.H1_H1 ;  /* 0x3000000dff0e7230 */ /* 0x000fe20000004100 */
[----:B------:R-:W-:-:S02]  /*cb40*/  F2FP.F16.E4M3.UNPACK_B R11, R7.H1 ;  /* 0x00000007ff0b723e */ /* 0x000fc400030006ff */
[C---:B------:R-:W-:Y:S01]  /*cb50*/  FMUL.FTZ R27, R9.reuse, R25 ;  /* 0x00000019091b7220 */ /* 0x040fe20000410000 */
[-C--:B------:R-:W-:Y:S01]  /*cb60*/  F2FP.F16.E4M3.UNPACK_B R6, R5.reuse ;  /* 0x00000005ff06723e */ /* 0x080fe200020006ff */
[-C--:B------:R-:W-:Y:S01]  /*cb70*/  FMUL.FTZ R26, R9, R14.reuse ;  /* 0x0000000e091a7220 */ /* 0x080fe20000410000 */
[----:B------:R-:W-:Y:S01]  /*cb80*/  F2FP.F16.E4M3.UNPACK_B R7, R5.H1 ;  /* 0x00000005ff07723e */ /* 0x000fe200030006ff */
[C---:B------:R-:W-:Y:S01]  /*cb90*/  FFMA.FTZ R27, R8.reuse, R14, -R27 ;  /* 0x0000000e081b7223 */ /* 0x040fe2000001081b */
[----:B------:R-:W-:Y:S02]  /*cba0*/  HADD2.F32 R14, -RZ, R21.H0_H0 ;  /* 0x20000015ff0e7230 */ /* 0x000fe40000004100 */
[----:B------:R-:W-:Y:S01]  /*cbb0*/  FFMA.FTZ R28, R8, R25, R26 ;  /* 0x00000019081c7223 */ /* 0x000fe2000001001a */
[----:B------:R-:W-:Y:S01]  /*cbc0*/  HADD2.F32 R5, -RZ, R3.H1_H1 ;  /* 0x30000003ff057230 */ /* 0x000fe20000004100 */
[----:B------:R-:W-:Y:S01]  /*cbd0*/  F2FP.F16.E4M3.UNPACK_B R24, R24.H1 ;  /* 0x00000018ff18723e */ /* 0x000fe200030006ff */
[----:B------:R-:W-:Y:S01]  /*cbe0*/  HADD2.F32 R8, -RZ, R13.H0_H0 ;  /* 0x2000000dff087230 */ /* 0x000fe20000004100 */
[----:B------:R-:W-:Y:S01]  /*cbf0*/  F2FP.F16.E4M3.UNPACK_B R20, R20.H1 ;  /* 0x00000014ff14723e */ /* 0x000fe200030006ff */
[----:B------:R-:W-:-:S02]  /*cc00*/  HADD2.F32 R3, -RZ, R3.H0_H0 ;  /* 0x20000003ff037230 */ /* 0x000fc40000004100 */
[C---:B------:R-:W-:Y:S01]  /*cc10*/  FMUL.FTZ R26, R5.reuse, R14 ;  /* 0x0000000e051a7220 */ /* 0x040fe20000410000 */
[----:B------:R-:W-:Y:S02]  /*cc20*/  HADD2.F32 R9, -RZ, R24.H0_H0 ;  /* 0x20000018ff097230 */ /* 0x000fe40000004100 */
[-C--:B------:R-:W-:Y:S01]  /*cc30*/  FMUL.FTZ R13, R5, R8.reuse ;  /* 0x00000008050d7220 */ /* 0x080fe20000410000 */
[----:B------:R-:W-:Y:S02]  /*cc40*/  HADD2.F32 R5, -RZ, R10.H1_H1 ;  /* 0x3000000aff057230 */ /* 0x000fe40000004100 */
[C---:B------:R-:W-:Y:S01]  /*cc50*/  FFMA.FTZ R26, R3.reuse, R8, -R26 ;  /* 0x00000008031a7223 */ /* 0x040fe2000001081a */
[----:B------:R-:W-:Y:S02]  /*cc60*/  HADD2.F32 R8, -RZ, R20.H0_H0 ;  /* 0x20000014ff087230 */ /* 0x000fe40000004100 */
[----:B------:R-:W-:Y:S01]  /*cc70*/  FFMA.FTZ R25, R3, R14, R13 ;  /* 0x0000000e03197223 */ /* 0x000fe2000001000d */
[----:B------:R-:W-:-:S02]  /*cc80*/  HADD2.F32 R10, -RZ, R10.H0_H0 ;  /* 0x2000000aff0a7230 */ /* 0x000fc40000004100 */
[CC--:B------:R-:W-:Y:S01]  /*cc90*/  FMUL.FTZ R13, R5.reuse, R9.reuse ;  /* 0x00000009050d7220 */ /* 0x0c0fe20000410000 */
[----:B------:R-:W-:Y:S02]  /*cca0*/  HADD2.F32 R24, -RZ, R24.H1_H1 ;  /* 0x30000018ff187230 */ /* 0x000fe40000004100 */
[-C--:B------:R-:W-:Y:S01]  /*ccb0*/  FMUL.FTZ R5, R5, R8.reuse ;  /* 0x0000000805057220 */ /* 0x080fe20000410000 */
[--C-:B------:R-:W-:Y:S02]  /*ccc0*/  HADD2.F32 R3, -RZ, R11.reuse.H1_H1 ;  /* 0x3000000bff037230 */ /* 0x100fe40000004100 */
[C---:B------:R-:W-:Y:S01]  /*ccd0*/  FFMA.FTZ R29, R10.reuse, R8, -R13 ;  /* 0x000000080a1d7223 */ /* 0x040fe2000001080d */
[----:B------:R-:W-:Y:S02]  /*cce0*/  HADD2.F32 R20, -RZ, R20.H1_H1 ;  /* 0x30000014ff147230 */ /* 0x000fe40000004100 */
[----:B------:R-:W-:Y:S01]  /*ccf0*/  FFMA.FTZ R30, R10, R9, R5 ;  /* 0x000000090a1e7223 */ /* 0x000fe20000010005 */
[----:B------:R-:W-:-:S02]  /*cd00*/  HADD2.F32 R11, -RZ, R11.H0_H0 ;  /* 0x2000000bff0b7230 */ /* 0x000fc40000004100 */
[C---:B------:R-:W-:Y:S01]  /*cd10*/  FMUL.FTZ R8, R3.reuse, R24 ;  /* 0x0000001803087220 */ /* 0x040fe20000410000 */
[----:B------:R-:W-:Y:S01]  /*cd20*/  F2FP.F16.E4M3.UNPACK_B R0, R4 ;  /* 0x00000004ff00723e */ /* 0x000fe200020006ff */
[-C--:B------:R-:W-:Y:S01]  /*cd30*/  FMUL.FTZ R10, R3, R20.reuse ;  /* 0x00000014030a7220 */ /* 0x080fe20000410000 */
[-C--:B------:R-:W-:Y:S01]  /*cd40*/  F2FP.F16.E4M3.UNPACK_B R9, R15.reuse ;  /* 0x0000000fff09723e */ /* 0x080fe200020006ff */
[C---:B------:R-:W-:Y:S01]  /*cd50*/  FFMA.FTZ R20, R11.reuse, R20, -R8 ;  /* 0x000000140b147223 */ /* 0x040fe20000010808 */
[----:B------:R-:W-:Y:S01]  /*cd60*/  F2FP.F16.E4M3.UNPACK_B R4, R4.H1 ;  /* 0x00000004ff04723e */ /* 0x000fe200030006ff */
[----:B------:R-:W-:Y:S01]  /*cd70*/  FFMA.FTZ R31, R11, R24, R10 ;  /* 0x000000180b1f7223 */ /* 0x000fe2000001000a */
[-C--:B------:R-:W-:Y:S01]  /*cd80*/  F2FP.F16.E4M3.UNPACK_B R8, R12.reuse ;  /* 0x0000000cff08723e */ /* 0x080fe200020006ff */
[--C-:B------:R-:W-:Y:S01]  /*cd90*/  HADD2.F32 R13, -RZ, R9.reuse.H1_H1 ;  /* 0x30000009ff0d7230 */ /* 0x100fe20000004100 */
[----:B------:R-:W-:Y:S01]  /*cda0*/  F2FP.F16.E4M3.UNPACK_B R12, R12.H1 ;  /* 0x0000000cff0c723e */ /* 0x000fe200030006ff */
[----:B------:R-:W-:Y:S01]  /*cdb0*/  HADD2.F32 R10, -RZ, R9.H0_H0 ;  /* 0x20000009ff0a7230 */ /* 0x000fe20000004100 */
[----:B------:R-:W-:Y:S01]  /*cdc0*/  F2FP.F16.E4M3.UNPACK_B R15, R15.H1 ;  /* 0x0000000fff0f723e */ /* 0x000fe200030006ff */
[----:B------:R-:W-:-:S02]  /*cdd0*/  HADD2.F32 R5, -RZ, R4.H1_H1 ;  /* 0x30000004ff057230 */ /* 0x000fc40000004100 */
[----:B------:R-:W-:Y:S02]  /*cde0*/  HADD2.F32 R9, -RZ, R8.H1_H1 ;  /* 0x30000008ff097230 */ /* 0x000fe40000004100 */
[----:B------:R-:W-:Y:S02]  /*cdf0*/  HADD2.F32 R3, -RZ, R0.H1_H1 ;  /* 0x30000000ff037230 */ /* 0x000fe40000004100 */
[C---:B------:R-:W-:Y:S01]  /*ce00*/  FMUL.FTZ R11, R5.reuse, R13 ;  /* 0x0000000d050b7220 */ /* 0x040fe20000410000 */
[----:B------:R-:W-:Y:S02]  /*ce10*/  HADD2.F32 R8, -RZ, R8.H0_H0 ;  /* 0x20000008ff087230 */ /* 0x000fe40000004100 */
[----:B------:R-:W-:Y:S01]  /*ce20*/  FMUL.FTZ R21, R5, R9 ;  /* 0x0000000905157220 */ /* 0x000fe20000410000 */
[----:B------:R-:W-:Y:S02]  /*ce30*/  HADD2.F32 R4, -RZ, R4.H0_H0 ;  /* 0x20000004ff047230 */ /* 0x000fe40000004100 */
[----:B------:R-:W-:Y:S01]  /*ce40*/  FMUL.FTZ R5, R3, R10 ;  /* 0x0000000a03057220 */ /* 0x000fe20000410000 */
[----:B------:R-:W-:-:S02]  /*ce50*/  HADD2.F32 R0, -RZ, R0.H0_H0 ;  /* 0x20000000ff007230 */ /* 0x000fc40000004100 */
[-C--:B------:R-:W-:Y:S01]  /*ce60*/  FMUL.FTZ R3, R3, R8.reuse ;  /* 0x0000000803037220 */ /* 0x080fe20000410000 */
[C---:B------:R-:W-:Y:S01]  /*ce70*/  FFMA.FTZ R11, R4.reuse, R9, -R11 ;  /* 0x00000009040b7223 */ /* 0x040fe2000001080b */
[----:B------:R-:W-:Y:S01]  /*ce80*/  FFMA.FTZ R14, R4, R13, R21 ;  /* 0x0000000d040e7223 */ /* 0x000fe20000010015 */
[C---:B------:R-:W-:Y:S01]  /*ce90*/  FFMA.FTZ R9, R0.reuse, R8, -R5 ;  /* 0x0000000800097223 */ /* 0x040fe20000010805 */
[----:B------:R-:W-:Y:S01]  /*cea0*/  FFMA.FTZ R10, R0, R10, R3 ;  /* 0x0000000a000a7223 */ /* 0x000fe20000010003 */
[----:B------:R-:W-:Y:S02]  /*ceb0*/  HADD2.F32 R4, -RZ, R12.H1_H1 ;  /* 0x3000000cff047230 */ /* 0x000fe40000004100 */
[----:B------:R-:W-:Y:S02]  /*cec0*/  HADD2.F32 R3, -RZ, R7.H1_H1 ;  /* 0x30000007ff037230 */ /* 0x000fe40000004100 */
[--C-:B------:R-:W-:Y:S02]  /*ced0*/  HADD2.F32 R8, -RZ, R15.reuse.H1_H1 ;  /* 0x3000000fff087230 */ /* 0x100fe40000004100 */
[----:B------:R-:W-:-:S02]  /*cee0*/  HADD2.F32 R15, -RZ, R15.H0_H0 ;  /* 0x2000000fff0f7230 */ /* 0x000fc40000004100 */
[C---:B------:R-:W-:Y:S01]  /*cef0*/  FMUL.FTZ R13, R3.reuse, R4 ;  /* 0x00000004030d7220 */ /* 0x040fe20000410000 */
[----:B------:R-:W-:Y:S02]  /*cf00*/  HADD2.F32 R0, -RZ, R6.H1_H1 ;  /* 0x30000006ff007230 */ /* 0x000fe40000004100 */
        /* <DEDUP_REMOVED lines=18> */
[----:B------:R0:W-:Y:S01]  /*d030*/  STS.128 [R211+0x1f000], R4 ;  /* 0x01f00004d3007388 */ /* 0x0001e20000000c00 */
[----:B------:R-:W-:Y:S05]  /*d040*/  BRA `(.L_x_1837) ;  /* 0x0000004800207947 */ /* 0x000fea0003800000 */
.L_x_1810:
[----:B------:R-:W0:Y:S01]  /*d050*/  LDC R57, c[0x0][0x448] ;  /* 0x00011200ff397b82 */ /* 0x000e220000000800 */
[----:B------:R-:W-:Y:S01]  /*d060*/  MOV R27, R31 ;  /* 0x0000001f001b7202 */ /* 0x000fe20000000f00 */
[----:B------:R-:W-:Y:S01]  /*d070*/  IMAD.MOV.U32 R25, RZ, RZ, R29 ;  /* 0x000000ffff197224 */ /* 0x000fe200078e001d */
[----:B------:R-:W-:Y:S01]  /*d080*/  ULDC.64 UR4, c[0x0][0x3f8] ;  /* 0x0000fe0000047ab9 */ /* 0x000fe20000000a00 */
[----:B------:R-:W-:Y:S01]  /*d090*/  ULDC.64 UR6, c[0x0][0x408] ;  /* 0x0001020000067ab9 */ /* 0x000fe20000000a00 */
        /* <DEDUP_REMOVED lines=20> */
[----:B------:R-:W0:Y:S01]  /*d1e0*/  LDC R59, c[0x0][0x3f4] ;  /* 0x0000fd00ff3b7b82 */ /* 0x000e220000000800 */
[----:B------:R-:W1:Y:S01]  /*d1f0*/  SHFL.IDX PT, R5, R37, RZ, 0x181f ;  /* 0x00181fff25057589 */ /* 0x000e6200000e0000 */
[----:B------:R-:W-:-:S03]  /*d200*/  IMAD R57, R190, R57, RZ ;  /* 0x00000039be397224 */ /* 0x000fc600078e02ff */
[----:B------:R-:W2:Y:S04]  /*d210*/  SHFL.IDX PT, R14, R55, RZ, 0x181f ;  /* 0x00181fff370e7589 */ /* 0x000ea800000e0000 */
[----:B------:R-:W3:Y:S04]  /*d220*/  SHFL.IDX PT, R3, R10, RZ, 0x181f ;  /* 0x00181fff0a037589 */ /* 0x000ee800000e0000 */
[----:B------:R-:W4:Y:S01]  /*d230*/  SHFL.IDX PT, R7, R53, RZ, 0x181f ;  /* 0x00181fff35077589 */ /* 0x000f2200000e0000 */
[----:B0-----:R-:W-:-:S04]  /*d240*/  ISETP.GE.AND P0, PT, R16, R59, PT ;  /* 0x0000003b1000720c */ /* 0x001fc80003f06270 */
[----:B------:R-:W-:-:S13]  /*d250*/  ISETP.GE.OR P1, PT, R52, R57, P0 ;  /* 0x000000393400720c */ /* 0x000fda0000726670 */
[C---:B-1----:R-:W-:Y:S02]  /*d260*/  @!P1 IADD3 R0, P2, R16.reuse, R5, RZ ;  /* 0x0000000510009210 */ /* 0x042fe40007f5e0ff */
[----:B--2---:R-:W-:-:S03]  /*d270*/  @!P1 IADD3 R14, P3, R16, R14, RZ ;  /* 0x0000000e100e9210 */ /* 0x004fc60007f7e0ff */
[--C-:B---3--:R-:W-:Y:S02]  /*d280*/  @!P1 IMAD.X R5, R3, 0x1, R17.reuse, P2 ;  /* 0x0000000103059824 */ /* 0x108fe400010e0611 */
[----:B----4-:R-:W-:Y:S02]  /*d290*/  @!P1 IMAD.X R3, R7, 0x1, R17, P3 ;  /* 0x0000000107039824 */ /* 0x010fe400018e0611 */
[----:B------:R-:W-:Y:S02]  /*d2a0*/  @!P1 IMAD.MOV.U32 R4, RZ, RZ, R0 ;  /* 0x000000ffff049224 */ /* 0x000fe400078e0000 */
[----:B------:R-:W-:Y:S02]  /*d2b0*/  @!P1 IMAD.MOV.U32 R24, RZ, RZ, R14 ;  /* 0x000000ffff189224 */ /* 0x000fe400078e000e */
[----:B------:R-:W-:Y:S02]  /*d2c0*/  @!P1 IMAD.MOV.U32 R25, RZ, RZ, R3 ;  /* 0x000000ffff199224 */ /* 0x000fe400078e0003 */
[----:B------:R-:W2:Y:S04]  /*d2d0*/  @!P1 LD.E.128 R4, desc[UR36][R4.64] ;  /* 0x0000002404049980 */ /* 0x000ea8000c101d00 */
[----:B------:R-:W3:Y:S01]  /*d2e0*/  @!P1 LD.E.128 R24, desc[UR36][R24.64] ;  /* 0x0000002418189980 */ /* 0x000ee2000c101d00 */
[----:B------:R-:W-:-:S02]  /*d2f0*/  CS2R R20, SRZ ;  /* 0x0000000000147805 */ /* 0x000fc4000001ff00 */
[----:B------:R-:W-:Y:S02]  /*d300*/  CS2R R38, SRZ ;  /* 0x0000000000267805 */ /* 0x000fe4000001ff00 */
[----:B------:R-:W-:Y:S01]  /*d310*/  CS2R R40, SRZ ;  /* 0x0000000000287805 */ /* 0x000fe2000001ff00 */
[----:B------:R0:W1:Y:S01]  /*d320*/  SHFL.IDX PT, R3, R10, 0x1, 0x181f ;  /* 0x00381f000a037f89 */ /* 0x00006200000e0000 */
[----:B------:R-:W-:-:S03]  /*d330*/  CS2R R42, SRZ ;  /* 0x00000000002a7805 */ /* 0x000fc6000001ff00 */
[----:B------:R0:W4:Y:S04]  /*d340*/  SHFL.IDX PT, R9, R37, 0x1, 0x181f ;  /* 0x00381f0025097f89 */ /* 0x00012800000e0000 */
[----:B------:R0:W0:Y:S04]  /*d350*/  SHFL.IDX PT, R33, R53, 0x1, 0x181f ;  /* 0x00381f0035217f89 */ /* 0x00002800000e0000 */
[----:B------:R0:W0:Y:S01]  /*d360*/  SHFL.IDX PT, R14, R55, 0x1, 0x181f ;  /* 0x00381f00370e7f89 */ /* 0x00002200000e0000 */
[----:B--2---:R-:W-:Y:S01]  /*d370*/  @!P1 IMAD.MOV.U32 R20, RZ, RZ, R4 ;  /* 0x000000ffff149224 */ /* 0x004fe200078e0004 */
[----:B------:R-:W-:Y:S01]  /*d380*/  @!P1 MOV R21, R5 ;  /* 0x0000000500159202 */ /* 0x000fe20000000f00 */
[----:B------:R-:W-:Y:S01]  /*d390*/  @!P1 IMAD.MOV.U32 R38, RZ, RZ, R6 ;  /* 0x000000ffff269224 */ /* 0x000fe200078e0006 */
[----:B------:R-:W-:Y:S01]  /*d3a0*/  CS2R R4, SRZ ;  /* 0x0000000000047805 */ /* 0x000fe2000001ff00 */
[----:B------:R-:W-:-:S02]  /*d3b0*/  @!P1 IMAD.MOV.U32 R39, RZ, RZ, R7 ;  /* 0x000000ffff279224 */ /* 0x000fc400078e0007 */
[----:B---3--:R-:W-:Y:S02]  /*d3c0*/  @!P1 IMAD.MOV.U32 R40, RZ, RZ, R24 ;  /* 0x000000ffff289224 */ /* 0x008fe400078e0018 */
[----:B------:R-:W-:Y:S02]  /*d3d0*/  @!P1 IMAD.MOV.U32 R41, RZ, RZ, R25 ;  /* 0x000000ffff299224 */ /* 0x000fe400078e0019 */
[----:B------:R-:W-:Y:S02]  /*d3e0*/  @!P1 IMAD.MOV.U32 R42, RZ, RZ, R26 ;  /* 0x000000ffff2a9224 */ /* 0x000fe400078e001a */
[----:B01--4-:R-:W-:-:S07]  /*d3f0*/  @!P1 IMAD.MOV.U32 R43, RZ, RZ, R27 ;  /* 0x000000ffff2b9224 */ /* 0x013fce00078e001b */
.L_x_2180:
[----:B------:R-:W-:Y:S01]  /*d400*/  IADD3 R0, R52, 0x20, RZ ;  /* 0x0000002034007810 */ /* 0x000fe20007ffe0ff */
[----:B------:R-:W-:Y:S01]  /*d410*/  BSSY B1, `(.L_x_1841) ;  /* 0x0000010000017945 */ /* 0x000fe20003800000 */
[----:B------:R-:W-:Y:S02]  /*d420*/  CS2R R6, SRZ ;  /* 0x0000000000067805 */ /* 0x000fe4000001ff00 */
[----:B------:R-:W-:Y:S02]  /*d430*/  CS2R R28, SRZ ;  /* 0x00000000001c7805 */ /* 0x000fe4000001ff00 */
[----:B------:R-:W-:Y:S02]  /*d440*/  ISETP.GE.AND P1, PT, R0, R57, PT ;  /* 0x000000390000720c */ /* 0x000fe40003f26270 */
[----:B------:R-:W-:-:S11]  /*d450*/  CS2R R30, SRZ ;  /* 0x00000000001e7805 */ /* 0x000fd6000001ff00 */
[----:B------:R-:W-:Y:S05]  /*d460*/  @P1 BRA `(.L_x_1842) ;  /* 0x0000000000281947 */ /* 0x000fea0003800000 */
[----:B------:R-:W-:Y:S02]  /*d470*/  CS2R R6, SRZ ;  /* 0x0000000000067805 */ /* 0x000fe4000001ff00 */
[----:B------:R-:W-:Y:S02]  /*d480*/  CS2R R28, SRZ ;  /* 0x00000000001c7805 */ /* 0x000fe4000001ff00 */
[----:B------:R-:W-:Y:S01]  /*d490*/  CS2R R30, SRZ ;  /* 0x00000000001e7805 */ /* 0x000fe2000001ff00 */
[----:B------:R-:W-:Y:S06]  /*d4a0*/  @P0 BRA `(.L_x_1842) ;  /* 0x0000000000180947 */ /* 0x000fec0003800000 */
[C---:B------:R-:W-:Y:S02]  /*d4b0*/  IADD3 R28, P1, R16.reuse, R9, RZ ;  /* 0x00000009101c7210 */ /* 0x040fe40007f3e0ff */
[----:B------:R-:W-:-:S03]  /*d4c0*/  IADD3 R4, P2, R16, R14, RZ ;  /* 0x0000000e10047210 */ /* 0x000fc60007f5e0ff */
[--C-:B------:R-:W-:Y:S02]  /*d4d0*/  IMAD.X R29, R3, 0x1, R17.reuse, P1 ;  /* 0x00000001031d7824 */ /* 0x100fe400008e0611 */
[----:B------:R-:W-:-:S04]  /*d4e0*/  IMAD.X R5, R33, 0x1, R17, P2 ;  /* 0x0000000121057824 */ /* 0x000fc800010e0611 */
[----:B------:R-:W5:Y:S04]  /*d4f0*/  LD.E.128 R28, desc[UR36][R28.64] ;  /* 0x000000241c1c7980 */ /* 0x000f68000c101d00 */
[----:B------:R-:W5:Y:S02]  /*d500*/  LD.E.128 R4, desc[UR36][R4.64] ;  /* 0x0000002404047980 */ /* 0x000f64000c101d00 */
.L_x_1842:
[----:B------:R-:W-:Y:S05]  /*d510*/  BSYNC B1 ;  /* 0x0000000000017941 */ /* 0x000fea0003800000 */
.L_x_1841:
[----:B------:R-:W-:-:S03]  /*d520*/  UMOV UR4, 0xffffffff ;  /* 0xffffffff00047882 */ /* 0x000fc60000000000 */
[----:B------:R-:W-:Y:S05]  /*d530*/  BRA.DIV UR4, `(.L_x_1843) ;  /* 0x000001b604147947 */ /* 0x000fea000b800000 */
[----:B------:R-:W0:Y:S01]  /*d540*/  SHFL.IDX PT, R9, R37, 0x2, 0x181f ;  /* 0x00581f0025097f89 */ /* 0x000e2200000e0000 */
[----:B------:R-:W-:-:S03]  /*d550*/  VIADD R0, R52, 0x40 ;  /* 0x0000004034007836 */ /* 0x000fc60000000000 */
[----:B------:R-:W1:Y:S02]  /*d560*/  SHFL.IDX PT, R14, R55, 0x2, 0x181f ;  /* 0x00581f00370e7f89 */ /* 0x000e6400000e0000 */
[----:B------:R-:W-:Y:S02]  /*d570*/  ISETP.GE.OR P1, PT, R0, R57, P0 ;  /* 0x000000390000720c */ /* 0x000fe40000726670 */
[----:B------:R-:W2:Y:S04]  /*d580*/  SHFL.IDX PT, R3, R10, 0x2, 0x181f ;  /* 0x00581f000a037f89 */ /* 0x000ea800000e0000 */
[----:B------:R-:W3:Y:S07]  /*d590*/  SHFL.IDX PT, R25, R53, 0x2, 0x181f ;  /* 0x00581f0035197f89 */ /* 0x000eee00000e0000 */
[----:B0-----:R-:W-:-:S02]  /*d5a0*/  @!P1 IADD3 R0, P2, R16, R9, RZ ;  /* 0x0000000910009210 */ /* 0x001fc40007f5e0ff */
[----:B-1----:R-:W-:-:S03]  /*d5b0*/  @!P1 IADD3 R14, P3, R16, R14, RZ ;  /* 0x0000000e100e9210 */ /* 0x002fc60007f7e0ff */
[----:B------:R-:W-:Y:S02]  /*d5c0*/  @!P1 IMAD.MOV.U32 R8, RZ, RZ, R0 ;  /* 0x000000ffff089224 */ /* 0x000fe400078e0000 */
[--C-:B--2---:R-:W-:Y:S02]  /*d5d0*/  @!P1 IMAD.X R9, R3, 0x1, R17.reuse, P2 ;  /* 0x0000000103099824 */ /* 0x104fe400010e0611 */
[----:B---3--:R-:W-:Y:S01]  /*d5e0*/  @!P1 IMAD.X R3, R25, 0x1, R17, P3 ;  /* 0x0000000119039824 */ /* 0x008fe200018e0611 */
[----:B------:R-:W-:Y:S02]  /*d5f0*/  @!P1 MOV R32, R14 ;  /* 0x0000000e00209202 */ /* 0x000fe40000000f00 */
[----:B------:R0:W2:Y:S01]  /*d600*/  @!P1 LD.E.128 R24, desc[UR36][R8.64] ;  /* 0x0000002408189980 */ /* 0x0000a2000c101d00 */
[----:B------:R-:W-:-:S06]  /*d610*/  @!P1 IMAD.MOV.U32 R33, RZ, RZ, R3 ;  /* 0x000000ffff219224 */ /* 0x000fcc00078e0003 */
[----:B------:R-:W3:Y:S01]  /*d620*/  @!P1 LD.E.128 R32, desc[UR36][R32.64] ;  /* 0x0000002420209980 */ /* 0x000ee2000c101d00 */
[----:B------:R-:W-:Y:S02]  /*d630*/  CS2R R44, SRZ ;  /* 0x00000000002c7805 */ /* 0x000fe4000001ff00 */
[----:B------:R-:W-:Y:S02]  /*d640*/  CS2R R46, SRZ ;  /* 0x00000000002e7805 */ /* 0x000fe4000001ff00 */
[----:B------:R-:W-:Y:S01]  /*d650*/  CS2R R48, SRZ ;  /* 0x0000000000307805 */ /* 0x000fe2000001ff00 */
[----:B------:R-:W1:Y:S01]  /*d660*/  SHFL.IDX PT, R37, R37, 0x3, 0x181f ;  /* 0x00781f0025257f89 */ /* 0x000e6200000e0000 */
[----:B------:R-:W-:Y:S02]  /*d670*/  CS2R R50, SRZ ;  /* 0x0000000000327805 */ /* 0x000fe4000001ff00 */
[----:B0-----:R-:W-:Y:S01]  /*d680*/  CS2R R8, SRZ ;  /* 0x0000000000087805 */ /* 0x001fe2000001ff00 */
[----:B------:R0:W4:Y:S04]  /*d690*/  SHFL.IDX PT, R3, R10, 0x3, 0x181f ;  /* 0x00781f000a037f89 */ /* 0x00012800000e0000 */
[----:B------:R-:W0:Y:S04]  /*d6a0*/  SHFL.IDX PT, R55, R55, 0x3, 0x181f ;  /* 0x00781f0037377f89 */ /* 0x000e2800000e0000 */
[----:B------:R-:W0:Y:S01]  /*d6b0*/  SHFL.IDX PT, R53, R53, 0x3, 0x181f ;  /* 0x00781f0035357f89 */ /* 0x000e2200000e0000 */
[----:B--2---:R-:W-:-:S02]  /*d6c0*/  @!P1 IMAD.MOV.U32 R44, RZ, RZ, R24 ;  /* 0x000000ffff2c9224 */ /* 0x004fc400078e0018 */
[----:B------:R-:W-:Y:S02]  /*d6d0*/  @!P1 IMAD.MOV.U32 R45, RZ, RZ, R25 ;  /* 0x000000ffff2d9224 */ /* 0x000fe400078e0019 */
[----:B------:R-:W-:Y:S02]  /*d6e0*/  @!P1 IMAD.MOV.U32 R46, RZ, RZ, R26 ;  /* 0x000000ffff2e9224 */ /* 0x000fe400078e001a */
[----:B------:R-:W-:Y:S02]  /*d6f0*/  @!P1 IMAD.MOV.U32 R47, RZ, RZ, R27 ;  /* 0x000000ffff2f9224 */ /* 0x000fe400078e001b */
[----:B---3--:R-:W-:Y:S01]  /*d700*/  @!P1 IMAD.MOV.U32 R48, RZ, RZ, R32 ;  /* 0x000000ffff309224 */ /* 0x008fe200078e0020 */
[----:B------:R-:W-:Y:S01]  /*d710*/  @!P1 MOV R49, R33 ;  /* 0x0000002100319202 */ /* 0x000fe20000000f00 */
[----:B------:R-:W-:Y:S02]  /*d720*/  @!P1 IMAD.MOV.U32 R50, RZ, RZ, R34 ;  /* 0x000000ffff329224 */ /* 0x000fe400078e0022 */
[----:B01--4-:R-:W-:-:S07]  /*d730*/  @!P1 IMAD.MOV.U32 R51, RZ, RZ, R35 ;  /* 0x000000ffff339224 */ /* 0x013fce00078e0023 */
.L_x_2190:
[----:B------:R-:W-:Y:S01]  /*d740*/  VIADD R52, R52, 0x60 ;  /* 0x0000006034347836 */ /* 0x000fe20000000000 */
[----:B------:R-:W-:Y:S01]  /*d750*/  LEA.HI R0, R217, R217, RZ, 0x1 ;  /* 0x000000d9d9007211 */ /* 0x000fe200078f08ff */
[----:B------:R-:W-:Y:S01]  /*d760*/  BSSY B1, `(.L_x_1844) ;  /* 0x0000013000017945 */ /* 0x000fe20003800000 */
[----:B------:R-:W-:Y:S02]  /*d770*/  CS2R R10, SRZ ;  /* 0x00000000000a7805 */ /* 0x000fe4000001ff00 */
[----:B------:R-:W-:Y:S02]  /*d780*/  CS2R R12, SRZ ;  /* 0x00000000000c7805 */ /* 0x000fe4000001ff00 */
[----:B------:R-:W-:Y:S02]  /*d790*/  ISETP.GE.AND P1, PT, R52, R57, PT ;  /* 0x000000393400720c */ /* 0x000fe40003f26270 */
[----:B------:R-:W-:Y:S02]  /*d7a0*/  CS2R R14, SRZ ;  /* 0x00000000000e7805 */ /* 0x000fe4000001ff00 */
[----:B------:R-:W-:-:S05]  /*d7b0*/  LOP3.LUT R0, R0, 0xfffffffe, RZ, 0xc0, !PT ;  /* 0xfffffffe00007812 */ /* 0x000fca00078ec0ff */
[----:B------:R-:W-:-:S05]  /*d7c0*/  IMAD.IADD R0, R217, 0x1, -R0 ;  /* 0x00000001d9007824 */ /* 0x000fca00078e0a00 */
[----:B------:R-:W-:Y:S01]  /*d7d0*/  SHF.L.U32 R25, R0, 0x1f, RZ ;  /* 0x0000001f00197819 */ /* 0x000fe200000006ff */
[----:B------:R-:W-:Y:S06]  /*d7e0*/  @P1 BRA `(.L_x_1845) ;  /* 0x0000000000281947 */ /* 0x000fec0003800000 */
        /* <DEDUP_REMOVED lines=10> */
.L_x_1845:
[----:B------:R-:W-:Y:S05]  /*d890*/  BSYNC B1 ;  /* 0x0000000000017941 */ /* 0x000fea0003800000 */
.L_x_1844:
[----:B------:R-:W0:Y:S01]  /*d8a0*/  SYNCS.PHASECHK.TRANS64.TRYWAIT P4, [R184+URZ+0x28400], R25 ;  /* 0x02840019b80075a7 */ /* 0x000e22000808017f */
[----:B------:R-:W-:Y:S01]  /*d8b0*/  VIADDMNMX R0, R57, -R202, 0x80, PT ;  /* 0x0000008039007446 */ /* 0x000fe200038009ca */
[C---:B------:R-:W-:Y:S01]  /*d8c0*/  VIADD R3, R189.reuse, 0x60 ;  /* 0x00000060bd037836 */ /* 0x040fe20000000000 */
[C---:B------:R-:W-:Y:S01]  /*d8d0*/  IADD3 R24, R189.reuse, 0x40, RZ ;  /* 0x00000040bd187810 */ /* 0x040fe20007ffe0ff */
[----:B------:R-:W-:Y:S01]  /*d8e0*/  BSSY B1, `(.L_x_1846) ;  /* 0x0000006000017945 */ /* 0x000fe20003800000 */
[-C--:B------:R-:W-:Y:S02]  /*d8f0*/  ISETP.GE.OR P3, PT, R189, R0.reuse, P0 ;  /* 0x00000000bd00720c */ /* 0x080fe40000766670 */
[-C--:B------:R-:W-:Y:S02]  /*d900*/  ISETP.GE.OR P2, PT, R227, R0.reuse, P0 ;  /* 0x00000000e300720c */ /* 0x080fe40000746670 */
[-C--:B------:R-:W-:Y:S02]  /*d910*/  ISETP.GE.OR P1, PT, R24, R0.reuse, P0 ;  /* 0x000000001800720c */ /* 0x080fe40000726670 */
[----:B------:R-:W-:Y:S01]  /*d920*/  ISETP.GE.OR P0, PT, R3, R0, P0 ;  /* 0x000000000300720c */ /* 0x000fe20000706670 */
[----:B0-----:R-:W-:-:S12]  /*d930*/  @!P4 BRA `(.L_x_1847) ;  /* 0x000001b40038c947 */ /* 0x001fd80003800000 */
.L_x_2191:
[----:B------:R-:W-:Y:S05]  /*d940*/  BSYNC B1 ;  /* 0x0000000000017941 */ /* 0x000fea0003800000 */
.L_x_1846:
[----:B------:R-:W-:Y:S04]  /*d950*/  BSSY B1, `(.L_x_1848) ;  /* 0x0000101000017945 */ /* 0x000fe80003800000 */
[----:B------:R-:W-:Y:S05]  /*d960*/  @P3 BRA `(.L_x_1849) ;  /* 0x0000000c00fc3947 */ /* 0x000fea0003800000 */
[----:B------:R-:W-:Y:S02]  /*d970*/  SHF.R.U32.HI R0, RZ, 0x8, R20 ;  /* 0x00000008ff007819 */ /* 0x000fe40000011614 */
[----:B------:R-:W-:Y:S02]  /*d980*/  LOP3.LUT R24, R20, 0xff, RZ, 0xc0, !PT ;  /* 0x000000ff14187812 */ /* 0x000fe400078ec0ff */
[----:B------:R-:W-:Y:S02]  /*d990*/  LOP3.LUT R3, R0, 0xff, RZ, 0xc0, !PT ;  /* 0x000000ff00037812 */ /* 0x000fe400078ec0ff */
[----:B------:R-:W-:Y:S02]  /*d9a0*/  LEA.HI R0, R59, R214, RZ, 0x1c ;  /* 0x000000d63b007211 */ /* 0x000fe400078fe0ff */
[----:B------:R-:W-:Y:S02]  /*d9b0*/  PRMT R52, R3, 0x7604, R24 ;  /* 0x0000760403347816 */ /* 0x000fe40000000018 */
[----:B------:R-:W-:-:S02]  /*d9c0*/  SHF.R.S32.HI R3, RZ, 0x1f, R0 ;  /* 0x0000001fff037819 */ /* 0x000fc40000011400 */
[----:B------:R-:W-:Y:S02]  /*d9d0*/  SHF.R.U32.HI R35, RZ, 0x3, R206 ;  /* 0x00000003ff237819 */ /* 0x000fe400000116ce */
[----:B------:R-:W-:Y:S01]  /*d9e0*/  LEA.HI R24, R3, R0, RZ, 0x3 ;  /* 0x0000000003187211 */ /* 0x000fe200078f18ff */
[----:B------:R-:W-:Y:S01]  /*d9f0*/  IMAD.SHL.U32 R3, R0, 0x10, RZ ;  /* 0x0000001000037824 */ /* 0x000fe200078e00ff */
[----:B------:R-:W-:Y:S02]  /*da00*/  SHF.R.U32.HI R0, RZ, 0x8, R40 ;  /* 0x00000008ff007819 */ /* 0x000fe40000011628 */
[----:B------:R-:W-:Y:S01]  /*da10*/  SHF.R.U32.HI R27, RZ, 0x8, R39 ;  /* 0x00000008ff1b7819 */ /* 0x000fe20000011627 */
[----:B------:R-:W-:Y:S01]  /*da20*/  IMAD.SHL.U32 R24, R24, 0x800, RZ ;  /* 0x0000080018187824 */ /* 0x000fe200078e00ff */
[----:B------:R-:W-:Y:S02]  /*da30*/  LOP3.LUT R3, R206, 0x70, R3, 0xf8, !PT ;  /* 0x00000070ce037812 */ /* 0x000fe400078ef803 */
[----:B------:R-:W-:-:S02]  /*da40*/  LOP3.LUT R33, R0, 0xff, RZ, 0xc0, !PT ;  /* 0x000000ff00217812 */ /* 0x000fc400078ec0ff */
[----:B------:R-:W-:Y:S02]  /*da50*/  LOP3.LUT R0, R3, R35, RZ, 0x3c, !PT ;  /* 0x0000002303007212 */ /* 0x000fe400078e3cff */
[----:B------:R-:W-:Y:S02]  /*da60*/  LOP3.LUT R3, R24, 0xffffc000, RZ, 0xc0, !PT ;  /* 0xffffc00018037812 */ /* 0x000fe400078ec0ff */
[----:B0-----:R-:W-:Y:S02]  /*da70*/  SHF.R.U32.HI R25, RZ, 0x8, R21 ;  /* 0x00000008ff197819 */ /* 0x001fe40000011615 */
[----:B------:R-:W-:Y:S02]  /*da80*/  LOP3.LUT R32, R39, 0xff, RZ, 0xc0, !PT ;  /* 0x000000ff27207812 */ /* 0x000fe400078ec0ff */
[----:B------:R-:W-:Y:S02]  /*da90*/  LOP3.LUT R34, R40, 0xff, RZ, 0xc0, !PT ;  /* 0x000000ff28227812 */ /* 0x000fe400078ec0ff */
[----:B------:R-:W-:-:S02]  /*daa0*/  LOP3.LUT R27, R27, 0xff, RZ, 0xc0, !PT ;  /* 0x000000ff1b1b7812 */ /* 0x000fc400078ec0ff */
[----:B------:R-:W-:Y:S02]  /*dab0*/  IADD3 R3, R0, R3, R210 ;  /* 0x0000000300037210 */ /* 0x000fe40007ffe0d2 */
[----:B------:R-:W-:Y:S02]  /*dac0*/  SHF.R.U32.HI R0, RZ, 0x8, R41 ;  /* 0x00000008ff007819 */ /* 0x000fe40000011629 */
[----:B------:R-:W-:Y:S02]  /*dad0*/  LOP3.LUT R26, R21, 0xff, RZ, 0xc0, !PT ;  /* 0x000000ff151a7812 */ /* 0x000fe400078ec0ff */
[----:B------:R-:W-:Y:S02]  /*dae0*/  LOP3.LUT R25, R25, 0xff, RZ, 0xc0, !PT ;  /* 0x000000ff19197812 */ /* 0x000fe400078ec0ff */
[----:B------:R-:W-:Y:S02]  /*daf0*/  PRMT R58, R27, 0x7604, R32 ;  /* 0x000076041b3a7816 */ /* 0x000fe40000000020 */
[----:B------:R-:W-:-:S02]  /*db00*/  PRMT R57, R33, 0x7604, R34 ;  /* 0x0000760421397816 */ /* 0x000fc40000000022 */
[----:B------:R-:W-:Y:S02]  /*db10*/  LOP3.LUT R33, R41, 0xff, RZ, 0xc0, !PT ;  /* 0x000000ff29217812 */ /* 0x000fe400078ec0ff */
[----:B------:R-:W-:Y:S02]  /*db20*/  SHF.R.U32.HI R32, RZ, 0x8, R42 ;  /* 0x00000008ff207819 */ /* 0x000fe4000001162a */
[----:B------:R-:W-:Y:S02]  /*db30*/  SHF.R.U32.HI R34, RZ, 0x8, R43 ;  /* 0x00000008ff227819 */ /* 0x000fe4000001162b */
[----:B------:R-:W-:Y:S02]  /*db40*/  LOP3.LUT R0, R0, 0xff, RZ, 0xc0, !PT ;  /* 0x000000ff00007812 */ /* 0x000fe400078ec0ff */
[----:B------:R-:W-:Y:S02]  /*db50*/  PRMT R54, R25, 0x7604, R26 ;  /* 0x0000760419367816 */ /* 0x000fe4000000001a */
[----:B------:R-:W-:-:S02]  /*db60*/  SHF.R.U32.HI R25, RZ, 0x8, R38 ;  /* 0x00000008ff197819 */ /* 0x000fc40000011626 */
[----:B------:R-:W-:Y:S02]  /*db70*/  LOP3.LUT R35, R42, 0xff, RZ, 0xc0, !PT ;  /* 0x000000ff2a237812 */ /* 0x000fe400078ec0ff */
[----:B------:R-:W-:Y:S02]  /*db80*/  LOP3.LUT R32, R32, 0xff, RZ, 0xc0, !PT ;  /* 0x000000ff20207812 */ /* 0x000fe400078ec0ff */
[----:B------:R-:W-:Y:S02]  /*db90*/  LOP3.LUT R34, R34, 0xff, RZ, 0xc0, !PT ;  /* 0x000000ff22227812 */ /* 0x000fe400078ec0ff */
[----:B------:R-:W-:Y:S01]  /*dba0*/  PRMT R61, R0, 0x7604, R33 ;  /* 0x00007604003d7816 */ /* 0x000fe20000000021 */
[----:B------:R-:W-:Y:S01]  /*dbb0*/  IMAD.IADD R0, R184, 0x1, R3 ;  /* 0x00000001b8007824 */ /* 0x000fe200078e0203 */
[----:B------:R-:W-:Y:S02]  /*dbc0*/  LOP3.LUT R37, R43, 0xff, RZ, 0xc0, !PT ;  /* 0x000000ff2b257812 */ /* 0x000fe400078ec0ff */
[----:B------:R-:W-:-:S02]  /*dbd0*/  LOP3.LUT R26, R38, 0xff, RZ, 0xc0, !PT ;  /* 0x000000ff261a7812 */ /* 0x000fc400078ec0ff */
[----:B------:R-:W-:Y:S02]  /*dbe0*/  LOP3.LUT R25, R25, 0xff, RZ, 0xc0, !PT ;  /* 0x000000ff19197812 */ /* 0x000fe400078ec0ff */
[----:B------:R-:W-:Y:S02]  /*dbf0*/  PRMT R63, R32, 0x7604, R35 ;  /* 0x00007604203f7816 */ /* 0x000fe40000000023 */
[----:B------:R-:W-:Y:S02]  /*dc00*/  PRMT R67, R34, 0x7604, R37 ;  /* 0x0000760422437816 */ /* 0x000fe40000000025 */
[----:B------:R-:W0:Y:S01]  /*dc10*/  LDS.128 R32, [R0+0x18000] ;  /* 0x0180000000207984 */ /* 0x000e220000000c00 */
[----:B------:R-:W-:Y:S02]  /*dc20*/  PRMT R56, R25, 0x7604, R26 ;  /* 0x0000760419387816 */ /* 0x000fe4000000001a */
[----:B------:R-:W-:Y:S01]  /*dc30*/  SHF.R.U32.HI R37, RZ, 0x10, R21 ;  /* 0x00000010ff257819 */ /* 0x000fe20000011615 */
[----:B------:R-:W1:Y:S01]  /*dc40*/  LDS.128 R24, [R211+0x18000] ;  /* 0x01800000d3187984 */ /* 0x000e620000000c00 */
[----:B------:R-:W-:-:S02]  /*dc50*/  SHF.R.U32.HI R53, RZ, 0x10, R38 ;  /* 0x00000010ff357819 */ /* 0x000fc40000011626 */
[----:B------:R-:W-:Y:S02]  /*dc60*/  LOP3.LUT R37, R37, 0xff, RZ, 0xc0, !PT ;  /* 0x000000ff25257812 */ /* 0x000fe400078ec0ff */
[----:B------:R-:W-:Y:S02]  /*dc70*/  SHF.R.U32.HI R3, RZ, 0x10, R20 ;  /* 0x00000010ff037819 */ /* 0x000fe40000011614 */
[----:B------:R-:W-:Y:S02]  /*dc80*/  LOP3.LUT R53, R53, 0xff, RZ, 0xc0, !PT ;  /* 0x000000ff35357812 */ /* 0x000fe400078ec0ff */
[----:B------:R-:W-:Y:S02]  /*dc90*/  SHF.R.U32.HI R55, RZ, 0x10, R39 ;  /* 0x00000010ff377819 */ /* 0x000fe40000011627 */
[----:B------:R-:W-:Y:S02]  /*dca0*/  PRMT R37, R37, 0x7054, R54 ;  /* 0x0000705425257816 */ /* 0x000fe40000000036 */
[----:B------:R-:W-:-:S02]  /*dcb0*/  SHF.R.U32.HI R54, RZ, 0x10, R41 ;  /* 0x00000010ff367819 */ /* 0x000fc40000011629 */
[----:B------:R-:W-:Y:S02]  /*dcc0*/  LOP3.LUT R3, R3, 0xff, RZ, 0xc0, !PT ;  /* 0x000000ff03037812 */ /* 0x000fe400078ec0ff */
[----:B------:R-:W-:Y:S02]  /*dcd0*/  PRMT R53, R53, 0x7054, R56 ;  /* 0x0000705435357816 */ /* 0x000fe40000000038 */
[----:B------:R-:W-:Y:S02]  /*dce0*/  LOP3.LUT R55, R55, 0xff, RZ, 0xc0, !PT ;  /* 0x000000ff37377812 */ /* 0x000fe400078ec0ff */
[----:B------:R-:W-:Y:S02]  /*dcf0*/  SHF.R.U32.HI R56, RZ, 0x10, R42 ;  /* 0x00000010ff387819 */ /* 0x000fe4000001162a */
[----:B------:R-:W-:Y:S02]  /*dd00*/  LOP3.LUT R54, R54, 0xff, RZ, 0xc0, !PT ;  /* 0x000000ff36367812 */ /* 0x000fe400078ec0ff */
[----:B------:R-:W-:-:S02]  /*dd10*/  PRMT R3, R3, 0x7054, R52 ;  /* 0x0000705403037816 */ /* 0x000fc40000000034 */
[----:B------:R-:W-:Y:S02]  /*dd20*/  PRMT R55, R55, 0x7054, R58 ;  /* 0x0000705437377816 */ /* 0x000fe4000000003a */
[----:B------:R-:W-:Y:S02]  /*dd30*/  SHF.R.U32.HI R52, RZ, 0x10, R40 ;  /* 0x00000010ff347819 */ /* 0x000fe40000011628 */
[----:B------:R-:W-:Y:S02]  /*dd40*/  LOP3.LUT R56, R56, 0xff, RZ, 0xc0, !PT ;  /* 0x000000ff38387812 */ /* 0x000fe400078ec0ff */
[----:B------:R-:W-:Y:S02]  /*dd50*/  SHF.R.U32.HI R58, RZ, 0x10, R43 ;  /* 0x00000010ff3a7819 */ /* 0x000fe4000001162b */
[----:B------:R-:W-:Y:S02]  /*dd60*/  PRMT R61, R54, 0x7054, R61 ;  /* 0x00007054363d7816 */ /* 0x000fe4000000003d */
[----:B------:R-:W-:-:S02]  /*dd70*/  LOP3.LUT R52, R52, 0xff, RZ, 0xc0, !PT ;  /* 0x000000ff34347812 */ /* 0x000fc400078ec0ff */
[----:B------:R-:W-:Y:S02]  /*dd80*/  PRMT R65, R56, 0x7054, R63 ;  /* 0x0000705438417816 */ /* 0x000fe4000000003f */
[----:B------:R-:W-:Y:S02]  /*dd90*/  LOP3.LUT R58, R58, 0xff, RZ, 0xc0, !PT ;  /* 0x000000ff3a3a7812 */ /* 0x000fe400078ec0ff */
[----:B------:R-:W-:Y:S02]  /*dda0*/  LOP3.LUT R63, R61, 0xff000000, R41, 0xf8, !PT ;  /* 0xff0000003d3f7812 */ /* 0x000fe400078ef829 */
[----:B------:R-:W-:Y:S02]  /*ddb0*/  LOP3.LUT R60, R37, 0xff000000, R21, 0xf8, !PT ;  /* 0xff000000253c7812 */ /* 0x000fe400078ef815 */
[----:B------:R-:W-:Y:S02]  /*ddc0*/  PRMT R57, R52, 0x7054, R57 ;  /* 0x0000705434397816 */ /* 0x000fe40000000039 */
[----:B------:R-:W-:-:S02]  /*ddd0*/  LOP3.LUT R21, R65, 0xff000000, R42, 0xf8, !PT ;  /* 0xff00000041157812 */ /* 0x000fc400078ef82a */
[----:B------:R-:W-:Y:S02]  /*dde0*/  PRMT R67, R58, 0x7054, R67 ;  /* 0x000070543a437816 */ /* 0x000fe40000000043 */
[----:B------:R-:W-:Y:S02]  /*ddf0*/  F2FP.F16.E4M3.UNPACK_B R65, R63 ;  /* 0x0000003fff41723e */ /* 0x000fe400020006ff */
[----:B0-----:R-:W-:Y:S02]  /*de00*/  F2FP.F16.E4M3.UNPACK_B R52, R33 ;  /* 0x00000021ff34723e */ /* 0x001fe400020006ff */
[----:B------:R-:W-:Y:S02]  /*de10*/  F2FP.F16.E4M3.UNPACK_B R61, R60 ;  /* 0x0000003cff3d723e */ /* 0x000fe400020006ff */
[----:B------:R-:W-:Y:S02]  /*de20*/  LOP3.LUT R58, R3, 0xff000000, R20, 0xf8, !PT ;  /* 0xff000000033a7812 */ /* 0x000fe400078ef814 */
[----:B------:R-:W-:-:S02]  /*de30*/  LOP3.LUT R3, R53, 0xff000000, R38, 0xf8, !PT ;  /* 0xff00000035037812 */ /* 0x000fc400078ef826 */
[----:B------:R-:W-:Y:S02]  /*de40*/  LOP3.LUT R62, R55, 0xff000000, R39, 0xf8, !PT ;  /* 0xff000000373e7812 */ /* 0x000fe400078ef827 */
[----:B------:R-:W-:Y:S02]  /*de50*/  LOP3.LUT R64, R57, 0xff000000, R40, 0xf8, !PT ;  /* 0xff00000039407812 */ /* 0x000fe400078ef828 */
[----:B------:R-:W-:Y:S01]  /*de60*/  LOP3.LUT R68, R67, 0xff000000, R43, 0xf8, !PT ;  /* 0xff00000043447812 */ /* 0x000fe200078ef82b */
[--C-:B------:R-:W-:Y:S01]  /*de70*/  HADD2.F32 R67, -RZ, R65.reuse.H0_H0 ;  /* 0x20000041ff437230 */ /* 0x100fe20000004100 */
[-C--:B-1----:R-:W-:Y:S01]  /*de80*/  F2FP.F16.E4M3.UNPACK_B R38, R25.reuse ;  /* 0x00000019ff26723e */ /* 0x082fe200020006ff */
[----:B------:R-:W-:Y:S01]  /*de90*/  HADD2.F32 R65, -RZ, R65.H1_H1 ;  /* 0x30000041ff417230 */ /* 0x000fe20000004100 */
[-C--:B------:R-:W-:Y:S02]  /*dea0*/  F2FP.F16.E4M3.UNPACK_B R39, R24.reuse ;  /* 0x00000018ff27723e */ /* 0x080fe400020006ff */
[----:B------:R-:W-:Y:S01]  /*deb0*/  F2FP.F16.E4M3.UNPACK_B R40, R24.H1 ;  /* 0x00000018ff28723e */ /* 0x000fe200030006ff */
[--C-:B------:R-:W-:Y:S01]  /*dec0*/  HADD2.F32 R24, -RZ, R52.reuse.H0_H0 ;  /* 0x20000034ff187230 */ /* 0x100fe20000004100 */
[----:B------:R-:W-:Y:S01]  /*ded0*/  F2FP.F16.E4M3.UNPACK_B R41, R25.H1 ;  /* 0x00000019ff29723e */ /* 0x000fe200030006ff */
[--C-:B------:R-:W-:Y:S01]  /*dee0*/  HADD2.F32 R25, -RZ, R61.reuse.H0_H0 ;  /* 0x2000003dff197230 */ /* 0x100fe20000004100 */
[-C--:B------:R-:W-:Y:S01]  /*def0*/  F2FP.F16.E4M3.UNPACK_B R42, R27.reuse ;  /* 0x0000001bff2a723e */ /* 0x080fe200020006ff */
[----:B------:R-:W-:Y:S01]  /*df00*/  HADD2.F32 R61, -RZ, R61.H1_H1 ;  /* 0x3000003dff3d7230 */ /* 0x000fe20000004100 */
[----:B------:R-:W-:Y:S01]  /*df10*/  F2FP.F16.E4M3.UNPACK_B R43, R27.H1 ;  /* 0x0000001bff2b723e */ /* 0x000fe200030006ff */
[----:B------:R-:W-:Y:S01]  /*df20*/  HADD2.F32 R52, -RZ, R52.H1_H1 ;  /* 0x30000034ff347230 */ /* 0x000fe20000004100 */
[----:B------:R-:W-:-:S02]  /*df30*/  F2FP.F16.E4M3.UNPACK_B R20, R26 ;  /* 0x0000001aff14723e */ /* 0x000fc400020006ff */
[----:B------:R-:W-:Y:S01]  /*df40*/  F2FP.F16.E4M3.UNPACK_B R27, R26.H1 ;  /* 0x0000001aff1b723e */ /* 0x000fe200030006ff */
[--C-:B------:R-:W-:Y:S01]  /*df50*/  HADD2.F32 R26, -RZ, R38.reuse.H0_H0 ;  /* 0x20000026ff1a7230 */ /* 0x100fe20000004100 */
[----:B------:R-:W-:Y:S01]  /*df60*/  F2FP.F16.E4M3.UNPACK_B R55, R33.H1 ;  /* 0x00000021ff37723e */ /* 0x000fe200030006ff */
[C---:B------:R-:W-:Y:S01]  /*df70*/  FMUL.FTZ R33, R24.reuse, R67 ;  /* 0x0000004318217220 */ /* 0x040fe20000410000 */
[-C--:B------:R-:W-:Y:S01]  /*df80*/  F2FP.F16.E4M3.UNPACK_B R53, R32.reuse ;  /* 0x00000020ff35723e */ /* 0x080fe200020006ff */
[----:B------:R-:W-:Y:S01]  /*df90*/  HADD2.F32 R38, -RZ, R38.H1_H1 ;  /* 0x30000026ff267230 */ /* 0x000fe20000004100 */
[----:B------:R-:W-:Y:S01]  /*dfa0*/  F2FP.F16.E4M3.UNPACK_B R54, R32.H1 ;  /* 0x00000020ff36723e */ /* 0x000fe200030006ff */
[----:B------:R-:W-:Y:S01]  /*dfb0*/  FMUL.FTZ R32, R24, R25 ;  /* 0x0000001918207220 */ /* 0x000fe20000410000 */
[----:B------:R-:W-:Y:S01]  /*dfc0*/  F2FP.F16.E4M3.UNPACK_B R63, R63.H1 ;  /* 0x0000003fff3f723e */ /* 0x000fe200030006ff */
[C---:B------:R-:W-:Y:S01]  /*dfd0*/  FFMA.FTZ R25, R26.reuse, R25, -R33 ;  /* 0x000000191a197223 */ /* 0x040fe20000010821 */
[----:B------:R-:W-:Y:S01]  /*dfe0*/  F2FP.F16.E4M3.UNPACK_B R60, R60.H1 ;  /* 0x0000003cff3c723e */ /* 0x000fe200030006ff */
[----:B------:R-:W-:Y:S01]  /*dff0*/  FFMA.FTZ R33, R26, R67, R32 ;  /* 0x000000431a217223 */ /* 0x000fe20000010020 */
[-C--:B------:R-:W-:Y:S01]  /*e000*/  F2FP.F16.E4M3.UNPACK_B R24, R34.reuse ;  /* 0x00000022ff18723e */ /* 0x080fe200020006ff */
[----:B------:R-:W-:Y:S01]  /*e010*/  HADD2.F32 R66, -RZ, R63.H0_H0 ;  /* 0x2000003fff427230 */ /* 0x000fe20000004100 */
[----:B------:R-:W-:Y:S01]  /*e020*/  F2FP.F16.E4M3.UNPACK_B R37, R34.H1 ;  /* 0x00000022ff25723e */ /* 0x000fe200030006ff */
[----:B------:R-:W-:-:S02]  /*e030*/  HADD2.F32 R26, -RZ, R55.H0_H0 ;  /* 0x20000037ff1a7230 */ /* 0x000fc40000004100 */
[C---:B------:R-:W-:Y:S01]  /*e040*/  FMUL.FTZ R32, R52.reuse, R61 ;  /* 0x0000003d34207220 */ /* 0x040fe20000410000 */
[----:B------:R-:W-:Y:S02]  /*e050*/  HADD2.F32 R34, -RZ, R60.H0_H0 ;  /* 0x2000003cff227230 */ /* 0x000fe40000004100 */
[----:B------:R-:W-:Y:S01]  /*e060*/  FMUL.FTZ R67, R52, R65 ;  /* 0x0000004134437220 */ /* 0x000fe20000410000 */
[-C--:B------:R-:W-:Y:S01]  /*e070*/  F2FP.F16.E4M3.UNPACK_B R56, R35.reuse ;  /* 0x00000023ff38723e */ /* 0x080fe200020006ff */
[C---:B------:R-:W-:Y:S01]  /*e080*/  FMUL.FTZ R52, R26.reuse, R66 ;  /* 0x000000421a347220 */ /* 0x040fe20000410000 */
[----:B------:R-:W-:Y:S01]  /*e090*/  F2FP.F16.E4M3.UNPACK_B R57, R35.H1 ;  /* 0x00000023ff39723e */ /* 0x000fe200030006ff */
[----:B------:R-:W-:Y:S02]  /*e0a0*/  HADD2.F32 R35, -RZ, R41.H0_H0 ;  /* 0x20000029ff237230 */ /* 0x000fe40000004100 */
[----:B------:R-:W-:Y:S01]  /*e0b0*/  FMUL.FTZ R69, R26, R34 ;  /* 0x000000221a457220 */ /* 0x000fe20000410000 */
[C---:B------:R-:W-:Y:S01]  /*e0c0*/  FFMA.FTZ R32, R38.reuse, R65, R32 ;  /* 0x0000004126207223 */ /* 0x040fe20000010020 */
[----:B------:R-:W-:Y:S01]  /*e0d0*/  FFMA.FTZ R26, R38, R61, -R67 ;  /* 0x0000003d261a7223 */ /* 0x000fe20000010843 */
[----:B------:R-:W-:Y:S01]  /*e0e0*/  F2FP.F16.E4M3.UNPACK_B R65, R68 ;  /* 0x00000044ff41723e */ /* 0x000fe200020006ff */
[C---:B------:R-:W-:Y:S01]  /*e0f0*/  FFMA.FTZ R34, R35.reuse, R34, -R52 ;  /* 0x0000002223227223 */ /* 0x040fe20000010834 */
[----:B------:R-:W-:Y:S01]  /*e100*/  F2FP.F16.E4M3.UNPACK_B R61, R62 ;  /* 0x0000003eff3d723e */ /* 0x000fe200020006ff */
[----:B------:R-:W-:Y:S01]  /*e110*/  FFMA.FTZ R35, R35, R66, R69 ;  /* 0x0000004223237223 */ /* 0x000fe20000010045 */
[----:B------:R-:W-:Y:S01]  /*e120*/  HADD2.F32 R66, -RZ, R63.H1_H1 ;  /* 0x3000003fff427230 */ /* 0x000fe20000004100 */
[----:B------:R-:W-:Y:S01]  /*e130*/  F2FP.F16.E4M3.UNPACK_B R62, R62.H1 ;  /* 0x0000003eff3e723e */ /* 0x000fe200030006ff */
[----:B------:R-:W-:Y:S01]  /*e140*/  HADD2.F32 R55, -RZ, R55.H1_H1 ;  /* 0x30000037ff377230 */ /* 0x000fe20000004100 */
[----:B------:R-:W-:Y:S01]  /*e150*/  F2FP.F16.E4M3.UNPACK_B R68, R68.H1 ;  /* 0x00000044ff44723e */ /* 0x000fe200030006ff */
[----:B------:R-:W-:-:S02]  /*e160*/  HADD2.F32 R67, -RZ, R65.H0_H0 ;  /* 0x20000041ff437230 */ /* 0x000fc40000004100 */
[----:B------:R-:W-:Y:S02]  /*e170*/  HADD2.F32 R38, -RZ, R56.H0_H0 ;  /* 0x20000038ff267230 */ /* 0x000fe40000004100 */
[C---:B------:R-:W-:Y:S01]  /*e180*/  FMUL.FTZ R70, R55.reuse, R66 ;  /* 0x0000004237467220 */ /* 0x040fe20000410000 */
[----:B------:R-:W-:Y:S02]  /*e190*/  HADD2.F32 R60, -RZ, R60.H1_H1 ;  /* 0x3000003cff3c7230 */ /* 0x000fe40000004100 */
[----:B------:R-:W-:Y:S02]  /*e1a0*/  HADD2.F32 R63, -RZ, R61.H0_H0 ;  /* 0x2000003dff3f7230 */ /* 0x000fe40000004100 */
[----:B------:R-:W-:Y:S01]  /*e1b0*/  FMUL.FTZ R71, R38, R67 ;  /* 0x0000004326477220 */ /* 0x000fe20000410000 */
[----:B------:R-:W-:Y:S02]  /*e1c0*/  HADD2.F32 R41, -RZ, R41.H1_H1 ;  /* 0x30000029ff297230 */ /* 0x000fe40000004100 */
[----:B------:R-:W-:Y:S01]  /*e1d0*/  FMUL.FTZ R55, R55, R60 ;  /* 0x0000003c37377220 */ /* 0x000fe20000410000 */
[----:B------:R-:W-:-:S02]  /*e1e0*/  HADD2.F32 R52, -RZ, R42.H0_H0 ;  /* 0x2000002aff347230 */ /* 0x000fc40000004100 */
[-C--:B------:R-:W-:Y:S01]  /*e1f0*/  FMUL.FTZ R72, R38, R63.reuse ;  /* 0x0000003f26487220 */ /* 0x080fe20000410000 */
[----:B------:R-:W-:Y:S02]  /*e200*/  HADD2.F32 R65, -RZ, R65.H1_H1 ;  /* 0x30000041ff417230 */ /* 0x000fe40000004100 */
[C---:B------:R-:W-:Y:S01]  /*e210*/  FFMA.FTZ R69, R41.reuse, R60, -R70 ;  /* 0x0000003c29457223 */ /* 0x040fe20000010846 */
[----:B------:R-:W-:Y:S02]  /*e220*/  HADD2.F32 R56, -RZ, R56.H1_H1 ;  /* 0x30000038ff387230 */ /* 0x000fe40000004100 */
[C---:B------:R-:W-:Y:S01]  /*e230*/  FFMA.FTZ R38, R52.reuse, R63, -R71 ;  /* 0x0000003f34267223 */ /* 0x040fe20000010847 */
[----:B------:R-:W-:Y:S02]  /*e240*/  HADD2.F32 R61, -RZ, R61.H1_H1 ;  /* 0x3000003dff3d7230 */ /* 0x000fe40000004100 */
[----:B------:R-:W-:Y:S01]  /*e250*/  FFMA.FTZ R70, R41, R66, R55 ;  /* 0x0000004229467223 */ /* 0x000fe20000010037 */
[----:B------:R-:W-:Y:S01]  /*e260*/  FFMA.FTZ R72, R52, R67, R72 ;  /* 0x0000004334487223 */ /* 0x000fe20000010048 */
[----:B------:R-:W-:-:S02]  /*e270*/  HADD2.F32 R42, -RZ, R42.H1_H1 ;  /* 0x3000002aff2a7230 */ /* 0x000fc40000004100 */
[C---:B------:R-:W-:Y:S01]  /*e280*/  FMUL.FTZ R63, R56.reuse, R65 ;  /* 0x00000041383f7220 */ /* 0x040fe20000410000 */
[----:B------:R-:W-:Y:S02]  /*e290*/  HADD2.F32 R52, -RZ, R57.H0_H0 ;  /* 0x20000039ff347230 */ /* 0x000fe40000004100 */
[-C--:B------:R-:W-:Y:S01]  /*e2a0*/  FMUL.FTZ R56, R56, R61.reuse ;  /* 0x0000003d38387220 */ /* 0x080fe20000410000 */
[----:B------:R-:W-:Y:S02]  /*e2b0*/  HADD2.F32 R55, -RZ, R62.H0_H0 ;  /* 0x2000003eff377230 */ /* 0x000fe40000004100 */
[C---:B------:R-:W-:Y:S01]  /*e2c0*/  FFMA.FTZ R67, R42.reuse, R61, -R63 ;  /* 0x0000003d2a437223 */ /* 0x040fe2000001083f */
[----:B------:R-:W-:Y:S02]  /*e2d0*/  HADD2.F32 R60, -RZ, R68.H0_H0 ;  /* 0x20000044ff3c7230 */ /* 0x000fe40000004100 */
[----:B------:R-:W-:Y:S01]  /*e2e0*/  FFMA.FTZ R65, R42, R65, R56 ;  /* 0x000000412a417223 */ /* 0x000fe20000010038 */
[----:B------:R-:W-:-:S02]  /*e2f0*/  HADD2.F32 R41, -RZ, R43.H0_H0 ;  /* 0x2000002bff297230 */ /* 0x000fc40000004100 */
[CC--:B------:R-:W-:Y:S01]  /*e300*/  FMUL.FTZ R73, R52.reuse, R55.reuse ;  /* 0x0000003734497220 */ /* 0x0c0fe20000410000 */
[----:B------:R-:W-:Y:S01]  /*e310*/  F2FP.F16.E4M3.UNPACK_B R56, R64.H1 ;  /* 0x00000040ff38723e */ /* 0x000fe200030006ff */
[----:B------:R-:W-:Y:S01]  /*e320*/  FMUL.FTZ R66, R52, R60 ;  /* 0x0000003c34427220 */ /* 0x000fe20000410000 */
[----:B------:R-:W-:Y:S01]  /*e330*/  F2FP.F16.E4M3.UNPACK_B R52, R58.H1 ;  /* 0x0000003aff34723e */ /* 0x000fe200030006ff */
[C---:B------:R-:W-:Y:S01]  /*e340*/  FFMA.FTZ R73, R41.reuse, R60, R73 ;  /* 0x0000003c29497223 */ /* 0x040fe20000010049 */
[----:B------:R-:W-:Y:S02]  /*e350*/  HADD2.F32 R42, -RZ, R54.H0_H0 ;  /* 0x20000036ff2a7230 */ /* 0x000fe40000004100 */
[----:B------:R-:W-:Y:S01]  /*e360*/  FFMA.FTZ R71, R41, R55, -R66 ;  /* 0x0000003729477223 */ /* 0x000fe20000010842 */
[----:B------:R-:W-:Y:S01]  /*e370*/  HADD2.F32 R60, -RZ, R56.H0_H0 ;  /* 0x20000038ff3c7230 */ /* 0x000fe20000004100 */
[----:B------:R-:W-:Y:S01]  /*e380*/  F2FP.F16.E4M3.UNPACK_B R64, R64 ;  /* 0x00000040ff40723e */ /* 0x000fe200020006ff */
[----:B------:R-:W-:Y:S01]  /*e390*/  HADD2.F32 R62, -RZ, R62.H1_H1 ;  /* 0x3000003eff3e7230 */ /* 0x000fe20000004100 */
[----:B------:R-:W-:Y:S01]  /*e3a0*/  F2FP.F16.E4M3.UNPACK_B R58, R58 ;  /* 0x0000003aff3a723e */ /* 0x000fe200020006ff */
[----:B------:R-:W-:-:S02]  /*e3b0*/  HADD2.F32 R68, -RZ, R68.H1_H1 ;  /* 0x30000044ff447230 */ /* 0x000fc40000004100 */
[----:B------:R-:W-:Y:S01]  /*e3c0*/  FMUL.FTZ R66, R42, R60 ;  /* 0x0000003c2a427220 */ /* 0x000fe20000410000 */
[----:B------:R-:W-:Y:S01]  /*e3d0*/  HADD2.F32 R57, -RZ, R57.H1_H1 ;  /* 0x30000039ff397230 */ /* 0x000fe20000004100 */
[----:B------:R-:W-:Y:S01]  /*e3e0*/  F2FP.SATFINITE.E4M3.F32.PACK_AB_MERGE_C R34, R69, R34, RZ ;  /* 0x000000224522723e */ /* 0x000fe200048070ff */
[----:B------:R-:W-:Y:S01]  /*e3f0*/  HADD2.F32 R55, -RZ, R52.H0_H0 ;  /* 0x20000034ff377230 */ /* 0x000fe20000004100 */
[----:B------:R-:W-:Y:S01]  /*e400*/  F2FP.SATFINITE.E4M3.F32.PACK_AB_MERGE_C R35, R70, R35, RZ ;  /* 0x000000234623723e */ /* 0x000fe200048070ff */
[----:B------:R-:W-:Y:S02]  /*e410*/  HADD2.F32 R41, -RZ, R40.H0_H0 ;  /* 0x20000028ff297230 */ /* 0x000fe40000004100 */
[C---:B------:R-:W-:Y:S01]  /*e420*/  FMUL.FTZ R74, R57.reuse, R68 ;  /* 0x00000044394a7220 */ /* 0x040fe20000410000 */
[----:B------:R-:W-:Y:S02]  /*e430*/  HADD2.F32 R43, -RZ, R43.H1_H1 ;  /* 0x3000002bff2b7230 */ /* 0x000fe40000004100 */
[----:B------:R-:W-:Y:S01]  /*e440*/  FMUL.FTZ R61, R57, R62 ;  /* 0x0000003e393d7220 */ /* 0x000fe20000410000 */
[-C--:B------:R-:W-:Y:S01]  /*e450*/  FMUL.FTZ R57, R42, R55.reuse ;  /* 0x000000372a397220 */ /* 0x080fe20000410000 */
[----:B------:R-:W-:Y:S01]  /*e460*/  FFMA.FTZ R66, R41, R55, -R66 ;  /* 0x0000003729427223 */ /* 0x000fe20000010842 */
[----:B------:R-:W-:-:S02]  /*e470*/  HADD2.F32 R55, -RZ, R56.H1_H1 ;  /* 0x30000038ff377230 */ /* 0x000fc40000004100 */
[C---:B------:R-:W-:Y:S01]  /*e480*/  FFMA.FTZ R74, R43.reuse, R62, -R74 ;  /* 0x0000003e2b4a7223 */ /* 0x040fe2000001084a */
[----:B------:R-:W-:Y:S01]  /*e490*/  FFMA.FTZ R68, R43, R68, R61 ;  /* 0x000000442b447223 */ /* 0x000fe2000001003d */
[----:B------:R-:W-:Y:S02]  /*e4a0*/  HADD2.F32 R54, -RZ, R54.H1_H1 ;  /* 0x30000036ff367230 */ /* 0x000fe40000004100 */
[----:B------:R-:W-:Y:S01]  /*e4b0*/  FFMA.FTZ R60, R41, R60, R57 ;  /* 0x0000003c293c7223 */ /* 0x000fe20000010039 */
[----:B------:R-:W-:Y:S01]  /*e4c0*/  HADD2.F32 R43, -RZ, R52.H1_H1 ;  /* 0x30000034ff2b7230 */ /* 0x000fe20000004100 */
[----:B------:R-:W-:Y:S01]  /*e4d0*/  F2FP.SATFINITE.E4M3.F32.PACK_AB_MERGE_C R25, R26, R25, R34 ;  /* 0x000000191a19723e */ /* 0x000fe20004807022 */
[----:B------:R-:W-:Y:S02]  /*e4e0*/  HADD2.F32 R40, -RZ, R40.H1_H1 ;  /* 0x30000028ff287230 */ /* 0x000fe40000004100 */
[----:B------:R-:W-:Y:S01]  /*e4f0*/  FMUL.FTZ R57, R54, R55 ;  /* 0x0000003736397220 */ /* 0x000fe20000410000 */
[----:B------:R-:W-:-:S02]  /*e500*/  HADD2.F32 R52, -RZ, R64.H0_H0 ;  /* 0x20000040ff347230 */ /* 0x000fc40000004100 */
[-C--:B------:R-:W-:Y:S01]  /*e510*/  FMUL.FTZ R54, R54, R43.reuse ;  /* 0x0000002b36367220 */ /* 0x080fe20000410000 */
[----:B------:R-:W-:Y:S02]  /*e520*/  HADD2.F32 R41, -RZ, R53.H0_H0 ;  /* 0x20000035ff297230 */ /* 0x000fe40000004100 */
[C---:B------:R-:W-:Y:S01]  /*e530*/  FFMA.FTZ R61, R40.reuse, R43, -R57 ;  /* 0x0000002b283d7223 */ /* 0x040fe20000010839 */
[----:B------:R-:W-:Y:S02]  /*e540*/  HADD2.F32 R42, -RZ, R58.H0_H0 ;  /* 0x2000003aff2a7230 */ /* 0x000fe40000004100 */
[----:B------:R-:W-:Y:S01]  /*e550*/  FFMA.FTZ R63, R40, R55, R54 ;  /* 0x00000037283f7223 */ /* 0x000fe20000010036 */
[----:B------:R-:W-:Y:S02]  /*e560*/  HADD2.F32 R40, -RZ, R39.H0_H0 ;  /* 0x20000027ff287230 */ /* 0x000fe40000004100 */
[----:B------:R-:W-:Y:S01]  /*e570*/  FMUL.FTZ R43, R41, R52 ;  /* 0x00000034292b7220 */ /* 0x000fe20000410000 */
[----:B------:R-:W-:-:S02]  /*e580*/  HADD2.F32 R64, -RZ, R64.H1_H1 ;  /* 0x30000040ff407230 */ /* 0x000fc40000004100 */
[-C--:B------:R-:W-:Y:S01]  /*e590*/  FMUL.FTZ R41, R41, R42.reuse ;  /* 0x0000002a29297220 */ /* 0x080fe20000410000 */
[----:B------:R-:W-:Y:S02]  /*e5a0*/  HADD2.F32 R53, -RZ, R53.H1_H1 ;  /* 0x30000035ff357230 */ /* 0x000fe40000004100 */
[C---:B------:R-:W-:Y:S01]  /*e5b0*/  FFMA.FTZ R55, R40.reuse, R42, -R43 ;  /* 0x0000002a28377223 */ /* 0x040fe2000001082b */
[----:B------:R-:W-:Y:S01]  /*e5c0*/  HADD2.F32 R58, -RZ, R58.H1_H1 ;  /* 0x3000003aff3a7230 */ /* 0x000fe20000004100 */
[----:B------:R-:W-:Y:S01]  /*e5d0*/  F2FP.F16.E4M3.UNPACK_B R43, R21.H1 ;  /* 0x00000015ff2b723e */ /* 0x000fe200030006ff */
[----:B------:R-:W-:Y:S02]  /*e5e0*/  HADD2.F32 R39, -RZ, R39.H1_H1 ;  /* 0x30000027ff277230 */ /* 0x000fe40000004100 */
[----:B------:R-:W-:Y:S01]  /*e5f0*/  FFMA.FTZ R56, R40, R52, R41 ;  /* 0x0000003428387223 */ /* 0x000fe20000010029 */
[C---:B------:R-:W-:Y:S01]  /*e600*/  FMUL.FTZ R42, R53.reuse, R64 ;  /* 0x00000040352a7220 */ /* 0x040fe20000410000 */
[----:B------:R-:W-:Y:S01]  /*e610*/  F2FP.F16.E4M3.UNPACK_B R41, R3.H1 ;  /* 0x00000003ff29723e */ /* 0x000fe200030006ff */
[----:B------:R-:W-:Y:S01]  /*e620*/  FMUL.FTZ R57, R53, R58 ;  /* 0x0000003a35397220 */ /* 0x000fe20000410000 */
[----:B------:R-:W-:-:S02]  /*e630*/  HADD2.F32 R53, -RZ, R43.H0_H0 ;  /* 0x2000002bff357230 */ /* 0x000fc40000004100 */
[C---:B------:R-:W-:Y:S01]  /*e640*/  FFMA.FTZ R58, R39.reuse, R58, -R42 ;  /* 0x0000003a273a7223 */ /* 0x040fe2000001082a */
[----:B------:R-:W-:Y:S02]  /*e650*/  HADD2.F32 R40, -RZ, R37.H0_H0 ;  /* 0x20000025ff287230 */ /* 0x000fe40000004100 */
[----:B------:R-:W-:Y:S01]  /*e660*/  FFMA.FTZ R57, R39, R64, R57 ;  /* 0x0000004027397223 */ /* 0x000fe20000010039 */
[----:B------:R-:W-:Y:S01]  /*e670*/  HADD2.F32 R42, -RZ, R41.H0_H0 ;  /* 0x20000029ff2a7230 */ /* 0x000fe20000004100 */
[----:B------:R-:W-:Y:S01]  /*e680*/  F2FP.F16.E4M3.UNPACK_B R3, R3 ;  /* 0x00000003ff03723e */ /* 0x000fe200020006ff */
        /* <DEDUP_REMOVED lines=8> */
[----:B------:R-:W-:Y:S01]  /*e710*/  HADD2.F32 R27, -RZ, R27.H1_H1 ;  /* 0x3000001bff1b7230 */ /* 0x000fe20000004100 */
[----:B------:R-:W-:Y:S01]  /*e720*/  F2FP.SATFINITE.E4M3.F32.PACK_AB_MERGE_C R68, R68, R73, RZ ;  /* 0x000000494444723e */ /* 0x000fe200048070ff */
[----:B------:R-:W-:Y:S02]  /*e730*/  HADD2.F32 R40, -RZ, R3.H0_H0 ;  /* 0x20000003ff287230 */ /* 0x000fe40000004100 */
[C---:B------:R-:W-:Y:S01]  /*e740*/  FMUL.FTZ R42, R37.reuse, R54 ;  /* 0x00000036252a7220 */ /* 0x040fe20000410000 */
[----:B------:R-:W-:Y:S01]  /*e750*/  FMUL.FTZ R43, R37, R52 ;  /* 0x00000034252b7220 */ /* 0x000fe20000410000 */
[----:B------:R-:W-:Y:S01]  /*e760*/  F2FP.F16.E4M3.UNPACK_B R37, R21 ;  /* 0x00000015ff25723e */ /* 0x000fe200020006ff */
[----:B------:R-:W-:-:S02]  /*e770*/  HADD2.F32 R21, -RZ, R24.H0_H0 ;  /* 0x20000018ff157230 */ /* 0x000fc40000004100 */
[C---:B------:R-:W-:Y:S01]  /*e780*/  FFMA.FTZ R41, R27.reuse, R52, -R42 ;  /* 0x000000341b297223 */ /* 0x040fe2000001082a */
[----:B------:R-:W-:Y:S01]  /*e790*/  FFMA.FTZ R54, R27, R54, R43 ;  /* 0x000000361b367223 */ /* 0x000fe2000001002b */
[----:B------:R-:W-:Y:S01]  /*e7a0*/  HADD2.F32 R24, -RZ, R24.H1_H1 ;  /* 0x30000018ff187230 */ /* 0x000fe20000004100 */
[----:B------:R-:W-:Y:S01]  /*e7b0*/  F2FP.SATFINITE.E4M3.F32.PACK_AB_MERGE_C R60, R63, R60, RZ ;  /* 0x0000003c3f3c723e */ /* 0x000fe200048070ff */
[--C-:B------:R-:W-:Y:S01]  /*e7c0*/  HADD2.F32 R42, -RZ, R37.reuse.H0_H0 ;  /* 0x20000025ff2a7230 */ /* 0x100fe20000004100 */
[----:B------:R-:W-:Y:S01]  /*e7d0*/  F2FP.SATFINITE.E4M3.F32.PACK_AB_MERGE_C R41, R41, R62, RZ ;  /* 0x0000003e2929723e */ /* 0x000fe200048070ff */
[----:B------:R-:W-:Y:S01]  /*e7e0*/  HADD2.F32 R37, -RZ, R37.H1_H1 ;  /* 0x30000025ff257230 */ /* 0x000fe20000004100 */
[----:B------:R-:W-:Y:S01]  /*e7f0*/  F2FP.SATFINITE.E4M3.F32.PACK_AB_MERGE_C R53, R54, R53, RZ ;  /* 0x000000353635723e */ /* 0x000fe200048070ff */
[----:B------:R-:W-:Y:S02]  /*e800*/  HADD2.F32 R27, -RZ, R3.H1_H1 ;  /* 0x30000003ff1b7230 */ /* 0x000fe40000004100 */
[----:B------:R-:W-:Y:S01]  /*e810*/  FMUL.FTZ R52, R21, R42 ;  /* 0x0000002a15347220 */ /* 0x000fe20000410000 */
[----:B------:R-:W-:-:S02]  /*e820*/  HADD2.F32 R3, -RZ, R20.H0_H0 ;  /* 0x20000014ff037230 */ /* 0x000fc40000004100 */
[C---:B------:R-:W-:Y:S01]  /*e830*/  FMUL.FTZ R39, R24.reuse, R37 ;  /* 0x0000002518277220 */ /* 0x040fe20000410000 */
[----:B------:R-:W-:Y:S02]  /*e840*/  HADD2.F32 R20, -RZ, R20.H1_H1 ;  /* 0x30000014ff147230 */ /* 0x000fe40000004100 */
[----:B------:R-:W-:Y:S01]  /*e850*/  FMUL.FTZ R24, R24, R27 ;  /* 0x0000001b18187220 */ /* 0x000fe20000410000 */
[-C--:B------:R-:W-:Y:S01]  /*e860*/  FMUL.FTZ R21, R21, R40.reuse ;  /* 0x0000002815157220 */ /* 0x080fe20000410000 */
[C---:B------:R-:W-:Y:S01]  /*e870*/  FFMA.FTZ R52, R3.reuse, R40, -R52 ;  /* 0x0000002803347223 */ /* 0x040fe20000010834 */
[----:B------:R-:W-:Y:S01]  /*e880*/  F2FP.SATFINITE.E4M3.F32.PACK_AB_MERGE_C R33, R32, R33, R35 ;  /* 0x000000212021723e */ /* 0x000fe20004807023 */
[C---:B------:R-:W-:Y:S01]  /*e890*/  FFMA.FTZ R39, R20.reuse, R27, -R39 ;  /* 0x0000001b14277223 */ /* 0x040fe20000010827 */
[----:B------:R-:W-:Y:S01]  /*e8a0*/  FFMA.FTZ R20, R20, R37, R24 ;  /* 0x0000002514147223 */ /* 0x000fe20000010018 */
[----:B------:R-:W-:Y:S01]  /*e8b0*/  FFMA.FTZ R21, R3, R42, R21 ;  /* 0x0000002a03157223 */ /* 0x000fe20000010015 */
[----:B------:R-:W-:-:S02]  /*e8c0*/  F2FP.SATFINITE.E4M3.F32.PACK_AB_MERGE_C R27, R74, R71, RZ ;  /* 0x000000474a1b723e */ /* 0x000fc400048070ff */
[----:B------:R-:W-:Y:S02]  /*e8d0*/  F2FP.SATFINITE.E4M3.F32.PACK_AB_MERGE_C R24, R61, R66, RZ ;  /* 0x000000423d18723e */ /* 0x000fe400048070ff */
        /* <DEDUP_REMOVED lines=8> */
.L_x_1849:
[----:B------:R-:W-:Y:S05]  /*e960*/  BSYNC B1 ;  /* 0x0000000000017941 */ /* 0x000fea0003800000 */
.L_x_1848:
[----:B------:R-:W-:Y:S04]  /*e970*/  BSSY B1, `(.L_x_1850) ;  /* 0x00000f9000017945 */ /* 0x000fe80003800000 */
[----:B------:R-:W-:Y:S05]  /*e980*/  @P2 BRA `(.L_x_1851) ;  /* 0x0000000c00dc2947 */ /* 0x000fea0003800000 */
[----:B-----5:R-:W-:Y:S02]  /*e990*/  SHF.R.U32.HI R3, RZ, 0x8, R28 ;  /* 0x00000008ff037819 */ /* 0x020fe4000001161c */
[----:B------:R-:W-:Y:S02]  /*e9a0*/  SHF.R.U32.HI R21, RZ, 0x8, R30 ;  /* 0x00000008ff157819 */ /* 0x000fe4000001161e */
[----:B-1----:R-:W-:Y:S02]  /*e9b0*/  LOP3.LUT R0, R28, 0xff, RZ, 0xc0, !PT ;  /* 0x000000ff1c007812 */ /* 0x002fe400078ec0ff */
[----:B------:R-:W-:Y:S02]  /*e9c0*/  LOP3.LUT R3, R3, 0xff, RZ, 0xc0, !PT ;  /* 0x000000ff03037812 */ /* 0x000fe400078ec0ff */
[----:B------:R-:W-:Y:S02]  /*e9d0*/  LEA.HI R26, R59, R214, RZ, 0x1c ;  /* 0x000000d63b1a7211 */ /* 0x000fe400078fe0ff */
[----:B------:R-:W-:-:S02]  /*e9e0*/  LOP3.LUT R27, R21, 0xff, RZ, 0xc0, !PT ;  /* 0x000000ff151b7812 */ /* 0x000fc400078ec0ff */
[----:B------:R-:W-:Y:S02]  /*e9f0*/  PRMT R21, R3, 0x7604, R0 ;  /* 0x0000760403157816 */ /* 0x000fe40000000000 */
[----:B------:R-:W-:Y:S02]  /*ea00*/  LOP3.LUT R24, R30, 0xff, RZ, 0xc0, !PT ;  /* 0x000000ff1e187812 */ /* 0x000fe400078ec0ff */
[----:B------:R-:W-:Y:S02]  /*ea10*/  SHF.R.S32.HI R3, RZ, 0x1f, R26 ;  /* 0x0000001fff037819 */ /* 0x000fe4000001141a */
[----:B------:R-:W-:Y:S01]  /*ea20*/  PRMT R37, R27, 0x7604, R24 ;  /* 0x000076041b257816 */ /* 0x000fe20000000018 */
[----:B------:R-:W-:Y:S01]  /*ea30*/  IMAD.SHL.U32 R27, R26, 0x10, RZ ;  /* 0x000000101a1b7824 */ /* 0x000fe200078e00ff */
[----:B------:R-:W-:Y:S02]  /*ea40*/  LEA.HI R32, R3, R26, RZ, 0x3 ;  /* 0x0000001a03207211 */ /* 0x000fe400078f18ff */
[----:B------:R-:W-:-:S02]  /*ea50*/  SHF.R.U32.HI R24, RZ, 0x8, R31 ;  /* 0x00000008ff187819 */ /* 0x000fc4000001161f */
[----:B------:R-:W-:Y:S01]  /*ea60*/  LOP3.LUT R0, R204, 0x70, R27, 0xf8, !PT ;  /* 0x00000070cc007812 */ /* 0x000fe200078ef81b */
[----:B------:R-:W-:Y:S01]  /*ea70*/  IMAD.SHL.U32 R32, R32, 0x800, RZ ;  /* 0x0000080020207824 */ /* 0x000fe200078e00ff */
[----:B------:R-:W-:Y:S02]  /*ea80*/  SHF.R.U32.HI R33, RZ, 0x3, R204 ;  /* 0x00000003ff217819 */ /* 0x000fe400000116cc */
[----:B0-----:R-:W-:Y:S02]  /*ea90*/  SHF.R.U32.HI R25, RZ, 0x8, R29 ;  /* 0x00000008ff197819 */ /* 0x001fe4000001161d */
[----:B------:R-:W-:Y:S02]  /*eaa0*/  LOP3.LUT R3, R31, 0xff, RZ, 0xc0, !PT ;  /* 0x000000ff1f037812 */ /* 0x000fe400078ec0ff */
[----:B------:R-:W-:Y:S02]  /*eab0*/  LOP3.LUT R24, R24, 0xff, RZ, 0xc0, !PT ;  /* 0x000000ff18187812 */ /* 0x000fe400078ec0ff */
[----:B------:R-:W-:-:S02]  /*eac0*/  LOP3.LUT R0, R0, R33, RZ, 0x3c, !PT ;  /* 0x0000002100007212 */ /* 0x000fc400078e3cff */
[----:B------:R-:W-:Y:S02]  /*ead0*/  LOP3.LUT R32, R32, 0xffffc000, RZ, 0xc0, !PT ;  /* 0xffffc00020207812 */ /* 0x000fe400078ec0ff */
[----:B------:R-:W-:Y:S02]  /*eae0*/  LOP3.LUT R20, R29, 0xff, RZ, 0xc0, !PT ;  /* 0x000000ff1d147812 */ /* 0x000fe400078ec0ff */
[----:B------:R-:W-:Y:S02]  /*eaf0*/  LOP3.LUT R25, R25, 0xff, RZ, 0xc0, !PT ;  /* 0x000000ff19197812 */ /* 0x000fe400078ec0ff */
[----:B------:R-:W-:Y:S02]  /*eb00*/  SHF.R.U32.HI R26, RZ, 0x8, R4 ;  /* 0x00000008ff1a7819 */ /* 0x000fe40000011604 */
[----:B------:R-:W-:Y:S02]  /*eb10*/  PRMT R38, R24, 0x7604, R3 ;  /* 0x0000760418267816 */ /* 0x000fe40000000003 */
[----:B------:R-:W-:-:S02]  /*eb20*/  IADD3 R3, R0, R32, R209 ;  /* 0x0000002000037210 */ /* 0x000fc40007ffe0d1 */
[----:B------:R-:W-:Y:S02]  /*eb30*/  PRMT R20, R25, 0x7604, R20 ;  /* 0x0000760419147816 */ /* 0x000fe40000000014 */
[----:B------:R-:W-:Y:S02]  /*eb40*/  LOP3.LUT R25, R4, 0xff, RZ, 0xc0, !PT ;  /* 0x000000ff04197812 */ /* 0x000fe400078ec0ff */
[----:B------:R-:W-:Y:S02]  /*eb50*/  LOP3.LUT R26, R26, 0xff, RZ, 0xc0, !PT ;  /* 0x000000ff1a1a7812 */ /* 0x000fe400078ec0ff */
[----:B------:R-:W-:Y:S02]  /*eb60*/  IADD3 R0, R184, R3, RZ ;  /* 0x00000003b8007210 */ /* 0x000fe40007ffe0ff */
[----:B------:R-:W-:Y:S02]  /*eb70*/  PRMT R43, R26, 0x7604, R25 ;  /* 0x000076041a2b7816 */ /* 0x000fe40000000019 */
[----:B------:R-:W0:Y:S01]  /*eb80*/  LDS.128 R24, [R224+0x18000] ;  /* 0x01800000e0187984 */ /* 0x000e220000000c00 */
[----:B------:R-:W-:-:S02]  /*eb90*/  SHF.R.U32.HI R41, RZ, 0x8, R6 ;  /* 0x00000008ff297819 */ /* 0x000fc40000011606 */
[----:B------:R-:W-:Y:S01]  /*eba0*/  SHF.R.U32.HI R53, RZ, 0x8, R7 ;  /* 0x00000008ff357819 */ /* 0x000fe20000011607 */
[----:B------:R-:W1:Y:S01]  /*ebb0*/  LDS.128 R32, [R0+0x18000] ;  /* 0x0180000000207984 */ /* 0x000e620000000c00 */
[----:B------:R-:W-:Y:S02]  /*ebc0*/  SHF.R.U32.HI R40, RZ, 0x8, R5 ;  /* 0x00000008ff287819 */ /* 0x000fe40000011605 */
[----:B------:R-:W-:Y:S02]  /*ebd0*/  LOP3.LUT R42, R41, 0xff, RZ, 0xc0, !PT ;  /* 0x000000ff292a7812 */ /* 0x000fe400078ec0ff */
[----:B------:R-:W-:Y:S02]  /*ebe0*/  LOP3.LUT R52, R7, 0xff, RZ, 0xc0, !PT ;  /* 0x000000ff07347812 */ /* 0x000fe400078ec0ff */
[----:B------:R-:W-:Y:S02]  /*ebf0*/  LOP3.LUT R41, R53, 0xff, RZ, 0xc0, !PT ;  /* 0x000000ff35297812 */ /* 0x000fe400078ec0ff */
[----:B------:R-:W-:-:S02]  /*ec00*/  LOP3.LUT R39, R5, 0xff, RZ, 0xc0, !PT ;  /* 0x000000ff05277812 */ /* 0x000fc400078ec0ff */
[----:B------:R-:W-:Y:S02]  /*ec10*/  LOP3.LUT R40, R40, 0xff, RZ, 0xc0, !PT ;  /* 0x000000ff28287812 */ /* 0x000fe400078ec0ff */
[----:B------:R-:W-:Y:S02]  /*ec20*/  PRMT R52, R41, 0x7604, R52 ;  /* 0x0000760429347816 */ /* 0x000fe40000000034 */
[----:B------:R-:W-:Y:S02]  /*ec30*/  SHF.R.U32.HI R41, RZ, 0x10, R5 ;  /* 0x00000010ff297819 */ /* 0x000fe40000011605 */
[----:B------:R-:W-:Y:S02]  /*ec40*/  LOP3.LUT R3, R6, 0xff, RZ, 0xc0, !PT ;  /* 0x000000ff06037812 */ /* 0x000fe400078ec0ff */
[----:B------:R-:W-:Y:S01]  /*ec50*/  PRMT R40, R40, 0x7604, R39 ;  /* 0x0000760428287816 */ /* 0x000fe20000000027 */
[----:B------:R-:W-:Y:S01]  /*ec60*/  IMAD.U32 R41, R41, 0x10000, RZ ;  /* 0x0001000029297824 */ /* 0x000fe200078e00ff */
[----:B------:R-:W-:-:S02]  /*ec70*/  SHF.R.U32.HI R54, RZ, 0x10, R29 ;  /* 0x00000010ff367819 */ /* 0x000fc4000001161d */
[----:B------:R-:W-:Y:S02]  /*ec80*/  SHF.R.U32.HI R39, RZ, 0x10, R31 ;  /* 0x00000010ff277819 */ /* 0x000fe4000001161f */
[----:B------:R-:W-:Y:S01]  /*ec90*/  PRMT R53, R42, 0x7604, R3 ;  /* 0x000076042a357816 */ /* 0x000fe20000000003 */
[----:B------:R-:W-:Y:S01]  /*eca0*/  IMAD.U32 R3, R54, 0x10000, RZ ;  /* 0x0001000036037824 */ /* 0x000fe200078e00ff */
[----:B------:R-:W-:Y:S01]  /*ecb0*/  SHF.R.U32.HI R57, RZ, 0x10, R7 ;  /* 0x00000010ff397819 */ /* 0x000fe20000011607 */
[----:B------:R-:W-:Y:S01]  /*ecc0*/  IMAD.U32 R39, R39, 0x10000, RZ ;  /* 0x0001000027277824 */ /* 0x000fe200078e00ff */
[----:B------:R-:W-:Y:S02]  /*ecd0*/  LOP3.LUT R21, R21, 0xff0000, R28, 0xf8, !PT ;  /* 0x00ff000015157812 */ /* 0x000fe400078ef81c */
[----:B------:R-:W-:Y:S01]  /*ece0*/  LOP3.LUT R55, R40, 0xff0000, R41, 0xf8, !PT ;  /* 0x00ff000028377812 */ /* 0x000fe200078ef829 */
[----:B------:R-:W-:Y:S01]  /*ecf0*/  IMAD.U32 R57, R57, 0x10000, RZ ;  /* 0x0001000039397824 */ /* 0x000fe200078e00ff */
        /* <DEDUP_REMOVED lines=11> */
[-C--:B0-----:R-:W-:Y:S02]  /*edb0*/  F2FP.F16.E4M3.UNPACK_B R30, R27.reuse ;  /* 0x0000001bff1e723e */ /* 0x081fe400020006ff */
[----:B------:R-:W-:-:S02]  /*edc0*/  F2FP.F16.E4M3.UNPACK_B R31, R27.H1 ;  /* 0x0000001bff1f723e */ /* 0x000fc400030006ff */
[-C--:B------:R-:W-:Y:S02]  /*edd0*/  F2FP.F16.E4M3.UNPACK_B R21, R24.reuse ;  /* 0x00000018ff15723e */ /* 0x080fe400020006ff */
[----:B------:R-:W-:Y:S02]  /*ede0*/  F2FP.F16.E4M3.UNPACK_B R27, R24.H1 ;  /* 0x00000018ff1b723e */ /* 0x000fe400030006ff */
[----:B------:R-:W-:Y:S02]  /*edf0*/  F2FP.F16.E4M3.UNPACK_B R54, R55 ;  /* 0x00000037ff36723e */ /* 0x000fe400020006ff */
[----:B-1----:R-:W-:Y:S02]  /*ee00*/  F2FP.F16.E4M3.UNPACK_B R29, R33 ;  /* 0x00000021ff1d723e */ /* 0x002fe400020006ff */
[----:B------:R-:W-:Y:S01]  /*ee10*/  F2FP.F16.E4M3.UNPACK_B R24, R41 ;  /* 0x00000029ff18723e */ /* 0x000fe200020006ff */
[----:B------:R-:W-:Y:S01]  /*ee20*/  HADD2.F32 R56, -RZ, R54.H0_H0 ;  /* 0x20000036ff387230 */ /* 0x000fe20000004100 */
[-C--:B------:R-:W-:Y:S01]  /*ee30*/  F2FP.F16.E4M3.UNPACK_B R20, R25.reuse ;  /* 0x00000019ff14723e */ /* 0x080fe200020006ff */
[----:B------:R-:W-:Y:S01]  /*ee40*/  HADD2.F32 R5, -RZ, R29.H0_H0 ;  /* 0x2000001dff057230 */ /* 0x000fe20000004100 */
[--C-:B------:R-:W-:Y:S01]  /*ee50*/  LOP3.LUT R43, R43, 0xff0000, R4.reuse, 0xf8, !PT ;  /* 0x00ff00002b2b7812 */ /* 0x100fe200078ef804 */
[----:B------:R-:W-:Y:S01]  /*ee60*/  HADD2.F32 R42, -RZ, R24.H0_H0 ;  /* 0x20000018ff2a7230 */ /* 0x000fe20000004100 */
[----:B------:R-:W-:Y:S01]  /*ee70*/  F2FP.F16.E4M3.UNPACK_B R28, R25.H1 ;  /* 0x00000019ff1c723e */ /* 0x000fe200030006ff */
[----:B------:R-:W-:Y:S01]  /*ee80*/  HADD2.F32 R25, -RZ, R20.H0_H0 ;  /* 0x20000014ff197230 */ /* 0x000fe20000004100 */
[----:B------:R-:W-:Y:S01]  /*ee90*/  LOP3.LUT R53, R43, 0xff000000, R4, 0xf8, !PT ;  /* 0xff0000002b357812 */ /* 0x000fe200078ef804 */
[C---:B------:R-:W-:Y:S01]  /*eea0*/  FMUL.FTZ R60, R5.reuse, R56 ;  /* 0x00000038053c7220 */ /* 0x040fe20000410000 */
[----:B------:R-:W-:Y:S01]  /*eeb0*/  F2FP.F16.E4M3.UNPACK_B R37, R33.H1 ;  /* 0x00000021ff25723e */ /* 0x000fe200030006ff */
[-C--:B------:R-:W-:Y:S01]  /*eec0*/  FMUL.FTZ R43, R5, R42.reuse ;  /* 0x0000002a052b7220 */ /* 0x080fe20000410000 */
[----:B------:R-:W-:Y:S01]  /*eed0*/  F2FP.F16.E4M3.UNPACK_B R55, R55.H1 ;  /* 0x00000037ff37723e */ /* 0x000fe200030006ff */
[C---:B------:R-:W-:Y:S01]  /*eee0*/  FFMA.FTZ R5, R25.reuse, R42, -R60 ;  /* 0x0000002a19057223 */ /* 0x040fe2000001083c */
[----:B------:R-:W-:Y:S01]  /*eef0*/  F2FP.F16.E4M3.UNPACK_B R41, R41.H1 ;  /* 0x00000029ff29723e */ /* 0x000fe200030006ff */
[----:B------:R-:W-:Y:S01]  /*ef00*/  FFMA.FTZ R25, R25, R56, R43 ;  /* 0x0000003819197223 */ /* 0x000fe2000001002b */
[----:B------:R-:W-:Y:S01]  /*ef10*/  LOP3.LUT R58, R57, 0xff000000, R7, 0xf8, !PT ;  /* 0xff000000393a7812 */ /* 0x000fe200078ef807 */
[----:B------:R-:W-:Y:S01]  /*ef20*/  HADD2.F32 R57, -RZ, R54.H1_H1 ;  /* 0x30000036ff397230 */ /* 0x000fe20000004100 */
[-C--:B------:R-:W-:Y:S01]  /*ef30*/  F2FP.F16.E4M3.UNPACK_B R38, R35.reuse ;  /* 0x00000023ff26723e */ /* 0x080fe200020006ff */
[----:B------:R-:W-:Y:S01]  /*ef40*/  HADD2.F32 R54, -RZ, R55.H0_H0 ;  /* 0x20000037ff367230 */ /* 0x000fe20000004100 */
[----:B------:R-:W-:Y:S01]  /*ef50*/  F2FP.F16.E4M3.UNPACK_B R39, R35.H1 ;  /* 0x00000023ff27723e */ /* 0x000fe200030006ff */
[----:B------:R-:W-:Y:S01]  /*ef60*/  HADD2.F32 R43, -RZ, R24.H1_H1 ;  /* 0x30000018ff2b7230 */ /* 0x000fe20000004100 */
[-C--:B------:R-:W-:Y:S01]  /*ef70*/  F2FP.F16.E4M3.UNPACK_B R7, R34.reuse ;  /* 0x00000022ff07723e */ /* 0x080fe200020006ff */
[----:B------:R-:W-:Y:S01]  /*ef80*/  HADD2.F32 R24, -RZ, R20.H1_H1 ;  /* 0x30000014ff187230 */ /* 0x000fe20000004100 */
[----:B------:R-:W-:Y:S01]  /*ef90*/  F2FP.F16.E4M3.UNPACK_B R35, R34.H1 ;  /* 0x00000022ff23723e */ /* 0x000fe200030006ff */
[----:B------:R-:W-:Y:S01]  /*efa0*/  HADD2.F32 R34, -RZ, R37.H0_H0 ;  /* 0x20000025ff227230 */ /* 0x000fe20000004100 */
[-C--:B------:R-:W-:Y:S01]  /*efb0*/  F2FP.F16.E4M3.UNPACK_B R33, R32.reuse ;  /* 0x00000020ff21723e */ /* 0x080fe200020006ff */
[----:B------:R-:W-:Y:S01]  /*efc0*/  HADD2.F32 R42, -RZ, R41.H0_H0 ;  /* 0x20000029ff2a7230 */ /* 0x000fe20000004100 */
[----:B------:R-:W-:Y:S01]  /*efd0*/  F2FP.F16.E4M3.UNPACK_B R32, R32.H1 ;  /* 0x00000020ff20723e */ /* 0x000fe200030006ff */
[----:B------:R-:W-:-:S02]  /*efe0*/  HADD2.F32 R20, -RZ, R29.H1_H1 ;  /* 0x3000001dff147230 */ /* 0x000fc40000004100 */
[C---:B------:R-:W-:Y:S01]  /*eff0*/  FMUL.FTZ R60, R34.reuse, R54 ;  /* 0x00000036223c7220 */ /* 0x040fe20000410000 */
[----:B------:R-:W-:Y:S02]  /*f000*/  HADD2.F32 R29, -RZ, R28.H0_H0 ;  /* 0x2000001cff1d7230 */ /* 0x000fe40000004100 */
[-C--:B------:R-:W-:Y:S01]  /*f010*/  FMUL.FTZ R63, R34, R42.reuse ;  /* 0x0000002a223f7220 */ /* 0x080fe20000410000 */
[----:B------:R-:W-:Y:S02]  /*f020*/  HADD2.F32 R55, -RZ, R55.H1_H1 ;  /* 0x30000037ff377230 */ /* 0x000fe40000004100 */
[C---:B------:R-:W-:Y:S01]  /*f030*/  FMUL.FTZ R61, R20.reuse, R57 ;  /* 0x00000039143d7220 */ /* 0x040fe20000410000 */
[----:B------:R-:W-:Y:S01]  /*f040*/  FMUL.FTZ R56, R20, R43 ;  /* 0x0000002b14387220 */ /* 0x000fe20000410000 */
[C---:B------:R-:W-:Y:S01]  /*f050*/  FFMA.FTZ R60, R29.reuse, R42, -R60 ;  /* 0x0000002a1d3c7223 */ /* 0x040fe2000001083c */
[----:B------:R-:W-:Y:S01]  /*f060*/  F2FP.F16.E4M3.UNPACK_B R42, R52 ;  /* 0x00000034ff2a723e */ /* 0x000fe200020006ff */
[----:B------:R-:W-:Y:S01]  /*f070*/  FFMA.FTZ R63, R29, R54, R63 ;  /* 0x000000361d3f7223 */ /* 0x000fe2000001003f */
[----:B------:R-:W-:Y:S01]  /*f080*/  F2FP.F16.E4M3.UNPACK_B R54, R58 ;  /* 0x0000003aff36723e */ /* 0x000fe200020006ff */
[----:B------:R-:W-:-:S02]  /*f090*/  HADD2.F32 R37, -RZ, R37.H1_H1 ;  /* 0x30000025ff257230 */ /* 0x000fc40000004100 */
[C---:B------:R-:W-:Y:S01]  /*f0a0*/  FFMA.FTZ R20, R24.reuse, R43, -R61 ;  /* 0x0000002b18147223 */ /* 0x040fe2000001083d */
[----:B------:R-:W-:Y:S02]  /*f0b0*/  HADD2.F32 R41, -RZ, R41.H1_H1 ;  /* 0x30000029ff297230 */ /* 0x000fe40000004100 */
[----:B------:R-:W-:Y:S01]  /*f0c0*/  FFMA.FTZ R24, R24, R57, R56 ;  /* 0x0000003918187223 */ /* 0x000fe20000010038 */
[----:B------:R-:W-:Y:S02]  /*f0d0*/  HADD2.F32 R34, -RZ, R38.H0_H0 ;  /* 0x20000026ff227230 */ /* 0x000fe40000004100 */
[C---:B------:R-:W-:Y:S01]  /*f0e0*/  FMUL.FTZ R57, R37.reuse, R55 ;  /* 0x0000003725397220 */ /* 0x040fe20000410000 */
[----:B------:R-:W-:Y:S02]  /*f0f0*/  HADD2.F32 R43, -RZ, R42.H0_H0 ;  /* 0x2000002aff2b7230 */ /* 0x000fe40000004100 */
[----:B------:R-:W-:Y:S01]  /*f100*/  FMUL.FTZ R62, R37, R41 ;  /* 0x00000029253e7220 */ /* 0x000fe20000410000 */
[----:B------:R-:W-:Y:S01]  /*f110*/  HADD2.F32 R28, -RZ, R28.H1_H1 ;  /* 0x3000001cff1c7230 */ /* 0x000fe20000004100 */
[----:B------:R-:W-:Y:S01]  /*f120*/  F2FP.F16.E4M3.UNPACK_B R58, R58.H1 ;  /* 0x0000003aff3a723e */ /* 0x000fe200030006ff */
[----:B------:R-:W-:-:S02]  /*f130*/  HADD2.F32 R56, -RZ, R54.H0_H0 ;  /* 0x20000036ff387230 */ /* 0x000fc40000004100 */
[----:B------:R-:W-:Y:S01]  /*f140*/  FMUL.FTZ R37, R34, R43 ;  /* 0x0000002b22257220 */ /* 0x000fe20000410000 */
[----:B------:R-:W-:Y:S02]  /*f150*/  HADD2.F32 R29, -RZ, R30.H0_H0 ;  /* 0x2000001eff1d7230 */ /* 0x000fe40000004100 */
[----:B------:R-:W-:Y:S01]  /*f160*/  FFMA.FTZ R57, R28, R41, -R57 ;  /* 0x000000291c397223 */ /* 0x000fe20000010839 */
[----:B------:R-:W-:Y:S02]  /*f170*/  HADD2.F32 R41, -RZ, R54.H1_H1 ;  /* 0x30000036ff297230 */ /* 0x000fe40000004100 */
[----:B------:R-:W-:Y:S01]  /*f180*/  FMUL.FTZ R64, R34, R56 ;  /* 0x0000003822407220 */ /* 0x000fe20000410000 */
[----:B------:R-:W-:Y:S01]  /*f190*/  F2FP.F16.E4M3.UNPACK_B R52, R52.H1 ;  /* 0x00000034ff34723e */ /* 0x000fe200030006ff */
[----:B------:R-:W-:Y:S02]  /*f1a0*/  HADD2.F32 R38, -RZ, R38.H1_H1 ;  /* 0x30000026ff267230 */ /* 0x000fe40000004100 */
[----:B------:R-:W-:Y:S01]  /*f1b0*/  FFMA.FTZ R56, R29, R56, R37 ;  /* 0x000000381d387223 */ /* 0x000fe20000010025 */
[----:B------:R-:W-:-:S02]  /*f1c0*/  HADD2.F32 R37, -RZ, R42.H1_H1 ;  /* 0x3000002aff257230 */ /* 0x000fc40000004100 */
[----:B------:R-:W-:Y:S01]  /*f1d0*/  FFMA.FTZ R64, R29, R43, -R64 ;  /* 0x0000002b1d407223 */ /* 0x000fe20000010840 */
[----:B------:R-:W-:Y:S02]  /*f1e0*/  HADD2.F32 R30, -RZ, R30.H1_H1 ;  /* 0x3000001eff1e7230 */ /* 0x000fe40000004100 */
[C---:B------:R-:W-:Y:S01]  /*f1f0*/  FMUL.FTZ R43, R38.reuse, R41 ;  /* 0x00000029262b7220 */ /* 0x040fe20000410000 */
[----:B------:R-:W-:Y:S02]  /*f200*/  HADD2.F32 R42, -RZ, R58.H0_H0 ;  /* 0x2000003aff2a7230 */ /* 0x000fe40000004100 */
[----:B------:R-:W-:Y:S01]  /*f210*/  FMUL.FTZ R38, R38, R37 ;  /* 0x0000002526267220 */ /* 0x000fe20000410000 */
[----:B------:R-:W-:Y:S02]  /*f220*/  HADD2.F32 R29, -RZ, R39.H0_H0 ;  /* 0x20000027ff1d7230 */ /* 0x000fe40000004100 */
[----:B------:R-:W-:Y:S01]  /*f230*/  FFMA.FTZ R62, R28, R55, R62 ;  /* 0x000000371c3e7223 */ /* 0x000fe2000001003e */
[----:B------:R-:W-:-:S02]  /*f240*/  HADD2.F32 R34, -RZ, R52.H0_H0 ;  /* 0x20000034ff227230 */ /* 0x000fc40000004100 */
[C---:B------:R-:W-:Y:S01]  /*f250*/  FFMA.FTZ R55, R30.reuse, R37, -R43 ;  /* 0x000000251e377223 */ /* 0x040fe2000001082b */
[----:B------:R-:W-:Y:S02]  /*f260*/  HADD2.F32 R28, -RZ, R31.H0_H0 ;  /* 0x2000001fff1c7230 */ /* 0x000fe40000004100 */
[C---:B------:R-:W-:Y:S01]  /*f270*/  FMUL.FTZ R65, R29.reuse, R42 ;  /* 0x0000002a1d417220 */ /* 0x040fe20000410000 */
[----:B------:R-:W-:Y:S01]  /*f280*/  F2FP.F16.E4M3.UNPACK_B R37, R53.H1 ;  /* 0x00000035ff25723e */ /* 0x000fe200030006ff */
[----:B------:R-:W-:Y:S01]  /*f290*/  FMUL.FTZ R29, R29, R34 ;  /* 0x000000221d1d7220 */ /* 0x000fe20000410000 */
[----:B------:R-:W-:Y:S01]  /*f2a0*/  FFMA.FTZ R61, R30, R41, R38 ;  /* 0x000000291e3d7223 */ /* 0x000fe20000010026 */
[----:B------:R-:W-:Y:S01]  /*f2b0*/  F2FP.F16.E4M3.UNPACK_B R30, R40.H1 ;  /* 0x00000028ff1e723e */ /* 0x000fe200030006ff */
[----:B------:R-:W-:Y:S02]  /*f2c0*/  HADD2.F32 R52, -RZ, R52.H1_H1 ;  /* 0x30000034ff347230 */ /* 0x000fe40000004100 */
[----:B------:R-:W-:Y:S01]  /*f2d0*/  FFMA.FTZ R66, R28, R42, R29 ;  /* 0x0000002a1c427223 */ /* 0x000fe2000001001d */
[----:B------:R-:W-:-:S02]  /*f2e0*/  HADD2.F32 R58, -RZ, R58.H1_H1 ;  /* 0x3000003aff3a7230 */ /* 0x000fc40000004100 */
[----:B------:R-:W-:Y:S01]  /*f2f0*/  FFMA.FTZ R65, R28, R34, -R65 ;  /* 0x000000221c417223 */ /* 0x000fe20000010841 */
[----:B------:R-:W-:Y:S01]  /*f300*/  HADD2.F32 R39, -RZ, R39.H1_H1 ;  /* 0x30000027ff277230 */ /* 0x000fe20000004100 */
[----:B------:R-:W-:Y:S01]  /*f310*/  F2FP.F16.E4M3.UNPACK_B R53, R53 ;  /* 0x00000035ff35723e */ /* 0x000fe200020006ff */
[----:B------:R-:W-:Y:S01]  /*f320*/  HADD2.F32 R38, -RZ, R37.H0_H0 ;  /* 0x20000025ff267230 */ /* 0x000fe20000004100 */
[----:B------:R-:W-:Y:S01]  /*f330*/  F2FP.F16.E4M3.UNPACK_B R40, R40 ;  /* 0x00000028ff28723e */ /* 0x000fe200020006ff */
[----:B------:R-:W-:Y:S02]  /*f340*/  HADD2.F32 R29, -RZ, R32.H0_H0 ;  /* 0x20000020ff1d7230 */ /* 0x000fe40000004100 */
[C---:B------:R-:W-:Y:S01]  /*f350*/  FMUL.FTZ R42, R39.reuse, R58 ;  /* 0x0000003a272a7220 */ /* 0x040fe20000410000 */
[----:B------:R-:W-:Y:S02]  /*f360*/  HADD2.F32 R34, -RZ, R30.H0_H0 ;  /* 0x2000001eff227230 */ /* 0x000fe40000004100 */
[----:B------:R-:W-:Y:S01]  /*f370*/  FMUL.FTZ R41, R39, R52 ;  /* 0x0000003427297220 */ /* 0x000fe20000410000 */
[----:B------:R-:W-:-:S02]  /*f380*/  HADD2.F32 R28, -RZ, R27.H0_H0 ;  /* 0x2000001bff1c7230 */ /* 0x000fc40000004100 */
[C---:B------:R-:W-:Y:S01]  /*f390*/  FMUL.FTZ R39, R29.reuse, R38 ;  /* 0x000000261d277220 */ /* 0x040fe20000410000 */
[----:B------:R-:W-:Y:S02]  /*f3a0*/  HADD2.F32 R31, -RZ, R31.H1_H1 ;  /* 0x3000001fff1f7230 */ /* 0x000fe40000004100 */
[-C--:B------:R-:W-:Y:S01]  /*f3b0*/  FMUL.FTZ R29, R29, R34.reuse ;  /* 0x000000221d1d7220 */ /* 0x080fe20000410000 */
[----:B------:R-:W-:Y:S02]  /*f3c0*/  HADD2.F32 R37, -RZ, R37.H1_H1 ;  /* 0x30000025ff257230 */ /* 0x000fe40000004100 */
[----:B------:R-:W-:Y:S01]  /*f3d0*/  FFMA.FTZ R39, R28, R34, -R39 ;  /* 0x000000221c277223 */ /* 0x000fe20000010827 */
[----:B------:R-:W-:Y:S02]  /*f3e0*/  HADD2.F32 R32, -RZ, R32.H1_H1 ;  /* 0x30000020ff207230 */ /* 0x000fe40000004100 */
[----:B------:R-:W-:Y:S01]  /*f3f0*/  FFMA.FTZ R67, R31, R58, R41 ;  /* 0x0000003a1f437223 */ /* 0x000fe20000010029 */
[----:B------:R-:W-:-:S02]  /*f400*/  HADD2.F32 R30, -RZ, R30.H1_H1 ;  /* 0x3000001eff1e7230 */ /* 0x000fc40000004100 */
[----:B------:R-:W-:Y:S01]  /*f410*/  FFMA.FTZ R68, R31, R52, -R42 ;  /* 0x000000341f447223 */ /* 0x000fe2000001082a */
[----:B------:R-:W-:Y:S02]  /*f420*/  HADD2.F32 R27, -RZ, R27.H1_H1 ;  /* 0x3000001bff1b7230 */ /* 0x000fe40000004100 */
[-C--:B------:R-:W-:Y:S01]  /*f430*/  FMUL.FTZ R34, R32, R37.reuse ;  /* 0x0000002520227220 */ /* 0x080fe20000410000 */
[----:B------:R-:W-:Y:S01]  /*f440*/  FFMA.FTZ R41, R28, R38, R29 ;  /* 0x000000261c297223 */ /* 0x000fe2000001001d */
[-C--:B------:R-:W-:Y:S01]  /*f450*/  FMUL.FTZ R32, R32, R30.reuse ;  /* 0x0000001e20207220 */ /* 0x080fe20000410000 */
[----:B------:R-:W-:Y:S02]  /*f460*/  HADD2.F32 R31, -RZ, R53.H0_H0 ;  /* 0x20000035ff1f7230 */ /* 0x000fe40000004100 */
[C---:B------:R-:W-:Y:S01]  /*f470*/  FFMA.FTZ R42, R27.reuse, R30, -R34 ;  /* 0x0000001e1b2a7223 */ /* 0x040fe20000010822 */
[----:B------:R-:W-:Y:S02]  /*f480*/  HADD2.F32 R28, -RZ, R33.H0_H0 ;  /* 0x20000021ff1c7230 */ /* 0x000fe40000004100 */
[----:B------:R-:W-:Y:S01]  /*f490*/  FFMA.FTZ R52, R27, R37, R32 ;  /* 0x000000251b347223 */ /* 0x000fe20000010020 */
[----:B------:R-:W-:Y:S01]  /*f4a0*/  HADD2.F32 R29, -RZ, R40.H0_H0 ;  /* 0x20000028ff1d7230 */ /* 0x000fe20000004100 */
[----:B------:R-:W-:Y:S01]  /*f4b0*/  F2FP.F16.E4M3.UNPACK_B R4, R26 ;  /* 0x0000001aff04723e */ /* 0x000fe200020006ff */
[----:B------:R-:W-:-:S02]  /*f4c0*/  HADD2.F32 R27, -RZ, R21.H0_H0 ;  /* 0x20000015ff1b7230 */ /* 0x000fc40000004100 */
[C---:B------:R-:W-:Y:S01]  /*f4d0*/  FMUL.FTZ R32, R28.reuse, R31 ;  /* 0x0000001f1c207220 */ /* 0x040fe20000410000 */
[----:B------:R-:W-:Y:S02]  /*f4e0*/  HADD2.F32 R30, -RZ, R53.H1_H1 ;  /* 0x30000035ff1e7230 */ /* 0x000fe40000004100 */
[-C--:B------:R-:W-:Y:S01]  /*f4f0*/  FMUL.FTZ R28, R28, R29.reuse ;  /* 0x0000001d1c1c7220 */ /* 0x080fe20000410000 */
[----:B------:R-:W-:Y:S02]  /*f500*/  HADD2.F32 R33, -RZ, R33.H1_H1 ;  /* 0x30000021ff217230 */ /* 0x000fe40000004100 */
[----:B------:R-:W-:Y:S01]  /*f510*/  FFMA.FTZ R34, R27, R29, -R32 ;  /* 0x0000001d1b227223 */ /* 0x000fe20000010820 */
[----:B------:R-:W-:Y:S01]  /*f520*/  HADD2.F32 R40, -RZ, R40.H1_H1 ;  /* 0x30000028ff287230 */ /* 0x000fe20000004100 */
[----:B------:R-:W-:Y:S01]  /*f530*/  F2FP.F16.E4M3.UNPACK_B R29, R6.H1 ;  /* 0x00000006ff1d723e */ /* 0x000fe200030006ff */
[----:B------:R-:W-:Y:S02]  /*f540*/  HADD2.F32 R21, -RZ, R21.H1_H1 ;  /* 0x30000015ff157230 */ /* 0x000fe40000004100 */
[----:B------:R-:W-:Y:S01]  /*f550*/  FMUL.FTZ R32, R33, R30 ;  /* 0x0000001e21207220 */ /* 0x000fe20000410000 */
[----:B------:R-:W-:Y:S01]  /*f560*/  FFMA.FTZ R31, R27, R31, R28 ;  /* 0x0000001f1b1f7223 */ /* 0x000fe2000001001c */
[----:B------:R-:W-:Y:S01]  /*f570*/  F2FP.F16.E4M3.UNPACK_B R28, R3.H1 ;  /* 0x00000003ff1c723e */ /* 0x000fe200030006ff */
[----:B------:R-:W-:Y:S01]  /*f580*/  FMUL.FTZ R37, R33, R40 ;  /* 0x0000002821257220 */ /* 0x000fe20000410000 */
[----:B------:R-:W-:Y:S01]  /*f590*/  F2FP.F16.E4M3.UNPACK_B R26, R26.H1 ;  /* 0x0000001aff1a723e */ /* 0x000fe200030006ff */
[----:B------:R-:W-:Y:S01]  /*f5a0*/  FFMA.FTZ R33, R21, R40, -R32 ;  /* 0x0000002815217223 */ /* 0x000fe20000010820 */
[----:B------:R-:W-:-:S02]  /*f5b0*/  HADD2.F32 R32, -RZ, R29.H0_H0 ;  /* 0x2000001dff207230 */ /* 0x000fc40000004100 */
[----:B------:R-:W-:Y:S01]  /*f5c0*/  FFMA.FTZ R38, R21, R30, R37 ;  /* 0x0000001e15267223 */ /* 0x000fe20000010025 */
[----:B------:R-:W-:Y:S01]  /*f5d0*/  HADD2.F32 R27, -RZ, R35.H0_H0 ;  /* 0x20000023ff1b7230 */ /* 0x000fe20000004100 */
[----:B------:R-:W-:Y:S01]  /*f5e0*/  F2FP.F16.E4M3.UNPACK_B R3, R3 ;  /* 0x00000003ff03723e */ /* 0x000fe200020006ff */
[----:B------:R-:W-:Y:S01]  /*f5f0*/  HADD2.F32 R30, -RZ, R28.H0_H0 ;  /* 0x2000001cff1e7230 */ /* 0x000fe20000004100 */
[----:B------:R-:W-:Y:S01]  /*f600*/  F2FP.SATFINITE.E4M3.F32.PACK_AB_MERGE_C R57, R57, R60, RZ ;  /* 0x0000003c3939723e */ /* 0x000fe200048070ff */
[----:B------:R-:W-:Y:S02]  /*f610*/  HADD2.F32 R29, -RZ, R29.H1_H1 ;  /* 0x3000001dff1d7230 */ /* 0x000fe40000004100 */
[C---:B------:R-:W-:Y:S01]  /*f620*/  FMUL.FTZ R40, R27.reuse, R32 ;  /* 0x000000201b287220 */ /* 0x040fe20000410000 */
[----:B------:R-:W-:Y:S02]  /*f630*/  HADD2.F32 R35, -RZ, R35.H1_H1 ;  /* 0x30000023ff237230 */ /* 0x000fe40000004100 */
[----:B------:R-:W-:Y:S01]  /*f640*/  FMUL.FTZ R54, R27, R30 ;  /* 0x0000001e1b367220 */ /* 0x000fe20000410000 */
[----:B------:R-:W-:Y:S01]  /*f650*/  HADD2.F32 R21, -RZ, R26.H0_H0 ;  /* 0x2000001aff157230 */ /* 0x000fe20000004100 */
[----:B------:R-:W-:Y:S01]  /*f660*/  F2FP.F16.E4M3.UNPACK_B R27, R6 ;  /* 0x00000006ff1b723e */ /* 0x000fe200020006ff */
[----:B------:R-:W-:-:S02]  /*f670*/  HADD2.F32 R28, -RZ, R28.H1_H1 ;  /* 0x3000001cff1c7230 */ /* 0x000fc40000004100 */
[----:B------:R-:W-:Y:S01]  /*f680*/  FMUL.FTZ R37, R35, R29 ;  /* 0x0000001d23257220 */ /* 0x000fe20000410000 */
[----:B------:R-:W-:Y:S02]  /*f690*/  HADD2.F32 R26, -RZ, R26.H1_H1 ;  /* 0x3000001aff1a7230 */ /* 0x000fe40000004100 */
[----:B------:R-:W-:Y:S01]  /*f6a0*/  FFMA.FTZ R40, R21, R30, -R40 ;  /* 0x0000001e15287223 */ /* 0x000fe20000010828 */
[--C-:B------:R-:W-:Y:S02]  /*f6b0*/  HADD2.F32 R6, -RZ, R7.reuse.H0_H0 ;  /* 0x20000007ff067230 */ /* 0x100fe40000004100 */
[-C--:B------:R-:W-:Y:S01]  /*f6c0*/  FMUL.FTZ R30, R35, R28.reuse ;  /* 0x0000001c231e7220 */ /* 0x080fe20000410000 */
[----:B------:R-:W-:Y:S02]  /*f6d0*/  HADD2.F32 R7, -RZ, R7.H1_H1 ;  /* 0x30000007ff077230 */ /* 0x000fe40000004100 */
[----:B------:R-:W-:Y:S01]  /*f6e0*/  FFMA.FTZ R37, R26, R28, -R37 ;  /* 0x0000001c1a257223 */ /* 0x000fe20000010825 */
[----:B------:R-:W-:-:S02]  /*f6f0*/  HADD2.F32 R28, -RZ, R27.H0_H0 ;  /* 0x2000001bff1c7230 */ /* 0x000fc40000004100 */
[----:B------:R-:W-:Y:S01]  /*f700*/  FFMA.FTZ R43, R26, R29, R30 ;  /* 0x0000001d1a2b7223 */ /* 0x000fe2000001001e */
[----:B------:R-:W-:Y:S02]  /*f710*/  HADD2.F32 R27, -RZ, R27.H1_H1 ;  /* 0x3000001bff1b7230 */ /* 0x000fe40000004100 */
[----:B------:R-:W-:Y:S01]  /*f720*/  FFMA.FTZ R54, R21, R32, R54 ;  /* 0x0000002015367223 */ /* 0x000fe20000010036 */
[--C-:B------:R-:W-:Y:S02]  /*f730*/  HADD2.F32 R26, -RZ, R3.reuse.H1_H1 ;  /* 0x30000003ff1a7230 */ /* 0x100fe40000004100 */
[----:B------:R-:W-:Y:S01]  /*f740*/  FMUL.FTZ R30, R6, R28 ;  /* 0x0000001c061e7220 */ /* 0x000fe20000410000 */
[----:B------:R-:W-:Y:S02]  /*f750*/  HADD2.F32 R21, -RZ, R3.H0_H0 ;  /* 0x20000003ff157230 */ /* 0x000fe40000004100 */
[----:B------:R-:W-:Y:S01]  /*f760*/  FMUL.FTZ R35, R7, R27 ;  /* 0x0000001b07237220 */ /* 0x000fe20000410000 */
[----:B------:R-:W-:-:S02]  /*f770*/  HADD2.F32 R3, -RZ, R4.H0_H0 ;  /* 0x20000004ff037230 */ /* 0x000fc40000004100 */
[-C--:B------:R-:W-:Y:S01]  /*f780*/  FMUL.FTZ R32, R7, R26.reuse ;  /* 0x0000001a07207220 */ /* 0x080fe20000410000 */
[----:B------:R-:W-:Y:S02]  /*f790*/  HADD2.F32 R4, -RZ, R4.H1_H1 ;  /* 0x30000004ff047230 */ /* 0x000fe40000004100 */
[----:B------:R-:W-:Y:S01]  /*f7a0*/  FMUL.FTZ R29, R6, R21 ;  /* 0x00000015061d7220 */ /* 0x000fe20000410000 */
[----:B------:R-:W-:Y:S01]  /*f7b0*/  F2FP.SATFINITE.E4M3.F32.PACK_AB_MERGE_C R7, R68, R65, RZ ;  /* 0x000000414407723e */ /* 0x000fe200048070ff */
[C---:B------:R-:W-:Y:S01]  /*f7c0*/  FFMA.FTZ R6, R3.reuse, R21, -R30 ;  /* 0x0000001503067223 */ /* 0x040fe2000001081e */
[----:B------:R-:W-:Y:S01]  /*f7d0*/  F2FP.SATFINITE.E4M3.F32.PACK_AB_MERGE_C R62, R62, R63, RZ ;  /* 0x0000003f3e3e723e */ /* 0x000fe200048070ff */
[C---:B------:R-:W-:Y:S01]  /*f7e0*/  FFMA.FTZ R35, R4.reuse, R26, -R35 ;  /* 0x0000001a04237223 */ /* 0x040fe20000010823 */
[----:B------:R-:W-:Y:S01]  /*f7f0*/  FFMA.FTZ R26, R4, R27, R32 ;  /* 0x0000001b041a7223 */ /* 0x000fe20000010020 */
[----:B------:R-:W-:Y:S01]  /*f800*/  FFMA.FTZ R29, R3, R28, R29 ;  /* 0x0000001c031d7223 */ /* 0x000fe2000001001d */
[----:B------:R-:W-:-:S02]  /*f810*/  F2FP.SATFINITE.E4M3.F32.PACK_AB_MERGE_C R4, R42, R39, RZ ;  /* 0x000000272a04723e */ /* 0x000fc400048070ff */
[----:B------:R-:W-:Y:S02]  /*f820*/  F2FP.SATFINITE.E4M3.F32.PACK_AB_MERGE_C R37, R37, R40, RZ ;  /* 0x000000282525723e */ /* 0x000fe400048070ff */
[----:B------:R-:W-:Y:S02]  /*f830*/  F2FP.SATFINITE.E4M3.F32.PACK_AB_MERGE_C R27, R67, R66, RZ ;  /* 0x00000042431b723e */ /* 0x000fe400048070ff */
[----:B------:R-:W-:Y:S02]  /*f840*/  F2FP.SATFINITE.E4M3.F32.PACK_AB_MERGE_C R41, R52, R41, RZ ;  /* 0x000000293429723e */ /* 0x000fe400048070ff */
[----:B------:R-:W-:Y:S02]  /*f850*/  F2FP.SATFINITE.E4M3.F32.PACK_AB_MERGE_C R43, R43, R54, RZ ;  /* 0x000000362b2b723e */ /* 0x000fe400048070ff */
[----:B------:R-:W-:Y:S02]  /*f860*/  F2FP.SATFINITE.E4M3.F32.PACK_AB_MERGE_C R5, R20, R5, R57 ;  /* 0x000000051405723e */ /* 0x000fe40004807039 */
        /* <DEDUP_REMOVED lines=9> */
.L_x_1851:
[----:B------:R-:W-:Y:S05]  /*f900*/  BSYNC B1 ;  /* 0x0000000000017941 */ /* 0x000fea0003800000 */
.L_x_1850:
[----:B------:R-:W-:Y:S04]  /*f910*/  BSSY B1, `(.L_x_1852) ;  /* 0x0000102000017945 */ /* 0x000fe80003800000 */
[----:B------:R-:W-:Y:S05]  /*f920*/  @P1 BRA `(.L_x_1853) ;  /* 0x0000001000001947 */ /* 0x000fea0003800000 */
[----:B012---:R-:W2:Y:S01]  /*f930*/  LDL R25, [R1+0x10] ;  /* 0x0000100001197983 */ /* 0x007ea20000100800 */
[----:B------:R-:W-:Y:S02]  /*f940*/  SHF.R.U32.HI R0, RZ, 0x8, R44 ;  /* 0x00000008ff007819 */ /* 0x000fe4000001162c */
[----:B-----5:R-:W-:Y:S02]  /*f950*/  LEA.HI R7, R59, R214, RZ, 0x1c ;  /* 0x000000d63b077211 */ /* 0x020fe400078fe0ff */
[----:B------:R-:W-:Y:S02]  /*f960*/  LOP3.LUT R3, R44, 0xff, RZ, 0xc0, !PT ;  /* 0x000000ff2c037812 */ /* 0x000fe400078ec0ff */
[----:B------:R-:W-:Y:S01]  /*f970*/  LOP3.LUT R0, R0, 0xff, RZ, 0xc0, !PT ;  /* 0x000000ff00007812 */ /* 0x000fe200078ec0ff */
[----:B------:R-:W-:Y:S01]  /*f980*/  IMAD.SHL.U32 R26, R7, 0x10, RZ ;  /* 0x00000010071a7824 */ /* 0x000fe200078e00ff */
[----:B------:R-:W-:Y:S02]  /*f990*/  SHF.R.S32.HI R24, RZ, 0x1f, R7 ;  /* 0x0000001fff187819 */ /* 0x000fe40000011407 */
[----:B------:R-:W-:-:S02]  /*f9a0*/  SHF.R.U32.HI R4, RZ, 0x8, R45 ;  /* 0x00000008ff047819 */ /* 0x000fc4000001162d */
[----:B------:R-:W-:Y:S02]  /*f9b0*/  PRMT R20, R0, 0x7604, R3 ;  /* 0x0000760400147816 */ /* 0x000fe40000000003 */
[----:B------:R-:W-:Y:S02]  /*f9c0*/  LEA.HI R21, R24, R7, RZ, 0x3 ;  /* 0x0000000718157211 */ /* 0x000fe400078f18ff */
[----:B------:R-:W-:Y:S02]  /*f9d0*/  SHF.R.U32.HI R0, RZ, 0x8, R46 ;  /* 0x00000008ff007819 */ /* 0x000fe4000001162e */
[----:B------:R-:W-:Y:S01]  /*f9e0*/  LOP3.LUT R5, R45, 0xff, RZ, 0xc0, !PT ;  /* 0x000000ff2d057812 */ /* 0x000fe200078ec0ff */
[----:B------:R-:W-:Y:S01]  /*f9f0*/  IMAD.SHL.U32 R21, R21, 0x800, RZ ;  /* 0x0000080015157824 */ /* 0x000fe200078e00ff */
[----:B------:R-:W-:Y:S02]  /*fa00*/  LOP3.LUT R4, R4, 0xff, RZ, 0xc0, !PT ;  /* 0x000000ff04047812 */ /* 0x000fe400078ec0ff */
[----:B------:R-:W-:-:S02]  /*fa10*/  LOP3.LUT R3, R0, 0xff, RZ, 0xc0, !PT ;  /* 0x000000ff00037812 */ /* 0x000fc400078ec0ff */
[----:B------:R-:W-:Y:S02]  /*fa20*/  LOP3.LUT R0, R229, 0x70, R26, 0xf8, !PT ;  /* 0x00000070e5007812 */ /* 0x000fe400078ef81a */
[----:B------:R-:W-:Y:S02]  /*fa30*/  SHF.R.U32.HI R27, RZ, 0x3, R229 ;  /* 0x00000003ff1b7819 */ /* 0x000fe400000116e5 */
[----:B------:R-:W-:Y:S02]  /*fa40*/  PRMT R28, R4, 0x7604, R5 ;  /* 0x00007604041c7816 */ /* 0x000fe40000000005 */
[----:B------:R-:W-:Y:S02]  /*fa50*/  LOP3.LUT R4, R46, 0xff, RZ, 0xc0, !PT ;  /* 0x000000ff2e047812 */ /* 0x000fe400078ec0ff */
[----:B------:R-:W-:Y:S02]  /*fa60*/  SHF.R.U32.HI R7, RZ, 0x8, R48 ;  /* 0x00000008ff077819 */ /* 0x000fe40000011630 */
[----:B------:R-:W-:-:S02]  /*fa70*/  LOP3.LUT R0, R0, R27, RZ, 0x3c, !PT ;  /* 0x0000001b00007212 */ /* 0x000fc400078e3cff */
[----:B------:R-:W-:Y:S02]  /*fa80*/  LOP3.LUT R21, R21, 0xffffc000, RZ, 0xc0, !PT ;  /* 0xffffc00015157812 */ /* 0x000fe400078ec0ff */
[----:B------:R-:W-:Y:S02]  /*fa90*/  PRMT R30, R3, 0x7604, R4 ;  /* 0x00007604031e7816 */ /* 0x000fe40000000004 */
[----:B------:R-:W-:Y:S02]  /*faa0*/  LOP3.LUT R24, R48, 0xff, RZ, 0xc0, !PT ;  /* 0x000000ff30187812 */ /* 0x000fe400078ec0ff */
[----:B------:R-:W-:Y:S02]  /*fab0*/  LOP3.LUT R7, R7, 0xff, RZ, 0xc0, !PT ;  /* 0x000000ff07077812 */ /* 0x000fe400078ec0ff */
[----:B------:R-:W-:Y:S02]  /*fac0*/  SHF.R.U32.HI R26, RZ, 0x8, R51 ;  /* 0x00000008ff1a7819 */ /* 0x000fe40000011633 */
[----:B------:R-:W-:-:S02]  /*fad0*/  PRMT R33, R7, 0x7604, R24 ;  /* 0x0000760407217816 */ /* 0x000fc40000000018 */
[----:B------:R-:W-:Y:S02]  /*fae0*/  SHF.R.U32.HI R24, RZ, 0x8, R50 ;  /* 0x00000008ff187819 */ /* 0x000fe40000011632 */
[----:B------:R-:W-:Y:S02]  /*faf0*/  SHF.R.U32.HI R5, RZ, 0x8, R47 ;  /* 0x00000008ff057819 */ /* 0x000fe4000001162f */
[----:B------:R-:W-:Y:S02]  /*fb00*/  LOP3.LUT R24, R24, 0xff, RZ, 0xc0, !PT ;  /* 0x000000ff18187812 */ /* 0x000fe400078ec0ff */
[----:B------:R-:W-:Y:S02]  /*fb10*/  LOP3.LUT R27, R51, 0xff, RZ, 0xc0, !PT ;  /* 0x000000ff331b7812 */ /* 0x000fe400078ec0ff */
[----:B------:R-:W-:Y:S02]  /*fb20*/  LOP3.LUT R26, R26, 0xff, RZ, 0xc0, !PT ;  /* 0x000000ff1a1a7812 */ /* 0x000fe400078ec0ff */
[----:B------:R-:W-:-:S02]  /*fb30*/  LOP3.LUT R6, R47, 0xff, RZ, 0xc0, !PT ;  /* 0x000000ff2f067812 */ /* 0x000fc400078ec0ff */
[----:B------:R-:W-:Y:S02]  /*fb40*/  LOP3.LUT R5, R5, 0xff, RZ, 0xc0, !PT ;  /* 0x000000ff05057812 */ /* 0x000fe400078ec0ff */
[----:B------:R-:W-:Y:S02]  /*fb50*/  PRMT R39, R26, 0x7604, R27 ;  /* 0x000076041a277816 */ /* 0x000fe4000000001b */
[----:B------:R-:W-:Y:S02]  /*fb60*/  PRMT R32, R5, 0x7604, R6 ;  /* 0x0000760405207816 */ /* 0x000fe40000000006 */
[----:B------:R-:W0:Y:S01]  /*fb70*/  LDS.128 R4, [R223+0x18000] ;  /* 0x01800000df047984 */ /* 0x000e220000000c00 */
[----:B------:R-:W-:Y:S02]  /*fb80*/  SHF.R.U32.HI R31, RZ, 0x10, R47 ;  /* 0x00000010ff1f7819 */ /* 0x000fe4000001162f */
[----:B------:R-:W-:Y:S02]  /*fb90*/  SHF.R.U32.HI R29, RZ, 0x10, R46 ;  /* 0x00000010ff1d7819 */ /* 0x000fe4000001162e */
[----:B------:R-:W-:-:S02]  /*fba0*/  LOP3.LUT R31, R31, 0xff, RZ, 0xc0, !PT ;  /* 0x000000ff1f1f7812 */ /* 0x000fc400078ec0ff */
[----:B------:R-:W-:Y:S02]  /*fbb0*/  LOP3.LUT R29, R29, 0xff, RZ, 0xc0, !PT ;  /* 0x000000ff1d1d7812 */ /* 0x000fe400078ec0ff */
[----:B------:R-:W-:Y:S02]  /*fbc0*/  PRMT R31, R31, 0x7054, R32 ;  /* 0x000070541f1f7816 */ /* 0x000fe40000000020 */
[----:B------:R-:W-:Y:S02]  /*fbd0*/  PRMT R29, R29, 0x7054, R30 ;  /* 0x000070541d1d7816 */ /* 0x000fe4000000001e */
[----:B------:R-:W-:Y:S02]  /*fbe0*/  SHF.R.U32.HI R32, RZ, 0x10, R51 ;  /* 0x00000010ff207819 */ /* 0x000fe40000011633 */
[----:B------:R-:W-:Y:S02]  /*fbf0*/  SHF.R.U32.HI R30, RZ, 0x10, R50 ;  /* 0x00000010ff1e7819 */ /* 0x000fe40000011632 */
[----:B------:R-:W-:-:S02]  /*fc00*/  LOP3.LUT R32, R32, 0xff, RZ, 0xc0, !PT ;  /* 0x000000ff20207812 */ /* 0x000fc400078ec0ff */
[----:B------:R-:W-:Y:S02]  /*fc10*/  LOP3.LUT R30, R30, 0xff, RZ, 0xc0, !PT ;  /* 0x000000ff1e1e7812 */ /* 0x000fe400078ec0ff */
[----:B------:R-:W-:Y:S02]  /*fc20*/  PRMT R39, R32, 0x7054, R39 ;  /* 0x0000705420277816 */ /* 0x000fe40000000027 */
[----:B0-----:R-:W-:Y:S02]  /*fc30*/  F2FP.F16.E4M3.UNPACK_B R32, R7 ;  /* 0x00000007ff20723e */ /* 0x001fe400020006ff */
[----:B--2---:R-:W-:Y:S02]  /*fc40*/  IADD3 R3, R0, R21, R25 ;  /* 0x0000001500037210 */ /* 0x004fe40007ffe019 */
[----:B------:R-:W-:Y:S02]  /*fc50*/  SHF.R.U32.HI R0, RZ, 0x8, R49 ;  /* 0x00000008ff007819 */ /* 0x000fe40000011631 */
[----:B------:R-:W-:-:S02]  /*fc60*/  LOP3.LUT R21, R49, 0xff, RZ, 0xc0, !PT ;  /* 0x000000ff31157812 */ /* 0x000fc400078ec0ff */
[----:B------:R-:W-:Y:S02]  /*fc70*/  LOP3.LUT R0, R0, 0xff, RZ, 0xc0, !PT ;  /* 0x000000ff00007812 */ /* 0x000fe400078ec0ff */
[----:B------:R-:W-:Y:S02]  /*fc80*/  LOP3.LUT R25, R50, 0xff, RZ, 0xc0, !PT ;  /* 0x000000ff32197812 */ /* 0x000fe400078ec0ff */
[----:B------:R-:W-:Y:S02]  /*fc90*/  PRMT R35, R0, 0x7604, R21 ;  /* 0x0000760400237816 */ /* 0x000fe40000000015 */
[----:B------:R-:W-:Y:S02]  /*fca0*/  IADD3 R0, R184, R3, RZ ;  /* 0x00000003b8007210 */ /* 0x000fe40007ffe0ff */
[----:B------:R-:W-:Y:S02]  /*fcb0*/  PRMT R37, R24, 0x7604, R25 ;  /* 0x0000760418257816 */ /* 0x000fe40000000019 */
[----:B------:R-:W-:Y:S01]  /*fcc0*/  SHF.R.U32.HI R3, RZ, 0x10, R44 ;  /* 0x00000010ff037819 */ /* 0x000fe2000001162c */
[----:B------:R-:W0:Y:S01]  /*fcd0*/  LDS.128 R24, [R0+0x18000] ;  /* 0x0180000000187984 */ /* 0x000e220000000c00 */
[----:B------:R-:W-:-:S02]  /*fce0*/  SHF.R.U32.HI R21, RZ, 0x10, R45 ;  /* 0x00000010ff157819 */ /* 0x000fc4000001162d */
[----:B------:R-:W-:Y:S02]  /*fcf0*/  LOP3.LUT R3, R3, 0xff, RZ, 0xc0, !PT ;  /* 0x000000ff03037812 */ /* 0x000fe400078ec0ff */
[----:B------:R-:W-:Y:S02]  /*fd00*/  LOP3.LUT R21, R21, 0xff, RZ, 0xc0, !PT ;  /* 0x000000ff15157812 */ /* 0x000fe400078ec0ff */
[----:B------:R-:W-:Y:S02]  /*fd10*/  PRMT R3, R3, 0x7054, R20 ;  /* 0x0000705403037816 */ /* 0x000fe40000000014 */
[----:B------:R-:W-:Y:S02]  /*fd20*/  PRMT R21, R21, 0x7054, R28 ;  /* 0x0000705415157816 */ /* 0x000fe4000000001c */
[----:B------:R-:W-:Y:S02]  /*fd30*/  SHF.R.U32.HI R20, RZ, 0x10, R48 ;  /* 0x00000010ff147819 */ /* 0x000fe40000011630 */
[----:B------:R-:W-:-:S02]  /*fd40*/  SHF.R.U32.HI R28, RZ, 0x10, R49 ;  /* 0x00000010ff1c7819 */ /* 0x000fc40000011631 */
[----:B------:R-:W-:Y:S02]  /*fd50*/  LOP3.LUT R20, R20, 0xff, RZ, 0xc0, !PT ;  /* 0x000000ff14147812 */ /* 0x000fe400078ec0ff */
[----:B------:R-:W-:Y:S02]  /*fd60*/  LOP3.LUT R28, R28, 0xff, RZ, 0xc0, !PT ;  /* 0x000000ff1c1c7812 */ /* 0x000fe400078ec0ff */
[----:B------:R-:W-:Y:S02]  /*fd70*/  PRMT R33, R20, 0x7054, R33 ;  /* 0x0000705414217816 */ /* 0x000fe40000000021 */
[----:B------:R-:W-:Y:S02]  /*fd80*/  PRMT R35, R28, 0x7054, R35 ;  /* 0x000070541c237816 */ /* 0x000fe40000000023 */
[----:B------:R-:W-:Y:S02]  /*fd90*/  LOP3.LUT R41, R3, 0xff000000, R44, 0xf8, !PT ;  /* 0xff00000003297812 */ /* 0x000fe400078ef82c */
[----:B------:R-:W-:-:S02]  /*fda0*/  LOP3.LUT R44, R21, 0xff000000, R45, 0xf8, !PT ;  /* 0xff000000152c7812 */ /* 0x000fc400078ef82d */
[----:B------:R-:W-:Y:S02]  /*fdb0*/  LOP3.LUT R45, R33, 0xff000000, R48, 0xf8, !PT ;  /* 0xff000000212d7812 */ /* 0x000fe400078ef830 */
[----:B------:R-:W-:Y:S02]  /*fdc0*/  LOP3.LUT R48, R35, 0xff000000, R49, 0xf8, !PT ;  /* 0xff00000023307812 */ /* 0x000fe400078ef831 */
[----:B------:R-:W-:Y:S02]  /*fdd0*/  F2FP.F16.E4M3.UNPACK_B R42, R44 ;  /* 0x0000002cff2a723e */ /* 0x000fe400020006ff */
[----:B------:R-:W-:Y:S02]  /*fde0*/  F2FP.F16.E4M3.UNPACK_B R43, R48 ;  /* 0x00000030ff2b723e */ /* 0x000fe400020006ff */
[----:B------:R-:W-:Y:S02]  /*fdf0*/  PRMT R37, R30, 0x7054, R37 ;  /* 0x000070541e257816 */ /* 0x000fe40000000025 */
[----:B------:R-:W-:-:S02]  /*fe00*/  LOP3.LUT R20, R29, 0xff000000, R46, 0xf8, !PT ;  /* 0xff0000001d147812 */ /* 0x000fc400078ef82e */
[----:B------:R-:W-:Y:S02]  /*fe10*/  F2FP.F16.E4M3.UNPACK_B R33, R7.H1 ;  /* 0x00000007ff21723e */ /* 0x000fe400030006ff */
[----:B0-----:R-:W-:Y:S02]  /*fe20*/  F2FP.F16.E4M3.UNPACK_B R35, R25 ;  /* 0x00000019ff23723e */ /* 0x001fe400020006ff */
[----:B------:R-:W-:Y:S01]  /*fe30*/  LOP3.LUT R46, R31, 0xff000000, R47, 0xf8, !PT ;  /* 0xff0000001f2e7812 */ /* 0x000fe200078ef82f */
[----:B------:R-:W-:Y:S01]  /*fe40*/  HADD2.F32 R47, -RZ, R43.H0_H0 ;  /* 0x2000002bff2f7230 */ /* 0x000fe20000004100 */
[-C--:B------:R-:W-:Y:S02]  /*fe50*/  F2FP.F16.E4M3.UNPACK_B R29, R5.reuse ;  /* 0x00000005ff1d723e */ /* 0x080fe400020006ff */
[-C--:B------:R-:W-:Y:S02]  /*fe60*/  F2FP.F16.E4M3.UNPACK_B R7, R4.reuse ;  /* 0x00000004ff07723e */ /* 0x080fe400020006ff */
[----:B------:R-:W-:Y:S01]  /*fe70*/  F2FP.F16.E4M3.UNPACK_B R28, R4.H1 ;  /* 0x00000004ff1c723e */ /* 0x000fe200030006ff */
[--C-:B------:R-:W-:Y:S01]  /*fe80*/  HADD2.F32 R4, -RZ, R35.reuse.H0_H0 ;  /* 0x20000023ff047230 */ /* 0x100fe20000004100 */
[----:B------:R-:W-:Y:S01]  /*fe90*/  F2FP.F16.E4M3.UNPACK_B R30, R5.H1 ;  /* 0x00000005ff1e723e */ /* 0x000fe200030006ff */
[--C-:B------:R-:W-:Y:S01]  /*fea0*/  HADD2.F32 R5, -RZ, R42.reuse.H0_H0 ;  /* 0x2000002aff057230 */ /* 0x100fe20000004100 */
[----:B------:R-:W-:Y:S01]  /*feb0*/  LOP3.LUT R21, R37, 0xff000000, R50, 0xf8, !PT ;  /* 0xff00000025157812 */ /* 0x000fe200078ef832 */
[----:B------:R-:W-:Y:S01]  /*fec0*/  HADD2.F32 R35, -RZ, R35.H1_H1 ;  /* 0x30000023ff237230 */ /* 0x000fe20000004100 */
[----:B------:R-:W-:Y:S01]  /*fed0*/  LOP3.LUT R50, R39, 0xff000000, R51, 0xf8, !PT ;  /* 0xff00000027327812 */ /* 0x000fe200078ef833 */
        /* <DEDUP_REMOVED lines=8> */
[----:B------:R-:W-:Y:S02]  /*ff60*/  F2FP.F16.E4M3.UNPACK_B R40, R27.H1 ;  /* 0x0000001bff28723e */ /* 0x000fe400030006ff */
[-C--:B------:R-:W-:Y:S02]  /*ff70*/  F2FP.F16.E4M3.UNPACK_B R27, R24.reuse ;  /* 0x00000018ff1b723e */ /* 0x080fe400020006ff */
[----:B------:R-:W-:Y:S01]  /*ff80*/  F2FP.F16.E4M3.UNPACK_B R34, R24.H1 ;  /* 0x00000018ff22723e */ /* 0x000fe200030006ff */
[-C--:B------:R-:W-:Y:S01]  /*ff90*/  FMUL.FTZ R24, R4, R5.reuse ;  /* 0x0000000504187220 */ /* 0x080fe20000410000 */
[----:B------:R-:W-:Y:S01]  /*ffa0*/  F2FP.F16.E4M3.UNPACK_B R48, R48.H1 ;  /* 0x00000030ff30723e */ /* 0x000fe200030006ff */
[C---:B------:R-:W-:Y:S01]  /*ffb0*/  FFMA.FTZ R5, R6.reuse, R5, -R25 ;  /* 0x0000000506057223 */ /* 0x040fe20000010819 */
[----:B------:R-:W-:Y:S01]  /*ffc0*/  F2FP.F16.E4M3.UNPACK_B R44, R44.H1 ;  /* 0x0000002cff2c723e */ /* 0x000fe200030006ff */
[----:B------:R-:W-:Y:S01]  /*ffd0*/  FFMA.FTZ R25, R6, R47, R24 ;  /* 0x0000002f06197223 */ /* 0x000fe20000010018 */
[----:B------:R-:W-:Y:S01]  /*ffe0*/  HADD2.F32 R24, -RZ, R43.H1_H1 ;  /* 0x3000002bff187230 */ /* 0x000fe20000004100 */
[-C--:B------:R-:W-:Y:S01]  /*fff0*/  F2FP.F16.E4M3.UNPACK_B R4, R26.reuse ;  /* 0x0000001aff04723e */ /* 0x080fe200020006ff */
[----:B------:R-:W-:Y:S01]  /*10000*/  HADD2.F32 R47, -RZ, R48.H0_H0 ;  /* 0x20000030ff2f7230 */ /* 0x000fe20000004100 */
[----:B------:R-:W-:Y:S01]  /*10010*/  F2FP.F16.E4M3.UNPACK_B R38, R26.H1 ;  /* 0x0000001aff26723e */ /* 0x000fe200030006ff */
[----:B------:R-:W-:-:S02]  /*10020*/  HADD2.F32 R6, -RZ, R37.H0_H0 ;  /* 0x20000025ff067230 */ /* 0x000fc40000004100 */
[C---:B------:R-:W-:Y:S01]  /*10030*/  FMUL.FTZ R52, R35.reuse, R24 ;  /* 0x0000001823347220 */ /* 0x040fe20000410000 */
[----:B------:R-:W-:Y:S02]  /*10040*/  HADD2.F32 R43, -RZ, R44.H0_H0 ;  /* 0x2000002cff2b7230 */ /* 0x000fe40000004100 */
[----:B------:R-:W-:Y:S01]  /*10050*/  FMUL.FTZ R35, R35, R42 ;  /* 0x0000002a23237220 */ /* 0x000fe20000410000 */
[----:B------:R-:W-:Y:S02]  /*10060*/  HADD2.F32 R26, -RZ, R30.H0_H0 ;  /* 0x2000001eff1a7230 */ /* 0x000fe40000004100 */
[C---:B------:R-:W-:Y:S01]  /*10070*/  FMUL.FTZ R49, R6.reuse, R47 ;  /* 0x0000002f06317220 */ /* 0x040fe20000410000 */
[----:B------:R-:W-:Y:S02]  /*10080*/  HADD2.F32 R48, -RZ, R48.H1_H1 ;  /* 0x30000030ff307230 */ /* 0x000fe40000004100 */
[-C--:B------:R-:W-:Y:S01]  /*10090*/  FMUL.FTZ R54, R6, R43.reuse ;  /* 0x0000002b06367220 */ /* 0x080fe20000410000 */
[----:B------:R-:W-:Y:S01]  /*100a0*/  FFMA.FTZ R24, R29, R24, R35 ;  /* 0x000000181d187223 */ /* 0x000fe20000010023 */
[----:B------:R-:W-:Y:S01]  /*100b0*/  FFMA.FTZ R49, R26, R43, -R49 ;  /* 0x0000002b1a317223 */ /* 0x000fe20000010831 */
[----:B------:R-:W-:Y:S01]  /*100c0*/  F2FP.F16.E4M3.UNPACK_B R43, R50 ;  /* 0x00000032ff2b723e */ /* 0x000fe200020006ff */
[----:B------:R-:W-:Y:S01]  /*100d0*/  HADD2.F32 R37, -RZ, R37.H1_H1 ;  /* 0x30000025ff257230 */ /* 0x000fe20000004100 */
[----:B------:R-:W-:Y:S01]  /*100e0*/  F2FP.F16.E4M3.UNPACK_B R35, R46 ;  /* 0x0000002eff23723e */ /* 0x000fe200020006ff */
[----:B------:R-:W-:-:S02]  /*100f0*/  HADD2.F32 R44, -RZ, R44.H1_H1 ;  /* 0x3000002cff2c7230 */ /* 0x000fc40000004100 */
[----:B------:R-:W-:Y:S01]  /*10100*/  FFMA.FTZ R6, R29, R42, -R52 ;  /* 0x0000002a1d067223 */ /* 0x000fe20000010834 */
[----:B------:R-:W-:Y:S01]  /*10110*/  FFMA.FTZ R54, R26, R47, R54 ;  /* 0x0000002f1a367223 */ /* 0x000fe20000010036 */
[----:B------:R-:W-:Y:S02]  /*10120*/  HADD2.F32 R30, -RZ, R30.H1_H1 ;  /* 0x3000001eff1e7230 */ /* 0x000fe40000004100 */
[C---:B------:R-:W-:Y:S01]  /*10130*/  FMUL.FTZ R51, R37.reuse, R48 ;  /* 0x0000003025337220 */ /* 0x040fe20000410000 */
[----:B------:R-:W-:Y:S02]  /*10140*/  HADD2.F32 R47, -RZ, R43.H0_H0 ;  /* 0x2000002bff2f7230 */ /* 0x000fe40000004100 */
[----:B------:R-:W-:Y:S01]  /*10150*/  FMUL.FTZ R37, R37, R44 ;  /* 0x0000002c25257220 */ /* 0x000fe20000410000 */
[----:B------:R-:W-:Y:S01]  /*10160*/  HADD2.F32 R29, -RZ, R39.H0_H0 ;  /* 0x20000027ff1d7230 */ /* 0x000fe20000004100 */
[----:B------:R-:W-:Y:S01]  /*10170*/  F2FP.F16.E4M3.UNPACK_B R50, R50.H1 ;  /* 0x00000032ff32723e */ /* 0x000fe200030006ff */
[----:B------:R-:W-:-:S02]  /*10180*/  HADD2.F32 R42, -RZ, R35.H0_H0 ;  /* 0x20000023ff2a7230 */ /* 0x000fc40000004100 */
[C---:B------:R-:W-:Y:S01]  /*10190*/  FFMA.FTZ R52, R30.reuse, R44, -R51 ;  /* 0x0000002c1e347223 */ /* 0x040fe20000010833 */
[----:B------:R-:W-:Y:S02]  /*101a0*/  HADD2.F32 R26, -RZ, R32.H0_H0 ;  /* 0x20000020ff1a7230 */ /* 0x000fe40000004100 */
[C---:B------:R-:W-:Y:S01]  /*101b0*/  FMUL.FTZ R53, R29.reuse, R47 ;  /* 0x0000002f1d357220 */ /* 0x040fe20000410000 */
[----:B------:R-:W-:Y:S01]  /*101c0*/  FFMA.FTZ R51, R30, R48, R37 ;  /* 0x000000301e337223 */ /* 0x000fe20000010025 */
[----:B------:R-:W-:Y:S01]  /*101d0*/  FMUL.FTZ R56, R29, R42 ;  /* 0x0000002a1d387220 */ /* 0x000fe20000410000 */
[----:B------:R-:W-:Y:S01]  /*101e0*/  HADD2.F32 R35, -RZ, R35.H1_H1 ;  /* 0x30000023ff237230 */ /* 0x000fe20000004100 */
[----:B------:R-:W-:Y:S01]  /*101f0*/  F2FP.F16.E4M3.UNPACK_B R46, R46.H1 ;  /* 0x0000002eff2e723e */ /* 0x000fe200030006ff */
[----:B------:R-:W-:Y:S02]  /*10200*/  HADD2.F32 R43, -RZ, R43.H1_H1 ;  /* 0x3000002bff2b7230 */ /* 0x000fe40000004100 */
[----:B------:R-:W-:Y:S01]  /*10210*/  FFMA.FTZ R53, R26, R42, -R53 ;  /* 0x0000002a1a357223 */ /* 0x000fe20000010835 */
[----:B------:R-:W-:-:S02]  /*10220*/  HADD2.F32 R39, -RZ, R39.H1_H1 ;  /* 0x30000027ff277230 */ /* 0x000fc40000004100 */
[----:B------:R-:W-:Y:S01]  /*10230*/  FFMA.FTZ R56, R26, R47, R56 ;  /* 0x0000002f1a387223 */ /* 0x000fe20000010038 */
[----:B------:R-:W-:Y:S01]  /*10240*/  HADD2.F32 R37, -RZ, R50.H0_H0 ;  /* 0x20000032ff257230 */ /* 0x000fe20000004100 */
[----:B------:R-:W-:Y:S01]  /*10250*/  F2FP.SATFINITE.E4M3.F32.PACK_AB_MERGE_C R49, R52, R49, RZ ;  /* 0x000000313431723e */ /* 0x000fe200048070ff */
[----:B------:R-:W-:Y:S02]  /*10260*/  HADD2.F32 R29, -RZ, R40.H0_H0 ;  /* 0x20000028ff1d7230 */ /* 0x000fe40000004100 */
[C---:B------:R-:W-:Y:S01]  /*10270*/  FMUL.FTZ R47, R39.reuse, R43 ;  /* 0x0000002b272f7220 */ /* 0x040fe20000410000 */
[----:B------:R-:W-:Y:S02]  /*10280*/  HADD2.F32 R30, -RZ, R46.H0_H0 ;  /* 0x2000002eff1e7230 */ /* 0x000fe40000004100 */
[----:B------:R-:W-:Y:S01]  /*10290*/  FMUL.FTZ R42, R39, R35 ;  /* 0x00000023272a7220 */ /* 0x000fe20000410000 */
[----:B------:R-:W-:Y:S02]  /*102a0*/  HADD2.F32 R26, -RZ, R33.H0_H0 ;  /* 0x20000021ff1a7230 */ /* 0x000fe40000004100 */
[----:B------:R-:W-:Y:S01]  /*102b0*/  FMUL.FTZ R39, R29, R37 ;  /* 0x000000251d277220 */ /* 0x000fe20000410000 */
[----:B------:R-:W-:-:S02]  /*102c0*/  HADD2.F32 R32, -RZ, R32.H1_H1 ;  /* 0x30000020ff207230 */ /* 0x000fc40000004100 */
[-C--:B------:R-:W-:Y:S01]  /*102d0*/  FMUL.FTZ R44, R29, R30.reuse ;  /* 0x0000001e1d2c7220 */ /* 0x080fe20000410000 */
[----:B------:R-:W-:Y:S02]  /*102e0*/  HADD2.F32 R46, -RZ, R46.H1_H1 ;  /* 0x3000002eff2e7230 */ /* 0x000fe40000004100 */
[----:B------:R-:W-:Y:S01]  /*102f0*/  FFMA.FTZ R55, R26, R30, -R39 ;  /* 0x0000001e1a377223 */ /* 0x000fe20000010827 */
[----:B------:R-:W-:Y:S01]  /*10300*/  F2FP.F16.E4M3.UNPACK_B R30, R41.H1 ;  /* 0x00000029ff1e723e */ /* 0x000fe200030006ff */
[----:B------:R-:W-:Y:S02]  /*10310*/  HADD2.F32 R50, -RZ, R50.H1_H1 ;  /* 0x30000032ff327230 */ /* 0x000fe40000004100 */
[C---:B------:R-:W-:Y:S01]  /*10320*/  FFMA.FTZ R48, R32.reuse, R35, -R47 ;  /* 0x0000002320307223 */ /* 0x040fe2000001082f */
[----:B------:R-:W-:Y:S02]  /*10330*/  HADD2.F32 R40, -RZ, R40.H1_H1 ;  /* 0x30000028ff287230 */ /* 0x000fe40000004100 */
[----:B------:R-:W-:Y:S01]  /*10340*/  FFMA.FTZ R47, R32, R43, R42 ;  /* 0x0000002b202f7223 */ /* 0x000fe2000001002a */
[----:B------:R-:W-:Y:S01]  /*10350*/  F2FP.F16.E4M3.UNPACK_B R35, R45.H1 ;  /* 0x0000002dff23723e */ /* 0x000fe200030006ff */
[----:B------:R-:W-:-:S02]  /*10360*/  HADD2.F32 R33, -RZ, R33.H1_H1 ;  /* 0x30000021ff217230 */ /* 0x000fc40000004100 */
[----:B------:R-:W-:Y:S01]  /*10370*/  FFMA.FTZ R57, R26, R37, R44 ;  /* 0x000000251a397223 */ /* 0x000fe2000001002c */
[----:B------:R-:W-:Y:S02]  /*10380*/  HADD2.F32 R29, -RZ, R34.H0_H0 ;  /* 0x20000022ff1d7230 */ /* 0x000fe40000004100 */
[C---:B------:R-:W-:Y:S01]  /*10390*/  FMUL.FTZ R42, R40.reuse, R50 ;  /* 0x00000032282a7220 */ /* 0x040fe20000410000 */
[----:B------:R-:W-:Y:S02]  /*103a0*/  HADD2.F32 R32, -RZ, R30.H0_H0 ;  /* 0x2000001eff207230 */ /* 0x000fe40000004100 */
[-C--:B------:R-:W-:Y:S01]  /*103b0*/  FMUL.FTZ R43, R40, R46.reuse ;  /* 0x0000002e282b7220 */ /* 0x080fe20000410000 */
[----:B------:R-:W-:Y:S02]  /*103c0*/  HADD2.F32 R37, -RZ, R35.H0_H0 ;  /* 0x20000023ff257230 */ /* 0x000fe40000004100 */
[----:B------:R-:W-:Y:S01]  /*103d0*/  FFMA.FTZ R58, R33, R46, -R42 ;  /* 0x0000002e213a7223 */ /* 0x000fe2000001082a */
[----:B------:R-:W-:-:S02]  /*103e0*/  HADD2.F32 R26, -RZ, R28.H0_H0 ;  /* 0x2000001cff1a7230 */ /* 0x000fc40000004100 */
[----:B------:R-:W-:Y:S01]  /*103f0*/  FMUL.FTZ R40, R29, R32 ;  /* 0x000000201d287220 */ /* 0x000fe20000410000 */
[----:B------:R-:W-:Y:S01]  /*10400*/  FFMA.FTZ R50, R33, R50, R43 ;  /* 0x0000003221327223 */ /* 0x000fe2000001002b */
[----:B------:R-:W-:Y:S01]  /*10410*/  HADD2.F32 R35, -RZ, R35.H1_H1 ;  /* 0x30000023ff237230 */ /* 0x000fe20000004100 */
[----:B------:R-:W-:Y:S01]  /*10420*/  F2FP.F16.E4M3.UNPACK_B R45, R45 ;  /* 0x0000002dff2d723e */ /* 0x000fe200020006ff */
[----:B------:R-:W-:Y:S02]  /*10430*/  HADD2.F32 R34, -RZ, R34.H1_H1 ;  /* 0x30000022ff227230 */ /* 0x000fe40000004100 */
[-C--:B------:R-:W-:Y:S01]  /*10440*/  FMUL.FTZ R39, R29, R37.reuse ;  /* 0x000000251d277220 */ /* 0x080fe20000410000 */
[----:B------:R-:W-:Y:S02]  /*10450*/  HADD2.F32 R33, -RZ, R30.H1_H1 ;  /* 0x3000001eff217230 */ /* 0x000fe40000004100 */
[----:B------:R-:W-:Y:S01]  /*10460*/  FFMA.FTZ R42, R26, R37, R40 ;  /* 0x000000251a2a7223 */ /* 0x000fe20000010028 */
[----:B------:R-:W-:-:S02]  /*10470*/  HADD2.F32 R28, -RZ, R28.H1_H1 ;  /* 0x3000001cff1c7230 */ /* 0x000fc40000004100 */
[C---:B------:R-:W-:Y:S01]  /*10480*/  FMUL.FTZ R37, R34.reuse, R35 ;  /* 0x0000002322257220 */ /* 0x040fe20000410000 */
[----:B------:R-:W-:Y:S01]  /*10490*/  F2FP.F16.E4M3.UNPACK_B R41, R41 ;  /* 0x00000029ff29723e */ /* 0x000fe200020006ff */
[-C--:B------:R-:W-:Y:S01]  /*104a0*/  FMUL.FTZ R34, R34, R33.reuse ;  /* 0x0000002122227220 */ /* 0x080fe20000410000 */
[----:B------:R-:W-:Y:S02]  /*104b0*/  HADD2.F32 R30, -RZ, R45.H0_H0 ;  /* 0x2000002dff1e7230 */ /* 0x000fe40000004100 */
[----:B------:R-:W-:Y:S01]  /*104c0*/  FFMA.FTZ R39, R26, R32, -R39 ;  /* 0x000000201a277223 */ /* 0x000fe20000010827 */
[----:B------:R-:W-:Y:S02]  /*104d0*/  HADD2.F32 R29, -RZ, R27.H0_H0 ;  /* 0x2000001bff1d7230 */ /* 0x000fe40000004100 */
[C---:B------:R-:W-:Y:S01]  /*104e0*/  FFMA.FTZ R44, R28.reuse, R33, -R37 ;  /* 0x000000211c2c7223 */ /* 0x040fe20000010825 */
[----:B------:R-:W-:Y:S01]  /*104f0*/  FFMA.FTZ R43, R28, R35, R34 ;  /* 0x000000231c2b7223 */ /* 0x000fe20000010022 */
[----:B------:R-:W-:Y:S01]  /*10500*/  HADD2.F32 R28, -RZ, R41.H0_H0 ;  /* 0x20000029ff1c7230 */ /* 0x000fe20000004100 */
[----:B------:R-:W-:Y:S01]  /*10510*/  F2FP.SATFINITE.E4M3.F32.PACK_AB_MERGE_C R51, R51, R54, RZ ;  /* 0x000000363333723e */ /* 0x000fe200048070ff */
[----:B------:R-:W-:-:S02]  /*10520*/  HADD2.F32 R26, -RZ, R7.H0_H0 ;  /* 0x20000007ff1a7230 */ /* 0x000fc40000004100 */
[C---:B------:R-:W-:Y:S01]  /*10530*/  FMUL.FTZ R33, R29.reuse, R30 ;  /* 0x0000001e1d217220 */ /* 0x040fe20000410000 */
[----:B------:R-:W-:Y:S02]  /*10540*/  HADD2.F32 R32, -RZ, R45.H1_H1 ;  /* 0x3000002dff207230 */ /* 0x000fe40000004100 */
[-C--:B------:R-:W-:Y:S01]  /*10550*/  FMUL.FTZ R29, R29, R28.reuse ;  /* 0x0000001c1d1d7220 */ /* 0x080fe20000410000 */
[----:B------:R-:W-:Y:S02]  /*10560*/  HADD2.F32 R27, -RZ, R27.H1_H1 ;  /* 0x3000001bff1b7230 */ /* 0x000fe40000004100 */
[C---:B------:R-:W-:Y:S01]  /*10570*/  FFMA.FTZ R34, R26.reuse, R28, -R33 ;  /* 0x0000001c1a227223 */ /* 0x040fe20000010821 */
[----:B------:R-:W-:Y:S01]  /*10580*/  HADD2.F32 R28, -RZ, R41.H1_H1 ;  /* 0x30000029ff1c7230 */ /* 0x000fe20000004100 */
[----:B------:R-:W-:Y:S01]  /*10590*/  F2FP.F16.E4M3.UNPACK_B R33, R21.H1 ;  /* 0x00000015ff21723e */ /* 0x000fe200030006ff */
[----:B------:R-:W-:Y:S02]  /*105a0*/  HADD2.F32 R7, -RZ, R7.H1_H1 ;  /* 0x30000007ff077230 */ /* 0x000fe40000004100 */
[C---:B------:R-:W-:Y:S01]  /*105b0*/  FMUL.FTZ R40, R27.reuse, R32 ;  /* 0x000000201b287220 */ /* 0x040fe20000410000 */
[----:B------:R-:W-:Y:S01]  /*105c0*/  FFMA.FTZ R30, R26, R30, R29 ;  /* 0x0000001e1a1e7223 */ /* 0x000fe2000001001d */
[----:B------:R-:W-:Y:S01]  /*105d0*/  F2FP.F16.E4M3.UNPACK_B R29, R20.H1 ;  /* 0x00000014ff1d723e */ /* 0x000fe200030006ff */
[-C--:B------:R-:W-:Y:S01]  /*105e0*/  FMUL.FTZ R27, R27, R28.reuse ;  /* 0x0000001c1b1b7220 */ /* 0x080fe20000410000 */
[----:B------:R-:W-:Y:S01]  /*105f0*/  FFMA.FTZ R35, R7, R28, -R40 ;  /* 0x0000001c07237223 */ /* 0x000fe20000010828 */
[----:B------:R-:W-:Y:S01]  /*10600*/  HADD2.F32 R28, -RZ, R33.H0_H0 ;  /* 0x20000021ff1c7230 */ /* 0x000fe20000004100 */
[----:B------:R-:W-:Y:S01]  /*10610*/  F2FP.F16.E4M3.UNPACK_B R20, R20 ;  /* 0x00000014ff14723e */ /* 0x000fe200020006ff */
[----:B------:R-:W-:-:S02]  /*10620*/  HADD2.F32 R26, -RZ, R38.H0_H0 ;  /* 0x20000026ff1a7230 */ /* 0x000fc40000004100 */
[----:B------:R-:W-:Y:S01]  /*10630*/  FFMA.FTZ R37, R7, R32, R27 ;  /* 0x0000002007257223 */ /* 0x000fe2000001001b */
[----:B------:R-:W-:Y:S01]  /*10640*/  HADD2.F32 R27, -RZ, R29.H0_H0 ;  /* 0x2000001dff1b7230 */ /* 0x000fe20000004100 */
[----:B------:R-:W-:Y:S01]  /*10650*/  F2FP.SATFINITE.E4M3.F32.PACK_AB_MERGE_C R42, R43, R42, RZ ;  /* 0x0000002a2b2a723e */ /* 0x000fe200048070ff */
[----:B------:R-:W-:Y:S02]  /*10660*/  HADD2.F32 R7, -RZ, R31.H0_H0 ;  /* 0x2000001fff077230 */ /* 0x000fe40000004100 */
[C---:B------:R-:W-:Y:S01]  /*10670*/  FMUL.FTZ R32, R26.reuse, R28 ;  /* 0x0000001c1a207220 */ /* 0x040fe20000410000 */
[----:B------:R-:W-:Y:S02]  /*10680*/  HADD2.F32 R29, -RZ, R29.H1_H1 ;  /* 0x3000001dff1d7230 */ /* 0x000fe40000004100 */
[-C--:B------:R-:W-:Y:S01]  /*10690*/  FMUL.FTZ R26, R26, R27.reuse ;  /* 0x0000001b1a1a7220 */ /* 0x080fe20000410000 */
[----:B------:R-:W-:Y:S02]  /*106a0*/  HADD2.F32 R33, -RZ, R33.H1_H1 ;  /* 0x30000021ff217230 */ /* 0x000fe40000004100 */
[----:B------:R-:W-:Y:S01]  /*106b0*/  FFMA.FTZ R40, R7, R27, -R32 ;  /* 0x0000001b07287223 */ /* 0x000fe20000010820 */
[----:B------:R-:W-:Y:S01]  /*106c0*/  HADD2.F32 R38, -RZ, R38.H1_H1 ;  /* 0x30000026ff267230 */ /* 0x000fe20000004100 */
[----:B------:R-:W-:Y:S01]  /*106d0*/  F2FP.F16.E4M3.UNPACK_B R27, R21 ;  /* 0x00000015ff1b723e */ /* 0x000fe200020006ff */
[----:B------:R-:W-:Y:S01]  /*106e0*/  HADD2.F32 R31, -RZ, R31.H1_H1 ;  /* 0x3000001fff1f7230 */ /* 0x000fe20000004100 */
[----:B------:R-:W-:Y:S01]  /*106f0*/  F2FP.SATFINITE.E4M3.F32.PACK_AB_MERGE_C R5, R6, R5, R49 ;  /* 0x000000050605723e */ /* 0x000fe20004807031 */
[----:B------:R-:W-:-:S02]  /*10700*/  HADD2.F32 R21, -RZ, R20.H0_H0 ;  /* 0x20000014ff157230 */ /* 0x000fc40000004100 */
[C---:B------:R-:W-:Y:S01]  /*10710*/  FMUL.FTZ R32, R38.reuse, R33 ;  /* 0x0000002126207220 */ /* 0x040fe20000410000 */
[-C--:B------:R-:W-:Y:S01]  /*10720*/  FMUL.FTZ R46, R38, R29.reuse ;  /* 0x0000001d262e7220 */ /* 0x080fe20000410000 */
[----:B------:R-:W-:Y:S01]  /*10730*/  FFMA.FTZ R38, R7, R28, R26 ;  /* 0x0000001c07267223 */ /* 0x000fe2000001001a */
[----:B------:R-:W-:Y:S02]  /*10740*/  HADD2.F32 R26, -RZ, R20.H1_H1 ;  /* 0x30000014ff1a7230 */ /* 0x000fe40000004100 */
[C---:B------:R-:W-:Y:S01]  /*10750*/  FFMA.FTZ R41, R31.reuse, R29, -R32 ;  /* 0x0000001d1f297223 */ /* 0x040fe20000010820 */
[--C-:B------:R-:W-:Y:S02]  /*10760*/  HADD2.F32 R28, -RZ, R27.reuse.H0_H0 ;  /* 0x2000001bff1c7230 */ /* 0x100fe40000004100 */
[----:B------:R-:W-:Y:S01]  /*10770*/  FFMA.FTZ R31, R31, R33, R46 ;  /* 0x000000211f1f7223 */ /* 0x000fe2000001002e */
[--C-:B------:R-:W-:Y:S01]  /*10780*/  HADD2.F32 R7, -RZ, R4.reuse.H0_H0 ;  /* 0x20000004ff077230 */ /* 0x100fe20000004100 */
[----:B------:R-:W-:Y:S01]  /*10790*/  F2FP.SATFINITE.E4M3.F32.PACK_AB_MERGE_C R25, R24, R25, R51 ;  /* 0x000000191819723e */ /* 0x000fe20004807033 */
[----:B------:R-:W-:Y:S01]  /*107a0*/  HADD2.F32 R27, -RZ, R27.H1_H1 ;  /* 0x3000001bff1b7230 */ /* 0x000fe20000004100 */
[----:B------:R-:W-:Y:S01]  /*107b0*/  F2FP.SATFINITE.E4M3.F32.PACK_AB_MERGE_C R40, R41, R40, RZ ;  /* 0x000000282928723e */ /* 0x000fe200048070ff */
[----:B------:R-:W-:-:S02]  /*107c0*/  HADD2.F32 R20, -RZ, R4.H1_H1 ;  /* 0x30000004ff147230 */ /* 0x000fc40000004100 */
[C---:B------:R-:W-:Y:S01]  /*107d0*/  FMUL.FTZ R29, R7.reuse, R28 ;  /* 0x0000001c071d7220 */ /* 0x040fe20000410000 */
[--C-:B------:R-:W-:Y:S02]  /*107e0*/  HADD2.F32 R4, -RZ, R3.reuse.H0_H0 ;  /* 0x20000003ff047230 */ /* 0x100fe40000004100 */
[----:B------:R-:W-:Y:S01]  /*107f0*/  FMUL.FTZ R7, R7, R21 ;  /* 0x0000001507077220 */ /* 0x000fe20000410000 */
        /* <DEDUP_REMOVED lines=14> */
[----:B------:R-:W-:Y:S02]  /*108e0*/  F2FP.SATFINITE.E4M3.F32.PACK_AB_MERGE_C R27, R47, R56, R27 ;  /* 0x000000382f1b723e */ /* 0x000fe4000480701b */
[----:B------:R-:W-:Y:S01]  /*108f0*/  F2FP.SATFINITE.E4M3.F32.PACK_AB_MERGE_C R24, R37, R30, R42 ;  /* 0x0000001e2518723e */ /* 0x000fe2000480702a */
[----:B------:R3:W-:Y:S01]  /*10900*/  STS.128 [R223+0x18000], R4 ;  /* 0x01800004df007388 */ /* 0x0007e20000000c00 */
[----:B------:R-:W-:-:S05]  /*10910*/  F2FP.SATFINITE.E4M3.F32.PACK_AB_MERGE_C R26, R3, R28, R26 ;  /* 0x0000001c031a723e */ /* 0x000fca000480701a */
[----:B------:R3:W-:Y:S02]  /*10920*/  STS.128 [R0+0x18000], R24 ;  /* 0x0180001800007388 */ /* 0x0007e40000000c00 */
.L_x_1853:
[----:B------:R-:W-:Y:S05]  /*10930*/  BSYNC B1 ;  /* 0x0000000000017941 */ /* 0x000fea0003800000 */
.L_x_1852:
[----:B------:R-:W-:Y:S05]  /*10940*/  @P0 BRA `(.L_x_1837) ;  /* 0x0000000c00e00947 */ /* 0x000fea0003800000 */
[----:B-123--:R-:W2:Y:S01]  /*10950*/  LDL R24, [R1+0xc] ;  /* 0x00000c0001187983 */ /* 0x00eea20000100800 */
[----:B-----5:R-:W-:Y:S02]  /*10960*/  SHF.R.U32.HI R3, RZ, 0x8, R12 ;  /* 0x00000008ff037819 */ /* 0x020fe4000001160c */
[----:B------:R-:W-:Y:S02]  /*10970*/  LOP3.LUT R0, R12, 0xff, RZ, 0xc0, !PT ;  /* 0x000000ff0c007812 */ /* 0x000fe400078ec0ff */
[----:B------:R-:W-:Y:S02]  /*10980*/  SHF.R.U32.HI R7, RZ, 0x8, R14 ;  /* 0x00000008ff077819 */ /* 0x000fe4000001160e */
[----:B------:R-:W-:Y:S02]  /*10990*/  LOP3.LUT R3, R3, 0xff, RZ, 0xc0, !PT ;  /* 0x000000ff03037812 */ /* 0x000fe400078ec0ff */
[----:B------:R-:W-:Y:S02]  /*109a0*/  LEA.HI R59, R59, R214, RZ, 0x1c ;  /* 0x000000d63b3b7211 */ /* 0x000fe400078fe0ff */
[----:B------:R-:W-:-:S02]  /*109b0*/  LOP3.LUT R6, R14, 0xff, RZ, 0xc0, !PT ;  /* 0x000000ff0e067812 */ /* 0x000fc400078ec0ff */
[----:B------:R-:W-:Y:S02]  /*109c0*/  LOP3.LUT R7, R7, 0xff, RZ, 0xc0, !PT ;  /* 0x000000ff07077812 */ /* 0x000fe400078ec0ff */
[----:B------:R-:W-:Y:S02]  /*109d0*/  PRMT R21, R3, 0x7604, R0 ;  /* 0x0000760403157816 */ /* 0x000fe40000000000 */
[----:B------:R-:W-:Y:S02]  /*109e0*/  SHF.R.S32.HI R0, RZ, 0x1f, R59 ;  /* 0x0000001fff007819 */ /* 0x000fe4000001143b */
[----:B------:R-:W-:Y:S02]  /*109f0*/  SHF.R.U32.HI R5, RZ, 0x8, R13 ;  /* 0x00000008ff057819 */ /* 0x000fe4000001160d */
[----:B------:R-:W-:Y:S02]  /*10a00*/  PRMT R29, R7, 0x7604, R6 ;  /* 0x00007604071d7816 */ /* 0x000fe40000000006 */
[----:B------:R-:W-:Y:S01]  /*10a10*/  LEA.HI R7, R0, R59, RZ, 0x3 ;  /* 0x0000003b00077211 */ /* 0x000fe200078f18ff */
[----:B------:R-:W-:Y:S01]  /*10a20*/  IMAD.SHL.U32 R59, R59, 0x10, RZ ;  /* 0x000000103b3b7824 */ /* 0x000fe200078e00ff */
[----:B------:R-:W-:-:S02]  /*10a30*/  LOP3.LUT R4, R13, 0xff, RZ, 0xc0, !PT ;  /* 0x000000ff0d047812 */ /* 0x000fc400078ec0ff */
[----:B------:R-:W-:Y:S01]  /*10a40*/  LOP3.LUT R5, R5, 0xff, RZ, 0xc0, !PT ;  /* 0x000000ff05057812 */ /* 0x000fe200078ec0ff */
[----:B------:R-:W-:Y:S01]  /*10a50*/  IMAD.SHL.U32 R7, R7, 0x800, RZ ;  /* 0x0000080007077824 */ /* 0x000fe200078e00ff */
[----:B------:R-:W-:Y:S02]  /*10a60*/  LOP3.LUT R0, R228, 0x70, R59, 0xf8, !PT ;  /* 0x00000070e4007812 */ /* 0x000fe400078ef83b */
[----:B------:R-:W-:Y:S02]  /*10a70*/  PRMT R20, R5, 0x7604, R4 ;  /* 0x0000760405147816 */ /* 0x000fe40000000004 */
[----:B------:R-:W-:Y:S02]  /*10a80*/  SHF.R.U32.HI R4, RZ, 0x8, R15 ;  /* 0x00000008ff047819 */ /* 0x000fe4000001160f */
[----:B0-----:R-:W-:Y:S02]  /*10a90*/  SHF.R.U32.HI R25, RZ, 0x3, R228 ;  /* 0x00000003ff197819 */ /* 0x001fe400000116e4 */
[----:B------:R-:W-:-:S02]  /*10aa0*/  LOP3.LUT R3, R15, 0xff, RZ, 0xc0, !PT ;  /* 0x000000ff0f037812 */ /* 0x000fc400078ec0ff */
[----:B------:R-:W-:Y:S02]  /*10ab0*/  LOP3.LUT R4, R4, 0xff, RZ, 0xc0, !PT ;  /* 0x000000ff04047812 */ /* 0x000fe400078ec0ff */
[----:B------:R-:W-:Y:S02]  /*10ac0*/  LOP3.LUT R0, R0, R25, RZ, 0x3c, !PT ;  /* 0x0000001900007212 */ /* 0x000fe400078e3cff */
[----:B------:R-:W-:Y:S02]  /*10ad0*/  LOP3.LUT R25, R7, 0xffffc000, RZ, 0xc0, !PT ;  /* 0xffffc00007197812 */ /* 0x000fe400078ec0ff */
[----:B------:R-:W-:Y:S02]  /*10ae0*/  SHF.R.U32.HI R6, RZ, 0x8, R8 ;  /* 0x00000008ff067819 */ /* 0x000fe40000011608 */
[----:B------:R-:W-:Y:S02]  /*10af0*/  PRMT R28, R4, 0x7604, R3 ;  /* 0x00007604041c7816 */ /* 0x000fe40000000003 */
[----:B------:R-:W-:-:S02]  /*10b00*/  LOP3.LUT R5, R8, 0xff, RZ, 0xc0, !PT ;  /* 0x000000ff08057812 */ /* 0x000fc400078ec0ff */
[----:B------:R-:W-:Y:S02]  /*10b10*/  LOP3.LUT R6, R6, 0xff, RZ, 0xc0, !PT ;  /* 0x000000ff06067812 */ /* 0x000fe400078ec0ff */
[----:B------:R-:W-:Y:S02]  /*10b20*/  SHF.R.U32.HI R32, RZ, 0x8, R10 ;  /* 0x00000008ff207819 */ /* 0x000fe4000001160a */
[----:B------:R-:W-:Y:S02]  /*10b30*/  PRMT R35, R6, 0x7604, R5 ;  /* 0x0000760406237816 */ /* 0x000fe40000000005 */
[----:B------:R-:W0:Y:S01]  /*10b40*/  LDS.128 R4, [R222+0x18000] ;  /* 0x01800000de047984 */ /* 0x000e220000000c00 */
[----:B------:R-:W-:Y:S02]  /*10b50*/  LOP3.LUT R30, R9, 0xff, RZ, 0xc0, !PT ;  /* 0x000000ff091e7812 */ /* 0x000fe400078ec0ff */
[----:B------:R-:W-:Y:S02]  /*10b60*/  LOP3.LUT R31, R10, 0xff, RZ, 0xc0, !PT ;  /* 0x000000ff0a1f7812 */ /* 0x000fe400078ec0ff */
[----:B------:R-:W-:-:S02]  /*10b70*/  LOP3.LUT R32, R32, 0xff, RZ, 0xc0, !PT ;  /* 0x000000ff20207812 */ /* 0x000fc400078ec0ff */
[----:B------:R-:W-:Y:S02]  /*10b80*/  SHF.R.U32.HI R34, RZ, 0x8, R11 ;  /* 0x00000008ff227819 */ /* 0x000fe4000001160b */
[----:B------:R-:W-:Y:S02]  /*10b90*/  SHF.R.U32.HI R37, RZ, 0x10, R9 ;  /* 0x00000010ff257819 */ /* 0x000fe40000011609 */
[----:B------:R-:W-:Y:S02]  /*10ba0*/  PRMT R39, R32, 0x7604, R31 ;  /* 0x0000760420277816 */ /* 0x000fe4000000001f */
[----:B------:R-:W-:Y:S01]  /*10bb0*/  SHF.R.U32.HI R31, RZ, 0x10, R15 ;  /* 0x00000010ff1f7819 */ /* 0x000fe2000001160f */
[----:B------:R-:W-:Y:S01]  /*10bc0*/  IMAD.U32 R37, R37, 0x10000, RZ ;  /* 0x0001000025257824 */ /* 0x000fe200078e00ff */
[----:B------:R-:W-:Y:S02]  /*10bd0*/  LOP3.LUT R33, R11, 0xff, RZ, 0xc0, !PT ;  /* 0x000000ff0b217812 */ /* 0x000fe400078ec0ff */
[----:B------:R-:W-:Y:S01]  /*10be0*/  LOP3.LUT R34, R34, 0xff, RZ, 0xc0, !PT ;  /* 0x000000ff22227812 */ /* 0x000fe200078ec0ff */
[----:B------:R-:W-:Y:S01]  /*10bf0*/  IMAD.U32 R31, R31, 0x10000, RZ ;  /* 0x000100001f1f7824 */ /* 0x000fe200078e00ff */
[----:B------:R-:W-:-:S02]  /*10c00*/  SHF.R.U32.HI R41, RZ, 0x10, R11 ;  /* 0x00000010ff297819 */ /* 0x000fc4000001160b */
[----:B------:R-:W-:Y:S02]  /*10c10*/  PRMT R34, R34, 0x7604, R33 ;  /* 0x0000760422227816 */ /* 0x000fe40000000021 */
[----:B------:R-:W-:Y:S02]  /*10c20*/  SHF.L.U32 R41, R41, 0x10, RZ ;  /* 0x0000001029297819 */ /* 0x000fe400000006ff */
        /* <DEDUP_REMOVED lines=8> */
[----:B0-----:R-:W-:Y:S02]  /*10cb0*/  F2FP.F16.E4M3.UNPACK_B R12, R7 ;  /* 0x00000007ff0c723e */ /* 0x001fe400020006ff */
[----:B------:R-:W-:-:S02]  /*10cc0*/  LOP3.LUT R34, R33, 0xff000000, R15, 0xf8, !PT ;  /* 0xff00000021227812 */ /* 0x000fc400078ef80f */
[----:B------:R-:W-:Y:S02]  /*10cd0*/  F2FP.F16.E4M3.UNPACK_B R11, R6.H1 ;  /* 0x00000006ff0b723e */ /* 0x000fe400030006ff */
[----:B------:R-:W-:Y:S02]  /*10ce0*/  LOP3.LUT R35, R35, 0xff000000, R8, 0xf8, !PT ;  /* 0xff00000023237812 */ /* 0x000fe400078ef808 */
[----:B------:R-:W-:Y:S02]  /*10cf0*/  LOP3.LUT R40, R39, 0xff000000, R10, 0xf8, !PT ;  /* 0xff00000027287812 */ /* 0x000fe400078ef80a */
[-C--:B------:R-:W-:Y:S02]  /*10d00*/  F2FP.F16.E4M3.UNPACK_B R8, R5.reuse ;  /* 0x00000005ff08723e */ /* 0x080fe400020006ff */
[----:B------:R-:W-:Y:S02]  /*10d10*/  F2FP.F16.E4M3.UNPACK_B R10, R5.H1 ;  /* 0x00000005ff0a723e */ /* 0x000fe400030006ff */
[----:B------:R-:W-:-:S02]  /*10d20*/  LOP3.LUT R32, R31, 0xff000000, R14, 0xf8, !PT ;  /* 0xff0000001f207812 */ /* 0x000fc400078ef80e */
[----:B--2---:R-:W-:Y:S02]  /*10d30*/  IADD3 R3, R0, R25, R24 ;  /* 0x0000001900037210 */ /* 0x004fe40007ffe018 */
[----:B------:R-:W-:-:S03]  /*10d40*/  SHF.R.U32.HI R24, RZ, 0x8, R9 ;  /* 0x00000008ff187819 */ /* 0x000fc60000011609 */
[----:B------:R-:W-:Y:S01]  /*10d50*/  IMAD.IADD R0, R184, 0x1, R3 ;  /* 0x00000001b8007824 */ /* 0x000fe200078e0203 */
[----:B------:R-:W-:-:S04]  /*10d60*/  LOP3.LUT R3, R24, 0xff, RZ, 0xc0, !PT ;  /* 0x000000ff18037812 */ /* 0x000fc800078ec0ff */
[----:B------:R-:W0:Y:S01]  /*10d70*/  LDS.128 R24, [R0+0x18000] ;  /* 0x0180000000187984 */ /* 0x000e220000000c00 */
[----:B------:R-:W-:Y:S02]  /*10d80*/  PRMT R30, R3, 0x7604, R30 ;  /* 0x00007604031e7816 */ /* 0x000fe4000000001e */
[----:B------:R-:W-:Y:S02]  /*10d90*/  SHF.R.U32.HI R3, RZ, 0x10, R13 ;  /* 0x00000010ff037819 */ /* 0x000fe4000001160d */
[----:B------:R-:W-:-:S03]  /*10da0*/  LOP3.LUT R37, R30, 0xff0000, R37, 0xf8, !PT ;  /* 0x00ff00001e257812 */ /* 0x000fc600078ef825 */
[----:B------:R-:W-:Y:S01]  /*10db0*/  IMAD.U32 R3, R3, 0x10000, RZ ;  /* 0x0001000003037824 */ /* 0x000fe200078e00ff */
[----:B------:R-:W-:Y:S01]  /*10dc0*/  LOP3.LUT R37, R37, 0xff000000, R9, 0xf8, !PT ;  /* 0xff00000025257812 */ /* 0x000fe200078ef809 */
[--C-:B------:R-:W-:Y:S02]  /*10dd0*/  HADD2.F32 R9, -RZ, R8.reuse.H0_H0 ;  /* 0x20000008ff097230 */ /* 0x100fe40000004100 */
[----:B------:R-:W-:Y:S01]  /*10de0*/  HADD2.F32 R8, -RZ, R8.H1_H1 ;  /* 0x30000008ff087230 */ /* 0x000fe20000004100 */
[----:B------:R-:W-:Y:S02]  /*10df0*/  LOP3.LUT R3, R20, 0xff0000, R3, 0xf8, !PT ;  /* 0x00ff000014037812 */ /* 0x000fe400078ef803 */
[----:B------:R-:W-:Y:S02]  /*10e00*/  F2FP.F16.E4M3.UNPACK_B R33, R37 ;  /* 0x00000025ff21723e */ /* 0x000fe400020006ff */
[----:B------:R-:W-:Y:S02]  /*10e10*/  LOP3.LUT R20, R3, 0xff000000, R13, 0xf8, !PT ;  /* 0xff00000003147812 */ /* 0x000fe400078ef80d */
[----:B------:R-:W-:Y:S01]  /*10e20*/  F2FP.F16.E4M3.UNPACK_B R13, R7.H1 ;  /* 0x00000007ff0d723e */ /* 0x000fe200030006ff */
[----:B------:R-:W-:Y:S01]  /*10e30*/  HADD2.F32 R38, -RZ, R33.H0_H0 ;  /* 0x20000021ff267230 */ /* 0x000fe20000004100 */
[----:B------:R-:W-:-:S02]  /*10e40*/  F2FP.F16.E4M3.UNPACK_B R7, R6 ;  /* 0x00000006ff07723e */ /* 0x000fc400020006ff */
[----:B------:R-:W-:Y:S02]  /*10e50*/  F2FP.F16.E4M3.UNPACK_B R15, R20 ;  /* 0x00000014ff0f723e */ /* 0x000fe400020006ff */
[----:B------:R-:W-:Y:S02]  /*10e60*/  F2FP.F16.E4M3.UNPACK_B R37, R37.H1 ;  /* 0x00000025ff25723e */ /* 0x000fe400030006ff */
[-C--:B------:R-:W-:Y:S01]  /*10e70*/  F2FP.F16.E4M3.UNPACK_B R3, R4.reuse ;  /* 0x00000004ff03723e */ /* 0x080fe200020006ff */
[----:B------:R-:W-:Y:S01]  /*10e80*/  HADD2.F32 R30, -RZ, R15.H0_H0 ;  /* 0x2000000fff1e7230 */ /* 0x000fe20000004100 */
[----:B------:R-:W-:Y:S01]  /*10e90*/  F2FP.F16.E4M3.UNPACK_B R4, R4.H1 ;  /* 0x00000004ff04723e */ /* 0x000fe200030006ff */
[--C-:B------:R-:W-:Y:S02]  /*10ea0*/  HADD2.F32 R39, -RZ, R37.reuse.H0_H0 ;  /* 0x20000025ff277230 */ /* 0x100fe40000004100 */
[----:B------:R-:W-:Y:S01]  /*10eb0*/  HADD2.F32 R37, -RZ, R37.H1_H1 ;  /* 0x30000025ff257230 */ /* 0x000fe20000004100 */
[----:B0-----:R-:W-:-:S02]  /*10ec0*/  F2FP.F16.E4M3.UNPACK_B R6, R25 ;  /* 0x00000019ff06723e */ /* 0x001fc400020006ff */
[----:B------:R-:W-:Y:S02]  /*10ed0*/  F2FP.F16.E4M3.UNPACK_B R25, R25.H1 ;  /* 0x00000019ff19723e */ /* 0x000fe400030006ff */
[-C--:B------:R-:W-:Y:S01]  /*10ee0*/  F2FP.F16.E4M3.UNPACK_B R28, R27.reuse ;  /* 0x0000001bff1c723e */ /* 0x080fe200020006ff */
[----:B------:R-:W-:Y:S01]  /*10ef0*/  HADD2.F32 R5, -RZ, R6.H0_H0 ;  /* 0x20000006ff057230 */ /* 0x000fe20000004100 */
[----:B------:R-:W-:Y:S02]  /*10f00*/  F2FP.F16.E4M3.UNPACK_B R27, R27.H1 ;  /* 0x0000001bff1b723e */ /* 0x000fe400030006ff */
[----:B------:R-:W-:Y:S02]  /*10f10*/  F2FP.F16.E4M3.UNPACK_B R14, R24 ;  /* 0x00000018ff0e723e */ /* 0x000fe400020006ff */
[C---:B------:R-:W-:Y:S01]  /*10f20*/  FMUL.FTZ R42, R5.reuse, R38 ;  /* 0x00000026052a7220 */ /* 0x040fe20000410000 */
[----:B------:R-:W-:Y:S01]  /*10f30*/  FMUL.FTZ R31, R5, R30 ;  /* 0x0000001e051f7220 */ /* 0x000fe20000410000 */
[----:B------:R-:W-:-:S02]  /*10f40*/  F2FP.F16.E4M3.UNPACK_B R24, R24.H1 ;  /* 0x00000018ff18723e */ /* 0x000fc400030006ff */
[C---:B------:R-:W-:Y:S01]  /*10f50*/  FFMA.FTZ R5, R9.reuse, R30, -R42 ;  /* 0x0000001e09057223 */ /* 0x040fe2000001082a */
[----:B------:R-:W-:Y:S01]  /*10f60*/  F2FP.F16.E4M3.UNPACK_B R30, R20.H1 ;  /* 0x00000014ff1e723e */ /* 0x000fe200030006ff */
[----:B------:R-:W-:Y:S01]  /*10f70*/  FFMA.FTZ R9, R9, R38, R31 ;  /* 0x0000002609097223 */ /* 0x000fe2000001001f */
[----:B------:R-:W-:Y:S01]  /*10f80*/  HADD2.F32 R38, -RZ, R33.H1_H1 ;  /* 0x30000021ff267230 */ /* 0x000fe20000004100 */
[-C--:B------:R-:W-:Y:S01]  /*10f90*/  F2FP.F16.E4M3.UNPACK_B R21, R26.reuse ;  /* 0x0000001aff15723e */ /* 0x080fe200020006ff */
[----:B------:R-:W-:Y:S01]  /*10fa0*/  HADD2.F32 R20, -RZ, R25.H0_H0 ;  /* 0x20000019ff147230 */ /* 0x000fe20000004100 */
[----:B------:R-:W-:Y:S01]  /*10fb0*/  F2FP.F16.E4M3.UNPACK_B R26, R26.H1 ;  /* 0x0000001aff1a723e */ /* 0x000fe200030006ff */
[----:B------:R-:W-:Y:S02]  /*10fc0*/  HADD2.F32 R33, -RZ, R30.H0_H0 ;  /* 0x2000001eff217230 */ /* 0x000fe40000004100 */
[----:B------:R-:W-:Y:S02]  /*10fd0*/  HADD2.F32 R31, -RZ, R15.H1_H1 ;  /* 0x3000000fff1f7230 */ /* 0x000fe40000004100 */
[----:B------:R-:W-:Y:S01]  /*10fe0*/  FMUL.FTZ R45, R20, R39 ;  /* 0x00000027142d7220 */ /* 0x000fe20000410000 */
[----:B------:R-:W-:-:S02]  /*10ff0*/  HADD2.F32 R15, -RZ, R6.H1_H1 ;  /* 0x30000006ff0f7230 */ /* 0x000fc40000004100 */
[----:B------:R-:W-:Y:S01]  /*11000*/  FMUL.FTZ R20, R20, R33 ;  /* 0x0000002114147220 */ /* 0x000fe20000410000 */
[----:B------:R-:W-:Y:S02]  /*11010*/  HADD2.F32 R6, -RZ, R10.H0_H0 ;  /* 0x2000000aff067230 */ /* 0x000fe40000004100 */
[----:B------:R-:W-:Y:S02]  /*11020*/  HADD2.F32 R30, -RZ, R30.H1_H1 ;  /* 0x3000001eff1e7230 */ /* 0x000fe40000004100 */
[CC--:B------:R-:W-:Y:S01]  /*11030*/  FMUL.FTZ R43, R15.reuse, R38.reuse ;  /* 0x000000260f2b7220 */ /* 0x0c0fe20000410000 */
[----:B------:R-:W-:Y:S01]  /*11040*/  FMUL.FTZ R15, R15, R31 ;  /* 0x0000001f0f0f7220 */ /* 0x000fe20000410000 */
[----:B------:R-:W-:Y:S01]  /*11050*/  FFMA.FTZ R39, R6, R39, R20 ;  /* 0x0000002706277223 */ /* 0x000fe20000010014 */
[----:B------:R-:W-:Y:S01]  /*11060*/  F2FP.F16.E4M3.UNPACK_B R20, R41 ;  /* 0x00000029ff14723e */ /* 0x000fe200020006ff */
[C---:B------:R-:W-:Y:S01]  /*11070*/  FFMA.FTZ R42, R8.reuse, R31, -R43 ;  /* 0x0000001f082a7223 */ /* 0x040fe2000001082b */
[----:B------:R-:W-:Y:S01]  /*11080*/  FFMA.FTZ R38, R8, R38, R15 ;  /* 0x0000002608267223 */ /* 0x000fe2000001000f */
[----:B------:R-:W-:Y:S01]  /*11090*/  FFMA.FTZ R45, R6, R33, -R45 ;  /* 0x00000021062d7223 */ /* 0x000fe2000001082d */
[-C--:B------:R-:W-:Y:S01]  /*110a0*/  F2FP.F16.E4M3.UNPACK_B R15, R34.reuse ;  /* 0x00000022ff0f723e */ /* 0x080fe200020006ff */
[----:B------:R-:W-:Y:S01]  /*110b0*/  HADD2.F32 R25, -RZ, R25.H1_H1 ;  /* 0x30000019ff197230 */ /* 0x000fe20000004100 */
[----:B------:R-:W-:Y:S01]  /*110c0*/  F2FP.F16.E4M3.UNPACK_B R41, R41.H1 ;  /* 0x00000029ff29723e */ /* 0x000fe200030006ff */
[----:B------:R-:W-:Y:S01]  /*110d0*/  HADD2.F32 R33, -RZ, R20.H0_H0 ;  /* 0x20000014ff217230 */ /* 0x000fe20000004100 */
[----:B------:R-:W-:Y:S01]  /*110e0*/  F2FP.F16.E4M3.UNPACK_B R34, R34.H1 ;  /* 0x00000022ff22723e */ /* 0x000fe200030006ff */
[----:B------:R-:W-:-:S02]  /*110f0*/  HADD2.F32 R8, -RZ, R28.H0_H0 ;  /* 0x2000001cff087230 */ /* 0x000fc40000004100 */
[C---:B------:R-:W-:Y:S01]  /*11100*/  FMUL.FTZ R43, R25.reuse, R37 ;  /* 0x00000025192b7220 */ /* 0x040fe20000410000 */
[----:B------:R-:W-:Y:S02]  /*11110*/  HADD2.F32 R10, -RZ, R10.H1_H1 ;  /* 0x3000000aff0a7230 */ /* 0x000fe40000004100 */
[----:B------:R-:W-:Y:S01]  /*11120*/  FMUL.FTZ R46, R25, R30 ;  /* 0x0000001e192e7220 */ /* 0x000fe20000410000 */
[----:B------:R-:W-:Y:S02]  /*11130*/  HADD2.F32 R31, -RZ, R15.H0_H0 ;  /* 0x2000000fff1f7230 */ /* 0x000fe40000004100 */
[----:B------:R-:W-:Y:S01]  /*11140*/  FMUL.FTZ R25, R8, R33 ;  /* 0x0000002108197220 */ /* 0x000fe20000410000 */
[----:B------:R-:W-:Y:S02]  /*11150*/  HADD2.F32 R6, -RZ, R12.H0_H0 ;  /* 0x2000000cff067230 */ /* 0x000fe40000004100 */
[----:B------:R-:W-:Y:S01]  /*11160*/  FFMA.FTZ R46, R10, R37, R46 ;  /* 0x000000250a2e7223 */ /* 0x000fe2000001002e */
[----:B------:R-:W-:-:S02]  /*11170*/  HADD2.F32 R28, -RZ, R28.H1_H1 ;  /* 0x3000001cff1c7230 */ /* 0x000fc40000004100 */
[-C--:B------:R-:W-:Y:S01]  /*11180*/  FMUL.FTZ R8, R8, R31.reuse ;  /* 0x0000001f08087220 */ /* 0x080fe20000410000 */
[----:B------:R-:W-:Y:S02]  /*11190*/  HADD2.F32 R15, -RZ, R15.H1_H1 ;  /* 0x3000000fff0f7230 */ /* 0x000fe40000004100 */
[----:B------:R-:W-:Y:S01]  /*111a0*/  FFMA.FTZ R37, R6, R31, -R25 ;  /* 0x0000001f06257223 */ /* 0x000fe20000010819 */
[----:B------:R-:W-:Y:S02]  /*111b0*/  HADD2.F32 R31, -RZ, R20.H1_H1 ;  /* 0x30000014ff1f7230 */ /* 0x000fe40000004100 */
[----:B------:R-:W-:Y:S01]  /*111c0*/  FFMA.FTZ R44, R10, R30, -R43 ;  /* 0x0000001e0a2c7223 */ /* 0x000fe2000001082b */
[----:B------:R-:W-:Y:S01]  /*111d0*/  FFMA.FTZ R43, R6, R33, R8 ;  /* 0x00000021062b7223 */ /* 0x000fe20000010008 */
[----:B------:R-:W-:Y:S01]  /*111e0*/  HADD2.F32 R12, -RZ, R12.H1_H1 ;  /* 0x3000000cff0c7230 */ /* 0x000fe20000004100 */
[----:B------:R-:W-:Y:S01]  /*111f0*/  F2FP.F16.E4M3.UNPACK_B R10, R29.H1 ;  /* 0x0000001dff0a723e */ /* 0x000fe200030006ff */
[----:B------:R-:W-:-:S02]  /*11200*/  HADD2.F32 R33, -RZ, R41.H0_H0 ;  /* 0x20000029ff217230 */ /* 0x000fc40000004100 */
[C---:B------:R-:W-:Y:S01]  /*11210*/  FMUL.FTZ R47, R28.reuse, R31 ;  /* 0x0000001f1c2f7220 */ /* 0x040fe20000410000 */
[----:B------:R-:W-:Y:S02]  /*11220*/  HADD2.F32 R8, -RZ, R27.H0_H0 ;  /* 0x2000001bff087230 */ /* 0x000fe40000004100 */
[-C--:B------:R-:W-:Y:S01]  /*11230*/  FMUL.FTZ R28, R28, R15.reuse ;  /* 0x0000000f1c1c7220 */ /* 0x080fe20000410000 */
[--C-:B------:R-:W-:Y:S02]  /*11240*/  HADD2.F32 R25, -RZ, R34.reuse.H0_H0 ;  /* 0x20000022ff197230 */ /* 0x100fe40000004100 */
[----:B------:R-:W-:Y:S01]  /*11250*/  FFMA.FTZ R48, R12, R15, -R47 ;  /* 0x0000000f0c307223 */ /* 0x000fe2000001082f */
[----:B------:R-:W-:Y:S02]  /*11260*/  HADD2.F32 R6, -RZ, R13.H0_H0 ;  /* 0x2000000dff067230 */ /* 0x000fe40000004100 */
[----:B------:R-:W-:Y:S01]  /*11270*/  FMUL.FTZ R49, R8, R33 ;  /* 0x0000002108317220 */ /* 0x000fe20000410000 */
[----:B------:R-:W-:Y:S01]  /*11280*/  FFMA.FTZ R50, R12, R31, R28 ;  /* 0x0000001f0c327223 */ /* 0x000fe2000001001c */
[----:B------:R-:W-:Y:S01]  /*11290*/  FMUL.FTZ R8, R8, R25 ;  /* 0x0000001908087220 */ /* 0x000fe20000410000 */
[----:B------:R-:W-:Y:S01]  /*112a0*/  F2FP.F16.E4M3.UNPACK_B R12, R35.H1 ;  /* 0x00000023ff0c723e */ /* 0x000fe200030006ff */
[----:B------:R-:W-:Y:S01]  /*112b0*/  FFMA.FTZ R49, R6, R25, -R49 ;  /* 0x0000001906317223 */ /* 0x000fe20000010831 */
[----:B------:R-:W-:-:S02]  /*112c0*/  HADD2.F32 R34, -RZ, R34.H1_H1 ;  /* 0x30000022ff227230 */ /* 0x000fc40000004100 */
[----:B------:R-:W-:Y:S01]  /*112d0*/  FFMA.FTZ R47, R6, R33, R8 ;  /* 0x00000021062f7223 */ /* 0x000fe20000010008 */
[----:B------:R-:W-:Y:S01]  /*112e0*/  HADD2.F32 R20, -RZ, R41.H1_H1 ;  /* 0x30000029ff147230 */ /* 0x000fe20000004100 */
[----:B------:R-:W-:Y:S01]  /*112f0*/  F2FP.F16.E4M3.UNPACK_B R35, R35 ;  /* 0x00000023ff23723e */ /* 0x000fe200020006ff */
[----:B------:R-:W-:Y:S01]  /*11300*/  HADD2.F32 R27, -RZ, R27.H1_H1 ;  /* 0x3000001bff1b7230 */ /* 0x000fe20000004100 */
[----:B------:R-:W-:Y:S01]  /*11310*/  F2FP.F16.E4M3.UNPACK_B R29, R29 ;  /* 0x0000001dff1d723e */ /* 0x000fe200020006ff */
[----:B------:R-:W-:Y:S01]  /*11320*/  HADD2.F32 R25, -RZ, R12.H0_H0 ;  /* 0x2000000cff197230 */ /* 0x000fe20000004100 */
[----:B------:R-:W-:Y:S01]  /*11330*/  F2FP.SATFINITE.E4M3.F32.PACK_AB_MERGE_C R44, R44, R45, RZ ;  /* 0x0000002d2c2c723e */ /* 0x000fe200048070ff */
[----:B------:R-:W-:Y:S02]  /*11340*/  HADD2.F32 R8, -RZ, R24.H0_H0 ;  /* 0x20000018ff087230 */ /* 0x000fe40000004100 */
[----:B------:R-:W-:Y:S01]  /*11350*/  FMUL.FTZ R28, R27, R20 ;  /* 0x000000141b1c7220 */ /* 0x000fe20000410000 */
[----:B------:R-:W-:-:S02]  /*11360*/  HADD2.F32 R15, -RZ, R10.H0_H0 ;  /* 0x2000000aff0f7230 */ /* 0x000fc40000004100 */
[----:B------:R-:W-:Y:S01]  /*11370*/  FMUL.FTZ R31, R27, R34 ;  /* 0x000000221b1f7220 */ /* 0x000fe20000410000 */
[----:B------:R-:W-:Y:S02]  /*11380*/  HADD2.F32 R6, -RZ, R4.H0_H0 ;  /* 0x20000004ff067230 */ /* 0x000fe40000004100 */
[C---:B------:R-:W-:Y:S01]  /*11390*/  FMUL.FTZ R27, R8.reuse, R25 ;  /* 0x00000019081b7220 */ /* 0x040fe20000410000 */
[----:B------:R-:W-:Y:S02]  /*113a0*/  HADD2.F32 R13, -RZ, R13.H1_H1 ;  /* 0x3000000dff0d7230 */ /* 0x000fe40000004100 */
[----:B------:R-:W-:Y:S01]  /*113b0*/  FMUL.FTZ R8, R8, R15 ;  /* 0x0000000f08087220 */ /* 0x000fe20000410000 */
[----:B------:R-:W-:Y:S01]  /*113c0*/  HADD2.F32 R24, -RZ, R24.H1_H1 ;  /* 0x30000018ff187230 */ /* 0x000fe20000004100 */
[----:B------:R-:W-:Y:S01]  /*113d0*/  F2FP.SATFINITE.E4M3.F32.PACK_AB_MERGE_C R39, R46, R39, RZ ;  /* 0x000000272e27723e */ /* 0x000fe200048070ff */
[----:B------:R-:W-:Y:S02]  /*113e0*/  HADD2.F32 R4, -RZ, R4.H1_H1 ;  /* 0x30000004ff047230 */ /* 0x000fe40000004100 */
[----:B------:R-:W-:Y:S01]  /*113f0*/  FFMA.FTZ R30, R6, R25, R8 ;  /* 0x00000019061e7223 */ /* 0x000fe20000010008 */
[----:B------:R-:W-:-:S02]  /*11400*/  HADD2.F32 R25, -RZ, R12.H1_H1 ;  /* 0x3000000cff197230 */ /* 0x000fc40000004100 */
[C---:B------:R-:W-:Y:S01]  /*11410*/  FFMA.FTZ R34, R13.reuse, R34, -R28 ;  /* 0x000000220d227223 */ /* 0x040fe2000001081c */
[----:B------:R-:W-:Y:S01]  /*11420*/  FFMA.FTZ R52, R13, R20, R31 ;  /* 0x000000140d347223 */ /* 0x000fe2000001001f */
[----:B------:R-:W-:Y:S01]  /*11430*/  FFMA.FTZ R28, R6, R15, -R27 ;  /* 0x0000000f061c7223 */ /* 0x000fe2000001081b */
[----:B------:R-:W-:Y:S02]  /*11440*/  HADD2.F32 R13, -RZ, R10.H1_H1 ;  /* 0x3000000aff0d7230 */ /* 0x000fe40000004100 */
[C---:B------:R-:W-:Y:S01]  /*11450*/  FMUL.FTZ R27, R24.reuse, R25 ;  /* 0x00000019181b7220 */ /* 0x040fe20000410000 */
[----:B------:R-:W-:Y:S01]  /*11460*/  HADD2.F32 R15, -RZ, R35.H0_H0 ;  /* 0x20000023ff0f7230 */ /* 0x000fe20000004100 */
[-C--:B------:R-:W-:Y:S01]  /*11470*/  F2FP.F16.E4M3.UNPACK_B R10, R40.reuse.H1 ;  /* 0x00000028ff0a723e */ /* 0x080fe200030006ff */
[----:B------:R-:W-:Y:S02]  /*11480*/  HADD2.F32 R6, -RZ, R14.H0_H0 ;  /* 0x2000000eff067230 */ /* 0x000fe40000004100 */
[-C--:B------:R-:W-:Y:S01]  /*11490*/  FMUL.FTZ R24, R24, R13.reuse ;  /* 0x0000000d18187220 */ /* 0x080fe20000410000 */
[C---:B------:R-:W-:Y:S01]  /*114a0*/  FFMA.FTZ R31, R4.reuse, R13, -R27 ;  /* 0x0000000d041f7223 */ /* 0x040fe2000001081b */
[----:B------:R-:W-:Y:S01]  /*114b0*/  HADD2.F32 R13, -RZ, R29.H0_H0 ;  /* 0x2000001dff0d7230 */ /* 0x000fe20000004100 */
[----:B------:R-:W-:Y:S01]  /*114c0*/  F2FP.F16.E4M3.UNPACK_B R40, R40 ;  /* 0x00000028ff28723e */ /* 0x000fe200020006ff */
[----:B------:R-:W-:Y:S01]  /*114d0*/  FFMA.FTZ R33, R4, R25, R24 ;  /* 0x0000001904217223 */ /* 0x000fe20000010018 */
[----:B------:R-:W-:-:S02]  /*114e0*/  HADD2.F32 R4, -RZ, R3.H0_H0 ;  /* 0x20000003ff047230 */ /* 0x000fc40000004100 */
[C---:B------:R-:W-:Y:S01]  /*114f0*/  FMUL.FTZ R25, R6.reuse, R15 ;  /* 0x0000000f06197220 */ /* 0x040fe20000410000 */
[----:B------:R-:W-:Y:S02]  /*11500*/  HADD2.F32 R35, -RZ, R35.H1_H1 ;  /* 0x30000023ff237230 */ /* 0x000fe40000004100 */
[-C--:B------:R-:W-:Y:S01]  /*11510*/  FMUL.FTZ R27, R6, R13.reuse ;  /* 0x0000000d061b7220 */ /* 0x080fe20000410000 */
[----:B------:R-:W-:Y:S02]  /*11520*/  HADD2.F32 R14, -RZ, R14.H1_H1 ;  /* 0x3000000eff0e7230 */ /* 0x000fe40000004100 */
[C---:B------:R-:W-:Y:S01]  /*11530*/  FFMA.FTZ R25, R4.reuse, R13, -R25 ;  /* 0x0000000d04197223 */ /* 0x040fe20000010819 */
[----:B------:R-:W-:Y:S02]  /*11540*/  HADD2.F32 R29, -RZ, R29.H1_H1 ;  /* 0x3000001dff1d7230 */ /* 0x000fe40000004100 */
[----:B------:R-:W-:Y:S01]  /*11550*/  FFMA.FTZ R27, R4, R15, R27 ;  /* 0x0000000f041b7223 */ /* 0x000fe2000001001b */
[----:B------:R-:W-:-:S02]  /*11560*/  HADD2.F32 R3, -RZ, R3.H1_H1 ;  /* 0x30000003ff037230 */ /* 0x000fc40000004100 */
[C---:B------:R-:W-:Y:S01]  /*11570*/  FMUL.FTZ R8, R14.reuse, R35 ;  /* 0x000000230e087220 */ /* 0x040fe20000410000 */
[-C--:B------:R-:W-:Y:S01]  /*11580*/  F2FP.F16.E4M3.UNPACK_B R6, R32.reuse.H1 ;  /* 0x00000020ff06723e */ /* 0x080fe200030006ff */
        /* <DEDUP_REMOVED lines=17> */
[--C-:B------:R-:W-:Y:S02]  /*116a0*/  HADD2.F32 R4, -RZ, R21.reuse.H0_H0 ;  /* 0x20000015ff047230 */ /* 0x100fe40000004100 */
[-C--:B------:R-:W-:Y:S01]  /*116b0*/  FMUL.FTZ R15, R26, R6.reuse ;  /* 0x000000061a0f7220 */ /* 0x080fe20000410000 */
[----:B------:R-:W-:Y:S02]  /*116c0*/  HADD2.F32 R21, -RZ, R21.H1_H1 ;  /* 0x30000015ff157230 */ /* 0x000fe40000004100 */
[C---:B------:R-:W-:Y:S01]  /*116d0*/  FFMA.FTZ R13, R11.reuse, R6, -R8 ;  /* 0x000000060b0d7223 */ /* 0x040fe20000010808 */
[----:B------:R-:W-:Y:S02]  /*116e0*/  HADD2.F32 R6, -RZ, R32.H0_H0 ;  /* 0x20000020ff067230 */ /* 0x000fe40000004100 */
[----:B------:R-:W-:Y:S01]  /*116f0*/  FFMA.FTZ R15, R11, R10, R15 ;  /* 0x0000000a0b0f7223 */ /* 0x000fe2000001000f */
[--C-:B------:R-:W-:Y:S01]  /*11700*/  HADD2.F32 R8, -RZ, R40.reuse.H0_H0 ;  /* 0x20000028ff087230 */ /* 0x100fe20000004100 */
[----:B------:R-:W-:Y:S01]  /*11710*/  F2FP.SATFINITE.E4M3.F32.PACK_AB_MERGE_C R5, R42, R5, R44 ;  /* 0x000000052a05723e */ /* 0x000fe2000480702c */
[----:B------:R-:W-:-:S02]  /*11720*/  HADD2.F32 R40, -RZ, R40.H1_H1 ;  /* 0x30000028ff287230 */ /* 0x000fc40000004100 */
[C---:B------:R-:W-:Y:S01]  /*11730*/  FMUL.FTZ R11, R4.reuse, R6 ;  /* 0x00000006040b7220 */ /* 0x040fe20000410000 */
[----:B------:R-:W-:Y:S02]  /*11740*/  HADD2.F32 R32, -RZ, R32.H1_H1 ;  /* 0x30000020ff207230 */ /* 0x000fe40000004100 */
[----:B------:R-:W-:Y:S01]  /*11750*/  FMUL.FTZ R10, R4, R8 ;  /* 0x00000008040a7220 */ /* 0x000fe20000410000 */
[--C-:B------:R-:W-:Y:S02]  /*11760*/  HADD2.F32 R3, -RZ, R7.reuse.H0_H0 ;  /* 0x20000007ff037230 */ /* 0x100fe40000004100 */
[C---:B------:R-:W-:Y:S01]  /*11770*/  FMUL.FTZ R4, R21.reuse, R40 ;  /* 0x0000002815047220 */ /* 0x040fe20000410000 */
[----:B------:R-:W-:Y:S02]  /*11780*/  HADD2.F32 R7, -RZ, R7.H1_H1 ;  /* 0x30000007ff077230 */ /* 0x000fe40000004100 */
[----:B------:R-:W-:Y:S01]  /*11790*/  FMUL.FTZ R21, R21, R32 ;  /* 0x0000002015157220 */ /* 0x000fe20000410000 */
[----:B------:R-:W-:Y:S01]  /*117a0*/  F2FP.SATFINITE.E4M3.F32.PACK_AB_MERGE_C R13, R13, R24, RZ ;  /* 0x000000180d0d723e */ /* 0x000fe200048070ff */
        /* <DEDUP_REMOVED lines=13> */
[----:B------:R-:W-:Y:S01]  /*11880*/  F2FP.SATFINITE.E4M3.F32.PACK_AB_MERGE_C R11, R50, R43, R11 ;  /* 0x0000002b320b723e */ /* 0x000fe2000480700b */
[----:B------:R4:W-:Y:S01]  /*11890*/  STS.128 [R222+0x18000], R4 ;  /* 0x01800004de007388 */ /* 0x0009e20000000c00 */
[----:B------:R-:W-:Y:S02]  /*118a0*/  F2FP.SATFINITE.E4M3.F32.PACK_AB_MERGE_C R8, R20, R27, R8 ;  /* 0x0000001b1408723e */ /* 0x000fe40004807008 */
[----:B------:R-:W-:-:S05]  /*118b0*/  F2FP.SATFINITE.E4M3.F32.PACK_AB_MERGE_C R10, R21, R10, R12 ;  /* 0x0000000a150a723e */ /* 0x000fca000480700c */
[----:B------:R4:W-:Y:S02]  /*118c0*/  STS.128 [R0+0x18000], R8 ;  /* 0x0180000800007388 */ /* 0x0009e40000000c00 */
.L_x_1837:
[----:B------:R-:W-:Y:S05]  /*118d0*/  BSYNC B0 ;  /* 0x0000000000007941 */ /* 0x000fea0003800000 */
.L_x_1809:
        /* <DEDUP_REMOVED lines=8> */
.L_x_1807:
[----:B--234-:R-:W2:Y:S01]  /*11960*/  S2R R0, SR_TID.X ;  /* 0x0000000000007919 */ /* 0x01cea20000002100 */
[----:B------:R-:W-:Y:S05]  /*11970*/  WARPSYNC.ALL ;  /* 0x0000000000007948 */ /* 0x000fea0003800000 */
[----:B--2---:R-:W-:-:S05]  /*11980*/  SHF.R.U32.HI R0, RZ, 0x7, R0 ;  /* 0x00000007ff007819 */ /* 0x004fca0000011600 */
[----:B-----5:R-:W-:Y:S02]  /*11990*/  VIADD R10, R0, 0x8 ;  /* 0x00000008000a7836 */ /* 0x020fe40000000000 */
[----:B------:R-:W-:-:S03]  /*119a0*/  IMAD.U32 R0, RZ, RZ, UR61 ;  /* 0x0000003dff007e24 */ /* 0x000fc6000f8e00ff */
[----:B------:R2:W-:Y:S02]  /*119b0*/  BAR.SYNC.DEFER_BLOCKING R10, 0x100 ;  /* 0x0004000a0000751d */ /* 0x0005e40000010000 */
[----:B------:R-:W-:-:S13]  /*119c0*/  ISETP.NE.AND P0, PT, R0, 0x3, PT ;  /* 0x000000030000780c */ /* 0x000fda0003f05270 */
[----:B--2---:R-:W-:Y:S05]  /*119d0*/  @!P0 BRA `(.L_x_1854) ;  /* 0x0000000000048947 */ /* 0x004fea0003800000 */
[----:B------:R-:W-:Y:S01]  /*119e0*/  BPT.TRAP 0x1 ;  /* 0x000000040000795c */ /* 0x000fe20000300000 */
.L_x_1854:
[----:B0-----:R-:W-:Y:S01]  /*119f0*/  IMAD R5, R185, 0x8, R184 ;  /* 0x00000008b9057824 */ /* 0x001fe200078e02b8 */
[----:B------:R-:W-:-:S04]  /*11a00*/  SHF.L.U32 R8, R188, 0x1f, RZ ;  /* 0x0000001fbc087819 */ /* 0x000fc800000006ff */
[----:B------:R0:W2:Y:S01]  /*11a10*/  SYNCS.PHASECHK.TRANS64.TRYWAIT P1, [R5+URZ+0x28430], R8 ;  /* 0x02843008050075a7 */ /* 0x0000a2000802017f */
[----:B------:R-:W-:Y:S05]  /*11a20*/  @!P0 BRA `(.L_x_1855) ;  /* 0x0000000000048947 */ /* 0x000fea0003800000 */
[----:B------:R-:W-:Y:S01]  /*11a30*/  BPT.TRAP 0x1 ;  /* 0x000000040000795c */ /* 0x000fe20000300000 */
.L_x_1855:
[----:B--2---:R-:W-:Y:S05]  /*11a40*/  @P1 BRA `(.L_x_1856) ;  /* 0x0000000000081947 */ /* 0x004fea0003800000 */
[----:B------:R-:W2:Y:S02]  /*11a50*/  SYNCS.PHASECHK.TRANS64.TRYWAIT P1, [R5+URZ+0x28430], R8 ;  /* 0x02843008050075a7 */ /* 0x000ea4000802017f */
[----:B--2---:R-:W-:Y:S05]  /*11a60*/  @!P1 BRA `(.L_x_1857) ;  /* 0x0000017400009947 */ /* 0x004fea0003800000 */
.L_x_1856:
[----:B------:R-:W-:Y:S05]  /*11a70*/  WARPSYNC.ALL ;  /* 0x0000000000007948 */ /* 0x000fea0003800000 */
[----:B------:R-:W-:Y:S01]  /*11a80*/  R2UR UR4, R184 ;  /* 0x00000000b80472ca */ /* 0x000fe200000e0000 */
[----:B------:R-:W-:Y:S01]  /*11a90*/  IMAD.MOV.U32 R7, RZ, RZ, 0x40000040 ;  /* 0x40000040ff077424 */ /* 0x000fe200078e00ff */
[----:B------:R-:W-:Y:S01]  /*11aa0*/  R2UR UR5, R36 ;  /* 0x00000000240572ca */ /* 0x000fe200000e0000 */
[----:B------:R-:W-:Y:S01]  /*11ab0*/  UMOV UR9, 0x40000040 ;  /* 0x4000004000097882 */ /* 0x000fe20000000000 */
[----:B------:R-:W-:Y:S01]  /*11ac0*/  WARPGROUP.ARRIVE ;  /* 0x00000000000079c5 */ /* 0x000fe20000000000 */
[----:B------:R-:W-:Y:S01]  /*11ad0*/  IMAD.MOV.U32 R13, RZ, RZ, 0x40000040 ;  /* 0x40000040ff0d7424 */ /* 0x000fe200078e00ff */
[----:B------:R-:W-:Y:S01]  /*11ae0*/  R2UR UR11, R7 ;  /* 0x00000000070b72ca */ /* 0x000fe200000e0000 */
[----:B------:R-:W-:Y:S01]  /*11af0*/  IMAD.U32 R201, RZ, RZ, UR9 ;  /* 0x00000009ffc97e24 */ /* 0x000fe2000f8e00ff */
[----:B------:R-:W-:Y:S01]  /*11b00*/  UMOV UR57, 0x40000040 ;  /* 0x4000004000397882 */ /* 0x000fe20000000000 */
[----:B------:R-:W-:Y:S01]  /*11b10*/  UMOV UR53, 0x40000040 ;  /* 0x4000004000357882 */ /* 0x000fe20000000000 */
[----:B------:R-:W-:Y:S01]  /*11b20*/  UMOV UR49, 0x40000040 ;  /* 0x4000004000317882 */ /* 0x000fe20000000000 */
[----:B------:R-:W-:Y:S01]  /*11b30*/  UMOV UR45, 0x40000040 ;  /* 0x40000040002d7882 */ /* 0x000fe20000000000 */
[----:B------:R-:W-:Y:S01]  /*11b40*/  IMAD.MOV.U32 R7, RZ, RZ, 0x40000040 ;  /* 0x40000040ff077424 */ /* 0x000fe200078e00ff */
[----:B------:R-:W-:Y:S01]  /*11b50*/  UIADD3 UR4, UR4, 0x20000, URZ ;  /* 0x0002000004047890 */ /* 0x000fe2000fffe03f */
[----:B------:R-:W3:Y:S01]  /*11b60*/  S2R R0, SR_TID.X ;  /* 0x0000000000007919 */ /* 0x000ee20000002100 */
[----:B------:R-:W-:-:S02]  /*11b70*/  ULOP3.LUT UR5, UR5, 0x10000, URZ, 0xfc, !UPT ;  /* 0x0001000005057892 */ /* 0x000fc4000f8efc3f */
[----:B------:R-:W-:Y:S01]  /*11b80*/  USHF.R.U32.HI UR4, URZ, 0x4, UR4 ;  /* 0x000000043f047899 */ /* 0x000fe20008011604 */
[----:B------:R-:W-:Y:S01]  /*11b90*/  R2UR UR43, R7 ;  /* 0x00000000072b72ca */ /* 0x000fe200000e0000 */
[----:B------:R-:W-:Y:S02]  /*11ba0*/  UIADD3 UR56, UR5, 0x6, URZ ;  /* 0x0000000605387890 */ /* 0x000fe4000fffe03f */
[----:B------:R-:W-:Y:S01]  /*11bb0*/  ULOP3.LUT UR4, UR4, 0x3fff, URZ, 0xc0, !UPT ;  /* 0x00003fff04047892 */ /* 0x000fe2000f8ec03f */
[----:B------:R-:W-:Y:S01]  /*11bc0*/  UMOV UR8, UR5 ;  /* 0x0000000500087c82 */ /* 0x000fe20008000000 */
[----:B------:R-:W-:Y:S01]  /*11bd0*/  UIADD3 UR52, UR5, 0x400, URZ ;  /* 0x0000040005347890 */ /* 0x000fe2000fffe03f */
[----:B------:R-:W-:Y:S01]  /*11be0*/  IMAD.U32 R200, RZ, RZ, UR8 ;  /* 0x00000008ffc87e24 */ /* 0x000fe2000f8e00ff */
[----:B------:R-:W-:Y:S02]  /*11bf0*/  ULOP3.LUT UR60, UR4, 0x10000, URZ, 0xfc, !UPT ;  /* 0x00010000043c7892 */ /* 0x000fe4000f8efc3f */
[----:B------:R-:W-:-:S02]  /*11c00*/  UIADD3 UR4, UR5, 0x2, URZ ;  /* 0x0000000205047890 */ /* 0x000fc4000fffe03f */
[----:B------:R-:W-:Y:S02]  /*11c10*/  UIADD3 UR48, UR5, 0x402, URZ ;  /* 0x0000040205307890 */ /* 0x000fe4000fffe03f */
[----:B------:R-:W-:Y:S01]  /*11c20*/  LEA R6, R185, UR60, 0xa ;  /* 0x0000003cb9067c11 */ /* 0x000fe2000f8e50ff */
[----:B------:R-:W-:Y:S02]  /*11c30*/  UIADD3 UR44, UR5, 0x404, URZ ;  /* 0x00000404052c7890 */ /* 0x000fe4000fffe03f */
[----:B------:R-:W-:Y:S01]  /*11c40*/  UIADD3 UR40, UR5, 0x406, URZ ;  /* 0x0000040605287890 */ /* 0x000fe2000fffe03f */
[C---:B------:R-:W-:Y:S01]  /*11c50*/  R2UR UR10, R6.reuse ;  /* 0x00000000060a72ca */ /* 0x040fe200000e0000 */
[----:B------:R-:W-:Y:S01]  /*11c60*/  UMOV UR41, 0x40000040 ;  /* 0x4000004000297882 */ /* 0x000fe20000000000 */
[----:B------:R-:W-:Y:S02]  /*11c70*/  IADD3 R12, R6, 0x2, RZ ;  /* 0x00000002060c7810 */ /* 0x000fe40007ffe0ff */
[----:B---3--:R-:W-:-:S09]  /*11c80*/  SHF.R.U32.HI R0, RZ, 0x7, R0 ;  /* 0x00000007ff007819 */ /* 0x008fd20000011600 */
[----:B------:R-:W-:Y:S01]  /*11c90*/  QGMMA.64x64x32.F32.E4M3.E4M3 R24, gdesc[UR8], RZ, !UPT, gsb0 ;  /* 0x00e00000081879f3 */ /* 0x000fe2000c0008ff */
[----:B------:R-:W-:Y:S01]  /*11ca0*/  R2UR UR10, R12 ;  /* 0x000000000c0a72ca */ /* 0x000fe200000e0000 */
[----:B------:R-:W-:Y:S01]  /*11cb0*/  UMOV UR8, UR4 ;  /* 0x0000000400087c82 */ /* 0x000fe20008000000 */
[----:B------:R-:W-:Y:S01]  /*11cc0*/  R2UR UR11, R13 ;  /* 0x000000000d0b72ca */ /* 0x000fe200000e0000 */
[----:B------:R-:W-:Y:S01]  /*11cd0*/  UMOV UR9, 0x40000040 ;  /* 0x4000004000097882 */ /* 0x000fe20000000000 */
[----:B------:R-:W-:Y:S01]  /*11ce0*/  VIADD R12, R6, 0x4 ;  /* 0x00000004060c7836 */ /* 0x000fe20000000000 */
[----:B------:R-:W-:Y:S01]  /*11cf0*/  UIADD3 UR4, UR5, 0x4, URZ ;  /* 0x0000000405047890 */ /* 0x000fe2000fffe03f */
[----:B------:R-:W-:Y:S01]  /*11d00*/  IMAD.MOV.U32 R13, RZ, RZ, 0x40000040 ;  /* 0x40000040ff0d7424 */ /* 0x000fe200078e00ff */
[----:B------:R-:W-:Y:S01]  /*11d10*/  IADD3 R4, -R0, 0xb, RZ ;  /* 0x0000000b00047810 */ /* 0x000fe20007ffe1ff */
[----:B------:R-:W-:Y:S02]  /*11d20*/  IMAD.U32 R198, RZ, RZ, UR8 ;  /* 0x00000008ffc67e24 */ /* 0x000fe4000f8e00ff */
[----:B------:R-:W-:Y:S01]  /*11d30*/  IMAD.U32 R199, RZ, RZ, UR9 ;  /* 0x00000009ffc77e24 */ /* 0x000fe2000f8e00ff */
[----:B------:R-:W-:-:S02]  /*11d40*/  WARPGROUP.DEPBAR.LE gsb0, 0x0 ;  /* 0x00008000000079c5 */ /* 0x000fc40000010000 */
[----:B------:R-:W-:-:S06]  /*11d50*/  WARPGROUP.ARRIVE ;  /* 0x00000000000079c5 */ /* 0x000fcc0000000000 */
[----:B------:R-:W-:Y:S01]  /*11d60*/  QGMMA.64x64x32.F32.E4M3.E4M3 R24, gdesc[UR8], R24, gsb0 ;  /* 0x00e00000081879f3 */ /* 0x000fe20008000818 */
        /* <DEDUP_REMOVED lines=8> */
[----:B------:R-:W-:Y:S01]  /*11df0*/  R2UR UR58, R12 ;  /* 0x000000000c3a72ca */ /* 0x000fe200000e0000 */
[----:B------:R-:W-:Y:S01]  /*11e00*/  VIADD R12, R6, 0x200 ;  /* 0x00000200060c7836 */ /* 0x000fe20000000000 */
[----:B------:R-:W-:Y:S01]  /*11e10*/  R2UR UR59, R13 ;  /* 0x000000000d3b72ca */ /* 0x000fe200000e0000 */
[----:B------:R-:W-:-:S03]  /*11e20*/  IMAD.MOV.U32 R13, RZ, RZ, 0x40000040 ;  /* 0x40000040ff0d7424 */ /* 0x000fc600078e00ff */
[----:B------:R-:W-:Y:S01]  /*11e30*/  R2UR UR54, R12 ;  /* 0x000000000c3672ca */ /* 0x000fe200000e0000 */
[----:B------:R-:W-:Y:S01]  /*11e40*/  VIADD R12, R6, 0x202 ;  /* 0x00000202060c7836 */ /* 0x000fe20000000000 */
[----:B------:R-:W-:Y:S01]  /*11e50*/  R2UR UR55, R13 ;  /* 0x000000000d3772ca */ /* 0x000fe200000e0000 */
[----:B------:R-:W-:-:S03]  /*11e60*/  IMAD.MOV.U32 R13, RZ, RZ, 0x40000040 ;  /* 0x40000040ff0d7424 */ /* 0x000fc600078e00ff */
[----:B------:R-:W-:Y:S02]  /*11e70*/  R2UR UR50, R12 ;  /* 0x000000000c3272ca */ /* 0x000fe400000e0000 */
[----:B------:R-:W-:Y:S01]  /*11e80*/  R2UR UR51, R13 ;  /* 0x000000000d3372ca */ /* 0x000fe200000e0000 */
[----:B------:R-:W-:Y:S01]  /*11e90*/  IMAD.MOV.U32 R13, RZ, RZ, 0x40000040 ;  /* 0x40000040ff0d7424 */ /* 0x000fe200078e00ff */
[C---:B------:R-:W-:Y:S01]  /*11ea0*/  IADD3 R12, R6.reuse, 0x204, RZ ;  /* 0x00000204060c7810 */ /* 0x040fe20007ffe0ff */
[----:B------:R-:W-:-:S03]  /*11eb0*/  VIADD R6, R6, 0x206 ;  /* 0x0000020606067836 */ /* 0x000fc60000000000 */
[----:B------:R-:W-:Y:S02]  /*11ec0*/  R2UR UR46, R12 ;  /* 0x000000000c2e72ca */ /* 0x000fe400000e0000 */
[----:B------:R-:W-:Y:S02]  /*11ed0*/  R2UR UR47, R13 ;  /* 0x000000000d2f72ca */ /* 0x000fe400000e0000 */
[----:B------:R-:W-:Y:S01]  /*11ee0*/  R2UR UR42, R6 ;  /* 0x00000000062a72ca */ /* 0x000fe200000e0000 */
        /* <DEDUP_REMOVED lines=20> */
[----:B------:R-:W-:Y:S05]  /*12030*/  @!P0 BRA `(.L_x_1858) ;  /* 0x0000000000048947 */ /* 0x000fea0003800000 */
[----:B------:R-:W-:Y:S01]  /*12040*/  BPT.TRAP 0x1 ;  /* 0x000000040000795c */ /* 0x000fe20000300000 */
.L_x_1858:
[----:B-1----:R-:W1:Y:S01]  /*12050*/  LDC R3, c[0x0][0x448] ;  /* 0x00011200ff037b82 */ /* 0x002e620000000800 */
[C---:B------:R-:W-:Y:S01]  /*12060*/  FMUL.FTZ R27, R2.reuse, R27 ;  /* 0x0000001b021b7220 */ /* 0x040fe20000410000 */
[C---:B------:R-:W-:Y:S01]  /*12070*/  FMUL.FTZ R47, R2.reuse, R47 ;  /* 0x0000002f022f7220 */ /* 0x040fe20000410000 */
[----:B------:R-:W-:Y:S01]  /*12080*/  ULDC.64 UR6, c[0x0][0x9e0] ;  /* 0x0002780000067ab9 */ /* 0x000fe20000000a00 */
[C---:B------:R-:W-:Y:S01]  /*12090*/  FMUL.FTZ R31, R2.reuse, R31 ;  /* 0x0000001f021f7220 */ /* 0x040fe20000410000 */
[----:B------:R-:W4:Y:S01]  /*120a0*/  MUFU.TANH R11, R27 ;  /* 0x0000001b000b7308 */ /* 0x000f220000002400 */
[----:B------:R-:W-:Y:S01]  /*120b0*/  UISETP.GE.AND UP0, UPT, UR7, 0x1, UPT ;  /* 0x000000010700788c */ /* 0x000fe2000bf06270 */
[C---:B------:R-:W-:Y:S01]  /*120c0*/  FMUL.FTZ R24, R2.reuse, R24 ;  /* 0x0000001802187220 */ /* 0x040fe20000410000 */
[C---:B------:R-:W-:Y:S01]  /*120d0*/  FMUL.FTZ R25, R2.reuse, R25 ;  /* 0x0000001902197220 */ /* 0x040fe20000410000 */
[C---:B------:R-:W-:Y:S01]  /*120e0*/  FMUL.FTZ R0, R2.reuse, R26 ;  /* 0x0000001a02007220 */ /* 0x040fe20000410000 */
[C---:B------:R-:W-:Y:S01]  /*120f0*/  FMUL.FTZ R28, R2.reuse, R28 ;  /* 0x0000001c021c7220 */ /* 0x040fe20000410000 */
[C---:B------:R-:W-:Y:S01]  /*12100*/  FMUL.FTZ R29, R2.reuse, R29 ;  /* 0x0000001d021d7220 */ /* 0x040fe20000410000 */
[C---:B------:R-:W-:Y:S01]  /*12110*/  FMUL.FTZ R30, R2.reuse, R30 ;  /* 0x0000001e021e7220 */ /* 0x040fe20000410000 */
[----:B------:R-:W0:Y:S01]  /*12120*/  MUFU.TANH R27, R47 ;  /* 0x0000002f001b7308 */ /* 0x000e220000002400 */
        /* <DEDUP_REMOVED lines=10> */
[----:B-1----:R-:W-:Y:S01]  /*121d0*/  ISETP.NE.AND P1, PT, R3, 0x1, PT ;  /* 0x000000010300780c */ /* 0x002fe20003f25270 */
[----:B------:R-:W-:-:S02]  /*121e0*/  IMAD.IADD R3, R203, 0x1, R202 ;  /* 0x00000001cb037824 */ /* 0x000fc400078e02ca */
[C---:B------:R-:W-:Y:S01]  /*121f0*/  FMUL.FTZ R48, R2.reuse, R48 ;  /* 0x0000003002307220 */ /* 0x040fe20000410000 */
[C---:B------:R-:W-:Y:S01]  /*12200*/  FMUL.FTZ R49, R2.reuse, R49 ;  /* 0x0000003102317220 */ /* 0x040fe20000410000 */
[C---:B------:R-:W-:Y:S01]  /*12210*/  FMUL.FTZ R50, R2.reuse, R50 ;  /* 0x0000003202327220 */ /* 0x040fe20000410000 */
[----:B------:R-:W-:Y:S02]  /*12220*/  IMAD.MOV.U32 R7, RZ, RZ, R3 ;  /* 0x000000ffff077224 */ /* 0x000fe400078e0003 */
[C---:B------:R-:W-:Y:S01]  /*12230*/  FMUL.FTZ R51, R2.reuse, R51 ;  /* 0x0000003302337220 */ /* 0x040fe20000410000 */
[C---:B------:R-:W-:Y:S01]  /*12240*/  FMUL.FTZ R52, R2.reuse, R52 ;  /* 0x0000003402347220 */ /* 0x040fe20000410000 */
[C---:B------:R-:W-:Y:S01]  /*12250*/  FMUL.FTZ R53, R2.reuse, R53 ;  /* 0x0000003502357220 */ /* 0x040fe20000410000 */
[C---:B------:R-:W-:Y:S01]  /*12260*/  FMUL.FTZ R54, R2.reuse, R54 ;  /* 0x0000003602367220 */ /* 0x040fe20000410000 */
[C---:B------:R-:W-:Y:S01]  /*12270*/  FMUL.FTZ R55, R2.reuse, R55 ;  /* 0x0000003702377220 */ /* 0x040fe20000410000 */
[C---:B------:R-:W-:Y:S01]  /*12280*/  FMUL.FTZ R46, R2.reuse, R46 ;  /* 0x0000002e022e7220 */ /* 0x040fe20000410000 */
[----:B------:R1:W0:Y:S01]  /*12290*/  MUFU.TANH R13, R31 ;  /* 0x0000001f000d7308 */ /* 0x0002220000002400 */
[----:B------:R-:W5:Y:S01]  /*122a0*/  @P1 LDC R6, c[0x0][0x44c] ;  /* 0x00011300ff061b82 */ /* 0x000f620000000800 */
[----:B------:R-:W-:Y:S01]  /*122b0*/  PLOP3.LUT P2, PT, PT, PT, UP0, 0x40, 0x0 ;  /* 0x000000000000781c */ /* 0x000fe20003f4e808 */
[----:B------:R-:W-:Y:S01]  /*122c0*/  ULDC UR51, c[0x0][0x9dc] ;  /* 0x0002770000337ab9 */ /* 0x000fe20000000800 */
[C---:B------:R-:W-:Y:S01]  /*122d0*/  FMUL.FTZ R34, R2.reuse, R34 ;  /* 0x0000002202227220 */ /* 0x040fe20000410000 */
[C---:B------:R-:W-:Y:S01]  /*122e0*/  FMUL.FTZ R35, R2.reuse, R35 ;  /* 0x0000002302237220 */ /* 0x040fe20000410000 */
[----:B------:R-:W-:Y:S01]  /*122f0*/  ULOP3.LUT UR51, URZ, UR51, URZ, 0x33, !UPT ;  /* 0x000000333f337292 */ /* 0x000fe2000f8e333f */
[----:B------:R-:W-:Y:S01]  /*12300*/  FMUL.FTZ R38, R2, R38 ;  /* 0x0000002602267220 */ /* 0x000fe20000410000 */
[----:B------:R-:W0:Y:S01]  /*12310*/  MUFU.TANH R24, R24 ;  /* 0x0000001800187308 */ /* 0x000e220000002400 */
[----:B------:R-:W2:Y:S01]  /*12320*/  @P1 LDC R9, c[0x0][0x450] ;  /* 0x00011400ff091b82 */ /* 0x000ea20000000800 */
[----:B-1----:R-:W-:Y:S01]  /*12330*/  LEA R31, R160, 0xffffffc0, 0x6 ;  /* 0xffffffc0a01f7811 */ /* 0x002fe200078e30ff */
[----:B------:R-:W-:Y:S01]  /*12340*/  FMUL.FTZ R39, R2, R39 ;  /* 0x0000002702277220 */ /* 0x000fe20000410000 */
[----:B------:R-:W-:-:S04]  /*12350*/  UP2UR UR42, UPR, URZ, 0x1 ;  /* 0x000000013f2a7883 */ /* 0x000fc80008000000 */
[----:B------:R-:W1:Y:S08]  /*12360*/  MUFU.TANH R25, R25 ;  /* 0x0000001900197308 */ /* 0x000e700000002400 */
[----:B------:R-:W0:Y:S01]  /*12370*/  MUFU.TANH R0, R0 ;  /* 0x0000000000007308 */ /* 0x000e220000002400 */
[----:B-----5:R-:W-:Y:S01]  /*12380*/  @P1 IMAD.HI.U32 R6, R3, R6, RZ ;  /* 0x0000000603061227 */ /* 0x020fe200078e00ff */
[----:B------:R-:W-:-:S06]  /*12390*/  IADD3 R3, R5, 0x28440, RZ ;  /* 0x0002844005037810 */ /* 0x000fcc0007ffe0ff */
[----:B------:R-:W0:Y:S01]  /*123a0*/  MUFU.TANH R28, R28 ;  /* 0x0000001c001c7308 */ /* 0x000e220000002400 */
[----:B--2---:R-:W-:Y:S01]  /*123b0*/  @P1 SHF.R.U32.HI R7, RZ, R9, R6 ;  /* 0x00000009ff071219 */ /* 0x004fe20000011606 */
[----:B------:R-:W-:Y:S02]  /*123c0*/  IMAD.MOV.U32 R9, RZ, RZ, -0x40 ;  /* 0xffffffc0ff097424 */ /* 0x000fe400078e00ff */
[----:B------:R-:W-:Y:S02]  /*123d0*/  IMAD.U32 R6, RZ, RZ, UR39 ;  /* 0x00000027ff067e24 */ /* 0x000fe4000f8e00ff */
[----:B------:R-:W2:Y:S01]  /*123e0*/  SHFL.IDX PT, R47, R7, RZ, 0x1c1f ;  /* 0x001c1fff072f7589 */ /* 0x000ea200000e0000 */
[----:B------:R-:W-:Y:S01]  /*123f0*/  IMAD R9, R160, R9, 0x41 ;  /* 0x00000041a0097424 */ /* 0x000fe200078e0209 */
[----:B------:R-:W0:Y:S01]  /*12400*/  MUFU.TANH R29, R29 ;  /* 0x0000001d001d7308 */ /* 0x000e220000002400 */
[----:B------:R-:W-:Y:S02]  /*12410*/  PRMT R3, R6, 0x654, R3 ;  /* 0x0000065406037816 */ /* 0x000fe40000000003 */
[----:B------:R-:W-:-:S02]  /*12420*/  IMAD.IADD R6, R192, 0x1, R9 ;  /* 0x00000001c0067824 */ /* 0x000fc400078e0209 */
[----:B------:R5:W-:Y:S03]  /*12430*/  SYNCS.ARRIVE.TRANS64.RED.A1T0 RZ, [R3+URZ], RZ ;  /* 0x000000ff03ff79a7 */ /* 0x000be6000810043f */
[----:B------:R-:W0:Y:S01]  /*12440*/  MUFU.TANH R30, R30 ;  /* 0x0000001e001e7308 */ /* 0x000e220000002400 */
[----:B-----5:R-:W-:Y:S02]  /*12450*/  IMAD R3, R193, -0x2, R6 ;  /* 0xfffffffec1037824 */ /* 0x020fe400078e0206 */
[----:B------:R-:W-:-:S05]  /*12460*/  IMAD.IADD R6, R192, 0x1, -R31 ;  /* 0x00000001c0067824 */ /* 0x000fca00078e0a1f */
[----:B------:R-:W0:Y:S01]  /*12470*/  MUFU.TANH R32, R32 ;  /* 0x0000002000207308 */ /* 0x000e220000002400 */
[----:B------:R-:W-:-:S07]  /*12480*/  IMAD.IADD R3, R3, 0x1, -R190 ;  /* 0x0000000103037824 */ /* 0x000fce00078e0abe */
        /* <DEDUP_REMOVED lines=19> */
[----:B------:R3:W0:Y:S01]  /*125c0*/  MUFU.TANH R15, R35 ;  /* 0x00000023000f7308 */ /* 0x0006220000002400 */
[----:B-----5:R-:W-:-:S07]  /*125d0*/  IMAD R34, R193, -0x2, R6 ;  /* 0xfffffffec1227824 */ /* 0x020fce00078e0206 */
[----:B------:R5:W0:Y:S01]  /*125e0*/  MUFU.TANH R20, R38 ;  /* 0x0000002600147308 */ /* 0x000a220000002400 */
[----:B---3--:R-:W-:-:S07]  /*125f0*/  VIADD R35, R3, UR6 ;  /* 0x0000000603237c36 */ /* 0x008fce0008000000 */
[----:B------:R3:W0:Y:S01]  /*12600*/  MUFU.TANH R21, R39 ;  /* 0x0000002700157308 */ /* 0x0006220000002400 */
[----:B-----5:R-:W-:Y:S01]  /*12610*/  VIADD R38, R3, UR51 ;  /* 0x0000003303267c36 */ /* 0x020fe20008000000 */
[----:B--2---:R-:W-:-:S03]  /*12620*/  VIADDMNMX R3, R47, R35, R34, PT ;  /* 0x000000232f037246 */ /* 0x004fc60003800122 */
[----:B------:R-:W-:Y:S01]  /*12630*/  IMAD.IADD R6, R38, 0x1, R47 ;  /* 0x0000000126067824 */ /* 0x000fe200078e022f */
[----:B---3--:R-:W-:Y:S01]  /*12640*/  IADD3 R39, R9, -0x1, RZ ;  /* 0xffffffff09277810 */ /* 0x008fe20007ffe0ff */
[----:B-1--4-:R-:W-:Y:S06]  /*12650*/  @P2 BRA `(.L_x_1859) ;  /* 0x0000000000582947 */ /* 0x012fec0003800000 */
[----:B------:R-:W-:Y:S01]  /*12660*/  IADD3 R9, -R190, R192, R47 ;  /* 0x000000c0be097210 */ /* 0x000fe20007ffe12f */
[----:B------:R-:W-:Y:S03]  /*12670*/  BSSY B0, `(.L_x_1860) ;  /* 0x0000010000007945 */ /* 0x000fe60003800000 */
[----:B------:R-:W-:-:S13]  /*12680*/  ISETP.GT.AND P2, PT, R9, -0x1, PT ;  /* 0xffffffff0900780c */ /* 0x000fda0003f44270 */
[----:B------:R-:W-:Y:S05]  /*12690*/  @P2 BRA `(.L_x_1861) ;  /* 0x0000000000202947 */ /* 0x000fea0003800000 */
[----:B------:R-:W-:Y:S01]  /*126a0*/  UISETP.NE.AND UP0, UPT, UR7, 0x1, UPT ;  /* 0x000000010700788c */ /* 0x000fe2000bf05270 */
[----:B------:R-:W-:-:S05]  /*126b0*/  LOP3.LUT R9, RZ, R9, RZ, 0x33, !PT ;  /* 0x00000009ff097212 */ /* 0x000fca00078e33ff */
[----:B------:R-:W-:-:S05]  /*126c0*/  PLOP3.LUT P2, PT, PT, PT, UP0, 0x80, 0x0 ;  /* 0x000000000000781c */ /* 0x000fca0003f4f008 */
[----:B------:R-:W-:-:S08]  /*126d0*/  @UP0 ULDC.64 UR4, c[0x0][0x9e8] ;  /* 0x00027a0000040ab9 */ /* 0x000fd00000000a00 */
[----:B------:R-:W-:-:S05]  /*126e0*/  @P2 IMAD.HI.U32 R12, R9, UR4, RZ ;  /* 0x00000004090c2c27 */ /* 0x000fca000f8e00ff */
[----:B------:R-:W-:-:S04]  /*126f0*/  @P2 SHF.R.U32.HI R9, RZ, UR5, R12 ;  /* 0x00000005ff092c19 */ /* 0x000fc8000801160c */
[----:B------:R-:W-:Y:S01]  /*12700*/  LOP3.LUT R9, RZ, R9, RZ, 0x33, !PT ;  /* 0x00000009ff097212 */ /* 0x000fe200078e33ff */
[----:B------:R-:W-:Y:S06]  /*12710*/  BRA `(.L_x_1862) ;  /* 0x0000000000147947 */ /* 0x000fec0003800000 */
.L_x_1861:
[----:B------:R-:W-:-:S06]  /*12720*/  UISETP.NE.AND UP0, UPT, UR7, 0x1, UPT ;  /* 0x000000010700788c */ /* 0x000fcc000bf05270 */
[----:B------:R-:W-:-:S05]  /*12730*/  PLOP3.LUT P2, PT, PT, PT, UP0, 0x80, 0x0 ;  /* 0x000000000000781c */ /* 0x000fca0003f4f008 */
[----:B------:R-:W-:-:S08]  /*12740*/  @UP0 ULDC.64 UR4, c[0x0][0x9e8] ;  /* 0x00027a0000040ab9 */ /* 0x000fd00000000a00 */
[----:B------:R-:W-:-:S05]  /*12750*/  @P2 IMAD.HI.U32 R12, R9, UR4, RZ ;  /* 0x00000004090c2c27 */ /* 0x000fca000f8e00ff */
[----:B------:R-:W-:-:S07]  /*12760*/  @P2 SHF.R.U32.HI R9, RZ, UR5, R12 ;  /* 0x00000005ff092c19 */ /* 0x000fce000801160c */
.L_x_1862:
[----:B------:R-:W-:Y:S05]  /*12770*/  BSYNC B0 ;  /* 0x0000000000007941 */ /* 0x000fea0003800000 */
.L_x_1860:
[----:B------:R-:W-:-:S04]  /*12780*/  IMAD R12, R9, UR7, -R31 ;  /* 0x00000007090c7c24 */ /* 0x000fc8000f8e0a1f */
[----:B------:R-:W-:-:S05]  /*12790*/  IMAD R12, R193, -0x2, R12 ;  /* 0xfffffffec10c7824 */ /* 0x000fca00078e020c */
[----:B------:R-:W-:Y:S02]  /*127a0*/  VIMNMX R6, R6, R12, !PT ;  /* 0x0000000c06067248 */ /* 0x000fe40007fe0100 */
[----:B------:R-:W-:-:S07]  /*127b0*/  VIADDMNMX R3, R12, UR7, R3, PT ;  /* 0x000000070c037c46 */ /* 0x000fce000b800103 */
.L_x_1859:
[C---:B------:R-:W-:Y:S01]  /*127c0*/  ISETP.GE.AND P3, PT, R39.reuse, 0x9, PT ;  /* 0x000000092700780c */ /* 0x040fe20003f66270 */
[----:B------:R-:W1:Y:S01]  /*127d0*/  SHFL.IDX PT, R7, R7, 0x1, 0x1c1f ;  /* 0x003c1f0007077f89 */ /* 0x000e6200000e0000 */
[----:B------:R-:W-:Y:S01]  /*127e0*/  ISETP.GE.AND P2, PT, R39, 0x2, PT ;  /* 0x000000022700780c */ /* 0x000fe20003f46270 */
[----:B------:R-:W-:Y:S01]  /*127f0*/  UISETP.GE.AND UP0, UPT, UR7, 0x1, UPT ;  /* 0x000000010700788c */ /* 0x000fe2000bf06270 */
[C---:B------:R-:W-:Y:S02]  /*12800*/  ISETP.GT.AND P4, PT, R6.reuse, 0x8, !P3 ;  /* 0x000000080600780c */ /* 0x040fe40005f84270 */
[----:B------:R-:W-:Y:S02]  /*12810*/  ISETP.GT.AND P5, PT, R6, 0x1, !P2 ;  /* 0x000000010600780c */ /* 0x000fe400057a4270 */
[----:B------:R-:W-:Y:S02]  /*12820*/  ISETP.LT.OR P4, PT, R3, 0x9, P4 ;  /* 0x000000090300780c */ /* 0x000fe40002781670 */
[----:B------:R-:W-:-:S02]  /*12830*/  ISETP.GE.AND P6, PT, R39, 0xa, PT ;  /* 0x0000000a2700780c */ /* 0x000fc40003fc6270 */
[----:B0-----:R-:W-:Y:S02]  /*12840*/  FSEL R57, R28, -INF , !P4 ;  /* 0xff8000001c397808 */ /* 0x001fe40006000000 */
[----:B------:R-:W-:Y:S02]  /*12850*/  ISETP.LT.OR P5, PT, R3, 0x2, P5 ;  /* 0x000000020300780c */ /* 0x000fe40002fa1670 */
[----:B------:R-:W-:Y:S02]  /*12860*/  ISETP.GT.AND P4, PT, R6, 0x9, !P6 ;  /* 0x000000090600780c */ /* 0x000fe40007784270 */
[----:B------:R-:W-:Y:S02]  /*12870*/  FSEL R47, R25, -INF , !P5 ;  /* 0xff800000192f7808 */ /* 0x000fe40006800000 */
[----:B------:R-:W-:Y:S02]  /*12880*/  ISETP.LT.OR P4, PT, R3, 0xa, P4 ;  /* 0x0000000a0300780c */ /* 0x000fe40002781670 */
[----:B------:R-:W-:-:S02]  /*12890*/  ISETP.GE.AND P5, PT, R39, 0x11, PT ;  /* 0x000000112700780c */ /* 0x000fc40003fa6270 */
[----:B------:R-:W-:Y:S01]  /*128a0*/  FSEL R59, R29, -INF , !P4 ;  /* 0xff8000001d3b7808 */ /* 0x000fe20006000000 */
[----:B-1----:R-:W-:Y:S01]  /*128b0*/  IMAD.IADD R9, R38, 0x1, R7 ;  /* 0x0000000126097824 */ /* 0x002fe200078e0207 */
[----:B------:R-:W-:Y:S02]  /*128c0*/  ISETP.GT.AND P4, PT, R6, 0x10, !P5 ;  /* 0x000000100600780c */ /* 0x000fe40006f84270 */
[----:B------:R-:W-:Y:S02]  /*128d0*/  P2R R28, PR, RZ, 0x20 ;  /* 0x00000020ff1c7803 */ /* 0x000fe40000000000 */
[----:B------:R-:W-:Y:S02]  /*128e0*/  ISETP.LT.OR P4, PT, R3, 0x11, P4 ;  /* 0x000000110300780c */ /* 0x000fe40002781670 */
[----:B------:R-:W-:Y:S02]  /*128f0*/  ISETP.GE.AND P5, PT, R39, 0x12, PT ;  /* 0x000000122700780c */ /* 0x000fe40003fa6270 */
[----:B------:R-:W-:-:S02]  /*12900*/  FSEL R61, R32, -INF , !P4 ;  /* 0xff800000203d7808 */ /* 0x000fc40006000000 */
[C---:B------:R-:W-:Y:S02]  /*12910*/  ISETP.GT.AND P4, PT, R6.reuse, 0x11, !P5 ;  /* 0x000000110600780c */ /* 0x040fe40006f84270 */
[----:B------:R-:W-:Y:S02]  /*12920*/  P2R R29, PR, RZ, 0x20 ;  /* 0x00000020ff1d7803 */ /* 0x000fe40000000000 */
[----:B------:R-:W-:Y:S02]  /*12930*/  ISETP.LT.OR P4, PT, R3, 0x12, P4 ;  /* 0x000000120300780c */ /* 0x000fe40002781670 */
[----:B------:R-:W-:Y:S02]  /*12940*/  ISETP.GE.AND P5, PT, R39, 0x19, PT ;  /* 0x000000192700780c */ /* 0x000fe40003fa6270 */
[----:B------:R-:W-:Y:S02]  /*12950*/  FSEL R63, R33, -INF , !P4 ;  /* 0xff800000213f7808 */ /* 0x000fe40006000000 */
[----:B------:R-:W-:-:S02]  /*12960*/  ISETP.GT.AND P4, PT, R6, 0x18, !P5 ;  /* 0x000000180600780c */ /* 0x000fc40006f84270 */
[----:B------:R-:W-:Y:S02]  /*12970*/  P2R R32, PR, RZ, 0x20 ;  /* 0x00000020ff207803 */ /* 0x000fe40000000000 */
[----:B------:R-:W-:Y:S02]  /*12980*/  ISETP.LT.OR P4, PT, R3, 0x19, P4 ;  /* 0x000000190300780c */ /* 0x000fe40002781670 */
[----:B------:R-:W-:Y:S02]  /*12990*/  ISETP.GE.AND P5, PT, R39, 0x1a, PT ;  /* 0x0000001a2700780c */ /* 0x000fe40003fa6270 */
[----:B------:R-:W-:Y:S02]  /*129a0*/  FSEL R65, R36, -INF , !P4 ;  /* 0xff80000024417808 */ /* 0x000fe40006000000 */
[----:B------:R-:W-:Y:S02]  /*129b0*/  ISETP.GT.AND P4, PT, R6, 0x19, !P5 ;  /* 0x000000190600780c */ /* 0x000fe40006f84270 */
[----:B------:R-:W-:-:S02]  /*129c0*/  P2R R36, PR, RZ, 0x20 ;  /* 0x00000020ff247803 */ /* 0x000fc40000000000 */
        /* <DEDUP_REMOVED lines=26> */
[----:B------:R-:W-:Y:S02]  /*12b70*/  P2R R25, PR, RZ, 0x40 ;  /* 0x00000040ff197803 */ /* 0x000fe40000000000 */
        /* <DEDUP_REMOVED lines=11> */
[----:B------:R-:W-:-:S04]  /*12c30*/  ISETP.GT.AND P6, PT, R6, RZ, !P6 ;  /* 0x000000ff0600720c */ /* 0x000fc800077c4270 */
        /* <DEDUP_REMOVED lines=18> */
[----:B------:R-:W-:Y:S01]  /*12d60*/  @P6 IMAD.HI.U32 R7, R6, UR4, RZ ;  /* 0x0000000406076c27 */ /* 0x000fe2000f8e00ff */
[----:B------:R-:W-:-:S13]  /*12d70*/  PLOP3.LUT P6, PT, PT, PT, UP0, 0x80, 0x0 ;  /* 0x000000000000781c */ /* 0x000fda0003fcf008 */
[----:B------:R-:W-:-:S04]  /*12d80*/  @P6 SHF.R.U32.HI R6, RZ, UR5, R7 ;  /* 0x00000005ff066c19 */ /* 0x000fc80008011607 */
[----:B------:R-:W-:Y:S01]  /*12d90*/  LOP3.LUT R6, RZ, R6, RZ, 0x33, !PT ;  /* 0x00000006ff067212 */ /* 0x000fe200078e33ff */
[----:B------:R-:W-:Y:S06]  /*12da0*/  BRA `(.L_x_1866) ;  /* 0x0000000000187947 */ /* 0x000fec0003800000 */
.L_x_1865:
[----:B------:R-:W-:-:S06]  /*12db0*/  UISETP.NE.AND UP0, UPT, UR7, 0x1, UPT ;  /* 0x000000010700788c */ /* 0x000fcc000bf05270 */
[----:B------:R-:W-:-:S05]  /*12dc0*/  PLOP3.LUT P6, PT, PT, PT, UP0, 0x80, 0x0 ;  /* 0x000000000000781c */ /* 0x000fca0003fcf008 */
[----:B------:R-:W-:-:S08]  /*12dd0*/  @UP0 ULDC.64 UR4, c[0x0][0x9e8] ;  /* 0x00027a0000040ab9 */ /* 0x000fd00000000a00 */
[----:B------:R-:W-:Y:S01]  /*12de0*/  @P6 IMAD.HI.U32 R7, R6, UR4, RZ ;  /* 0x0000000406076c27 */ /* 0x000fe2000f8e00ff */
[----:B------:R-:W-:-:S13]  /*12df0*/  PLOP3.LUT P6, PT, PT, PT, UP0, 0x80, 0x0 ;  /* 0x000000000000781c */ /* 0x000fda0003fcf008 */
[----:B------:R-:W-:-:S07]  /*12e00*/  @P6 SHF.R.U32.HI R6, RZ, UR5, R7 ;  /* 0x00000005ff066c19 */ /* 0x000fce0008011607 */
.L_x_1866:
[----:B------:R-:W-:Y:S05]  /*12e10*/  BSYNC B0 ;  /* 0x0000000000007941 */ /* 0x000fea0003800000 */
.L_x_1864:
[----:B------:R-:W-:-:S04]  /*12e20*/  IMAD R6, R6, UR7, -R31 ;  /* 0x0000000706067c24 */ /* 0x000fc8000f8e0a1f */
[----:B------:R-:W-:-:S05]  /*12e30*/  IMAD R6, R193, -0x2, R6 ;  /* 0xfffffffec1067824 */ /* 0x000fca00078e0206 */
[----:B------:R-:W-:Y:S02]  /*12e40*/  VIMNMX R9, R9, R6, !PT ;  /* 0x0000000609097248 */ /* 0x000fe40007fe0100 */
[----:B------:R-:W-:-:S07]  /*12e50*/  VIADDMNMX R3, R6, UR7, R3, PT ;  /* 0x0000000706037c46 */ /* 0x000fce000b800103 */
.L_x_1863:
[----:B------:R-:W-:Y:S01]  /*12e60*/  ISETP.GT.AND P2, PT, R9, 0x1, !P2 ;  /* 0x000000010900780c */ /* 0x000fe20005744270 */
[----:B------:R-:W-:Y:S01]  /*12e70*/  ULDC UR38, c[0x0][0x988] ;  /* 0x0002620000267ab9 */ /* 0x000fe20000000800 */
[----:B------:R-:W-:Y:S02]  /*12e80*/  FMNMX.FTZ R6, R33, R47, !PT ;  /* 0x0000002f21067209 */ /* 0x000fe40007810000 */
        /* <DEDUP_REMOVED lines=34> */
[----:B------:R-:W-:Y:S01]  /*130b0*/  ISETP.GT.AND P3, PT, R9, 0x8, !P3 ;  /* 0x000000080900780c */ /* 0x000fe20005f64270 */
[----:B------:R-:W0:Y:S01]  /*130c0*/  SHFL.BFLY PT, R6, R29, 0x2, 0x1f ;  /* 0x0c401f001d067f89 */ /* 0x000e2200000e0000 */
[C---:B------:R-:W-:Y:S02]  /*130d0*/  ISETP.LT.OR P2, PT, R3.reuse, 0x1a, P2 ;  /* 0x0000001a0300780c */ /* 0x040fe40001741670 */
[----:B------:R-:W-:Y:S02]  /*130e0*/  ISETP.LT.OR P3, PT, R3, 0x9, P3 ;  /* 0x000000090300780c */ /* 0x000fe40001f61670 */
[----:B------:R-:W-:Y:S02]  /*130f0*/  FSEL R21, R21, -INF , !P2 ;  /* 0xff80000015157808 */ /* 0x000fe40005000000 */
[----:B------:R-:W-:Y:S02]  /*13100*/  ISETP.NE.AND P2, PT, R37, RZ, PT ;  /* 0x000000ff2500720c */ /* 0x000fe40003f45270 */
[----:B------:R-:W-:-:S02]  /*13110*/  ISETP.NE.AND P6, PT, R12, RZ, PT ;  /* 0x000000ff0c00720c */ /* 0x000fc40003fc5270 */
[----:B------:R-:W-:Y:S02]  /*13120*/  ISETP.GT.AND P2, PT, R9, 0x20, !P2 ;  /* 0x000000200900780c */ /* 0x000fe40005744270 */
[----:B------:R-:W-:Y:S02]  /*13130*/  FSEL R12, R30, -INF , !P3 ;  /* 0xff8000001e0c7808 */ /* 0x000fe40005800000 */
[----:B------:R-:W-:Y:S02]  /*13140*/  ISETP.LT.OR P2, PT, R3, 0x21, P2 ;  /* 0x000000210300780c */ /* 0x000fe40001741670 */
[----:B------:R-:W-:Y:S02]  /*13150*/  ISETP.NE.AND P3, PT, R44, RZ, PT ;  /* 0x000000ff2c00720c */ /* 0x000fe40003f65270 */
[----:B------:R-:W-:Y:S02]  /*13160*/  FSEL R24, R42, -INF , !P2 ;  /* 0xff8000002a187808 */ /* 0x000fe40005000000 */
[----:B------:R-:W-:-:S02]  /*13170*/  ISETP.NE.AND P2, PT, R40, RZ, PT ;  /* 0x000000ff2800720c */ /* 0x000fc40003f45270 */
[C---:B------:R-:W-:Y:S02]  /*13180*/  ISETP.GT.AND P4, PT, R9.reuse, 0x31, !P4 ;  /* 0x000000310900780c */ /* 0x040fe40006784270 */
[----:B------:R-:W-:Y:S02]  /*13190*/  ISETP.GT.AND P2, PT, R9, 0x21, !P2 ;  /* 0x000000210900780c */ /* 0x000fe40005744270 */
[----:B0-----:R-:W-:Y:S02]  /*131a0*/  FMNMX.FTZ R30, R29, R6, !PT ;  /* 0x000000061d1e7209 */ /* 0x001fe40007810000 */
[----:B------:R-:W-:Y:S02]  /*131b0*/  ISETP.LT.OR P2, PT, R3, 0x22, P2 ;  /* 0x000000220300780c */ /* 0x000fe40001741670 */
[----:B------:R-:W-:Y:S01]  /*131c0*/  ISETP.GT.AND P5, PT, R9, 0x38, !P5 ;  /* 0x000000380900780c */ /* 0x000fe20006fa4270 */
[----:B------:R-:W0:Y:S01]  /*131d0*/  SHFL.BFLY PT, R7, R30, 0x1, 0x1f ;  /* 0x0c201f001e077f89 */ /* 0x000e2200000e0000 */
[----:B------:R-:W-:-:S02]  /*131e0*/  FSEL R25, R43, -INF , !P2 ;  /* 0xff8000002b197808 */ /* 0x000fc40005000000 */
[----:B------:R-:W-:Y:S01]  /*131f0*/  ISETP.NE.AND P2, PT, R46, RZ, PT ;  /* 0x000000ff2e00720c */ /* 0x000fe20003f45270 */
[----:B------:R-:W-:Y:S01]  /*13200*/  IMAD.U32 R46, RZ, RZ, UR38 ;  /* 0x00000026ff2e7e24 */ /* 0x000fe2000f8e00ff */
[----:B------:R-:W-:Y:S02]  /*13210*/  ISETP.LT.OR P4, PT, R3, 0x32, P4 ;  /* 0x000000320300780c */ /* 0x000fe40002781670 */
[----:B------:R-:W-:Y:S02]  /*13220*/  ISETP.GT.AND P2, PT, R9, 0x28, !P2 ;  /* 0x000000280900780c */ /* 0x000fe40005744270 */
[C---:B------:R-:W-:Y:S02]  /*13230*/  ISETP.LT.OR P5, PT, R3.reuse, 0x39, P5 ;  /* 0x000000390300780c */ /* 0x040fe40002fa1670 */
[----:B------:R-:W-:-:S04]  /*13240*/  ISETP.LT.OR P2, PT, R3, 0x29, P2 ;  /* 0x000000290300780c */ /* 0x000fc80001741670 */
[----:B------:R-:W-:Y:S02]  /*13250*/  FSEL R26, R26, -INF , !P2 ;  /* 0xff8000001a1a7808 */ /* 0x000fe40005000000 */
[----:B------:R-:W-:Y:S02]  /*13260*/  ISETP.GT.AND P2, PT, R9, 0x29, !P3 ;  /* 0x000000290900780c */ /* 0x000fe40005f44270 */
[----:B------:R-:W-:Y:S02]  /*13270*/  ISETP.NE.AND P3, PT, R56, RZ, PT ;  /* 0x000000ff3800720c */ /* 0x000fe40003f65270 */
[----:B------:R-:W-:Y:S02]  /*13280*/  ISETP.LT.OR P2, PT, R3, 0x2a, P2 ;  /* 0x0000002a0300780c */ /* 0x000fe40001741670 */
[----:B0-----:R-:W-:Y:S01]  /*13290*/  FMNMX.FTZ R6, R30, R7, !PT ;  /* 0x000000071e067209 */ /* 0x001fe20007810000 */
[----:B------:R-:W-:Y:S01]  /*132a0*/  IMAD.U32 R7, RZ, RZ, UR38 ;  /* 0x00000026ff077e24 */ /* 0x000fe2000f8e00ff */
[----:B------:R-:W-:-:S02]  /*132b0*/  FSEL R27, R27, -INF , !P2 ;  /* 0xff8000001b1b7808 */ /* 0x000fc40005000000 */
[----:B------:R-:W-:Y:S01]  /*132c0*/  ISETP.GT.AND P2, PT, R9, RZ, !P6 ;  /* 0x000000ff0900720c */ /* 0x000fe20007744270 */
[----:B------:R-:W-:-:S01]  /*132d0*/  FFMA.FTZ R7, R6, R7, -8 ;  /* 0xc100000006077423 */ /* 0x000fc20000010007 */
[----:B------:R-:W-:Y:S02]  /*132e0*/  ISETP.NE.AND P6, PT, R39, RZ, PT ;  /* 0x000000ff2700720c */ /* 0x000fe40003fc5270 */
[----:B------:R-:W-:-:S04]  /*132f0*/  ISETP.LT.OR P2, PT, R3, 0x1, P2 ;  /* 0x000000010300780c */ /* 0x000fc80001741670 */
[----:B------:R-:W-:Y:S02]  /*13300*/  FSEL R0, R0, -INF , !P2 ;  /* 0xff80000000007808 */ /* 0x000fe40005000000 */
[----:B------:R-:W-:-:S04]  /*13310*/  FSETP.NEU.FTZ.AND P2, PT, R6, -INF , PT ;  /* 0xff8000000600780b */ /* 0x000fc80003f5d000 */
[----:B------:R-:W-:Y:S02]  /*13320*/  FSEL R32, R7, RZ, P2 ;  /* 0x000000ff07207208 */ /* 0x000fe40001000000 */
[----:B------:R-:W-:Y:S02]  /*13330*/  FMNMX.FTZ R7, R0, R11, !PT ;  /* 0x0000000b00077209 */ /* 0x000fe40007810000 */
[----:B------:R-:W-:Y:S01]  /*13340*/  ISETP.GT.AND P2, PT, R9, 0x30, !P3 ;  /* 0x000000300900780c */ /* 0x000fe20005f44270 */
[----:B------:R-:W-:-:S01]  /*13350*/  FFMA.FTZ R31, R33, UR38, -R32 ;  /* 0x00000026211f7c23 */ /* 0x000fc20008010820 */
[----:B------:R-:W-:Y:S01]  /*13360*/  FMNMX.FTZ R28, R12, R7, !PT ;  /* 0x000000070c1c7209 */ /* 0x000fe20007810000 */
[----:B------:R-:W-:-:S01]  /*13370*/  FFMA.FTZ R33, R47, UR38, -R32 ;  /* 0x000000262f217c23 */ /* 0x000fc20008010820 */
[----:B------:R-:W-:Y:S01]  /*13380*/  ISETP.LT.OR P2, PT, R3, 0x31, P2 ;  /* 0x000000310300780c */ /* 0x000fe20001741670 */
[----:B------:R0:W-:Y:S01]  /*13390*/  MUFU.EX2 R152, R31 ;  /* 0x0000001f00987308 */ /* 0x0001e20000000800 */
[----:B------:R-:W-:Y:S01]  /*133a0*/  FMNMX.FTZ R7, R13, R28, !PT ;  /* 0x0000001c0d077209 */ /* 0x000fe20007810000 */
[--C-:B------:R-:W-:Y:S01]  /*133b0*/  FFMA.FTZ R35, R59, UR38, -R32.reuse ;  /* 0x000000263b237c23 */ /* 0x100fe20008010820 */
[----:B------:R-:W-:Y:S01]  /*133c0*/  ISETP.GT.AND P3, PT, R9, 0x39, !P6 ;  /* 0x000000390900780c */ /* 0x000fe20007764270 */
[--C-:B------:R-:W-:Y:S01]  /*133d0*/  FFMA.FTZ R36, R61, UR38, -R32.reuse ;  /* 0x000000263d247c23 */ /* 0x100fe20008010820 */
[----:B------:R-:W-:Y:S01]  /*133e0*/  FMNMX.FTZ R28, R14, R7, !PT ;  /* 0x000000070e1c7209 */ /* 0x000fe20007810000 */
[--C-:B------:R-:W-:Y:S01]  /*133f0*/  FFMA.FTZ R37, R63, UR38, -R32.reuse ;  /* 0x000000263f257c23 */ /* 0x100fe20008010820 */
[----:B------:R-:W-:Y:S01]  /*13400*/  FSEL R9, R50, -INF , !P2 ;  /* 0xff80000032097808 */ /* 0x000fe20005000000 */
[----:B------:R-:W1:Y:S01]  /*13410*/  MUFU.EX2 R33, R33 ;  /* 0x0000002100217308 */ /* 0x000e620000000800 */
[----:B------:R-:W-:Y:S01]  /*13420*/  FMNMX.FTZ R7, R15, R28, !PT ;  /* 0x0000001c0f077209 */ /* 0x000fe20007810000 */
[--C-:B0-----:R-:W-:Y:S01]  /*13430*/  FFMA.FTZ R31, R57, UR38, -R32.reuse ;  /* 0x00000026391f7c23 */ /* 0x101fe20008010820 */
[----:B------:R-:W-:Y:S01]  /*13440*/  ISETP.LT.OR P3, PT, R3, 0x3a, P3 ;  /* 0x0000003a0300780c */ /* 0x000fe20001f61670 */
[--C-:B------:R-:W-:Y:S01]  /*13450*/  FFMA.FTZ R38, R65, UR38, -R32.reuse ;  /* 0x0000002641267c23 */ /* 0x100fe20008010820 */
[----:B------:R-:W-:Y:S01]  /*13460*/  FMNMX.FTZ R28, R20, R7, !PT ;  /* 0x00000007141c7209 */ /* 0x000fe20007810000 */
[--C-:B------:R-:W-:Y:S01]  /*13470*/  FFMA.FTZ R43, R45, UR38, -R32.reuse ;  /* 0x000000262d2b7c23 */ /* 0x100fe20008010820 */
[----:B------:R-:W-:Y:S01]  /*13480*/  FSEL R3, R54, -INF , !P5 ;  /* 0xff80000036037808 */ /* 0x000fe20006800000 */
[----:B------:R0:W2:Y:S01]  /*13490*/  MUFU.EX2 R34, R31 ;  /* 0x0000001f00227308 */ /* 0x0000a20000000800 */
[----:B------:R-:W-:Y:S01]  /*134a0*/  FMNMX.FTZ R7, R21, R28, !PT ;  /* 0x0000001c15077209 */ /* 0x000fe20007810000 */
[--C-:B------:R-:W-:Y:S01]  /*134b0*/  FFMA.FTZ R39, R67, UR38, -R32.reuse ;  /* 0x0000002643277c23 */ /* 0x100fe20008010820 */
[----:B------:R-:W-:Y:S01]  /*134c0*/  FSEL R29, R55, -INF , !P3 ;  /* 0xff800000371d7808 */ /* 0x000fe20005800000 */
[--C-:B------:R-:W-:Y:S01]  /*134d0*/  FFMA.FTZ R40, R69, UR38, -R32.reuse ;  /* 0x0000002645287c23 */ /* 0x100fe20008010820 */
[----:B------:R-:W-:Y:S01]  /*134e0*/  FMNMX.FTZ R28, R24, R7, !PT ;  /* 0x00000007181c7209 */ /* 0x000fe20007810000 */
[--C-:B------:R-:W-:Y:S01]  /*134f0*/  FFMA.FTZ R41, R41, UR38, -R32.reuse ;  /* 0x0000002629297c23 */ /* 0x100fe20008010820 */
[----:B------:R-:W-:-:S01]  /*13500*/  FFMA.FTZ R42, R71, UR38, -R32 ;  /* 0x00000026472a7c23 */ /* 0x000fc20008010820 */
[----:B------:R-:W3:Y:S01]  /*13510*/  MUFU.EX2 R35, R35 ;  /* 0x0000002300237308 */ /* 0x000ee20000000800 */
[----:B------:R-:W-:Y:S01]  /*13520*/  FMNMX.FTZ R7, R25, R28, !PT ;  /* 0x0000001c19077209 */ /* 0x000fe20007810000 */
[--C-:B------:R-:W-:Y:S01]  /*13530*/  FFMA.FTZ R44, R73, UR38, -R32.reuse ;  /* 0x00000026492c7c23 */ /* 0x100fe20008010820 */
[----:B------:R-:W-:-:S02]  /*13540*/  FFMA.FTZ R45, R49, UR38, -R32 ;  /* 0x00000026312d7c23 */ /* 0x000fc40008010820 */
[----:B------:R-:W-:-:S03]  /*13550*/  FMNMX.FTZ R28, R26, R7, !PT ;  /* 0x000000071a1c7209 */ /* 0x000fc60007810000 */
[----:B------:R-:W-:Y:S01]  /*13560*/  MUFU.EX2 R36, R36 ;  /* 0x0000002400247308 */ /* 0x000fe20000000800 */
[----:B------:R-:W-:Y:S02]  /*13570*/  FMNMX.FTZ R30, R27, R28, !PT ;  /* 0x0000001c1b1e7209 */ /* 0x000fe40007810000 */
[----:B------:R-:W-:Y:S02]  /*13580*/  FSEL R28, R51, -INF , !P4 ;  /* 0xff800000331c7808 */ /* 0x000fe40006000000 */
[----:B------:R-:W-:-:S03]  /*13590*/  FMNMX.FTZ R7, R9, R30, !PT ;  /* 0x0000001e09077209 */ /* 0x000fc60007810000 */
[----:B------:R-:W-:Y:S01]  /*135a0*/  MUFU.EX2 R37, R37 ;  /* 0x0000002500257308 */ /* 0x000fe20000000800 */
[----:B------:R-:W-:-:S04]  /*135b0*/  FMNMX.FTZ R30, R28, R7, !PT ;  /* 0x000000071c1e7209 */ /* 0x000fc80007810000 */
[----:B------:R-:W-:-:S03]  /*135c0*/  FMNMX.FTZ R30, R3, R30, !PT ;  /* 0x0000001e031e7209 */ /* 0x000fc60007810000 */
[----:B------:R-:W-:Y:S01]  /*135d0*/  MUFU.EX2 R38, R38 ;  /* 0x0000002600267308 */ /* 0x000fe20000000800 */
[----:B------:R-:W-:-:S05]  /*135e0*/  FMNMX.FTZ R30, R29, R30, !PT ;  /* 0x0000001e1d1e7209 */ /* 0x000fca0007810000 */
[----:B------:R-:W0:Y:S02]  /*135f0*/  SHFL.BFLY PT, R7, R30, 0x2, 0x1f ;  /* 0x0c401f001e077f89 */ /* 0x000e2400000e0000 */
[----:B------:R-:W-:Y:S08]  /*13600*/  MUFU.EX2 R39, R39 ;  /* 0x0000002700277308 */ /* 0x000ff00000000800 */
[----:B------:R-:W-:Y:S08]  /*13610*/  MUFU.EX2 R40, R40 ;  /* 0x0000002800287308 */ /* 0x000ff00000000800 */
[----:B------:R-:W-:Y:S01]  /*13620*/  MUFU.EX2 R41, R41 ;  /* 0x0000002900297308 */ /* 0x000fe20000000800 */
[----:B0-----:R-:W-:-:S07]  /*13630*/  FMNMX.FTZ R31, R30, R7, !PT ;  /* 0x000000071e1f7209 */ /* 0x001fce0007810000 */
[----:B------:R-:W-:Y:S01]  /*13640*/  MUFU.EX2 R42, R42 ;  /* 0x0000002a002a7308 */ /* 0x000fe20000000800 */
[----:B------:R-:W0:Y:S07]  /*13650*/  SHFL.BFLY PT, R30, R31, 0x1, 0x1f ;  /* 0x0c201f001f1e7f89 */ /* 0x000e2e00000e0000 */
[----:B------:R-:W-:Y:S08]  /*13660*/  MUFU.EX2 R43, R43 ;  /* 0x0000002b002b7308 */ /* 0x000ff00000000800 */
[----:B------:R-:W-:Y:S08]  /*13670*/  MUFU.EX2 R44, R44 ;  /* 0x0000002c002c7308 */ /* 0x000ff00000000800 */
[----:B------:R-:W-:Y:S01]  /*13680*/  MUFU.EX2 R45, R45 ;  /* 0x0000002d002d7308 */ /* 0x000fe20000000800 */
[----:B0-----:R-:W-:Y:S01]  /*13690*/  FMNMX.FTZ R7, R31, R30, !PT ;  /* 0x0000001e1f077209 */ /* 0x001fe20007810000 */
[--C-:B------:R-:W-:Y:S01]  /*136a0*/  FFMA.FTZ R30, R75, UR38, -R32.reuse ;  /* 0x000000264b1e7c23 */ /* 0x100fe20008010820 */
[----:B------:R-:W-:-:S02]  /*136b0*/  FFMA.FTZ R32, R53, UR38, -R32 ;  /* 0x0000002635207c23 */ /* 0x000fc40008010820 */
[C---:B------:R-:W-:Y:S01]  /*136c0*/  FSETP.NEU.FTZ.AND P2, PT, R7.reuse, -INF , PT ;  /* 0xff8000000700780b */ /* 0x040fe20003f5d000 */
[----:B------:R-:W-:-:S02]  /*136d0*/  FFMA.FTZ R31, R7, R46, -8 ;  /* 0xc1000000071f7423 */ /* 0x000fc4000001002e */
[----:B------:R-:W-:Y:S03]  /*136e0*/  MUFU.EX2 R30, R30 ;  /* 0x0000001e001e7308 */ /* 0x000fe60000000800 */
[----:B------:R-:W-:-:S05]  /*136f0*/  FSEL R46, R31, RZ, P2 ;  /* 0x000000ff1f2e7208 */ /* 0x000fca0001000000 */
        /* <DEDUP_REMOVED lines=14> */
[--C-:B------:R-:W-:Y:S01]  /*137e0*/  FFMA.FTZ R9, R9, UR38, -R46.reuse ;  /* 0x0000002609097c23 */ /* 0x100fe2000801082e */
[----:B------:R-:W-:-:S01]  /*137f0*/  FFMA.FTZ R28, R28, UR38, -R46 ;  /* 0x000000261c1c7c23 */ /* 0x000fc2000801082e */
[--C-:B------:R-:W-:Y:S01]  /*13800*/  FFMA.FTZ R29, R29, UR38, -R46.reuse ;  /* 0x000000261d1d7c23 */ /* 0x100fe2000801082e */
[----:B------:R-:W-:-:S03]  /*13810*/  FFMA.FTZ R3, R3, UR38, -R46 ;  /* 0x0000002603037c23 */ /* 0x000fc6000801082e */
[----:B------:R-:W4:Y:S01]  /*13820*/  MUFU.EX2 R12, R12 ;  /* 0x0000000c000c7308 */ /* 0x000f220000000800 */
[----:B-1----:R-:W-:-:S04]  /*13830*/  FADD.FTZ R11, R152, R33 ;  /* 0x00000021980b7221 */ /* 0x002fc80000010000 */
[----:B--2---:R-:W-:Y:S01]  /*13840*/  FADD.FTZ R0, R34, R11 ;  /* 0x0000000b22007221 */ /* 0x004fe20000010000 */
[----:B---3--:R-:W-:Y:S02]  /*13850*/  F2FP.SATFINITE.E4M3.F32.PACK_AB_MERGE_C R34, R35, R34, RZ ;  /* 0x000000222322723e */ /* 0x008fe400048070ff */
[----:B------:R-:W1:Y:S01]  /*13860*/  MUFU.EX2 R13, R13 ;  /* 0x0000000d000d7308 */ /* 0x000e620000000800 */
[----:B0-----:R-:W-:-:S01]  /*13870*/  FADD.FTZ R47, R153, R48 ;  /* 0x00000030992f7221 */ /* 0x001fc20000010000 */
[----:B------:R-:W-:Y:S01]  /*13880*/  FADD.FTZ R11, R35, R0 ;  /* 0x00000000230b7221 */ /* 0x000fe20000010000 */
[----:B------:R-:W-:-:S03]  /*13890*/  F2FP.SATFINITE.E4M3.F32.PACK_AB_MERGE_C R152, R33, R152, R34 ;  /* 0x000000982198723e */ /* 0x000fc60004807022 */
[----:B------:R-:W-:Y:S02]  /*138a0*/  FADD.FTZ R0, R36, R11 ;  /* 0x0000000b24007221 */ /* 0x000fe40000010000 */
[----:B------:R-:W0:Y:S02]  /*138b0*/  MUFU.EX2 R14, R14 ;  /* 0x0000000e000e7308 */ /* 0x000e240000000800 */
[----:B------:R-:W-:-:S04]  /*138c0*/  FADD.FTZ R11, R37, R0 ;  /* 0x00000000250b7221 */ /* 0x000fc80000010000 */
[----:B------:R-:W-:Y:S01]  /*138d0*/  FADD.FTZ R0, R38, R11 ;  /* 0x0000000b26007221 */ /* 0x000fe20000010000 */
[C---:B------:R-:W-:Y:S01]  /*138e0*/  F2FP.SATFINITE.E4M3.F32.PACK_AB_MERGE_C R38, R39.reuse, R38, RZ ;  /* 0x000000262726723e */ /* 0x040fe200048070ff */
[----:B------:R-:W2:Y:S02]  /*138f0*/  MUFU.EX2 R15, R15 ;  /* 0x0000000f000f7308 */ /* 0x000ea40000000800 */
[----:B------:R-:W-:-:S01]  /*13900*/  FADD.FTZ R11, R39, R0 ;  /* 0x00000000270b7221 */ /* 0x000fc20000010000 */
[----:B------:R-:W-:-:S05]  /*13910*/  F2FP.SATFINITE.E4M3.F32.PACK_AB_MERGE_C R154, R37, R36, R38 ;  /* 0x00000024259a723e */ /* 0x000fca0004807026 */
[----:B------:R4:W-:Y:S08]  /*13920*/  MUFU.EX2 R31, R32 ;  /* 0x00000020001f7308 */ /* 0x0009f00000000800 */
[----:B------:R-:W3:Y:S01]  /*13930*/  MUFU.EX2 R20, R20 ;  /* 0x0000001400147308 */ /* 0x000ee20000000800 */
[----:B----4-:R-:W-:-:S04]  /*13940*/  FADD.FTZ R32, R12, R47 ;  /* 0x0000002f0c207221 */ /* 0x010fc80000010000 */
[C---:B-1----:R-:W-:Y:S01]  /*13950*/  FADD.FTZ R47, R13.reuse, R32 ;  /* 0x000000200d2f7221 */ /* 0x042fe20000010000 */
[----:B------:R-:W-:Y:S02]  /*13960*/  F2FP.SATFINITE.E4M3.F32.PACK_AB_MERGE_C R13, R13, R12, RZ ;  /* 0x0000000c0d0d723e */ /* 0x000fe400048070ff */
[----:B------:R-:W1:Y:S01]  /*13970*/  MUFU.EX2 R21, R21 ;  /* 0x0000001500157308 */ /* 0x000e620000000800 */
[----:B0-----:R-:W-:-:S01]  /*13980*/  FADD.FTZ R32, R14, R47 ;  /* 0x0000002f0e207221 */ /* 0x001fc20000010000 */
[----:B------:R-:W-:-:S03]  /*13990*/  F2FP.SATFINITE.E4M3.F32.PACK_AB_MERGE_C R153, R48, R153, R13 ;  /* 0x000000993099723e */ /* 0x000fc6000480700d */
[----:B--2---:R-:W-:-:S03]  /*139a0*/  FADD.FTZ R47, R15, R32 ;  /* 0x000000200f2f7221 */ /* 0x004fc60000010000 */
[----:B------:R-:W0:Y:S01]  /*139b0*/  MUFU.EX2 R24, R24 ;  /* 0x0000001800187308 */ /* 0x000e220000000800 */
[----:B---3--:R-:W-:-:S07]  /*139c0*/  FADD.FTZ R32, R20, R47 ;  /* 0x0000002f14207221 */ /* 0x008fce0000010000 */
[----:B------:R-:W2:Y:S01]  /*139d0*/  MUFU.EX2 R25, R25 ;  /* 0x0000001900197308 */ /* 0x000ea20000000800 */
[----:B-1----:R-:W-:-:S01]  /*139e0*/  FADD.FTZ R47, R21, R32 ;  /* 0x00000020152f7221 */ /* 0x002fc20000010000 */
[----:B------:R-:W-:Y:S01]  /*139f0*/  FADD.FTZ R32, R40, R11 ;  /* 0x0000000b28207221 */ /* 0x000fe20000010000 */
[----:B------:R-:W-:-:S03]  /*13a00*/  F2FP.SATFINITE.E4M3.F32.PACK_AB_MERGE_C R21, R21, R20, RZ ;  /* 0x000000141515723e */ /* 0x000fc600048070ff */
[----:B------:R-:W-:Y:S01]  /*13a10*/  FADD.FTZ R11, R41, R32 ;  /* 0x00000020290b7221 */ /* 0x000fe20000010000 */
[----:B------:R-:W-:Y:S01]  /*13a20*/  F2FP.SATFINITE.E4M3.F32.PACK_AB_MERGE_C R155, R15, R14, R21 ;  /* 0x0000000e0f9b723e */ /* 0x000fe20004807015 */
[----:B------:R-:W1:Y:S01]  /*13a30*/  MUFU.EX2 R26, R26 ;  /* 0x0000001a001a7308 */ /* 0x000e620000000800 */
[----:B0-----:R-:W-:-:S01]  /*13a40*/  FADD.FTZ R50, R24, R47 ;  /* 0x0000002f18327221 */ /* 0x001fc20000010000 */
[----:B------:R-:W-:Y:S01]  /*13a50*/  FADD.FTZ R32, R42, R11 ;  /* 0x0000000b2a207221 */ /* 0x000fe20000010000 */
[----:B------:R-:W-:-:S03]  /*13a60*/  F2FP.SATFINITE.E4M3.F32.PACK_AB_MERGE_C R42, R43, R42, RZ ;  /* 0x0000002a2b2a723e */ /* 0x000fc600048070ff */
[----:B------:R-:W-:Y:S01]  /*13a70*/  FADD.FTZ R11, R43, R32 ;  /* 0x000000202b0b7221 */ /* 0x000fe20000010000 */
[----:B------:R-:W-:Y:S01]  /*13a80*/  F2FP.SATFINITE.E4M3.F32.PACK_AB_MERGE_C R156, R41, R40, R42 ;  /* 0x00000028299c723e */ /* 0x000fe2000480702a */
[----:B------:R-:W0:Y:S01]  /*13a90*/  MUFU.EX2 R27, R27 ;  /* 0x0000001b001b7308 */ /* 0x000e220000000800 */
[----:B--2---:R-:W-:-:S01]  /*13aa0*/  FADD.FTZ R47, R25, R50 ;  /* 0x00000032192f7221 */ /* 0x004fc20000010000 */
[----:B------:R-:W-:-:S04]  /*13ab0*/  FADD.FTZ R32, R44, R11 ;  /* 0x0000000b2c207221 */ /* 0x000fc80000010000 */
[----:B------:R-:W-:Y:S02]  /*13ac0*/  FADD.FTZ R11, R45, R32 ;  /* 0x000000202d0b7221 */ /* 0x000fe40000010000 */
[----:B------:R-:W2:Y:S01]  /*13ad0*/  MUFU.EX2 R9, R9 ;  /* 0x0000000900097308 */ /* 0x000ea20000000800 */
[----:B-1----:R-:W-:-:S01]  /*13ae0*/  FADD.FTZ R46, R26, R47 ;  /* 0x0000002f1a2e7221 */ /* 0x002fc20000010000 */
[----:B------:R-:W-:Y:S01]  /*13af0*/  FADD.FTZ R12, R30, R11 ;  /* 0x0000000b1e0c7221 */ /* 0x000fe20000010000 */
[----:B------:R-:W-:-:S04]  /*13b00*/  F2FP.SATFINITE.E4M3.F32.PACK_AB_MERGE_C R30, R31, R30, RZ ;  /* 0x0000001e1f1e723e */ /* 0x000fc800048070ff */
[----:B------:R-:W-:Y:S01]  /*13b10*/  F2FP.SATFINITE.E4M3.F32.PACK_AB_MERGE_C R158, R45, R44, R30 ;  /* 0x0000002c2d9e723e */ /* 0x000fe2000480701e */
[----:B------:R-:W1:Y:S01]  /*13b20*/  MUFU.EX2 R28, R28 ;  /* 0x0000001c001c7308 */ /* 0x000e620000000800 */
[----:B0-----:R-:W-:-:S01]  /*13b30*/  FADD.FTZ R46, R27, R46 ;  /* 0x0000002e1b2e7221 */ /* 0x001fc20000010000 */
[----:B------:R-:W-:-:S04]  /*13b40*/  F2FP.SATFINITE.E4M3.F32.PACK_AB_MERGE_C R26, R27, R26, RZ ;  /* 0x0000001a1b1a723e */ /* 0x000fc800048070ff */
[----:B------:R-:W-:Y:S02]  /*13b50*/  F2FP.SATFINITE.E4M3.F32.PACK_AB_MERGE_C R157, R25, R24, R26 ;  /* 0x00000018199d723e */ /* 0x000fe4000480701a */
[----:B------:R2:W0:Y:S08]  /*13b60*/  MUFU.EX2 R0, R3 ;  /* 0x0000000300007308 */ /* 0x0004300000000800 */
[----:B------:R-:W3:Y:S01]  /*13b70*/  MUFU.EX2 R29, R29 ;  /* 0x0000001d001d7308 */ /* 0x000ee20000000800 */
[----:B--2---:R-:W-:-:S04]  /*13b80*/  FADD.FTZ R3, R9, R46 ;  /* 0x0000002e09037221 */ /* 0x004fc80000010000 */
[----:B-1----:R-:W-:-:S04]  /*13b90*/  FADD.FTZ R3, R28, R3 ;  /* 0x000000031c037221 */ /* 0x002fc80000010000 */
[----:B0-----:R-:W-:Y:S01]  /*13ba0*/  FADD.FTZ R20, R0, R3 ;  /* 0x0000000300147221 */ /* 0x001fe20000010000 */
[----:B------:R-:W-:-:S01]  /*13bb0*/  FADD.FTZ R3, R31, R12 ;  /* 0x0000000c1f037221 */ /* 0x000fc20000010000 */
[C---:B---3--:R-:W-:Y:S02]  /*13bc0*/  F2FP.SATFINITE.E4M3.F32.PACK_AB_MERGE_C R159, R29.reuse, R0, RZ ;  /* 0x000000001d9f723e */ /* 0x048fe400048070ff */
[----:B------:R-:W-:-:S02]  /*13bd0*/  FADD.FTZ R0, R29, R20 ;  /* 0x000000141d007221 */ /* 0x000fc40000010000 */
[----:B------:R-:W-:Y:S01]  /*13be0*/  F2FP.SATFINITE.E4M3.F32.PACK_AB_MERGE_C R159, R28, R9, R159 ;  /* 0x000000091c9f723e */ /* 0x000fe2000480709f */
[----:B------:R-:W-:Y:S06]  /*13bf0*/  @!P0 BRA `(.L_x_1867) ;  /* 0x0000000000048947 */ /* 0x000fec0003800000 */
[----:B------:R-:W-:Y:S01]  /*13c00*/  BPT.TRAP 0x1 ;  /* 0x000000040000795c */ /* 0x000fe20000300000 */
.L_x_1867:
[----:B------:R0:W1:Y:S01]  /*13c10*/  SYNCS.PHASECHK.TRANS64.TRYWAIT P2, [R5+URZ+0x28450], R8 ;  /* 0x02845008050075a7 */ /* 0x000062000804017f */
[----:B------:R-:W-:Y:S05]  /*13c20*/  @!P0 BRA `(.L_x_1868) ;  /* 0x0000000000048947 */ /* 0x000fea0003800000 */
[----:B------:R-:W-:Y:S01]  /*13c30*/  BPT.TRAP 0x1 ;  /* 0x000000040000795c */ /* 0x000fe20000300000 */
.L_x_1868:
[----:B------:R-:W-:Y:S04]  /*13c40*/  BSSY B0, `(.L_x_1869) ;  /* 0x0000004000007945 */ /* 0x000fe80003800000 */
[----:B-1----:R-:W-:Y:S05]  /*13c50*/  @P2 BRA `(.L_x_1870) ;  /* 0x0000000000082947 */ /* 0x002fea0003800000 */
[----:B------:R-:W1:Y:S02]  /*13c60*/  SYNCS.PHASECHK.TRANS64.TRYWAIT P2, [R5+URZ+0x28450], R8 ;  /* 0x02845008050075a7 */ /* 0x000e64000804017f */
[----:B-1----:R-:W-:Y:S05]  /*13c70*/  @!P2 BRA `(.L_x_1871) ;  /* 0x000001500090a947 */ /* 0x002fea0003800000 */
.L_x_1870:
[----:B------:R-:W-:Y:S05]  /*13c80*/  BSYNC B0 ;  /* 0x0000000000007941 */ /* 0x000fea0003800000 */
.L_x_1869:
[----:B------:R-:W-:Y:S05]  /*13c90*/  WARPSYNC.ALL ;  /* 0x0000000000007948 */ /* 0x000fea0003800000 */
[----:B------:R-:W-:Y:S01]  /*13ca0*/  R2UR UR4, R184 ;  /* 0x00000000b80472ca */ /* 0x000fe200000e0000 */
[----:B------:R2:W-:Y:S01]  /*13cb0*/  BAR.SYNC.DEFER_BLOCKING R10, 0x100 ;  /* 0x0004000a0000751d */ /* 0x0005e20000010000 */
[----:B------:R-:W-:-:S05]  /*13cc0*/  IMAD.MOV.U32 R9, RZ, RZ, -0x7fffffe0 ;  /* 0x80000020ff097424 */ /* 0x000fca00078e00ff */
[----:B------:R-:W-:Y:S02]  /*13cd0*/  R2UR UR11, R9 ;  /* 0x00000000090b72ca */ /* 0x000fe400000e0000 */
[----:B------:R-:W-:-:S04]  /*13ce0*/  MOV R9, 0x80000020 ;  /* 0x8000002000097802 */ /* 0x000fc80000000f00 */
        /* <DEDUP_REMOVED lines=18> */
.L_x_1872:
[----:B------:R-:W0:Y:S01]  /*13e10*/  @P1 LDC R9, c[0x0][0x44c] ;  /* 0x00011300ff091b82 */ /* 0x000e220000000800 */
[----:B------:R-:W-:Y:S01]  /*13e20*/  UISETP.GE.AND UP0, UPT, UR7, 0x1, UPT ;  /* 0x000000010700788c */ /* 0x000fe2000bf06270 */
[----:B------:R-:W-:Y:S02]  /*13e30*/  VIADD R5, R5, 0x28460 ;  /* 0x0002846005057836 */ /* 0x000fe40000000000 */
[----:B------:R-:W-:-:S03]  /*13e40*/  IMAD.U32 R8, RZ, RZ, UR39 ;  /* 0x00000027ff087e24 */ /* 0x000fc6000f8e00ff */
[----:B------:R-:W-:Y:S01]  /*13e50*/  PLOP3.LUT P2, PT, PT, PT, UP0, 0x40, 0x0 ;  /* 0x000000000000781c */ /* 0x000fe20003f4e808 */
[----:B------:R-:W1:Y:S01]  /*13e60*/  @P1 LDC R10, c[0x0][0x450] ;  /* 0x00011400ff0a1b82 */ /* 0x000e620000000800 */
[----:B------:R-:W-:Y:S01]  /*13e70*/  PRMT R5, R8, 0x654, R5 ;  /* 0x0000065408057816 */ /* 0x000fe20000000005 */
[----:B------:R-:W-:-:S03]  /*13e80*/  IMAD.MOV.U32 R8, RZ, RZ, R202 ;  /* 0x000000ffff087224 */ /* 0x000fc600078e00ca */
[----:B------:R2:W-:Y:S01]  /*13e90*/  SYNCS.ARRIVE.TRANS64.RED.A1T0 RZ, [R5+URZ], RZ ;  /* 0x000000ff05ff79a7 */ /* 0x0005e2000810043f */
[----:B0-----:R-:W-:-:S04]  /*13ea0*/  @P1 IMAD.HI.U32 R9, R202, R9, RZ ;  /* 0x00000009ca091227 */ /* 0x001fc800078e00ff */
[----:B--2---:R-:W-:Y:S01]  /*13eb0*/  VIADD R5, R160, 0xfffffffe ;  /* 0xfffffffea0057836 */ /* 0x004fe20000000000 */
[----:B-1----:R-:W-:-:S05]  /*13ec0*/  @P1 SHF.R.U32.HI R8, RZ, R10, R9 ;  /* 0x0000000aff081219 */ /* 0x002fca0000011609 */
[----:B------:R-:W-:-:S04]  /*13ed0*/  IMAD.IADD R161, R161, 0x1, R8 ;  /* 0x00000001a1a17824 */ /* 0x000fc800078e0208 */
[----:B------:R-:W-:Y:S01]  /*13ee0*/  VIADD R8, R161, UR6 ;  /* 0x00000006a1087c36 */ /* 0x000fe20008000000 */
[----:B------:R-:W-:Y:S06]  /*13ef0*/  @P2 BRA `(.L_x_1873) ;  /* 0x0000000000542947 */ /* 0x000fec0003800000 */
[C---:B------:R-:W-:Y:S01]  /*13f00*/  ISETP.GT.AND P2, PT, R161.reuse, RZ, PT ;  /* 0x000000ffa100720c */ /* 0x040fe20003f44270 */
[----:B------:R-:W-:Y:S01]  /*13f10*/  BSSY B0, `(.L_x_1874) ;  /* 0x0000010000007945 */ /* 0x000fe20003800000 */
[----:B------:R-:W-:-:S11]  /*13f20*/  IADD3 R9, R161, -0x1, RZ ;  /* 0xffffffffa1097810 */ /* 0x000fd60007ffe0ff */
[----:B------:R-:W-:Y:S05]  /*13f30*/  @P2 BRA `(.L_x_1875) ;  /* 0x0000000000202947 */ /* 0x000fea0003800000 */
[----:B------:R-:W-:Y:S01]  /*13f40*/  UISETP.NE.AND UP0, UPT, UR7, 0x1, UPT ;  /* 0x000000010700788c */ /* 0x000fe2000bf05270 */
[----:B------:R-:W-:-:S05]  /*13f50*/  IMAD.MOV R9, RZ, RZ, -R161 ;  /* 0x000000ffff097224 */ /* 0x000fca00078e0aa1 */
[----:B------:R-:W-:-:S05]  /*13f60*/  PLOP3.LUT P2, PT, PT, PT, UP0, 0x80, 0x0 ;  /* 0x000000000000781c */ /* 0x000fca0003f4f008 */
[----:B------:R-:W-:-:S08]  /*13f70*/  @UP0 ULDC.64 UR4, c[0x0][0x9e8] ;  /* 0x00027a0000040ab9 */ /* 0x000fd00000000a00 */
[----:B------:R-:W-:-:S05]  /*13f80*/  @P2 IMAD.HI.U32 R10, R9, UR4, RZ ;  /* 0x00000004090a2c27 */ /* 0x000fca000f8e00ff */
[----:B------:R-:W-:-:S04]  /*13f90*/  @P2 SHF.R.U32.HI R9, RZ, UR5, R10 ;  /* 0x00000005ff092c19 */ /* 0x000fc8000801160a */
[----:B------:R-:W-:Y:S01]  /*13fa0*/  LOP3.LUT R9, RZ, R9, RZ, 0x33, !PT ;  /* 0x00000009ff097212 */ /* 0x000fe200078e33ff */
[----:B------:R-:W-:Y:S06]  /*13fb0*/  BRA `(.L_x_1876) ;  /* 0x0000000000147947 */ /* 0x000fec0003800000 */
.L_x_1875:
[----:B------:R-:W-:-:S06]  /*13fc0*/  UISETP.NE.AND UP0, UPT, UR7, 0x1, UPT ;  /* 0x000000010700788c */ /* 0x000fcc000bf05270 */
[----:B------:R-:W-:-:S05]  /*13fd0*/  PLOP3.LUT P2, PT, PT, PT, UP0, 0x80, 0x0 ;  /* 0x000000000000781c */ /* 0x000fca0003f4f008 */
[----:B------:R-:W-:-:S08]  /*13fe0*/  @UP0 ULDC.64 UR4, c[0x0][0x9e8] ;  /* 0x00027a0000040ab9 */ /* 0x000fd00000000a00 */
[----:B------:R-:W-:-:S05]  /*13ff0*/  @P2 IMAD.HI.U32 R10, R9, UR4, RZ ;  /* 0x00000004090a2c27 */ /* 0x000fca000f8e00ff */
[----:B------:R-:W-:-:S07]  /*14000*/  @P2 SHF.R.U32.HI R9, RZ, UR5, R10 ;  /* 0x00000005ff092c19 */ /* 0x000fce000801160a */
.L_x_1876:
[----:B------:R-:W-:Y:S05]  /*14010*/  BSYNC B0 ;  /* 0x0000000000007941 */ /* 0x000fea0003800000 */
.L_x_1874:
[----:B------:R-:W-:-:S04]  /*14020*/  IMAD.U32 R10, RZ, RZ, UR7 ;  /* 0x00000007ff0a7e24 */ /* 0x000fc8000f8e00ff */
[----:B------:R-:W-:-:S05]  /*14030*/  IMAD R9, R9, R10, UR7 ;  /* 0x0000000709097e24 */ /* 0x000fca000f8e020a */
[----:B------:R-:W-:-:S07]  /*14040*/  VIMNMX R8, R8, R9, PT ;  /* 0x0000000908087248 */ /* 0x000fce0003fe0100 */
.L_x_1873:
[----:B------:R-:W-:Y:S01]  /*14050*/  SHF.R.S32.HI R9, RZ, 0x1f, R8 ;  /* 0x0000001fff097819 */ /* 0x000fe20000011408 */
[----:B------:R-:W-:Y:S01]  /*14060*/  ULDC UR46, c[0x0][0x9e4] ;  /* 0x00027900002e7ab9 */ /* 0x000fe20000000800 */
[----:B------:R-:W-:Y:S01]  /*14070*/  ULDC UR54, c[0x0][0x9e4] ;  /* 0x0002790000367ab9 */ /* 0x000fe20000000800 */
[----:B------:R-:W-:Y:S01]  /*14080*/  ULDC UR58, c[0x0][0x988] ;  /* 0x00026200003a7ab9 */ /* 0x000fe20000000800 */
[----:B------:R-:W-:Y:S01]  /*14090*/  LEA.HI R9, R9, R8, RZ, 0x6 ;  /* 0x0000000809097211 */ /* 0x000fe200078f30ff */
[----:B------:R-:W-:Y:S01]  /*140a0*/  ULDC UR47, c[0x0][0x988] ;  /* 0x00026200002f7ab9 */ /* 0x000fe20000000800 */
[----:B------:R-:W-:Y:S01]  /*140b0*/  ULDC UR55, c[0x0][0x988] ;  /* 0x0002620000377ab9 */ /* 0x000fe20000000800 */
[----:B------:R-:W-:Y:S01]  /*140c0*/  ULDC UR50, c[0x0][0x9e0] ;  /* 0x0002780000327ab9 */ /* 0x000fe20000000800 */
[----:B------:R-:W-:Y:S01]  /*140d0*/  SHF.R.S32.HI R9, RZ, 0x6, R9 ;  /* 0x00000006ff097819 */ /* 0x000fe20000011409 */
[----:B------:R-:W-:-:S03]  /*140e0*/  ULDC UR59, c[0x0][0x9e0] ;  /* 0x00027800003b7ab9 */ /* 0x000fc60000000800 */
[----:B------:R-:W-:-:S04]  /*140f0*/  VIMNMX R8, R208, R9, !PT ;  /* 0x00000009d0087248 */ /* 0x000fc80007fe0100 */
[----:B------:R-:W-:-:S13]  /*14100*/  ISETP.GE.AND P2, PT, R5, R8, PT ;  /* 0x000000080500720c */ /* 0x000fda0003f46270 */
[----:B------:R-:W-:Y:S05]  /*14110*/  @!P2 BRA `(.L_x_1877) ;  /* 0x000000280064a947 */ /* 0x000fea0003800000 */
.L_x_1897:
[----:B------:R-:W-:Y:S01]  /*14120*/  VIADD R185, R185, 0x1 ;  /* 0x00000001b9b97836 */ /* 0x000fe20000000000 */
[----:B------:R-:W-:Y:S05]  /*14130*/  YIELD ;  /* 0x0000000000007946 */ /* 0x000fea0003800000 */
[----:B------:R-:W-:-:S04]  /*14140*/  ISETP.NE.AND P2, PT, R185, 0x2, PT ;  /* 0x00000002b900780c */ /* 0x000fc80003f45270 */
[----:B------:R-:W-:Y:S02]  /*14150*/  SEL R9, RZ, 0x1, P2 ;  /* 0x00000001ff097807 */ /* 0x000fe40001000000 */
[----:B------:R-:W-:Y:S02]  /*14160*/  SEL R185, R185, RZ, P2 ;  /* 0x000000ffb9b97207 */ /* 0x000fe40001000000 */
[----:B------:R-:W-:Y:S01]  /*14170*/  LOP3.LUT R188, R188, R9, RZ, 0x3c, !PT ;  /* 0x00000009bcbc7212 */ /* 0x000fe200078e3cff */
[----:B0-2---:R-:W-:Y:S06]  /*14180*/  @!P0 BRA `(.L_x_1878) ;  /* 0x0000000000048947 */ /* 0x005fec0003800000 */
[----:B------:R-:W-:Y:S01]  /*14190*/  BPT.TRAP 0x1 ;  /* 0x000000040000795c */ /* 0x000fe20000300000 */
.L_x_1878:
[----:B------:R-:W-:Y:S01]  /*141a0*/  IMAD R10, R185, 0x8, R184 ;  /* 0x00000008b90a7824 */ /* 0x000fe200078e02b8 */
[----:B------:R-:W-:-:S04]  /*141b0*/  SHF.L.U32 R9, R188, 0x1f, RZ ;  /* 0x0000001fbc097819 */ /* 0x000fc800000006ff */
[----:B------:R0:W1:Y:S01]  /*141c0*/  SYNCS.PHASECHK.TRANS64.TRYWAIT P2, [R10+URZ+0x28430], R9 ;  /* 0x028430090a0075a7 */ /* 0x000062000804017f */
[----:B------:R-:W-:Y:S05]  /*141d0*/  @!P0 BRA `(.L_x_1879) ;  /* 0x0000000000048947 */ /* 0x000fea0003800000 */
[----:B------:R-:W-:Y:S01]  /*141e0*/  BPT.TRAP 0x1 ;  /* 0x000000040000795c */ /* 0x000fe20000300000 */
.L_x_1879:
[----:B------:R-:W-:Y:S02]  /*141f0*/  LEA R12, R185, UR60, 0xa ;  /* 0x0000003cb90c7c11 */ /* 0x000fe4000f8e50ff */
[----:B------:R-:W-:-:S03]  /*14200*/  MOV R13, 0x40000040 ;  /* 0x40000040000d7802 */ /* 0x000fc60000000f00 */
[C---:B------:R-:W-:Y:S02]  /*14210*/  VIADD R14, R12.reuse, 0x2 ;  /* 0x000000020c0e7836 */ /* 0x040fe40000000000 */
[----:B------:R-:W-:Y:S01]  /*14220*/  VIADD R4, R12, 0x4 ;  /* 0x000000040c047836 */ /* 0x000fe20000000000 */
[----:B-1----:R-:W-:Y:S06]  /*14230*/  @P2 BRA `(.L_x_1880) ;  /* 0x0000000000082947 */ /* 0x002fec0003800000 */
[----:B------:R-:W1:Y:S02]  /*14240*/  SYNCS.PHASECHK.TRANS64.TRYWAIT P2, [R10+URZ+0x28430], R9 ;  /* 0x028430090a0075a7 */ /* 0x000e64000804017f */
[----:B-1----:R-:W-:Y:S05]  /*14250*/  @!P2 BRA `(.L_x_1881) ;  /* 0x0000014c002ca947 */ /* 0x002fea0003800000 */
.L_x_1880:
[----:B------:R-:W-:Y:S05]  /*14260*/  WARPSYNC.ALL ;  /* 0x0000000000007948 */ /* 0x000fea0003800000 */
[----:B------:R-:W-:Y:S01]  /*14270*/  R2UR UR14, R12 ;  /* 0x000000000c0e72ca */ /* 0x000fe200000e0000 */
[----:B------:R-:W-:Y:S01]  /*14280*/  IMAD.MOV.U32 R153, RZ, RZ, 0x40000040 ;  /* 0x40000040ff997424 */ /* 0x000fe200078e00ff */
[----:B------:R-:W-:Y:S01]  /*14290*/  R2UR UR15, R13 ;  /* 0x000000000d0f72ca */ /* 0x000fe200000e0000 */
[----:B------:R-:W-:Y:S01]  /*142a0*/  IMAD.MOV.U32 R15, RZ, RZ, 0x40000040 ;  /* 0x40000040ff0f7424 */ /* 0x000fe200078e00ff */
[----:B------:R-:W-:Y:S01]  /*142b0*/  R2UR UR12, R200 ;  /* 0x00000000c80c72ca */ /* 0x000fe200000e0000 */
[C---:B------:R-:W-:Y:S01]  /*142c0*/  VIADD R20, R12.reuse, 0x6 ;  /* 0x000000060c147836 */ /* 0x040fe20000000000 */
[----:B------:R-:W-:Y:S01]  /*142d0*/  R2UR UR13, R201 ;  /* 0x00000000c90d72ca */ /* 0x000fe200000e0000 */
[----:B------:R-:W-:Y:S01]  /*142e0*/  IMAD.MOV.U32 R21, RZ, RZ, 0x40000040 ;  /* 0x40000040ff157424 */ /* 0x000fe200078e00ff */
[----:B------:R-:W-:Y:S01]  /*142f0*/  IADD3 R152, R12, 0x204, RZ ;  /* 0x000002040c987810 */ /* 0x000fe20007ffe0ff */
[----:B------:R-:W-:Y:S01]  /*14300*/  UMOV UR16, UR56 ;  /* 0x0000003800107c82 */ /* 0x000fe20008000000 */
[----:B------:R-:W-:Y:S01]  /*14310*/  R2UR UR31, R153 ;  /* 0x00000000991f72ca */ /* 0x000fe200000e0000 */
[----:B------:R-:W-:Y:S01]  /*14320*/  UMOV UR17, UR57 ;  /* 0x0000003900117c82 */ /* 0x000fe20008000000 */
[----:B------:R-:W-:Y:S01]  /*14330*/  R2UR UR30, R152 ;  /* 0x00000000981e72ca */ /* 0x000fe200000e0000 */
[----:B------:R-:W-:Y:S01]  /*14340*/  UMOV UR20, UR52 ;  /* 0x0000003400147c82 */ /* 0x000fe20008000000 */
[----:B------:R-:W-:Y:S01]  /*14350*/  WARPGROUP.ARRIVE ;  /* 0x00000000000079c5 */ /* 0x000fe20000000000 */
[----:B------:R-:W-:Y:S01]  /*14360*/  R2UR UR10, R14 ;  /* 0x000000000e0a72ca */ /* 0x000fe200000e0000 */
[----:B------:R-:W-:Y:S01]  /*14370*/  IMAD.MOV.U32 R14, RZ, RZ, R4 ;  /* 0x000000ffff0e7224 */ /* 0x000fe200078e0004 */
[----:B------:R-:W-:Y:S01]  /*14380*/  R2UR UR11, R15 ;  /* 0x000000000f0b72ca */ /* 0x000fe200000e0000 */
[----:B------:R-:W-:Y:S01]  /*14390*/  UMOV UR21, UR53 ;  /* 0x0000003500157c82 */ /* 0x000fe20008000000 */
[----:B------:R-:W-:Y:S01]  /*143a0*/  R2UR UR8, R198 ;  /* 0x00000000c60872ca */ /* 0x000fe200000e0000 */
[----:B------:R-:W-:Y:S01]  /*143b0*/  QGMMA.64x64x32.F32.E4M3.E4M3 R152, gdesc[UR12], RZ, !UPT, gsb0 ;  /* 0x00e000000c9879f3 */ /* 0x000fe2000c0008ff */
        /* <DEDUP_REMOVED lines=8> */
[----:B------:R-:W-:Y:S01]  /*14440*/  R2UR UR5, R197 ;  /* 0x00000000c50572ca */ /* 0x000fe200000e0000 */
[----:B------:R-:W-:Y:S01]  /*14450*/  UMOV UR29, UR45 ;  /* 0x0000002d001d7c82 */ /* 0x000fe20008000000 */
[----:B------:R-:W-:Y:S01]  /*14460*/  R2UR UR18, R20 ;  /* 0x00000000141272ca */ /* 0x000fe200000e0000 */
[C---:B------:R-:W-:Y:S01]  /*14470*/  VIADD R20, R12.reuse, 0x202 ;  /* 0x000002020c147836 */ /* 0x040fe20000000000 */
[----:B------:R-:W-:Y:S01]  /*14480*/  R2UR UR19, R21 ;  /* 0x00000000151372ca */ /* 0x000fe200000e0000 */
[----:B------:R-:W-:Y:S01]  /*14490*/  VIADD R12, R12, 0x206 ;  /* 0x000002060c0c7836 */ /* 0x000fe20000000000 */
[----:B------:R-:W-:Y:S01]  /*144a0*/  R2UR UR22, R14 ;  /* 0x000000000e1672ca */ /* 0x000fe200000e0000 */
[----:B------:R-:W-:Y:S01]  /*144b0*/  IMAD.MOV.U32 R13, RZ, RZ, 0x40000040 ;  /* 0x40000040ff0d7424 */ /* 0x000fe200078e00ff */
[----:B------:R-:W-:Y:S01]  /*144c0*/  R2UR UR23, R15 ;  /* 0x000000000f1772ca */ /* 0x000fe200000e0000 */
[----:B------:R-:W-:Y:S01]  /*144d0*/  UMOV UR32, UR40 ;  /* 0x0000002800207c82 */ /* 0x000fe20008000000 */
[----:B------:R-:W-:Y:S01]  /*144e0*/  R2UR UR26, R20 ;  /* 0x00000000141a72ca */ /* 0x000fe200000e0000 */
[----:B------:R-:W-:Y:S01]  /*144f0*/  UMOV UR33, UR41 ;  /* 0x0000002900217c82 */ /* 0x000fe20008000000 */
[----:B------:R-:W-:Y:S01]  /*14500*/  R2UR UR27, R21 ;  /* 0x00000000151b72ca */ /* 0x000fe200000e0000 */
[----:B------:R-:W2:Y:S01]  /*14510*/  S2R R11, SR_TID.X ;  /* 0x00000000000b7919 */ /* 0x000ea20000002100 */
[----:B------:R-:W-:-:S02]  /*14520*/  R2UR UR34, R12 ;  /* 0x000000000c2272ca */ /* 0x000fc400000e0000 */
[----:B------:R-:W-:Y:S02]  /*14530*/  R2UR UR35, R13 ;  /* 0x000000000d2372ca */ /* 0x000fe400000e0000 */
        /* <DEDUP_REMOVED lines=27> */
.L_x_1882:
[----:B------:R-:W3:Y:S01]  /*146f0*/  @P1 LDC R12, c[0x0][0x44c] ;  /* 0x00011300ff0c1b82 */ /* 0x000ee20000000800 */
[----:B------:R-:W-:Y:S02]  /*14700*/  IMAD.IADD R15, R203, 0x1, R202 ;  /* 0x00000001cb0f7824 */ /* 0x000fe400078e02ca */
[C---:B------:R-:W-:Y:S01]  /*14710*/  FMUL.FTZ R14, R2.reuse, R155 ;  /* 0x0000009b020e7220 */ /* 0x040fe20000410000 */
[----:B------:R-:W-:Y:S02]  /*14720*/  IMAD.U32 R13, RZ, RZ, UR39 ;  /* 0x00000027ff0d7e24 */ /* 0x000fe4000f8e00ff */
[C---:B------:R-:W-:Y:S01]  /*14730*/  FMUL.FTZ R155, R2.reuse, R162 ;  /* 0x000000a2029b7220 */ /* 0x040fe20000410000 */
[C---:B------:R-:W-:Y:S01]  /*14740*/  FMUL.FTZ R162, R2.reuse, R164 ;  /* 0x000000a402a27220 */ /* 0x040fe20000410000 */
[C---:B------:R-:W-:Y:S01]  /*14750*/  FMUL.FTZ R164, R2.reuse, R165 ;  /* 0x000000a502a47220 */ /* 0x040fe20000410000 */
[C---:B------:R-:W-:Y:S01]  /*14760*/  FMUL.FTZ R20, R2.reuse, R152 ;  /* 0x0000009802147220 */ /* 0x040fe20000410000 */
[----:B------:R-:W4:Y:S01]  /*14770*/  @P1 LDC R11, c[0x0][0x450] ;  /* 0x00011400ff0b1b82 */ /* 0x000f220000000800 */
[C---:B------:R-:W-:Y:S01]  /*14780*/  FMUL.FTZ R21, R2.reuse, R158 ;  /* 0x0000009e02157220 */ /* 0x040fe20000410000 */
[C---:B------:R-:W-:Y:S01]  /*14790*/  FMUL.FTZ R165, R2.reuse, R171 ;  /* 0x000000ab02a57220 */ /* 0x040fe20000410000 */
[C---:B------:R-:W-:Y:S01]  /*147a0*/  FMUL.FTZ R152, R2.reuse, R153 ;  /* 0x0000009902987220 */ /* 0x040fe20000410000 */
[C---:B------:R-:W-:Y:S01]  /*147b0*/  FMUL.FTZ R158, R2.reuse, R160 ;  /* 0x000000a0029e7220 */ /* 0x040fe20000410000 */
[C---:B------:R-:W-:Y:S01]  /*147c0*/  FMUL.FTZ R171, R2.reuse, R178 ;  /* 0x000000b202ab7220 */ /* 0x040fe20000410000 */
[C---:B------:R-:W-:Y:S01]  /*147d0*/  FMUL.FTZ R153, R2.reuse, R159 ;  /* 0x0000009f02997220 */ /* 0x040fe20000410000 */
[C---:B------:R-:W-:Y:S01]  /*147e0*/  FMUL.FTZ R160, R2.reuse, R161 ;  /* 0x000000a102a07220 */ /* 0x040fe20000410000 */
[----:B------:R-:W-:Y:S01]  /*147f0*/  SHF.L.U32 R178, R5, 0x6, RZ ;  /* 0x0000000605b27819 */ /* 0x000fe200000006ff */
[C---:B------:R-:W-:Y:S01]  /*14800*/  FMUL.FTZ R159, R2.reuse, R166 ;  /* 0x000000a6029f7220 */ /* 0x040fe20000410000 */
[C---:B------:R-:W-:Y:S01]  /*14810*/  FMUL.FTZ R161, R2.reuse, R167 ;  /* 0x000000a702a17220 */ /* 0x040fe20000410000 */
[----:B------:R-:W-:Y:S01]  /*14820*/  UISETP.NE.AND UP0, UPT, UR42, URZ, UPT ;  /* 0x0000003f2a00728c */ /* 0x000fe2000bf05270 */
[C---:B------:R-:W-:Y:S01]  /*14830*/  FMUL.FTZ R166, R2.reuse, R168 ;  /* 0x000000a802a67220 */ /* 0x040fe20000410000 */
[C---:B------:R-:W-:Y:S01]  /*14840*/  FMUL.FTZ R167, R2.reuse, R174 ;  /* 0x000000ae02a77220 */ /* 0x040fe20000410000 */
[C---:B------:R-:W-:Y:S01]  /*14850*/  FMUL.FTZ R168, R2.reuse, R169 ;  /* 0x000000a902a87220 */ /* 0x040fe20000410000 */
[----:B------:R-:W-:Y:S01]  /*14860*/  FMUL.FTZ R174, R2, R176 ;  /* 0x000000b002ae7220 */ /* 0x000fe20000410000 */
[----:B---3--:R-:W-:-:S04]  /*14870*/  @P1 IMAD.HI.U32 R12, R15, R12, RZ ;  /* 0x0000000c0f0c1227 */ /* 0x008fc800078e00ff */
[C---:B------:R-:W-:Y:S01]  /*14880*/  FMUL.FTZ R169, R2.reuse, R175 ;  /* 0x000000af02a97220 */ /* 0x040fe20000410000 */
[C---:B------:R-:W-:Y:S01]  /*14890*/  FMUL.FTZ R176, R2.reuse, R177 ;  /* 0x000000b102b07220 */ /* 0x040fe20000410000 */
[C---:B------:R-:W-:Y:S01]  /*148a0*/  FMUL.FTZ R175, R2.reuse, R182 ;  /* 0x000000b602af7220 */ /* 0x040fe20000410000 */
[----:B------:R-:W-:Y:S01]  /*148b0*/  FMUL.FTZ R177, R2, R183 ;  /* 0x000000b702b17220 */ /* 0x000fe20000410000 */
[----:B------:R-:W-:Y:S01]  /*148c0*/  PLOP3.LUT P2, PT, PT, PT, UP0, 0x40, 0x0 ;  /* 0x000000000000781c */ /* 0x000fe20003f4e808 */
[----:B------:R-:W3:Y:S01]  /*148d0*/  MUFU.TANH R20, R20 ;  /* 0x0000001400147308 */ /* 0x000ee20000002400 */
[----:B----4-:R-:W-:Y:S01]  /*148e0*/  @P1 SHF.R.U32.HI R15, RZ, R11, R12 ;  /* 0x0000000bff0f1219 */ /* 0x010fe2000001160c */
[----:B------:R-:W-:Y:S02]  /*148f0*/  VIADD R12, R10, 0x28440 ;  /* 0x000284400a0c7836 */ /* 0x000fe40000000000 */
[C---:B------:R-:W-:Y:S01]  /*14900*/  FMUL.FTZ R11, R2.reuse, R154 ;  /* 0x0000009a020b7220 */ /* 0x040fe20000410000 */
[C---:B------:R-:W-:Y:S01]  /*14910*/  FMUL.FTZ R154, R2.reuse, R156 ;  /* 0x0000009c029a7220 */ /* 0x040fe20000410000 */
[C---:B------:R-:W-:Y:S01]  /*14920*/  FMUL.FTZ R156, R2.reuse, R157 ;  /* 0x0000009d029c7220 */ /* 0x040fe20000410000 */
[C---:B------:R-:W-:Y:S01]  /*14930*/  FMUL.FTZ R157, R2.reuse, R163 ;  /* 0x000000a3029d7220 */ /* 0x040fe20000410000 */
[----:B------:R-:W-:Y:S01]  /*14940*/  PRMT R12, R13, 0x654, R12 ;  /* 0x000006540d0c7816 */ /* 0x000fe2000000000c */
[----:B------:R-:W4:Y:S01]  /*14950*/  SHFL.IDX PT, R225, R15, RZ, 0x1c1f ;  /* 0x001c1fff0fe17589 */ /* 0x000f2200000e0000 */
[C---:B------:R-:W-:Y:S01]  /*14960*/  FMUL.FTZ R163, R2.reuse, R170 ;  /* 0x000000aa02a37220 */ /* 0x040fe20000410000 */
[C---:B------:R-:W-:Y:S01]  /*14970*/  FMUL.FTZ R170, R2.reuse, R172 ;  /* 0x000000ac02aa7220 */ /* 0x040fe20000410000 */
[C---:B------:R-:W-:Y:S01]  /*14980*/  FMUL.FTZ R172, R2.reuse, R173 ;  /* 0x000000ad02ac7220 */ /* 0x040fe20000410000 */
[C---:B------:R-:W-:Y:S01]  /*14990*/  FMUL.FTZ R173, R2.reuse, R179 ;  /* 0x000000b302ad7220 */ /* 0x040fe20000410000 */
[----:B------:R5:W-:Y:S01]  /*149a0*/  SYNCS.ARRIVE.TRANS64.RED.A1T0 RZ, [R12+URZ], RZ ;  /* 0x000000ff0cff79a7 */ /* 0x000be2000810043f */
[C---:B------:R-:W-:Y:S01]  /*149b0*/  FMUL.FTZ R179, R2.reuse, R180 ;  /* 0x000000b402b37220 */ /* 0x040fe20000410000 */
[----:B------:R-:W-:Y:S01]  /*149c0*/  FMUL.FTZ R180, R2, R181 ;  /* 0x000000b502b47220 */ /* 0x000fe20000410000 */
[----:B------:R-:W0:Y:S01]  /*149d0*/  MUFU.TANH R152, R152 ;  /* 0x0000009800987308 */ /* 0x000e220000002400 */
[----:B-----5:R-:W-:-:S07]  /*149e0*/  IADD3 R12, -R178, 0x1, RZ ;  /* 0x00000001b20c7810 */ /* 0x020fce0007ffe1ff */
[----:B------:R-:W0:Y:S01]  /*149f0*/  MUFU.TANH R11, R11 ;  /* 0x0000000b000b7308 */ /* 0x000e220000002400 */
[----:B------:R-:W-:-:S05]  /*14a00*/  IMAD R12, R193, -0x2, R12 ;  /* 0xfffffffec10c7824 */ /* 0x000fca00078e020c */
[----:B------:R-:W-:Y:S02]  /*14a10*/  IADD3 R12, -R190, R12, R192 ;  /* 0x0000000cbe0c7210 */ /* 0x000fe40007ffe1c0 */
[----:B------:R-:W0:Y:S03]  /*14a20*/  MUFU.TANH R14, R14 ;  /* 0x0000000e000e7308 */ /* 0x000e260000002400 */
[C---:B------:R-:W-:Y:S02]  /*14a30*/  VIADD R181, R12.reuse, UR50 ;  /* 0x000000320cb57c36 */ /* 0x040fe40008000000 */
[----:B------:R-:W-:-:S03]  /*14a40*/  VIADD R182, R12, UR51 ;  /* 0x000000330cb67c36 */ /* 0x000fc60008000000 */
[----:B------:R-:W0:Y:S01]  /*14a50*/  MUFU.TANH R154, R154 ;  /* 0x0000009a009a7308 */ /* 0x000e220000002400 */
[C---:B----4-:R-:W-:Y:S02]  /*14a60*/  IMAD.IADD R183, R225.reuse, 0x1, R181 ;  /* 0x00000001e1b77824 */ /* 0x050fe400078e02b5 */
[----:B------:R-:W-:-:S05]  /*14a70*/  IMAD.IADD R221, R225, 0x1, R182 ;  /* 0x00000001e1dd7824 */ /* 0x000fca00078e02b6 */
        /* <DEDUP_REMOVED lines=27> */
[----:B---34-:R-:W-:Y:S05]  /*14c30*/  @P2 BRA `(.L_x_1883) ;  /* 0x0000000000582947 */ /* 0x018fea0003800000 */
[----:B------:R-:W-:Y:S01]  /*14c40*/  IADD3 R225, -R190, R192, R225 ;  /* 0x000000c0bee17210 */ /* 0x000fe20007ffe1e1 */
[----:B------:R-:W-:Y:S03]  /*14c50*/  BSSY B0, `(.L_x_1884) ;  /* 0x0000010000007945 */ /* 0x000fe60003800000 */
[----:B------:R-:W-:-:S13]  /*14c60*/  ISETP.GT.AND P2, PT, R225, -0x1, PT ;  /* 0xffffffffe100780c */ /* 0x000fda0003f44270 */
[----:B------:R-:W-:Y:S05]  /*14c70*/  @P2 BRA `(.L_x_1885) ;  /* 0x0000000000202947 */ /* 0x000fea0003800000 */
[----:B------:R-:W-:Y:S01]  /*14c80*/  IMAD.U32 R226, RZ, RZ, UR46 ;  /* 0x0000002effe27e24 */ /* 0x000fe2000f8e00ff */
[----:B------:R-:W-:-:S04]  /*14c90*/  LOP3.LUT R225, RZ, R225, RZ, 0x33, !PT ;  /* 0x000000e1ffe17212 */ /* 0x000fc800078e33ff */
[----:B------:R-:W-:-:S13]  /*14ca0*/  ISETP.NE.AND P2, PT, R226, 0x1, PT ;  /* 0x00000001e200780c */ /* 0x000fda0003f45270 */
[----:B------:R-:W3:Y:S02]  /*14cb0*/  @P2 LDC.64 R12, c[0x0][0x9e8] ;  /* 0x00027a00ff0c2b82 */ /* 0x000ee40000000a00 */
[----:B---3--:R-:W-:-:S05]  /*14cc0*/  @P2 IMAD.HI.U32 R12, R225, R12, RZ ;  /* 0x0000000ce10c2227 */ /* 0x008fca00078e00ff */
[----:B------:R-:W-:-:S04]  /*14cd0*/  @P2 SHF.R.U32.HI R225, RZ, R13, R12 ;  /* 0x0000000dffe12219 */ /* 0x000fc8000001160c */
[----:B------:R-:W-:Y:S01]  /*14ce0*/  LOP3.LUT R225, RZ, R225, RZ, 0x33, !PT ;  /* 0x000000e1ffe17212 */ /* 0x000fe200078e33ff */
[----:B------:R-:W-:Y:S06]  /*14cf0*/  BRA `(.L_x_1886) ;  /* 0x0000000000147947 */ /* 0x000fec0003800000 */
.L_x_1885:
[----:B------:R-:W-:-:S05]  /*14d00*/  IMAD.U32 R226, RZ, RZ, UR46 ;  /* 0x0000002effe27e24 */ /* 0x000fca000f8e00ff */
[----:B------:R-:W-:-:S13]  /*14d10*/  ISETP.NE.AND P2, PT, R226, 0x1, PT ;  /* 0x00000001e200780c */ /* 0x000fda0003f45270 */
[----:B------:R-:W3:Y:S02]  /*14d20*/  @P2 LDC.64 R12, c[0x0][0x9e8] ;  /* 0x00027a00ff0c2b82 */ /* 0x000ee40000000a00 */
[----:B---3--:R-:W-:-:S05]  /*14d30*/  @P2 IMAD.HI.U32 R12, R225, R12, RZ ;  /* 0x0000000ce10c2227 */ /* 0x008fca00078e00ff */
[----:B------:R-:W-:-:S07]  /*14d40*/  @P2 SHF.R.U32.HI R225, RZ, R13, R12 ;  /* 0x0000000dffe12219 */ /* 0x000fce000001160c */
.L_x_1886:
[----:B------:R-:W-:Y:S05]  /*14d50*/  BSYNC B0 ;  /* 0x0000000000007941 */ /* 0x000fea0003800000 */
.L_x_1884:
[----:B------:R-:W-:-:S04]  /*14d60*/  IMAD R225, R225, R226, -R178 ;  /* 0x000000e2e1e17224 */ /* 0x000fc800078e0ab2 */
[----:B------:R-:W-:-:S05]  /*14d70*/  IMAD R225, R193, -0x2, R225 ;  /* 0xfffffffec1e17824 */ /* 0x000fca00078e02e1 */
[----:B------:R-:W-:Y:S02]  /*14d80*/  VIMNMX R221, R221, R225, !PT ;  /* 0x000000e1dddd7248 */ /* 0x000fe40007fe0100 */
[----:B------:R-:W-:-:S07]  /*14d90*/  VIADDMNMX R183, R225, R226, R183, PT ;  /* 0x000000e2e1b77246 */ /* 0x000fce00038001b7 */
.L_x_1883:
[----:B------:R-:W-:Y:S01]  /*14da0*/  ISETP.GT.AND P2, PT, R5, -0x1, PT ;  /* 0xffffffff0500780c */ /* 0x000fe20003f44270 */
[----:B------:R-:W3:Y:S01]  /*14db0*/  SHFL.IDX PT, R15, R15, 0x1, 0x1c1f ;  /* 0x003c1f000f0f7f89 */ /* 0x000ee200000e0000 */
[----:B------:R-:W-:Y:S02]  /*14dc0*/  UISETP.NE.AND UP0, UPT, UR42, URZ, UPT ;  /* 0x0000003f2a00728c */ /* 0x000fe4000bf05270 */
[C---:B------:R-:W-:Y:S02]  /*14dd0*/  ISETP.GT.AND P3, PT, R221.reuse, RZ, P2 ;  /* 0x000000ffdd00720c */ /* 0x040fe40001764270 */
[----:B------:R-:W-:Y:S02]  /*14de0*/  ISETP.GT.AND P5, PT, R221, 0x8, P2 ;  /* 0x00000008dd00780c */ /* 0x000fe400017a4270 */
[----:B------:R-:W-:Y:S02]  /*14df0*/  ISETP.LT.OR P4, PT, R183, 0x1, P3 ;  /* 0x00000001b700780c */ /* 0x000fe40001f81670 */
[----:B------:R-:W-:-:S02]  /*14e00*/  ISETP.GT.AND P3, PT, R221, 0x1, P2 ;  /* 0x00000001dd00780c */ /* 0x000fc40001764270 */
[----:B------:R-:W-:Y:S02]  /*14e10*/  FSEL R20, R20, -INF , !P4 ;  /* 0xff80000014147808 */ /* 0x000fe40006000000 */
[----:B------:R-:W-:Y:S02]  /*14e20*/  ISETP.LT.OR P3, PT, R183, 0x2, P3 ;  /* 0x00000002b700780c */ /* 0x000fe40001f61670 */
[C---:B------:R-:W-:Y:S02]  /*14e30*/  ISETP.GT.AND P4, PT, R221.reuse, 0x9, P2 ;  /* 0x00000009dd00780c */ /* 0x040fe40001784270 */
[----:B0-----:R-:W-:Y:S02]  /*14e40*/  FSEL R152, R152, -INF , !P3 ;  /* 0xff80000098987808 */ /* 0x001fe40005800000 */
[----:B------:R-:W-:Y:S02]  /*14e50*/  ISETP.GT.AND P3, PT, R221, 0x10, P2 ;  /* 0x00000010dd00780c */ /* 0x000fe40001764270 */
[----:B------:R-:W-:-:S02]  /*14e60*/  ISETP.LT.OR P5, PT, R183, 0x9, P5 ;  /* 0x00000009b700780c */ /* 0x000fc40002fa1670 */
[C---:B------:R-:W-:Y:S01]  /*14e70*/  ISETP.LT.OR P3, PT, R183.reuse, 0x11, P3 ;  /* 0x00000011b700780c */ /* 0x040fe20001f61670 */
[----:B---3--:R-:W-:Y:S01]  /*14e80*/  IMAD.IADD R182, R182, 0x1, R15 ;  /* 0x00000001b6b67824 */ /* 0x008fe200078e020f */
[----:B------:R-:W-:Y:S02]  /*14e90*/  ISETP.LT.OR P4, PT, R183, 0xa, P4 ;  /* 0x0000000ab700780c */ /* 0x000fe40002781670 */
[----:B------:R-:W-:Y:S02]  /*14ea0*/  FSEL R158, R158, -INF , !P3 ;  /* 0xff8000009e9e7808 */ /* 0x000fe40005800000 */
[----:B------:R-:W-:Y:S02]  /*14eb0*/  ISETP.GT.AND P3, PT, R221, 0x19, P2 ;  /* 0x00000019dd00780c */ /* 0x000fe40001764270 */
[----:B------:R-:W-:Y:S02]  /*14ec0*/  FSEL R154, R154, -INF , !P5 ;  /* 0xff8000009a9a7808 */ /* 0x000fe40006800000 */
[----:B------:R-:W-:-:S02]  /*14ed0*/  ISETP.LT.OR P3, PT, R183, 0x1a, P3 ;  /* 0x0000001ab700780c */ /* 0x000fc40001f61670 */
[----:B------:R-:W-:Y:S02]  /*14ee0*/  FSEL R156, R156, -INF , !P4 ;  /* 0xff8000009c9c7808 */ /* 0x000fe40006000000 */
[C---:B------:R-:W-:Y:S02]  /*14ef0*/  ISETP.GT.AND P5, PT, R221.reuse, 0x11, P2 ;  /* 0x00000011dd00780c */ /* 0x040fe400017a4270 */
[C---:B------:R-:W-:Y:S02]  /*14f00*/  ISETP.GT.AND P4, PT, R221.reuse, 0x18, P2 ;  /* 0x00000018dd00780c */ /* 0x040fe40001784270 */
[----:B------:R-:W-:Y:S02]  /*14f10*/  FSEL R164, R164, -INF , !P3 ;  /* 0xff800000a4a47808 */ /* 0x000fe40005800000 */
[----:B------:R-:W-:Y:S02]  /*14f20*/  ISETP.GT.AND P3, PT, R221, 0x28, P2 ;  /* 0x00000028dd00780c */ /* 0x000fe40001764270 */
[----:B------:R-:W-:-:S02]  /*14f30*/  ISETP.LT.OR P5, PT, R183, 0x12, P5 ;  /* 0x00000012b700780c */ /* 0x000fc40002fa1670 */
[C---:B------:R-:W-:Y:S02]  /*14f40*/  ISETP.LT.OR P4, PT, R183.reuse, 0x19, P4 ;  /* 0x00000019b700780c */ /* 0x040fe40002781670 */
[----:B------:R-:W-:Y:S02]  /*14f50*/  ISETP.LT.OR P3, PT, R183, 0x29, P3 ;  /* 0x00000029b700780c */ /* 0x000fe40001f61670 */
[----:B------:R-:W-:Y:S02]  /*14f60*/  FSEL R160, R160, -INF , !P5 ;  /* 0xff800000a0a07808 */ /* 0x000fe40006800000 */
[----:B------:R-:W-:Y:S02]  /*14f70*/  FSEL R162, R162, -INF , !P4 ;  /* 0xff800000a2a27808 */ /* 0x000fe40006000000 */
[C---:B------:R-:W-:Y:S02]  /*14f80*/  ISETP.GT.AND P5, PT, R221.reuse, 0x20, P2 ;  /* 0x00000020dd00780c */ /* 0x040fe400017a4270 */
[----:B------:R-:W-:-:S02]  /*14f90*/  ISETP.GT.AND P4, PT, R221, 0x21, P2 ;  /* 0x00000021dd00780c */ /* 0x000fc40001784270 */
[----:B------:R-:W-:Y:S02]  /*14fa0*/  FSEL R170, R170, -INF , !P3 ;  /* 0xff800000aaaa7808 */ /* 0x000fe40005800000 */
[----:B------:R-:W-:Y:S02]  /*14fb0*/  ISETP.GT.AND P3, PT, R221, 0x31, P2 ;  /* 0x00000031dd00780c */ /* 0x000fe40001764270 */
[C---:B------:R-:W-:Y:S02]  /*14fc0*/  ISETP.LT.OR P5, PT, R183.reuse, 0x21, P5 ;  /* 0x00000021b700780c */ /* 0x040fe40002fa1670 */
[C---:B------:R-:W-:Y:S02]  /*14fd0*/  ISETP.LT.OR P4, PT, R183.reuse, 0x22, P4 ;  /* 0x00000022b700780c */ /* 0x040fe40002781670 */
[----:B------:R-:W-:Y:S02]  /*14fe0*/  ISETP.LT.OR P3, PT, R183, 0x32, P3 ;  /* 0x00000032b700780c */ /* 0x000fe40001f61670 */
[----:B------:R-:W-:-:S02]  /*14ff0*/  FSEL R166, R166, -INF , !P5 ;  /* 0xff800000a6a67808 */ /* 0x000fc40006800000 */
[----:B------:R-:W-:Y:S02]  /*15000*/  FSEL R168, R168, -INF , !P4 ;  /* 0xff800000a8a87808 */ /* 0x000fe40006000000 */
[C---:B------:R-:W-:Y:S02]  /*15010*/  ISETP.GT.AND P5, PT, R221.reuse, 0x29, P2 ;  /* 0x00000029dd00780c */ /* 0x040fe400017a4270 */
[----:B------:R-:W-:Y:S02]  /*15020*/  ISETP.GT.AND P4, PT, R221, 0x30, P2 ;  /* 0x00000030dd00780c */ /* 0x000fe40001784270 */
[----:B------:R-:W-:Y:S02]  /*15030*/  FSEL R176, R176, -INF , !P3 ;  /* 0xff800000b0b07808 */ /* 0x000fe40005800000 */
[----:B------:R-:W-:Y:S02]  /*15040*/  PLOP3.LUT P3, PT, PT, PT, UP0, 0x40, 0x0 ;  /* 0x000000000000781c */ /* 0x000fe40003f6e808 */
[----:B------:R-:W-:-:S02]  /*15050*/  ISETP.LT.OR P5, PT, R183, 0x2a, P5 ;  /* 0x0000002ab700780c */ /* 0x000fc40002fa1670 */
[----:B------:R-:W-:Y:S02]  /*15060*/  ISETP.LT.OR P4, PT, R183, 0x31, P4 ;  /* 0x00000031b700780c */ /* 0x000fe40002781670 */
[----:B------:R-:W-:Y:S02]  /*15070*/  FSEL R172, R172, -INF , !P5 ;  /* 0xff800000acac7808 */ /* 0x000fe40006800000 */
[----:B------:R-:W-:Y:S02]  /*15080*/  FSEL R174, R174, -INF , !P4 ;  /* 0xff800000aeae7808 */ /* 0x000fe40006000000 */
[C---:B------:R-:W-:Y:S02]  /*15090*/  ISETP.GT.AND P5, PT, R221.reuse, 0x38, P2 ;  /* 0x00000038dd00780c */ /* 0x040fe400017a4270 */
[----:B------:R-:W-:Y:S02]  /*150a0*/  ISETP.GT.AND P4, PT, R221, 0x39, P2 ;  /* 0x00000039dd00780c */ /* 0x000fe40001784270 */
[----:B------:R-:W-:-:S02]  /*150b0*/  ISETP.LT.OR P5, PT, R183, 0x39, P5 ;  /* 0x00000039b700780c */ /* 0x000fc40002fa1670 */
[----:B------:R-:W-:Y:S02]  /*150c0*/  ISETP.LT.OR P4, PT, R183, 0x3a, P4 ;  /* 0x0000003ab700780c */ /* 0x000fe40002781670 */
[----:B------:R-:W-:Y:S02]  /*150d0*/  IADD3 R181, R181, R15, RZ ;  /* 0x0000000fb5b57210 */ /* 0x000fe40007ffe0ff */
[----:B------:R-:W-:Y:S02]  /*150e0*/  FSEL R179, R179, -INF , !P5 ;  /* 0xff800000b3b37808 */ /* 0x000fe40006800000 */
[----:B------:R-:W-:Y:S01]  /*150f0*/  FSEL R180, R180, -INF , !P4 ;  /* 0xff800000b4b47808 */ /* 0x000fe20006000000 */
[----:B------:R-:W-:Y:S06]  /*15100*/  @P3 BRA `(.L_x_1887) ;  /* 0x0000000000583947 */ /* 0x000fec0003800000 */
[----:B------:R-:W-:Y:S01]  /*15110*/  IADD3 R15, -R190, R192, R15 ;  /* 0x000000c0be0f7210 */ /* 0x000fe20007ffe10f */
[----:B------:R-:W-:Y:S03]  /*15120*/  BSSY B0, `(.L_x_1888) ;  /* 0x0000010000007945 */ /* 0x000fe60003800000 */
        /* <DEDUP_REMOVED lines=10> */
.L_x_1889:
[----:B------:R-:W-:-:S05]  /*151d0*/  IMAD.U32 R183, RZ, RZ, UR46 ;  /* 0x0000002effb77e24 */ /* 0x000fca000f8e00ff */
[----:B------:R-:W-:-:S13]  /*151e0*/  ISETP.NE.AND P3, PT, R183, 0x1, PT ;  /* 0x00000001b700780c */ /* 0x000fda0003f65270 */
[----:B------:R-:W0:Y:S02]  /*151f0*/  @P3 LDC.64 R12, c[0x0][0x9e8] ;  /* 0x00027a00ff0c3b82 */ /* 0x000e240000000a00 */
[----:B0-----:R-:W-:-:S05]  /*15200*/  @P3 IMAD.HI.U32 R12, R15, R12, RZ ;  /* 0x0000000c0f0c3227 */ /* 0x001fca00078e00ff */
[----:B------:R-:W-:-:S07]  /*15210*/  @P3 SHF.R.U32.HI R15, RZ, R13, R12 ;  /* 0x0000000dff0f3219 */ /* 0x000fce000001160c */
.L_x_1890:
[----:B------:R-:W-:Y:S05]  /*15220*/  BSYNC B0 ;  /* 0x0000000000007941 */ /* 0x000fea0003800000 */
.L_x_1888:
[----:B------:R-:W-:-:S04]  /*15230*/  IMAD R15, R15, R183, -R178 ;  /* 0x000000b70f0f7224 */ /* 0x000fc800078e0ab2 */
[----:B------:R-:W-:-:S05]  /*15240*/  IMAD R15, R193, -0x2, R15 ;  /* 0xfffffffec10f7824 */ /* 0x000fca00078e020f */
[----:B------:R-:W-:Y:S02]  /*15250*/  VIMNMX R182, R182, R15, !PT ;  /* 0x0000000fb6b67248 */ /* 0x000fe40007fe0100 */
[----:B------:R-:W-:-:S07]  /*15260*/  VIADDMNMX R181, R15, R183, R181, PT ;  /* 0x000000b70fb57246 */ /* 0x000fce00038001b5 */
.L_x_1887:
[----:B------:R-:W-:Y:S01]  /*15270*/  FMNMX.FTZ R12, R20, R6, !PT ;  /* 0x00000006140c7209 */ /* 0x000fe20007810000 */
[----:B------:R-:W-:Y:S01]  /*15280*/  UMOV UR38, UR47 ;  /* 0x0000002f00267c82 */ /* 0x000fe20008000000 */
[----:B------:R-:W-:Y:S02]  /*15290*/  ISETP.GT.AND P4, PT, R182, 0x8, P2 ;  /* 0x00000008b600780c */ /* 0x000fe40001784270 */
[----:B------:R-:W-:Y:S02]  /*152a0*/  FMNMX.FTZ R12, R152, R12, !PT ;  /* 0x0000000c980c7209 */ /* 0x000fe40007810000 */
[----:B------:R-:W-:Y:S02]  /*152b0*/  ISETP.LT.OR P4, PT, R181, 0x9, P4 ;  /* 0x00000009b500780c */ /* 0x000fe40002781670 */
[----:B------:R-:W-:Y:S02]  /*152c0*/  FMNMX.FTZ R12, R154, R12, !PT ;  /* 0x0000000c9a0c7209 */ /* 0x000fe40007810000 */
[----:B------:R-:W-:-:S02]  /*152d0*/  FSEL R21, R21, -INF , !P4 ;  /* 0xff80000015157808 */ /* 0x000fc40006000000 */
[----:B------:R-:W-:Y:S02]  /*152e0*/  FMNMX.FTZ R12, R156, R12, !PT ;  /* 0x0000000c9c0c7209 */ /* 0x000fe40007810000 */
[----:B------:R-:W-:Y:S02]  /*152f0*/  ISETP.GT.AND P4, PT, R182, RZ, P2 ;  /* 0x000000ffb600720c */ /* 0x000fe40001784270 */
[----:B------:R-:W-:Y:S02]  /*15300*/  FMNMX.FTZ R12, R158, R12, !PT ;  /* 0x0000000c9e0c7209 */ /* 0x000fe40007810000 */
[----:B------:R-:W-:Y:S02]  /*15310*/  ISETP.GT.AND P5, PT, R182, 0x1, P2 ;  /* 0x00000001b600780c */ /* 0x000fe400017a4270 */
[----:B------:R-:W-:Y:S02]  /*15320*/  FMNMX.FTZ R12, R160, R12, !PT ;  /* 0x0000000ca00c7209 */ /* 0x000fe40007810000 */
[----:B------:R-:W-:-:S02]  /*15330*/  ISETP.LT.OR P4, PT, R181, 0x1, P4 ;  /* 0x00000001b500780c */ /* 0x000fc40002781670 */
[----:B------:R-:W-:Y:S02]  /*15340*/  FMNMX.FTZ R12, R162, R12, !PT ;  /* 0x0000000ca20c7209 */ /* 0x000fe40007810000 */
[----:B------:R-:W-:Y:S02]  /*15350*/  ISETP.LT.OR P5, PT, R181, 0x2, P5 ;  /* 0x00000002b500780c */ /* 0x000fe40002fa1670 */
[----:B------:R-:W-:Y:S02]  /*15360*/  FMNMX.FTZ R12, R164, R12, !PT ;  /* 0x0000000ca40c7209 */ /* 0x000fe40007810000 */
[----:B------:R-:W-:Y:S02]  /*15370*/  FSEL R11, R11, -INF , !P4 ;  /* 0xff8000000b0b7808 */ /* 0x000fe40006000000 */
[----:B------:R-:W-:Y:S02]  /*15380*/  FMNMX.FTZ R12, R166, R12, !PT ;  /* 0x0000000ca60c7209 */ /* 0x000fe40007810000 */
[----:B------:R-:W-:-:S02]  /*15390*/  FSEL R14, R14, -INF , !P5 ;  /* 0xff8000000e0e7808 */ /* 0x000fc40006800000 */
[----:B------:R-:W-:Y:S02]  /*153a0*/  FMNMX.FTZ R12, R168, R12, !PT ;  /* 0x0000000ca80c7209 */ /* 0x000fe40007810000 */
[----:B------:R-:W-:Y:S02]  /*153b0*/  FMNMX.FTZ R15, R11, R7, !PT ;  /* 0x000000070b0f7209 */ /* 0x000fe40007810000 */
[----:B------:R-:W-:Y:S02]  /*153c0*/  FMNMX.FTZ R12, R170, R12, !PT ;  /* 0x0000000caa0c7209 */ /* 0x000fe40007810000 */
[----:B------:R-:W-:Y:S02]  /*153d0*/  ISETP.GT.AND P5, PT, R182, 0x10, P2 ;  /* 0x00000010b600780c */ /* 0x000fe400017a4270 */
[----:B------:R-:W-:Y:S02]  /*153e0*/  FMNMX.FTZ R12, R172, R12, !PT ;  /* 0x0000000cac0c7209 */ /* 0x000fe40007810000 */
[----:B------:R-:W-:-:S02]  /*153f0*/  FMNMX.FTZ R15, R14, R15, !PT ;  /* 0x0000000f0e0f7209 */ /* 0x000fc40007810000 */
[----:B------:R-:W-:Y:S02]  /*15400*/  FMNMX.FTZ R12, R174, R12, !PT ;  /* 0x0000000cae0c7209 */ /* 0x000fe40007810000 */
[----:B------:R-:W-:Y:S02]  /*15410*/  ISETP.LT.OR P5, PT, R181, 0x11, P5 ;  /* 0x00000011b500780c */ /* 0x000fe40002fa1670 */
[----:B------:R-:W-:Y:S02]  /*15420*/  FMNMX.FTZ R12, R176, R12, !PT ;  /* 0x0000000cb00c7209 */ /* 0x000fe40007810000 */
[----:B------:R-:W-:Y:S02]  /*15430*/  FMNMX.FTZ R15, R21, R15, !PT ;  /* 0x0000000f150f7209 */ /* 0x000fe40007810000 */
[----:B------:R-:W-:Y:S02]  /*15440*/  FMNMX.FTZ R12, R179, R12, !PT ;  /* 0x0000000cb30c7209 */ /* 0x000fe40007810000 */
[----:B------:R-:W-:-:S02]  /*15450*/  FSEL R155, R155, -INF , !P5 ;  /* 0xff8000009b9b7808 */ /* 0x000fc40006800000 */
[----:B------:R-:W-:Y:S02]  /*15460*/  FMNMX.FTZ R12, R180, R12, !PT ;  /* 0x0000000cb40c7209 */ /* 0x000fe40007810000 */
[C---:B------:R-:W-:Y:S02]  /*15470*/  ISETP.GT.AND P5, PT, R182.reuse, 0x18, P2 ;  /* 0x00000018b600780c */ /* 0x040fe400017a4270 */
[----:B------:R-:W-:Y:S01]  /*15480*/  ISETP.GT.AND P4, PT, R182, 0x19, P2 ;  /* 0x00000019b600780c */ /* 0x000fe20001784270 */
[----:B------:R-:W0:Y:S01]  /*15490*/  SHFL.BFLY PT, R13, R12, 0x2, 0x1f ;  /* 0x0c401f000c0d7f89 */ /* 0x000e2200000e0000 */
[C---:B------:R-:W-:Y:S02]  /*154a0*/  ISETP.LT.OR P5, PT, R181.reuse, 0x19, P5 ;  /* 0x00000019b500780c */ /* 0x040fe40002fa1670 */
[----:B------:R-:W-:Y:S02]  /*154b0*/  ISETP.LT.OR P4, PT, R181, 0x1a, P4 ;  /* 0x0000001ab500780c */ /* 0x000fe40002781670 */
[----:B------:R-:W-:-:S02]  /*154c0*/  FSEL R159, R159, -INF , !P5 ;  /* 0xff8000009f9f7808 */ /* 0x000fc40006800000 */
[C---:B------:R-:W-:Y:S02]  /*154d0*/  ISETP.GT.AND P5, PT, R182.reuse, 0x21, P2 ;  /* 0x00000021b600780c */ /* 0x040fe400017a4270 */
[----:B------:R-:W-:Y:S02]  /*154e0*/  FSEL R161, R161, -INF , !P4 ;  /* 0xff800000a1a17808 */ /* 0x000fe40006000000 */
[----:B------:R-:W-:Y:S02]  /*154f0*/  ISETP.GT.AND P4, PT, R182, 0x28, P2 ;  /* 0x00000028b600780c */ /* 0x000fe40001784270 */
[C---:B------:R-:W-:Y:S02]  /*15500*/  ISETP.LT.OR P5, PT, R181.reuse, 0x22, P5 ;  /* 0x00000022b500780c */ /* 0x040fe40002fa1670 */
[----:B------:R-:W-:Y:S02]  /*15510*/  ISETP.LT.OR P4, PT, R181, 0x29, P4 ;  /* 0x00000029b500780c */ /* 0x000fe40002781670 */
[----:B------:R-:W-:-:S02]  /*15520*/  FSEL R165, R165, -INF , !P5 ;  /* 0xff800000a5a57808 */ /* 0x000fc40006800000 */
[C---:B------:R-:W-:Y:S02]  /*15530*/  ISETP.GT.AND P5, PT, R182.reuse, 0x30, P2 ;  /* 0x00000030b600780c */ /* 0x040fe400017a4270 */
[----:B------:R-:W-:Y:S02]  /*15540*/  FSEL R167, R167, -INF , !P4 ;  /* 0xff800000a7a77808 */ /* 0x000fe40006000000 */
[----:B------:R-:W-:Y:S02]  /*15550*/  ISETP.GT.AND P4, PT, R182, 0x31, P2 ;  /* 0x00000031b600780c */ /* 0x000fe40001784270 */
[----:B0-----:R-:W-:Y:S02]  /*15560*/  FMNMX.FTZ R12, R12, R13, !PT ;  /* 0x0000000d0c0c7209 */ /* 0x001fe40007810000 */
[C---:B------:R-:W-:Y:S02]  /*15570*/  ISETP.LT.OR P5, PT, R181.reuse, 0x31, P5 ;  /* 0x00000031b500780c */ /* 0x040fe40002fa1670 */
[----:B------:R-:W-:Y:S01]  /*15580*/  ISETP.LT.OR P4, PT, R181, 0x32, P4 ;  /* 0x00000032b500780c */ /* 0x000fe20002781670 */
[----:B------:R-:W0:Y:S01]  /*15590*/  SHFL.BFLY PT, R13, R12, 0x1, 0x1f ;  /* 0x0c201f000c0d7f89 */ /* 0x000e2200000e0000 */
[----:B------:R-:W-:-:S02]  /*155a0*/  FSEL R171, R171, -INF , !P5 ;  /* 0xff800000abab7808 */ /* 0x000fc40006800000 */
[----:B------:R-:W-:Y:S02]  /*155b0*/  FSEL R173, R173, -INF , !P4 ;  /* 0xff800000adad7808 */ /* 0x000fe40006000000 */
[----:B0-----:R-:W-:-:S04]  /*155c0*/  FMNMX.FTZ R12, R12, R13, !PT ;  /* 0x0000000d0c0c7209 */ /* 0x001fc80007810000 */
[----:B------:R-:W-:-:S04]  /*155d0*/  FSETP.NEU.FTZ.AND P3, PT, R12, -INF , PT ;  /* 0xff8000000c00780b */ /* 0x000fc80003f7d000 */
[----:B------:R-:W-:-:S05]  /*155e0*/  FSEL R13, R12, RZ, P3 ;  /* 0x000000ff0c0d7208 */ /* 0x000fca0001800000 */
[----:B------:R-:W-:Y:S01]  /*155f0*/  FADD.FTZ R13, -R13, R6 ;  /* 0x000000060d0d7221 */ /* 0x000fe20000010100 */
[----:B------:R-:W-:-:S03]  /*15600*/  IMAD.U32 R6, RZ, RZ, UR38 ;  /* 0x00000026ff067e24 */ /* 0x000fc6000f8e00ff */
[----:B------:R-:W-:Y:S01]  /*15610*/  FMUL.FTZ R13, R13, UR38 ;  /* 0x000000260d0d7c20 */ /* 0x000fe20008410000 */
[----:B------:R-:W-:-:S05]  /*15620*/  FFMA.FTZ R6, R12, R6, -8 ;  /* 0xc10000000c067423 */ /* 0x000fca0000010006 */
[----:B------:R-:W-:Y:S01]  /*15630*/  FSEL R6, R6, RZ, P3 ;  /* 0x000000ff06067208 */ /* 0x000fe20001800000 */
[----:B------:R-:W-:Y:S01]  /*15640*/  MUFU.EX2 R13, R13 ;  /* 0x0000000d000d7308 */ /* 0x000fe20000000800 */
[----:B------:R-:W-:-:S03]  /*15650*/  ISETP.GT.AND P3, PT, R182, 0x9, P2 ;  /* 0x00000009b600780c */ /* 0x000fc60001764270 */
[--C-:B------:R-:W-:Y:S01]  /*15660*/  FFMA.FTZ R20, R20, UR38, -R6.reuse ;  /* 0x0000002614147c23 */ /* 0x100fe20008010806 */
[----:B------:R-:W-:Y:S01]  /*15670*/  ISETP.LT.OR P3, PT, R181, 0xa, P3 ;  /* 0x0000000ab500780c */ /* 0x000fe20001f61670 */
[--C-:B------:R-:W-:Y:S01]  /*15680*/  FFMA.FTZ R152, R152, UR38, -R6.reuse ;  /* 0x0000002698987c23 */ /* 0x100fe20008010806 */
[----:B------:R-:W-:-:S01]  /*15690*/  FFMA.FTZ R154, R154, UR38, -R6 ;  /* 0x000000269a9a7c23 */ /* 0x000fc20008010806 */
[--C-:B------:R-:W-:Y:S01]  /*156a0*/  FFMA.FTZ R156, R156, UR38, -R6.reuse ;  /* 0x000000269c9c7c23 */ /* 0x100fe20008010806 */
[----:B------:R-:W-:Y:S01]  /*156b0*/  FSEL R153, R153, -INF , !P3 ;  /* 0xff80000099997808 */ /* 0x000fe20005800000 */
[----:B------:R-:W0:Y:S01]  /*156c0*/  MUFU.EX2 R20, R20 ;  /* 0x0000001400147308 */ /* 0x000e220000000800 */
[----:B------:R-:W-:Y:S01]  /*156d0*/  ISETP.GT.AND P3, PT, R182, 0x11, P2 ;  /* 0x00000011b600780c */ /* 0x000fe20001764270 */
[--C-:B------:R-:W-:Y:S01]  /*156e0*/  FFMA.FTZ R158, R158, UR38, -R6.reuse ;  /* 0x000000269e9e7c23 */ /* 0x100fe20008010806 */
[----:B------:R-:W-:Y:S01]  /*156f0*/  FMNMX.FTZ R15, R153, R15, !PT ;  /* 0x0000000f990f7209 */ /* 0x000fe20007810000 */
[--C-:B------:R-:W-:Y:S01]  /*15700*/  FFMA.FTZ R160, R160, UR38, -R6.reuse ;  /* 0x00000026a0a07c23 */ /* 0x100fe20008010806 */
[----:B------:R-:W-:Y:S01]  /*15710*/  ISETP.LT.OR P3, PT, R181, 0x12, P3 ;  /* 0x00000012b500780c */ /* 0x000fe20001f61670 */
[--C-:B------:R-:W-:Y:S01]  /*15720*/  FFMA.FTZ R162, R162, UR38, -R6.reuse ;  /* 0x00000026a2a27c23 */ /* 0x100fe20008010806 */
[----:B------:R-:W-:Y:S01]  /*15730*/  FMNMX.FTZ R15, R155, R15, !PT ;  /* 0x0000000f9b0f7209 */ /* 0x000fe20007810000 */
[----:B------:R-:W3:Y:S01]  /*15740*/  MUFU.EX2 R152, R152 ;  /* 0x0000009800987308 */ /* 0x000ee20000000800 */
[----:B------:R-:W-:Y:S01]  /*15750*/  FSEL R157, R157, -INF , !P3 ;  /* 0xff8000009d9d7808 */ /* 0x000fe20005800000 */
[--C-:B------:R-:W-:Y:S01]  /*15760*/  FFMA.FTZ R164, R164, UR38, -R6.reuse ;  /* 0x00000026a4a47c23 */ /* 0x100fe20008010806 */
[----:B------:R-:W-:Y:S01]  /*15770*/  ISETP.GT.AND P3, PT, R182, 0x20, P2 ;  /* 0x00000020b600780c */ /* 0x000fe20001764270 */
[--C-:B------:R-:W-:Y:S01]  /*15780*/  FFMA.FTZ R166, R166, UR38, -R6.reuse ;  /* 0x00000026a6a67c23 */ /* 0x100fe20008010806 */
[----:B------:R-:W-:Y:S01]  /*15790*/  FMNMX.FTZ R15, R157, R15, !PT ;  /* 0x0000000f9d0f7209 */ /* 0x000fe20007810000 */
[----:B------:R-:W-:Y:S01]  /*157a0*/  FFMA.FTZ R168, R168, UR38, -R6 ;  /* 0x00000026a8a87c23 */ /* 0x000fe20008010806 */
[----:B------:R-:W-:Y:S01]  /*157b0*/  ISETP.LT.OR P3, PT, R181, 0x21, P3 ;  /* 0x00000021b500780c */ /* 0x000fe20001f61670 */
[----:B------:R-:W4:Y:S01]  /*157c0*/  MUFU.EX2 R154, R154 ;  /* 0x0000009a009a7308 */ /* 0x000f220000000800 */
[----:B------:R-:W-:Y:S01]  /*157d0*/  FMNMX.FTZ R15, R159, R15, !PT ;  /* 0x0000000f9f0f7209 */ /* 0x000fe20007810000 */
[----:B0-----:R-:W-:Y:S01]  /*157e0*/  FFMA.FTZ R3, R13, R3, R20 ;  /* 0x000000030d037223 */ /* 0x001fe20000010014 */
[----:B------:R-:W-:Y:S01]  /*157f0*/  FSEL R163, R163, -INF , !P3 ;  /* 0xff800000a3a37808 */ /* 0x000fe20005800000 */
[--C-:B------:R-:W-:Y:S01]  /*15800*/  FFMA.FTZ R170, R170, UR38, -R6.reuse ;  /* 0x00000026aaaa7c23 */ /* 0x100fe20008010806 */
[----:B------:R-:W-:Y:S01]  /*15810*/  FMNMX.FTZ R15, R161, R15, !PT ;  /* 0x0000000fa10f7209 */ /* 0x000fe20007810000 */
[--C-:B------:R-:W-:Y:S01]  /*15820*/  FFMA.FTZ R172, R172, UR38, -R6.reuse ;  /* 0x00000026acac7c23 */ /* 0x100fe20008010806 */
[----:B------:R-:W-:Y:S01]  /*15830*/  ISETP.GT.AND P3, PT, R182, 0x29, P2 ;  /* 0x00000029b600780c */ /* 0x000fe20001764270 */
[----:B------:R-:W0:Y:S01]  /*15840*/  MUFU.EX2 R156, R156 ;  /* 0x0000009c009c7308 */ /* 0x000e220000000800 */
[----:B------:R-:W-:Y:S01]  /*15850*/  FMNMX.FTZ R15, R163, R15, !PT ;  /* 0x0000000fa30f7209 */ /* 0x000fe20007810000 */
[----:B---3--:R-:W-:Y:S01]  /*15860*/  FADD.FTZ R3, R152, R3 ;  /* 0x0000000398037221 */ /* 0x008fe20000010000 */
[----:B------:R-:W-:Y:S01]  /*15870*/  ISETP.LT.OR P3, PT, R181, 0x2a, P3 ;  /* 0x0000002ab500780c */ /* 0x000fe20001f61670 */
[--C-:B------:R-:W-:Y:S01]  /*15880*/  FFMA.FTZ R174, R174, UR38, -R6.reuse ;  /* 0x00000026aeae7c23 */ /* 0x100fe20008010806 */
[----:B------:R-:W-:Y:S01]  /*15890*/  FMNMX.FTZ R15, R165, R15, !PT ;  /* 0x0000000fa50f7209 */ /* 0x000fe20007810000 */
[--C-:B------:R-:W-:Y:S01]  /*158a0*/  FFMA.FTZ R176, R176, UR38, -R6.reuse ;  /* 0x00000026b0b07c23 */ /* 0x100fe20008010806 */
[----:B------:R-:W-:Y:S01]  /*158b0*/  FSEL R169, R169, -INF , !P3 ;  /* 0xff800000a9a97808 */ /* 0x000fe20005800000 */
[----:B------:R-:W3:Y:S01]  /*158c0*/  MUFU.EX2 R158, R158 ;  /* 0x0000009e009e7308 */ /* 0x000ee20000000800 */
[----:B------:R-:W-:Y:S01]  /*158d0*/  FMNMX.FTZ R15, R167, R15, !PT ;  /* 0x0000000fa70f7209 */ /* 0x000fe20007810000 */
[----:B----4-:R-:W-:Y:S01]  /*158e0*/  FADD.FTZ R3, R154, R3 ;  /* 0x000000039a037221 */ /* 0x010fe20000010000 */
[----:B------:R-:W-:Y:S01]  /*158f0*/  ISETP.GT.AND P3, PT, R182, 0x38, P2 ;  /* 0x00000038b600780c */ /* 0x000fe20001764270 */
[--C-:B------:R-:W-:Y:S01]  /*15900*/  FFMA.FTZ R179, R179, UR38, -R6.reuse ;  /* 0x00000026b3b37c23 */ /* 0x100fe20008010806 */
[----:B------:R-:W-:Y:S01]  /*15910*/  FMNMX.FTZ R15, R169, R15, !PT ;  /* 0x0000000fa90f7209 */ /* 0x000fe20007810000 */
[----:B------:R-:W-:Y:S01]  /*15920*/  FFMA.FTZ R6, R180, UR38, -R6 ;  /* 0x00000026b4067c23 */ /* 0x000fe20008010806 */
[----:B------:R-:W-:Y:S01]  /*15930*/  ISETP.GT.AND P2, PT, R182, 0x39, P2 ;  /* 0x00000039b600780c */ /* 0x000fe20001744270 */
[----:B------:R-:W4:Y:S01]  /*15940*/  MUFU.EX2 R160, R160 ;  /* 0x000000a000a07308 */ /* 0x000f220000000800 */
[----:B------:R-:W-:Y:S01]  /*15950*/  ISETP.LT.OR P3, PT, R181, 0x39, P3 ;  /* 0x00000039b500780c */ /* 0x000fe20001f61670 */
[----:B0-----:R-:W-:Y:S01]  /*15960*/  FADD.FTZ R3, R156, R3 ;  /* 0x000000039c037221 */ /* 0x001fe20000010000 */
[----:B------:R-:W-:Y:S01]  /*15970*/  FMNMX.FTZ R15, R171, R15, !PT ;  /* 0x0000000fab0f7209 */ /* 0x000fe20007810000 */
[-C--:B------:R-:W-:Y:S01]  /*15980*/  FMUL.FTZ R24, R24, R13.reuse ;  /* 0x0000000d18187220 */ /* 0x080fe20000410000 */
[----:B------:R-:W-:Y:S01]  /*15990*/  ISETP.LT.OR P2, PT, R181, 0x3a, P2 ;  /* 0x0000003ab500780c */ /* 0x000fe20001741670 */
[----:B------:R-:W-:Y:S01]  /*159a0*/  FMUL.FTZ R25, R25, R13 ;  /* 0x0000000d19197220 */ /* 0x000fe20000410000 */
[----:B------:R-:W-:Y:S01]  /*159b0*/  FSEL R175, R175, -INF , !P3 ;  /* 0xff800000afaf7808 */ /* 0x000fe20005800000 */
[----:B------:R-:W0:Y:S01]  /*159c0*/  MUFU.EX2 R162, R162 ;  /* 0x000000a200a27308 */ /* 0x000e220000000800 */
[----:B------:R-:W-:Y:S01]  /*159d0*/  FMNMX.FTZ R15, R173, R15, !PT ;  /* 0x0000000fad0f7209 */ /* 0x000fe20007810000 */
[----:B---3--:R-:W-:Y:S01]  /*159e0*/  FADD.FTZ R3, R158, R3 ;  /* 0x000000039e037221 */ /* 0x008fe20000010000 */
[----:B------:R-:W-:Y:S01]  /*159f0*/  FSEL R177, R177, -INF , !P2 ;  /* 0xff800000b1b17808 */ /* 0x000fe20005000000 */
[----:B------:R-:W-:Y:S01]  /*15a00*/  FMUL.FTZ R28, R28, R13 ;  /* 0x0000000d1c1c7220 */ /* 0x000fe20000410000 */
[----:B------:R-:W-:Y:S01]  /*15a10*/  FMNMX.FTZ R15, R175, R15, !PT ;  /* 0x0000000faf0f7209 */ /* 0x000fe20007810000 */
[----:B------:R-:W-:Y:S01]  /*15a20*/  FMUL.FTZ R29, R29, R13 ;  /* 0x0000000d1d1d7220 */ /* 0x000fe20000410000 */
[----:B------:R-:W-:Y:S01]  /*15a30*/  F2FP.SATFINITE.E4M3.F32.PACK_AB_MERGE_C R154, R156, R154, RZ ;  /* 0x0000009a9c9a723e */ /* 0x000fe200048070ff */
[----:B------:R-:W3:Y:S01]  /*15a40*/  MUFU.EX2 R164, R164 ;  /* 0x000000a400a47308 */ /* 0x000ee20000000800 */
[----:B------:R-:W-:Y:S01]  /*15a50*/  FMNMX.FTZ R15, R177, R15, !PT ;  /* 0x0000000fb10f7209 */ /* 0x000fe20007810000 */
[----:B----4-:R-:W-:Y:S01]  /*15a60*/  FADD.FTZ R3, R160, R3 ;  /* 0x00000003a0037221 */ /* 0x010fe20000010000 */
[----:B------:R-:W-:Y:S01]  /*15a70*/  F2FP.SATFINITE.E4M3.F32.PACK_AB_MERGE_C R152, R152, R20, R154 ;  /* 0x000000149898723e */ /* 0x000fe2000480709a */
[-C--:B------:R-:W-:Y:S01]  /*15a80*/  FMUL.FTZ R32, R32, R13.reuse ;  /* 0x0000000d20207220 */ /* 0x080fe20000410000 */
[-C--:B------:R-:W-:Y:S01]  /*15a90*/  FMUL.FTZ R33, R33, R13.reuse ;  /* 0x0000000d21217220 */ /* 0x080fe20000410000 */
[----:B------:R-:W4:Y:S01]  /*15aa0*/  SHFL.BFLY PT, R20, R15, 0x2, 0x1f ;  /* 0x0c401f000f147f89 */ /* 0x000f2200000e0000 */
[----:B------:R-:W-:Y:S01]  /*15ab0*/  FMUL.FTZ R36, R36, R13 ;  /* 0x0000000d24247220 */ /* 0x000fe20000410000 */
[----:B------:R-:W5:Y:S01]  /*15ac0*/  MUFU.EX2 R166, R166 ;  /* 0x000000a600a67308 */ /* 0x000f620000000800 */
        /* <DEDUP_REMOVED lines=13> */
[----:B------:R-:W-:Y:S01]  /*15ba0*/  F2FP.SATFINITE.E4M3.F32.PACK_AB_MERGE_C R154, R160, R158, R154 ;  /* 0x0000009ea09a723e */ /* 0x000fe2000480709a */
[----:B------:R-:W-:Y:S01]  /*15bb0*/  FMUL.FTZ R56, R56, R13 ;  /* 0x0000000d38387220 */ /* 0x000fe20000410000 */
[----:B------:R-:W3:Y:S01]  /*15bc0*/  MUFU.EX2 R170, R170 ;  /* 0x000000aa00aa7308 */ /* 0x000ee20000000800 */
[----:B-----5:R-:W-:-:S01]  /*15bd0*/  FADD.FTZ R3, R166, R3 ;  /* 0x00000003a6037221 */ /* 0x020fc20000010000 */
[-C--:B------:R-:W-:Y:S01]  /*15be0*/  FMUL.FTZ R57, R57, R13.reuse ;  /* 0x0000000d39397220 */ /* 0x080fe20000410000 */
[-C--:B------:R-:W-:Y:S01]  /*15bf0*/  FMUL.FTZ R60, R60, R13.reuse ;  /* 0x0000000d3c3c7220 */ /* 0x080fe20000410000 */
[-C--:B------:R-:W-:Y:S01]  /*15c00*/  FMUL.FTZ R61, R61, R13.reuse ;  /* 0x0000000d3d3d7220 */ /* 0x080fe20000410000 */
[-C--:B------:R-:W-:Y:S01]  /*15c10*/  FMUL.FTZ R64, R64, R13.reuse ;  /* 0x0000000d40407220 */ /* 0x080fe20000410000 */
[----:B----4-:R-:W-:Y:S01]  /*15c20*/  FMNMX.FTZ R20, R15, R20, !PT ;  /* 0x000000140f147209 */ /* 0x010fe20007810000 */
[----:B------:R-:W-:Y:S01]  /*15c30*/  FMUL.FTZ R65, R65, R13 ;  /* 0x0000000d41417220 */ /* 0x000fe20000410000 */
[----:B------:R-:W4:Y:S01]  /*15c40*/  MUFU.EX2 R172, R172 ;  /* 0x000000ac00ac7308 */ /* 0x000f220000000800 */
        /* <DEDUP_REMOVED lines=16> */
[----:B----4-:R-:W-:-:S01]  /*15d50*/  FADD.FTZ R3, R172, R3 ;  /* 0x00000003ac037221 */ /* 0x010fc20000010000 */
[----:B------:R-:W-:Y:S01]  /*15d60*/  F2FP.SATFINITE.E4M3.F32.PACK_AB_MERGE_C R156, R172, R170, RZ ;  /* 0x000000aaac9c723e */ /* 0x000fe200048070ff */
[-C--:B------:R-:W-:Y:S01]  /*15d70*/  FMUL.FTZ R92, R92, R13.reuse ;  /* 0x0000000d5c5c7220 */ /* 0x080fe20000410000 */
[-C--:B------:R-:W-:Y:S01]  /*15d80*/  FMUL.FTZ R93, R93, R13.reuse ;  /* 0x0000000d5d5d7220 */ /* 0x080fe20000410000 */
[-C--:B------:R-:W-:Y:S01]  /*15d90*/  FMUL.FTZ R96, R96, R13.reuse ;  /* 0x0000000d60607220 */ /* 0x080fe20000410000 */
[----:B------:R-:W-:Y:S01]  /*15da0*/  F2FP.SATFINITE.E4M3.F32.PACK_AB_MERGE_C R156, R168, R166, R156 ;  /* 0x000000a6a89c723e */ /* 0x000fe2000480709c */
[----:B------:R-:W-:Y:S01]  /*15db0*/  FMUL.FTZ R97, R97, R13 ;  /* 0x0000000d61617220 */ /* 0x000fe20000410000 */
[----:B------:R4:W-:Y:S01]  /*15dc0*/  MUFU.EX2 R15, R6 ;  /* 0x00000006000f7308 */ /* 0x0009e20000000800 */
        /* <DEDUP_REMOVED lines=8> */
[----:B----4-:R-:W4:Y:S01]  /*15e50*/  SHFL.BFLY PT, R6, R20, 0x1, 0x1f ;  /* 0x0c201f0014067f89 */ /* 0x010f2200000e0000 */
[----:B---3--:R-:W-:-:S01]  /*15e60*/  FADD.FTZ R3, R176, R3 ;  /* 0x00000003b0037221 */ /* 0x008fc20000010000 */
        /* <DEDUP_REMOVED lines=14> */
[----:B0-----:R-:W-:Y:S01]  /*15f50*/  FADD.FTZ R3, R179, R3 ;  /* 0x00000003b3037221 */ /* 0x001fe20000010000 */
[-C--:B------:R-:W-:Y:S01]  /*15f60*/  FMUL.FTZ R140, R140, R13.reuse ;  /* 0x0000000d8c8c7220 */ /* 0x080fe20000410000 */
[-C--:B------:R-:W-:Y:S01]  /*15f70*/  FMUL.FTZ R141, R141, R13.reuse ;  /* 0x0000000d8d8d7220 */ /* 0x080fe20000410000 */
[----:B------:R-:W-:Y:S01]  /*15f80*/  FMUL.FTZ R144, R144, R13 ;  /* 0x0000000d90907220 */ /* 0x000fe20000410000 */
[C---:B------:R-:W-:Y:S01]  /*15f90*/  FADD.FTZ R3, R15.reuse, R3 ;  /* 0x000000030f037221 */ /* 0x040fe20000010000 */
[----:B------:R-:W-:Y:S01]  /*15fa0*/  F2FP.SATFINITE.E4M3.F32.PACK_AB_MERGE_C R15, R15, R179, RZ ;  /* 0x000000b30f0f723e */ /* 0x000fe200048070ff */
[-C--:B------:R-:W-:Y:S01]  /*15fb0*/  FMUL.FTZ R145, R145, R13.reuse ;  /* 0x0000000d91917220 */ /* 0x080fe20000410000 */
[-C--:B------:R-:W-:Y:S01]  /*15fc0*/  FMUL.FTZ R148, R148, R13.reuse ;  /* 0x0000000d94947220 */ /* 0x080fe20000410000 */
[----:B----4-:R-:W-:Y:S01]  /*15fd0*/  FMNMX.FTZ R20, R20, R6, !PT ;  /* 0x0000000614147209 */ /* 0x010fe20007810000 */
[----:B------:R-:W-:Y:S01]  /*15fe0*/  FMUL.FTZ R149, R149, R13 ;  /* 0x0000000d95957220 */ /* 0x000fe20000410000 */
[----:B------:R-:W-:Y:S01]  /*15ff0*/  F2FP.SATFINITE.E4M3.F32.PACK_AB_MERGE_C R158, R176, R174, R15 ;  /* 0x000000aeb09e723e */ /* 0x000fe2000480700f */
[----:B------:R-:W-:Y:S01]  /*16000*/  IMAD.U32 R15, RZ, RZ, UR38 ;  /* 0x00000026ff0f7e24 */ /* 0x000fe2000f8e00ff */
[----:B------:R-:W-:-:S03]  /*16010*/  FSETP.NEU.FTZ.AND P2, PT, R20, -INF , PT ;  /* 0xff8000001400780b */ /* 0x000fc60003f5d000 */
[C---:B------:R-:W-:Y:S01]  /*16020*/  FFMA.FTZ R6, R20.reuse, R15, -8 ;  /* 0xc100000014067423 */ /* 0x040fe2000001000f */
[----:B------:R-:W-:-:S04]  /*16030*/  FSEL R162, R20, RZ, P2 ;  /* 0x000000ff14a27208 */ /* 0x000fc80001000000 */
[----:B------:R-:W-:Y:S01]  /*16040*/  FSEL R6, R6, RZ, P2 ;  /* 0x000000ff06067208 */ /* 0x000fe20001000000 */
[----:B------:R-:W-:-:S04]  /*16050*/  FADD.FTZ R162, -R162, R7 ;  /* 0x00000007a2a27221 */ /* 0x000fc80000010100 */
[--C-:B------:R-:W-:Y:S01]  /*16060*/  FFMA.FTZ R11, R11, UR38, -R6.reuse ;  /* 0x000000260b0b7c23 */ /* 0x100fe20008010806 */
[----:B------:R-:W-:Y:S01]  /*16070*/  FMUL.FTZ R162, R162, UR38 ;  /* 0x00000026a2a27c20 */ /* 0x000fe20008410000 */
        /* <DEDUP_REMOVED lines=14> */
[----:B------:R-:W-:-:S06]  /*16160*/  FFMA.FTZ R175, R175, UR38, -R6 ;  /* 0x00000026afaf7c23 */ /* 0x000fcc0008010806 */
[----:B------:R-:W3:Y:S08]  /*16170*/  MUFU.EX2 R14, R14 ;  /* 0x0000000e000e7308 */ /* 0x000ef00000000800 */
[----:B------:R-:W4:Y:S01]  /*16180*/  MUFU.EX2 R15, R15 ;  /* 0x0000000f000f7308 */ /* 0x000f220000000800 */
        /* <DEDUP_REMOVED lines=9> */
[----:B------:R-:W-:Y:S01]  /*16220*/  FFMA.FTZ R21, R169, UR38, -R6 ;  /* 0x00000026a9157c23 */ /* 0x000fe20008010806 */
[-C--:B------:R-:W-:Y:S01]  /*16230*/  FMUL.FTZ R38, R38, R162.reuse ;  /* 0x000000a226267220 */ /* 0x080fe20000410000 */
[-C--:B------:R-:W-:Y:S01]  /*16240*/  FMUL.FTZ R39, R39, R162.reuse ;  /* 0x000000a227277220 */ /* 0x080fe20000410000 */
[-C--:B------:R-:W-:Y:S01]  /*16250*/  FMUL.FTZ R42, R42, R162.reuse ;  /* 0x000000a22a2a7220 */ /* 0x080fe20000410000 */
[-C--:B------:R-:W-:Y:S01]  /*16260*/  FMUL.FTZ R43, R43, R162.reuse ;  /* 0x000000a22b2b7220 */ /* 0x080fe20000410000 */
[----:B------:R-:W-:Y:S01]  /*16270*/  FMUL.FTZ R46, R46, R162 ;  /* 0x000000a22e2e7220 */ /* 0x000fe20000410000 */
[----:B------:R-:W3:Y:S01]  /*16280*/  MUFU.EX2 R155, R155 ;  /* 0x0000009b009b7308 */ /* 0x000ee20000000800 */
[----:B----4-:R-:W-:-:S01]  /*16290*/  FADD.FTZ R153, R15, R170 ;  /* 0x000000aa0f997221 */ /* 0x010fc20000010000 */
[-C--:B------:R-:W-:Y:S01]  /*162a0*/  FMUL.FTZ R47, R47, R162.reuse ;  /* 0x000000a22f2f7220 */ /* 0x080fe20000410000 */
[-C--:B------:R-:W-:Y:S01]  /*162b0*/  FMUL.FTZ R50, R50, R162.reuse ;  /* 0x000000a232327220 */ /* 0x080fe20000410000 */
[-C--:B------:R-:W-:Y:S01]  /*162c0*/  FMUL.FTZ R51, R51, R162.reuse ;  /* 0x000000a233337220 */ /* 0x080fe20000410000 */
[-C--:B------:R-:W-:Y:S01]  /*162d0*/  FMUL.FTZ R54, R54, R162.reuse ;  /* 0x000000a236367220 */ /* 0x080fe20000410000 */
[-C--:B------:R-:W-:Y:S01]  /*162e0*/  FMUL.FTZ R55, R55, R162.reuse ;  /* 0x000000a237377220 */ /* 0x080fe20000410000 */
        /* <DEDUP_REMOVED lines=73> */
[----:B------:R-:W4:Y:S01]  /*16780*/  MUFU.EX2 R6, R175 ;  /* 0x000000af00067308 */ /* 0x000f220000000800 */
[----:B0-----:R-:W-:-:S07]  /*16790*/  FADD.FTZ R15, R159, R172 ;  /* 0x000000ac9f0f7221 */ /* 0x001fce0000010000 */
[----:B------:R-:W0:Y:S01]  /*167a0*/  MUFU.EX2 R177, R177 ;  /* 0x000000b100b17308 */ /* 0x000e220000000800 */
[----:B---3--:R-:W-:-:S04]  /*167b0*/  FADD.FTZ R15, R170, R15 ;  /* 0x0000000faa0f7221 */ /* 0x008fc80000010000 */
[----:B----4-:R-:W-:Y:S01]  /*167c0*/  FADD.FTZ R0, R6, R15 ;  /* 0x0000000f06007221 */ /* 0x010fe20000010000 */
[----:B0-----:R-:W-:-:S03]  /*167d0*/  F2FP.SATFINITE.E4M3.F32.PACK_AB_MERGE_C R6, R177, R6, RZ ;  /* 0x00000006b106723e */ /* 0x001fc600048070ff */
[----:B------:R-:W-:Y:S01]  /*167e0*/  FADD.FTZ R0, R177, R0 ;  /* 0x00000000b1007221 */ /* 0x000fe20000010000 */
[----:B------:R-:W-:Y:S01]  /*167f0*/  F2FP.SATFINITE.E4M3.F32.PACK_AB_MERGE_C R159, R170, R159, R6 ;  /* 0x0000009faa9f723e */ /* 0x000fe20004807006 */
[----:B------:R-:W-:Y:S06]  /*16800*/  @!P0 BRA `(.L_x_1891) ;  /* 0x0000000000048947 */ /* 0x000fec0003800000 */
[----:B------:R-:W-:Y:S01]  /*16810*/  BPT.TRAP 0x1 ;  /* 0x000000040000795c */ /* 0x000fe20000300000 */
.L_x_1891:
[----:B------:R0:W3:Y:S01]  /*16820*/  SYNCS.PHASECHK.TRANS64.TRYWAIT P2, [R10+URZ+0x28450], R9 ;  /* 0x028450090a0075a7 */ /* 0x0000e2000804017f */
[----:B------:R-:W-:Y:S05]  /*16830*/  @!P0 BRA `(.L_x_1892) ;  /* 0x0000000000048947 */ /* 0x000fea0003800000 */
[----:B------:R-:W-:Y:S01]  /*16840*/  BPT.TRAP 0x1 ;  /* 0x000000040000795c */ /* 0x000fe20000300000 */
.L_x_1892:
[----:B------:R-:W-:Y:S01]  /*16850*/  BSSY B0, `(.L_x_1893) ;  /* 0x0000006000007945 */ /* 0x000fe20003800000 */
[----:B------:R-:W-:Y:S01]  /*16860*/  LEA R6, R185, UR43, 0xa ;  /* 0x0000002bb9067c11 */ /* 0x000fe2000f8e50ff */
[----:B------:R-:W-:Y:S02]  /*16870*/  IMAD.MOV.U32 R7, RZ, RZ, -0x7fffffe0 ;  /* 0x80000020ff077424 */ /* 0x000fe400078e00ff */
[----:B---3--:R-:W-:Y:S05]  /*16880*/  @P2 BRA `(.L_x_1894) ;  /* 0x0000000000082947 */ /* 0x008fea0003800000 */
[----:B------:R-:W3:Y:S02]  /*16890*/  SYNCS.PHASECHK.TRANS64.TRYWAIT P2, [R10+URZ+0x28450], R9 ;  /* 0x028450090a0075a7 */ /* 0x000ee4000804017f */
[----:B---3--:R-:W-:Y:S05]  /*168a0*/  @!P2 BRA `(.L_x_1895) ;  /* 0x0000012400aca947 */ /* 0x008fea0003800000 */
.L_x_1894:
[----:B------:R-:W-:Y:S05]  /*168b0*/  BSYNC B0 ;  /* 0x0000000000007941 */ /* 0x000fea0003800000 */
.L_x_1893:
[----:B------:R-:W4:Y:S01]  /*168c0*/  S2R R11, SR_TID.X ;  /* 0x00000000000b7919 */ /* 0x000f220000002100 */
[----:B------:R-:W-:Y:S05]  /*168d0*/  WARPSYNC.ALL ;  /* 0x0000000000007948 */ /* 0x000fea0003800000 */
[C---:B------:R-:W-:Y:S01]  /*168e0*/  R2UR UR6, R6.reuse ;  /* 0x00000000060672ca */ /* 0x040fe200000e0000 */
[----:B------:R-:W-:Y:S01]  /*168f0*/  VIADD R6, R6, 0x2 ;  /* 0x0000000206067836 */ /* 0x000fe20000000000 */
[----:B------:R-:W-:Y:S01]  /*16900*/  R2UR UR7, R7 ;  /* 0x00000000070772ca */ /* 0x000fe200000e0000 */
[----:B------:R-:W-:Y:S01]  /*16910*/  IMAD.MOV.U32 R7, RZ, RZ, -0x7fffffe0 ;  /* 0x80000020ff077424 */ /* 0x000fe200078e00ff */
[----:B----4-:R-:W-:-:S04]  /*16920*/  SHF.R.U32.HI R11, RZ, 0x7, R11 ;  /* 0x00000007ff0b7819 */ /* 0x010fc8000001160b */
[----:B01-3--:R-:W-:-:S05]  /*16930*/  IADD3 R9, R11, 0x8, RZ ;  /* 0x000000080b097810 */ /* 0x00bfca0007ffe0ff */
[----:B------:R0:W-:Y:S06]  /*16940*/  BAR.SYNC.DEFER_BLOCKING R9, 0x100 ;  /* 0x000400090000751d */ /* 0x0001ec0000010000 */
[----:B------:R-:W-:-:S06]  /*16950*/  WARPGROUP.ARRIVE ;  /* 0x00000000000079c5 */ /* 0x000fcc0000000000 */
        /* <DEDUP_REMOVED lines=10> */
.L_x_1896:
[C---:B------:R-:W-:Y:S01]  /*16a00*/  ISETP.GT.AND P2, PT, R5.reuse, R8, PT ;  /* 0x000000080500720c */ /* 0x040fe20003f44270 */
[----:B------:R-:W-:Y:S01]  /*16a10*/  VIADD R10, R10, 0x28460 ;  /* 0x000284600a0a7836 */ /* 0x000fe20000000000 */
[----:B------:R-:W-:Y:S01]  /*16a20*/  MOV R6, R12 ;  /* 0x0000000c00067202 */ /* 0x000fe20000000f00 */
[----:B------:R-:W-:Y:S02]  /*16a30*/  IMAD.U32 R7, RZ, RZ, UR39 ;  /* 0x00000027ff077e24 */ /* 0x000fe4000f8e00ff */
[----:B------:R-:W-:-:S03]  /*16a40*/  VIADD R5, R5, 0xffffffff ;  /* 0xffffffff05057836 */ /* 0x000fc60000000000 */
[----:B------:R-:W-:Y:S01]  /*16a50*/  PRMT R10, R7, 0x654, R10 ;  /* 0x00000654070a7816 */ /* 0x000fe2000000000a */
[----:B------:R-:W-:-:S03]  /*16a60*/  IMAD.MOV.U32 R7, RZ, RZ, R20 ;  /* 0x000000ffff077224 */ /* 0x000fc600078e0014 */
[----:B------:R0:W-:Y:S01]  /*16a70*/  SYNCS.ARRIVE.TRANS64.RED.A1T0 RZ, [R10+URZ], RZ ;  /* 0x000000ff0aff79a7 */ /* 0x0001e2000810043f */
[----:B------:R-:W-:Y:S05]  /*16a80*/  @P2 BRA `(.L_x_1897) ;  /* 0xffffffd400a42947 */ /* 0x000fea000383ffff */
[----:B------:R-:W-:Y:S02]  /*16a90*/  IMAD.MOV.U32 R7, RZ, RZ, R20 ;  /* 0x000000ffff077224 */ /* 0x000fe400078e0014 */
[----:B------:R-:W-:-:S07]  /*16aa0*/  IMAD.MOV.U32 R6, RZ, RZ, R12 ;  /* 0x000000ffff067224 */ /* 0x000fce00078e000c */
.L_x_1877:
[----:B------:R-:W1:Y:S01]  /*16ab0*/  LDC R8, c[0x0][0x448] ;  /* 0x00011200ff087b82 */ /* 0x000e620000000800 */
[----:B------:R-:W-:Y:S01]  /*16ac0*/  IADD3 R11, R192, 0x1, -R190 ;  /* 0x00000001c00b7810 */ /* 0x000fe20007ffe8be */
[----:B------:R-:W-:-:S06]  /*16ad0*/  ULDC UR4, c[0x0][0x9dc] ;  /* 0x0002770000047ab9 */ /* 0x000fcc0000000800 */
[----:B------:R-:W3:Y:S01]  /*16ae0*/  LDC R12, c[0x0][0x9e4] ;  /* 0x00027900ff0c7b82 */ /* 0x000ee20000000800 */
[----:B-1----:R-:W-:Y:S01]  /*16af0*/  ISETP.NE.AND P4, PT, R8, 0x1, PT ;  /* 0x000000010800780c */ /* 0x002fe20003f85270 */
[----:B------:R-:W-:Y:S01]  /*16b00*/  VIADD R8, R202, 0x7f ;  /* 0x0000007fca087836 */ /* 0x000fe20000000000 */
[----:B---3--:R-:W-:-:S11]  /*16b10*/  ISETP.GE.AND P5, PT, R12, 0x1, PT ;  /* 0x000000010c00780c */ /* 0x008fd60003fa6270 */
[----:B------:R-:W1:Y:S08]  /*16b20*/  @P4 LDC R9, c[0x0][0x44c] ;  /* 0x00011300ff094b82 */ /* 0x000e700000000800 */
[----:B0-----:R-:W0:Y:S01]  /*16b30*/  @P4 LDC R10, c[0x0][0x450] ;  /* 0x00011400ff0a4b82 */ /* 0x001e220000000800 */
[----:B-1----:R-:W-:-:S05]  /*16b40*/  @P4 IMAD.HI.U32 R9, R8, R9, RZ ;  /* 0x0000000908094227 */ /* 0x002fca00078e00ff */
[----:B0-----:R-:W-:-:S05]  /*16b50*/  @P4 SHF.R.U32.HI R8, RZ, R10, R9 ;  /* 0x0000000aff084219 */ /* 0x001fca0000011609 */
[----:B------:R-:W-:-:S04]  /*16b60*/  IMAD.IADD R8, R11, 0x1, R8 ;  /* 0x000000010b087824 */ /* 0x000fc800078e0208 */
[----:B------:R-:W-:Y:S01]  /*16b70*/  VIADD R10, R8, -UR4 ;  /* 0x80000004080a7c36 */ /* 0x000fe20008000000 */
[----:B------:R-:W-:Y:S06]  /*16b80*/  @!P5 BRA `(.L_x_1898) ;  /* 0x000000000048d947 */ /* 0x000fec0003800000 */
[----:B------:R-:W-:Y:S01]  /*16b90*/  IMAD.MOV.U32 R11, RZ, RZ, R8 ;  /* 0x000000ffff0b7224 */ /* 0x000fe200078e0008 */
[----:B------:R-:W-:Y:S04]  /*16ba0*/  BSSY B0, `(.L_x_1899) ;  /* 0x000000e000007945 */ /* 0x000fe80003800000 */
[----:B------:R-:W-:-:S13]  /*16bb0*/  ISETP.GT.AND P1, PT, R11, -0x1, PT ;  /* 0xffffffff0b00780c */ /* 0x000fda0003f24270 */
        /* <DEDUP_REMOVED lines=8> */
.L_x_1900:
[----:B------:R-:W-:-:S13]  /*16c40*/  ISETP.NE.AND P1, PT, R12, 0x1, PT ;  /* 0x000000010c00780c */ /* 0x000fda0003f25270 */
[----:B------:R-:W0:Y:S02]  /*16c50*/  @P1 LDC.64 R8, c[0x0][0x9e8] ;  /* 0x00027a00ff081b82 */ /* 0x000e240000000a00 */
[----:B0-----:R-:W-:-:S05]  /*16c60*/  @P1 IMAD.HI.U32 R8, R11, R8, RZ ;  /* 0x000000080b081227 */ /* 0x001fca00078e00ff */
[----:B------:R-:W-:-:S07]  /*16c70*/  @P1 SHF.R.U32.HI R11, RZ, R9, R8 ;  /* 0x00000009ff0b1219 */ /* 0x000fce0000011608 */
.L_x_1901:
[----:B------:R-:W-:Y:S05]  /*16c80*/  BSYNC B0 ;  /* 0x0000000000007941 */ /* 0x000fea0003800000 */
.L_x_1899:
[----:B------:R-:W-:-:S05]  /*16c90*/  IMAD R11, R11, R12, RZ ;  /* 0x0000000c0b0b7224 */ /* 0x000fca00078e02ff */
[----:B------:R-:W-:-:S07]  /*16ca0*/  VIMNMX R10, R10, R11, !PT ;  /* 0x0000000b0a0a7248 */ /* 0x000fce0007fe0100 */
.L_x_1898:
[----:B------:R-:W-:-:S04]  /*16cb0*/  IADD3 R10, R10, 0x3f, RZ ;  /* 0x0000003f0a0a7810 */ /* 0x000fc80007ffe0ff */
[----:B------:R-:W-:-:S04]  /*16cc0*/  SHF.R.S32.HI R9, RZ, 0x1f, R10 ;  /* 0x0000001fff097819 */ /* 0x000fc8000001140a */
[----:B------:R-:W-:-:S04]  /*16cd0*/  LEA.HI R9, R9, R10, RZ, 0x6 ;  /* 0x0000000a09097211 */ /* 0x000fc800078f30ff */
[----:B------:R-:W-:-:S04]  /*16ce0*/  SHF.R.S32.HI R9, RZ, 0x6, R9 ;  /* 0x00000006ff097819 */ /* 0x000fc80000011409 */
[----:B------:R-:W-:-:S04]  /*16cf0*/  VIMNMX R8, R208, R9, !PT ;  /* 0x00000009d0087248 */ /* 0x000fc80007fe0100 */
[----:B------:R-:W-:-:S13]  /*16d00*/  ISETP.GE.AND P1, PT, R5, R8, PT ;  /* 0x000000080500720c */ /* 0x000fda0003f26270 */
[----:B------:R-:W-:Y:S05]  /*16d10*/  @!P1 BRA `(.L_x_1902) ;  /* 0x0000001c00cc9947 */ /* 0x000fea0003800000 */
[----:B------:R-:W-:Y:S02]  /*16d20*/  IMAD.MOV.U32 R11, RZ, RZ, R7 ;  /* 0x000000ffff0b7224 */ /* 0x000fe400078e0007 */
[----:B------:R-:W-:Y:S02]  /*16d30*/  IMAD.MOV.U32 R13, RZ, RZ, R6 ;  /* 0x000000ffff0d7224 */ /* 0x000fe400078e0006 */
[----:B------:R-:W-:-:S07]  /*16d40*/  IMAD.MOV.U32 R9, RZ, RZ, R5 ;  /* 0x000000ffff097224 */ /* 0x000fce00078e0005 */
.L_x_1914:
[----:B------:R-:W-:Y:S01]  /*16d50*/  VIADD R185, R185, 0x1 ;  /* 0x00000001b9b97836 */ /* 0x000fe20000000000 */
[----:B------:R-:W-:Y:S05]  /*16d60*/  YIELD ;  /* 0x0000000000007946 */ /* 0x000fea0003800000 */
[----:B------:R-:W-:Y:S01]  /*16d70*/  ISETP.NE.AND P1, PT, R185, 0x2, PT ;  /* 0x00000002b900780c */ /* 0x000fe20003f25270 */
[----:B------:R-:W-:Y:S02]  /*16d80*/  IMAD.MOV.U32 R7, RZ, RZ, R9 ;  /* 0x000000ffff077224 */ /* 0x000fe400078e0009 */
[----:B------:R-:W-:Y:S01]  /*16d90*/  VIADD R9, R9, 0xffffffff ;  /* 0xffffffff09097836 */ /* 0x000fe20000000000 */
[----:B------:R-:W-:-:S02]  /*16da0*/  SEL R5, RZ, 0x1, P1 ;  /* 0x00000001ff057807 */ /* 0x000fc40000800000 */
[----:B------:R-:W-:Y:S02]  /*16db0*/  SEL R10, R185, RZ, P1 ;  /* 0x000000ffb90a7207 */ /* 0x000fe40000800000 */
[----:B------:R-:W-:Y:S02]  /*16dc0*/  ISETP.GT.AND P1, PT, R7, R8, PT ;  /* 0x000000080700720c */ /* 0x000fe40003f24270 */
[----:B------:R-:W-:Y:S02]  /*16dd0*/  LOP3.LUT R188, R188, R5, RZ, 0x3c, !PT ;  /* 0x00000005bcbc7212 */ /* 0x000fe400078e3cff */
[----:B------:R-:W-:Y:S01]  /*16de0*/  MOV R185, R10 ;  /* 0x0000000a00b97202 */ /* 0x000fe20000000f00 */
[----:B0-----:R-:W-:Y:S08]  /*16df0*/  @!P0 BRA `(.L_x_1903) ;  /* 0x0000000000048947 */ /* 0x001ff00003800000 */
[----:B------:R-:W-:Y:S01]  /*16e00*/  BPT.TRAP 0x1 ;  /* 0x000000040000795c */ /* 0x000fe20000300000 */
.L_x_1903:
[----:B------:R-:W-:Y:S01]  /*16e10*/  IMAD R12, R185, 0x8, R184 ;  /* 0x00000008b90c7824 */ /* 0x000fe200078e02b8 */
[----:B------:R-:W-:-:S04]  /*16e20*/  SHF.L.U32 R5, R188, 0x1f, RZ ;  /* 0x0000001fbc057819 */ /* 0x000fc800000006ff */
[----:B------:R0:W1:Y:S01]  /*16e30*/  SYNCS.PHASECHK.TRANS64.TRYWAIT P2, [R12+URZ+0x28430], R5 ;  /* 0x028430050c0075a7 */ /* 0x000062000804017f */
[----:B------:R-:W-:Y:S05]  /*16e40*/  @!P0 BRA `(.L_x_1904) ;  /* 0x0000000000048947 */ /* 0x000fea0003800000 */
[----:B------:R-:W-:Y:S01]  /*16e50*/  BPT.TRAP 0x1 ;  /* 0x000000040000795c */ /* 0x000fe20000300000 */
.L_x_1904:
[----:B------:R-:W-:Y:S01]  /*16e60*/  LEA R6, R185, UR60, 0xa ;  /* 0x0000003cb9067c11 */ /* 0x000fe2000f8e50ff */
[----:B------:R-:W-:-:S04]  /*16e70*/  IMAD.MOV.U32 R7, RZ, RZ, 0x40000040 ;  /* 0x40000040ff077424 */ /* 0x000fc800078e00ff */
[C---:B------:R-:W-:Y:S02]  /*16e80*/  VIADD R14, R6.reuse, 0x2 ;  /* 0x00000002060e7836 */ /* 0x040fe40000000000 */
[----:B--2---:R-:W-:Y:S01]  /*16e90*/  VIADD R4, R6, 0x4 ;  /* 0x0000000406047836 */ /* 0x004fe20000000000 */
[----:B-1----:R-:W-:Y:S06]  /*16ea0*/  @P2 BRA `(.L_x_1905) ;  /* 0x0000000000082947 */ /* 0x002fec0003800000 */
[----:B------:R-:W1:Y:S02]  /*16eb0*/  SYNCS.PHASECHK.TRANS64.TRYWAIT P2, [R12+URZ+0x28430], R5 ;  /* 0x028430050c0075a7 */ /* 0x000e64000804017f */
[----:B-1----:R-:W-:Y:S05]  /*16ec0*/  @!P2 BRA `(.L_x_1906) ;  /* 0x000001200038a947 */ /* 0x002fea0003800000 */
.L_x_1905:
[----:B------:R-:W-:Y:S05]  /*16ed0*/  WARPSYNC.ALL ;  /* 0x0000000000007948 */ /* 0x000fea0003800000 */
[C---:B------:R-:W-:Y:S01]  /*16ee0*/  R2UR UR14, R6.reuse ;  /* 0x00000000060e72ca */ /* 0x040fe200000e0000 */
[----:B------:R-:W-:Y:S01]  /*16ef0*/  VIADD R152, R6, 0x204 ;  /* 0x0000020406987836 */ /* 0x000fe20000000000 */
[----:B------:R-:W-:Y:S01]  /*16f00*/  R2UR UR15, R7 ;  /* 0x00000000070f72ca */ /* 0x000fe200000e0000 */
[----:B------:R-:W-:Y:S01]  /*16f10*/  IMAD.MOV.U32 R153, RZ, RZ, 0x40000040 ;  /* 0x40000040ff997424 */ /* 0x000fe200078e00ff */
[----:B------:R-:W-:Y:S01]  /*16f20*/  R2UR UR12, R200 ;  /* 0x00000000c80c72ca */ /* 0x000fe200000e0000 */
[----:B------:R-:W-:Y:S01]  /*16f30*/  IMAD.MOV.U32 R15, RZ, RZ, 0x40000040 ;  /* 0x40000040ff0f7424 */ /* 0x000fe200078e00ff */
[----:B------:R-:W-:Y:S01]  /*16f40*/  R2UR UR13, R201 ;  /* 0x00000000c90d72ca */ /* 0x000fe200000e0000 */
[----:B------:R-:W-:Y:S01]  /*16f50*/  VIADD R20, R6, 0x6 ;  /* 0x0000000606147836 */ /* 0x000fe20000000000 */
[----:B------:R-:W-:Y:S01]  /*16f60*/  R2UR UR30, R152 ;  /* 0x00000000981e72ca */ /* 0x000fe200000e0000 */
[----:B------:R-:W-:Y:S01]  /*16f70*/  IMAD.MOV.U32 R21, RZ, RZ, 0x40000040 ;  /* 0x40000040ff157424 */ /* 0x000fe200078e00ff */
[----:B------:R-:W-:Y:S01]  /*16f80*/  R2UR UR31, R153 ;  /* 0x00000000991f72ca */ /* 0x000fe200000e0000 */
[----:B------:R-:W-:Y:S01]  /*16f90*/  UMOV UR16, UR56 ;  /* 0x0000003800107c82 */ /* 0x000fe20008000000 */
[----:B------:R-:W-:Y:S01]  /*16fa0*/  WARPGROUP.ARRIVE ;  /* 0x00000000000079c5 */ /* 0x000fe20000000000 */
[----:B------:R-:W-:Y:S01]  /*16fb0*/  R2UR UR10, R14 ;  /* 0x000000000e0a72ca */ /* 0x000fe200000e0000 */
[----:B------:R-:W-:Y:S01]  /*16fc0*/  UMOV UR17, UR57 ;  /* 0x0000003900117c82 */ /* 0x000fe20008000000 */
[----:B------:R-:W-:Y:S01]  /*16fd0*/  R2UR UR11, R15 ;  /* 0x000000000f0b72ca */ /* 0x000fe200000e0000 */
[----:B------:R-:W-:Y:S01]  /*16fe0*/  UMOV UR20, UR52 ;  /* 0x0000003400147c82 */ /* 0x000fe20008000000 */
[----:B------:R-:W-:Y:S01]  /*16ff0*/  R2UR UR8, R198 ;  /* 0x00000000c60872ca */ /* 0x000fe200000e0000 */
[----:B------:R-:W-:Y:S01]  /*17000*/  UMOV UR21, UR53 ;  /* 0x0000003500157c82 */ /* 0x000fe20008000000 */
[----:B------:R-:W-:Y:S01]  /*17010*/  QGMMA.64x64x32.F32.E4M3.E4M3 R152, gdesc[UR12], RZ, !UPT, gsb0 ;  /* 0x00e000000c9879f3 */ /* 0x000fe2000c0008ff */
[----:B------:R-:W-:Y:S01]  /*17020*/  R2UR UR9, R199 ;  /* 0x00000000c70972ca */ /* 0x000fe200000e0000 */
[----:B------:R-:W-:Y:S01]  /*17030*/  UMOV UR24, UR48 ;  /* 0x0000003000187c82 */ /* 0x000fe20008000000 */
[----:B------:R-:W-:Y:S01]  /*17040*/  MOV R14, R4 ;  /* 0x00000004000e7202 */ /* 0x000fe20000000f00 */
        /* <DEDUP_REMOVED lines=14> */
[----:B------:R-:W-:Y:S01]  /*17130*/  UMOV UR33, UR41 ;  /* 0x0000002900217c82 */ /* 0x000fe20008000000 */
[----:B------:R-:W-:Y:S01]  /*17140*/  R2UR UR23, R15 ;  /* 0x000000000f1772ca */ /* 0x000fe200000e0000 */
[----:B------:R-:W2:Y:S01]  /*17150*/  S2R R221, SR_TID.X ;  /* 0x0000000000dd7919 */ /* 0x000ea20000002100 */
[----:B------:R-:W-:-:S02]  /*17160*/  R2UR UR26, R20 ;  /* 0x00000000141a72ca */ /* 0x000fc400000e0000 */
[----:B------:R-:W-:Y:S02]  /*17170*/  R2UR UR27, R21 ;  /* 0x00000000151b72ca */ /* 0x000fe400000e0000 */
[----:B------:R-:W-:Y:S02]  /*17180*/  MOV R7, 0x40000040 ;  /* 0x4000004000077802 */ /* 0x000fe40000000f00 */
[----:B------:R-:W-:Y:S02]  /*17190*/  R2UR UR34, R6 ;  /* 0x00000000062272ca */ /* 0x000fe400000e0000 */
        /* <DEDUP_REMOVED lines=28> */
.L_x_1907:
        /* <DEDUP_REMOVED lines=17> */
[----:B------:R-:W-:Y:S01]  /*17470*/  FMUL.FTZ R172, R2, R181 ;  /* 0x000000b502ac7220 */ /* 0x000fe20000410000 */
[----:B------:R-:W-:-:S04]  /*17480*/  UMOV UR38, UR55 ;  /* 0x0000003700267c82 */ /* 0x000fc80008000000 */
        /* <DEDUP_REMOVED lines=27> */
[----:B----4-:R-:W-:-:S04]  /*17640*/  FMNMX.FTZ R6, R168, R6, !PT ;  /* 0x00000006a8067209 */ /* 0x010fc80007810000 */
[----:B-----5:R-:W-:-:S04]  /*17650*/  FMNMX.FTZ R6, R169, R6, !PT ;  /* 0x00000006a9067209 */ /* 0x020fc80007810000 */
[----:B---3--:R-:W-:-:S05]  /*17660*/  FMNMX.FTZ R6, R172, R6, !PT ;  /* 0x00000006ac067209 */ /* 0x008fca0007810000 */
[----:B------:R-:W3:Y:S02]  /*17670*/  SHFL.BFLY PT, R173, R6, 0x2, 0x1f ;  /* 0x0c401f0006ad7f89 */ /* 0x000ee400000e0000 */
[----:B---3--:R-:W-:-:S05]  /*17680*/  FMNMX.FTZ R6, R6, R173, !PT ;  /* 0x000000ad06067209 */ /* 0x008fca0007810000 */
[----:B------:R-:W3:Y:S02]  /*17690*/  SHFL.BFLY PT, R173, R6, 0x1, 0x1f ;  /* 0x0c201f0006ad7f89 */ /* 0x000ee400000e0000 */
[----:B---3--:R-:W-:Y:S01]  /*176a0*/  FMNMX.FTZ R6, R6, R173, !PT ;  /* 0x000000ad06067209 */ /* 0x008fe20007810000 */
[----:B------:R-:W-:-:S04]  /*176b0*/  IMAD.U32 R173, RZ, RZ, UR38 ;  /* 0x00000026ffad7e24 */ /* 0x000fc8000f8e00ff */
[C---:B------:R-:W-:Y:S01]  /*176c0*/  FADD.FTZ R176, -R6.reuse, R13 ;  /* 0x0000000d06b07221 */ /* 0x040fe20000010100 */
[----:B------:R-:W-:-:S03]  /*176d0*/  FFMA.FTZ R13, R6, R173, -8 ;  /* 0xc1000000060d7423 */ /* 0x000fc600000100ad */
[----:B------:R-:W-:Y:S01]  /*176e0*/  FMUL.FTZ R173, R176, UR38 ;  /* 0x00000026b0ad7c20 */ /* 0x000fe20008410000 */
        /* <DEDUP_REMOVED lines=17> */
[----:B------:R-:W-:Y:S01]  /*17800*/  FFMA.FTZ R13, R172, UR38, -R13 ;  /* 0x00000026ac0d7c23 */ /* 0x000fe2000801080d */
[----:B------:R-:W-:-:S03]  /*17810*/  FMUL.FTZ R172, R2, R179 ;  /* 0x000000b302ac7220 */ /* 0x000fc60000410000 */
[----:B------:R-:W-:Y:S01]  /*17820*/  MUFU.EX2 R15, R15 ;  /* 0x0000000f000f7308 */ /* 0x000fe20000000800 */
[-C--:B---3--:R-:W-:Y:S01]  /*17830*/  FMUL.FTZ R24, R24, R173.reuse ;  /* 0x000000ad18187220 */ /* 0x088fe20000410000 */
[-C--:B------:R-:W-:Y:S01]  /*17840*/  FMUL.FTZ R25, R25, R173.reuse ;  /* 0x000000ad19197220 */ /* 0x080fe20000410000 */
[-C--:B------:R-:W-:Y:S01]  /*17850*/  FMUL.FTZ R28, R28, R173.reuse ;  /* 0x000000ad1c1c7220 */ /* 0x080fe20000410000 */
[-C--:B------:R-:W-:Y:S01]  /*17860*/  FMUL.FTZ R29, R29, R173.reuse ;  /* 0x000000ad1d1d7220 */ /* 0x080fe20000410000 */
[-C--:B------:R-:W-:Y:S01]  /*17870*/  FMUL.FTZ R32, R32, R173.reuse ;  /* 0x000000ad20207220 */ /* 0x080fe20000410000 */
[-C--:B------:R-:W-:Y:S01]  /*17880*/  FMUL.FTZ R33, R33, R173.reuse ;  /* 0x000000ad21217220 */ /* 0x080fe20000410000 */
[----:B------:R-:W-:Y:S01]  /*17890*/  FMUL.FTZ R36, R36, R173 ;  /* 0x000000ad24247220 */ /* 0x000fe20000410000 */
[----:B------:R-:W3:Y:S01]  /*178a0*/  MUFU.EX2 R20, R20 ;  /* 0x0000001400147308 */ /* 0x000ee20000000800 */
[----:B----4-:R-:W-:-:S01]  /*178b0*/  FFMA.FTZ R3, R173, R3, R7 ;  /* 0x00000003ad037223 */ /* 0x010fc20000010007 */
        /* <DEDUP_REMOVED lines=13> */
[----:B------:R-:W-:Y:S01]  /*17990*/  FMUL.FTZ R61, R61, R173 ;  /* 0x000000ad3d3d7220 */ /* 0x000fe20000410000 */
[----:B------:R-:W-:Y:S01]  /*179a0*/  MUFU.TANH R172, R172 ;  /* 0x000000ac00ac7308 */ /* 0x000fe20000002400 */
[----:B---3--:R-:W-:Y:S01]  /*179b0*/  F2FP.SATFINITE.E4M3.F32.PACK_AB_MERGE_C R152, R20, R15, RZ ;  /* 0x0000000f1498723e */ /* 0x008fe200048070ff */
        /* <DEDUP_REMOVED lines=8> */
[----:B------:R-:W-:Y:S01]  /*17a40*/  F2FP.SATFINITE.E4M3.F32.PACK_AB_MERGE_C R152, R14, R7, R152 ;  /* 0x000000070e98723e */ /* 0x000fe20004807098 */
[C---:B------:R-:W-:Y:S01]  /*17a50*/  FMUL.FTZ R14, R2.reuse, R154 ;  /* 0x0000009a020e7220 */ /* 0x040fe20000410000 */
[----:B------:R-:W-:Y:S01]  /*17a60*/  FMUL.FTZ R154, R2, R159 ;  /* 0x0000009f029a7220 */ /* 0x000fe20000410000 */
[----:B------:R-:W-:-:S01]  /*17a70*/  FADD.FTZ R3, R15, R3 ;  /* 0x000000030f037221 */ /* 0x000fc20000010000 */
[C---:B------:R-:W-:Y:S01]  /*17a80*/  FMUL.FTZ R15, R2.reuse, R155 ;  /* 0x0000009b020f7220 */ /* 0x040fe20000410000 */
[C---:B------:R-:W-:Y:S01]  /*17a90*/  FMUL.FTZ R155, R2.reuse, R162 ;  /* 0x000000a2029b7220 */ /* 0x040fe20000410000 */
[----:B------:R-:W-:Y:S01]  /*17aa0*/  FMUL.FTZ R159, R2, R166 ;  /* 0x000000a6029f7220 */ /* 0x000fe20000410000 */
[----:B------:R-:W4:Y:S01]  /*17ab0*/  MUFU.TANH R14, R14 ;  /* 0x0000000e000e7308 */ /* 0x000f220000002400 */
[----:B------:R-:W-:-:S01]  /*17ac0*/  FADD.FTZ R3, R20, R3 ;  /* 0x0000000314037221 */ /* 0x000fc20000010000 */
[C---:B------:R-:W-:Y:S01]  /*17ad0*/  FMUL.FTZ R20, R2.reuse, R158 ;  /* 0x0000009e02147220 */ /* 0x040fe20000410000 */
[C---:B------:R-:W-:Y:S01]  /*17ae0*/  FMUL.FTZ R158, R2.reuse, R163 ;  /* 0x000000a3029e7220 */ /* 0x040fe20000410000 */
[C---:B------:R-:W-:Y:S01]  /*17af0*/  FMUL.FTZ R162, R2.reuse, R167 ;  /* 0x000000a702a27220 */ /* 0x040fe20000410000 */
[C---:B------:R-:W-:Y:S01]  /*17b00*/  FMUL.FTZ R163, R2.reuse, R170 ;  /* 0x000000aa02a37220 */ /* 0x040fe20000410000 */
[C---:B------:R-:W-:Y:S01]  /*17b10*/  FMUL.FTZ R166, R2.reuse, R171 ;  /* 0x000000ab02a67220 */ /* 0x040fe20000410000 */
[C---:B------:R-:W-:Y:S01]  /*17b20*/  FMUL.FTZ R167, R2.reuse, R174 ;  /* 0x000000ae02a77220 */ /* 0x040fe20000410000 */
[----:B------:R-:W5:Y:S01]  /*17b30*/  MUFU.TANH R15, R15 ;  /* 0x0000000f000f7308 */ /* 0x000f620000002400 */
[C---:B------:R-:W-:Y:S01]  /*17b40*/  FMUL.FTZ R170, R2.reuse, R175 ;  /* 0x000000af02aa7220 */ /* 0x040fe20000410000 */
[C---:B------:R-:W-:Y:S01]  /*17b50*/  FMUL.FTZ R171, R2.reuse, R178 ;  /* 0x000000b202ab7220 */ /* 0x040fe20000410000 */
[C---:B------:R-:W-:Y:S01]  /*17b60*/  FMUL.FTZ R174, R2.reuse, R182 ;  /* 0x000000b602ae7220 */ /* 0x040fe20000410000 */
[----:B------:R-:W-:Y:S01]  /*17b70*/  FMUL.FTZ R175, R2, R183 ;  /* 0x000000b702af7220 */ /* 0x000fe20000410000 */
[----:B---3--:R-:W-:-:S01]  /*17b80*/  FADD.FTZ R3, R21, R3 ;  /* 0x0000000315037221 */ /* 0x008fc20000010000 */
[-C--:B------:R-:W-:Y:S01]  /*17b90*/  FMUL.FTZ R76, R76, R173.reuse ;  /* 0x000000ad4c4c7220 */ /* 0x080fe20000410000 */
[----:B------:R-:W-:Y:S01]  /*17ba0*/  FMUL.FTZ R77, R77, R173 ;  /* 0x000000ad4d4d7220 */ /* 0x000fe20000410000 */
[----:B------:R-:W3:Y:S01]  /*17bb0*/  MUFU.TANH R20, R20 ;  /* 0x0000001400147308 */ /* 0x000ee20000002400 */
[----:B----4-:R-:W-:Y:S01]  /*17bc0*/  FMNMX.FTZ R7, R14, R11, !PT ;  /* 0x0000000b0e077209 */ /* 0x010fe20007810000 */
[-C--:B------:R-:W-:Y:S01]  /*17bd0*/  FMUL.FTZ R80, R80, R173.reuse ;  /* 0x000000ad50507220 */ /* 0x080fe20000410000 */
[-C--:B------:R-:W-:Y:S01]  /*17be0*/  FMUL.FTZ R81, R81, R173.reuse ;  /* 0x000000ad51517220 */ /* 0x080fe20000410000 */
[-C--:B------:R-:W-:Y:S01]  /*17bf0*/  FMUL.FTZ R84, R84, R173.reuse ;  /* 0x000000ad54547220 */ /* 0x080fe20000410000 */
[-C--:B------:R-:W-:Y:S01]  /*17c00*/  FMUL.FTZ R85, R85, R173.reuse ;  /* 0x000000ad55557220 */ /* 0x080fe20000410000 */
[-C--:B------:R-:W-:Y:S01]  /*17c10*/  FMUL.FTZ R88, R88, R173.reuse ;  /* 0x000000ad58587220 */ /* 0x080fe20000410000 */
[----:B------:R-:W-:Y:S01]  /*17c20*/  FMUL.FTZ R89, R89, R173 ;  /* 0x000000ad59597220 */ /* 0x000fe20000410000 */
        /* <DEDUP_REMOVED lines=54> */
[----:B------:R-:W-:-:S03]  /*17f90*/  FMNMX.FTZ R7, R172, R7, !PT ;  /* 0x00000007ac077209 */ /* 0x000fc60007810000 */
[----:B------:R4:W-:Y:S01]  /*17fa0*/  MUFU.EX2 R178, R153 ;  /* 0x0000009900b27308 */ /* 0x0009e20000000800 */
[----:B-----5:R-:W-:-:S07]  /*17fb0*/  FMNMX.FTZ R7, R174, R7, !PT ;  /* 0x00000007ae077209 */ /* 0x020fce0007810000 */
[----:B------:R-:W5:Y:S01]  /*17fc0*/  MUFU.EX2 R176, R176 ;  /* 0x000000b000b07308 */ /* 0x000f620000000800 */
[----:B---3--:R-:W-:Y:S01]  /*17fd0*/  FMNMX.FTZ R177, R175, R7, !PT ;  /* 0x00000007afb17209 */ /* 0x008fe20007810000 */
[----:B----4-:R-:W-:-:S04]  /*17fe0*/  IMAD.U32 R153, RZ, RZ, UR38 ;  /* 0x00000026ff997e24 */ /* 0x010fc8000f8e00ff */
[----:B------:R-:W3:Y:S02]  /*17ff0*/  SHFL.BFLY PT, R7, R177, 0x2, 0x1f ;  /* 0x0c401f00b1077f89 */ /* 0x000ee400000e0000 */
[----:B------:R-:W4:Y:S08]  /*18000*/  MUFU.EX2 R156, R156 ;  /* 0x0000009c009c7308 */ /* 0x000f300000000800 */
[----:B------:R-:W0:Y:S01]  /*18010*/  MUFU.EX2 R157, R157 ;  /* 0x0000009d009d7308 */ /* 0x000e220000000800 */
[----:B-----5:R-:W-:-:S04]  /*18020*/  FADD.FTZ R3, R176, R3 ;  /* 0x00000003b0037221 */ /* 0x020fc80000010000 */
[----:B------:R-:W-:-:S03]  /*18030*/  FADD.FTZ R3, R178, R3 ;  /* 0x00000003b2037221 */ /* 0x000fc60000010000 */
[----:B------:R-:W-:Y:S01]  /*18040*/  MUFU.EX2 R160, R160 ;  /* 0x000000a000a07308 */ /* 0x000fe20000000800 */
[----:B----4-:R-:W-:-:S01]  /*18050*/  FADD.FTZ R3, R156, R3 ;  /* 0x000000039c037221 */ /* 0x010fc20000010000 */
[----:B------:R-:W-:Y:S02]  /*18060*/  F2FP.SATFINITE.E4M3.F32.PACK_AB_MERGE_C R156, R156, R178, RZ ;  /* 0x000000b29c9c723e */ /* 0x000fe400048070ff */
[----:B---3--:R-:W-:-:S04]  /*18070*/  FMNMX.FTZ R177, R177, R7, !PT ;  /* 0x00000007b1b17209 */ /* 0x008fc80007810000 */
[----:B------:R-:W-:Y:S01]  /*18080*/  MUFU.EX2 R161, R161 ;  /* 0x000000a100a17308 */ /* 0x000fe20000000800 */
[----:B0-----:R-:W-:-:S01]  /*18090*/  FADD.FTZ R3, R157, R3 ;  /* 0x000000039d037221 */ /* 0x001fc20000010000 */
[----:B------:R-:W0:Y:S06]  /*180a0*/  SHFL.BFLY PT, R7, R177, 0x1, 0x1f ;  /* 0x0c201f00b1077f89 */ /* 0x000e2c00000e0000 */
[----:B------:R-:W-:Y:S08]  /*180b0*/  MUFU.EX2 R164, R164 ;  /* 0x000000a400a47308 */ /* 0x000ff00000000800 */
[----:B------:R-:W-:Y:S08]  /*180c0*/  MUFU.EX2 R165, R165 ;  /* 0x000000a500a57308 */ /* 0x000ff00000000800 */
[----:B------:R-:W-:Y:S01]  /*180d0*/  MUFU.EX2 R168, R168 ;  /* 0x000000a800a87308 */ /* 0x000fe20000000800 */
[----:B0-----:R-:W-:-:S05]  /*180e0*/  FMNMX.FTZ R7, R177, R7, !PT ;  /* 0x00000007b1077209 */ /* 0x001fca0007810000 */
        /* <DEDUP_REMOVED lines=21> */
[----:B------:R-:W-:-:S04]  /*18240*/  FFMA.FTZ R11, R175, UR38, -R11 ;  /* 0x00000026af0b7c23 */ /* 0x000fc8000801080b */
[----:B------:R-:W4:Y:S01]  /*18250*/  MUFU.EX2 R15, R15 ;  /* 0x0000000f000f7308 */ /* 0x000f220000000800 */
[-C--:B0-----:R-:W-:Y:S01]  /*18260*/  FMUL.FTZ R26, R26, R159.reuse ;  /* 0x0000009f1a1a7220 */ /* 0x081fe20000410000 */
[-C--:B------:R-:W-:Y:S01]  /*18270*/  FMUL.FTZ R27, R27, R159.reuse ;  /* 0x0000009f1b1b7220 */ /* 0x080fe20000410000 */
[-C--:B------:R-:W-:Y:S01]  /*18280*/  FMUL.FTZ R30, R30, R159.reuse ;  /* 0x0000009f1e1e7220 */ /* 0x080fe20000410000 */
[-C--:B------:R-:W-:Y:S01]  /*18290*/  FMUL.FTZ R31, R31, R159.reuse ;  /* 0x0000009f1f1f7220 */ /* 0x080fe20000410000 */
[-C--:B------:R-:W-:Y:S01]  /*182a0*/  FMUL.FTZ R34, R34, R159.reuse ;  /* 0x0000009f22227220 */ /* 0x080fe20000410000 */
[-C--:B------:R-:W-:Y:S01]  /*182b0*/  FMUL.FTZ R35, R35, R159.reuse ;  /* 0x0000009f23237220 */ /* 0x080fe20000410000 */
[----:B------:R-:W-:Y:S01]  /*182c0*/  FMUL.FTZ R38, R38, R159 ;  /* 0x0000009f26267220 */ /* 0x000fe20000410000 */
[----:B------:R-:W0:Y:S01]  /*182d0*/  MUFU.EX2 R20, R20 ;  /* 0x0000001400147308 */ /* 0x000e220000000800 */
[----:B---3--:R-:W-:-:S01]  /*182e0*/  FFMA.FTZ R0, R159, R0, R14 ;  /* 0x000000009f007223 */ /* 0x008fc2000001000e */
        /* <DEDUP_REMOVED lines=25> */
[----:B------:R-:W-:Y:S01]  /*18480*/  FMUL.FTZ R75, R75, R159 ;  /* 0x0000009f4b4b7220 */ /* 0x000fe20000410000 */
[----:B------:R-:W-:Y:S01]  /*18490*/  F2FP.SATFINITE.E4M3.F32.PACK_AB_MERGE_C R154, R176, R21, R156 ;  /* 0x00000015b09a723e */ /* 0x000fe2000480709c */
[----:B------:R-:W-:Y:S01]  /*184a0*/  FMUL.FTZ R78, R78, R159 ;  /* 0x0000009f4e4e7220 */ /* 0x000fe20000410000 */
[----:B------:R-:W-:Y:S01]  /*184b0*/  F2FP.SATFINITE.E4M3.F32.PACK_AB_MERGE_C R153, R15, R14, R153 ;  /* 0x0000000e0f99723e */ /* 0x000fe20004807099 */
[----:B------:R-:W-:Y:S01]  /*184c0*/  VIADD R14, R12, 0x28440 ;  /* 0x000284400c0e7836 */ /* 0x000fe20000000000 */
[----:B------:R-:W3:Y:S01]  /*184d0*/  MUFU.EX2 R177, R177 ;  /* 0x000000b100b17308 */ /* 0x000ee20000000800 */
[----:B----4-:R-:W-:-:S01]  /*184e0*/  FADD.FTZ R0, R155, R0 ;  /* 0x000000009b007221 */ /* 0x010fc20000010000 */
[----:B------:R-:W-:Y:S01]  /*184f0*/  IMAD.U32 R15, RZ, RZ, UR39 ;  /* 0x00000027ff0f7e24 */ /* 0x000fe2000f8e00ff */
[----:B------:R-:W-:Y:S01]  /*18500*/  F2FP.SATFINITE.E4M3.F32.PACK_AB_MERGE_C R156, R164, R161, RZ ;  /* 0x000000a1a49c723e */ /* 0x000fe200048070ff */
[-C--:B------:R-:W-:Y:S01]  /*18510*/  FMUL.FTZ R79, R79, R159.reuse ;  /* 0x0000009f4f4f7220 */ /* 0x080fe20000410000 */
[-C--:B------:R-:W-:Y:S01]  /*18520*/  FMUL.FTZ R82, R82, R159.reuse ;  /* 0x0000009f52527220 */ /* 0x080fe20000410000 */
[----:B------:R-:W-:Y:S01]  /*18530*/  FMUL.FTZ R83, R83, R159 ;  /* 0x0000009f53537220 */ /* 0x000fe20000410000 */
[----:B------:R-:W-:Y:S01]  /*18540*/  PRMT R14, R15, 0x654, R14 ;  /* 0x000006540f0e7816 */ /* 0x000fe2000000000e */
[----:B------:R-:W4:Y:S01]  /*18550*/  MUFU.EX2 R162, R162 ;  /* 0x000000a200a27308 */ /* 0x000f220000000800 */
[----:B0-----:R-:W-:-:S01]  /*18560*/  FADD.FTZ R0, R158, R0 ;  /* 0x000000009e007221 */ /* 0x001fc20000010000 */
[-C--:B------:R-:W-:Y:S01]  /*18570*/  FMUL.FTZ R86, R86, R159.reuse ;  /* 0x0000009f56567220 */ /* 0x080fe20000410000 */
[----:B------:R0:W-:Y:S01]  /*18580*/  SYNCS.ARRIVE.TRANS64.RED.A1T0 RZ, [R14+URZ], RZ ;  /* 0x000000ff0eff79a7 */ /* 0x0001e2000810043f */
[-C--:B------:R-:W-:Y:S01]  /*18590*/  FMUL.FTZ R87, R87, R159.reuse ;  /* 0x0000009f57577220 */ /* 0x080fe20000410000 */
[-C--:B------:R-:W-:Y:S01]  /*185a0*/  FMUL.FTZ R90, R90, R159.reuse ;  /* 0x0000009f5a5a7220 */ /* 0x080fe20000410000 */
[-C--:B------:R-:W-:Y:S01]  /*185b0*/  FMUL.FTZ R91, R91, R159.reuse ;  /* 0x0000009f5b5b7220 */ /* 0x080fe20000410000 */
[----:B------:R-:W-:Y:S01]  /*185c0*/  FMUL.FTZ R94, R94, R159 ;  /* 0x0000009f5e5e7220 */ /* 0x000fe20000410000 */
[----:B------:R-:W5:Y:S01]  /*185d0*/  MUFU.EX2 R163, R163 ;  /* 0x000000a300a37308 */ /* 0x000f620000000800 */
[----:B---3--:R-:W-:-:S01]  /*185e0*/  FADD.FTZ R0, R177, R0 ;  /* 0x00000000b1007221 */ /* 0x008fc20000010000 */
[----:B------:R-:W-:Y:S01]  /*185f0*/  FMUL.FTZ R95, R95, R159 ;  /* 0x0000009f5f5f7220 */ /* 0x000fe20000410000 */
[----:B0-----:R-:W-:-:S01]  /*18600*/  FADD.FTZ R14, R160, R3 ;  /* 0x00000003a00e7221 */ /* 0x001fc20000010000 */
[-C--:B------:R-:W-:Y:S01]  /*18610*/  FMUL.FTZ R98, R98, R159.reuse ;  /* 0x0000009f62627220 */ /* 0x080fe20000410000 */
[-C--:B------:R-:W-:Y:S01]  /*18620*/  FMUL.FTZ R99, R99, R159.reuse ;  /* 0x0000009f63637220 */ /* 0x080fe20000410000 */
[----:B------:R-:W-:Y:S01]  /*18630*/  FMUL.FTZ R102, R102, R159 ;  /* 0x0000009f66667220 */ /* 0x000fe20000410000 */
[----:B------:R-:W-:-:S01]  /*18640*/  FADD.FTZ R15, R161, R14 ;  /* 0x0000000ea10f7221 */ /* 0x000fc20000010000 */
[----:B------:R-:W0:Y:S01]  /*18650*/  MUFU.EX2 R166, R166 ;  /* 0x000000a600a67308 */ /* 0x000e220000000800 */
[----:B----4-:R-:W-:-:S01]  /*18660*/  FADD.FTZ R0, R162, R0 ;  /* 0x00000000a2007221 */ /* 0x010fc20000010000 */
[----:B------:R-:W-:Y:S01]  /*18670*/  F2FP.SATFINITE.E4M3.F32.PACK_AB_MERGE_C R177, R162, R177, RZ ;  /* 0x000000b1a2b1723e */ /* 0x000fe200048070ff */
[-C--:B------:R-:W-:Y:S01]  /*18680*/  FMUL.FTZ R103, R103, R159.reuse ;  /* 0x0000009f67677220 */ /* 0x080fe20000410000 */
[-C--:B------:R-:W-:Y:S01]  /*18690*/  FMUL.FTZ R106, R106, R159.reuse ;  /* 0x0000009f6a6a7220 */ /* 0x080fe20000410000 */
[----:B------:R-:W-:Y:S01]  /*186a0*/  FMUL.FTZ R107, R107, R159 ;  /* 0x0000009f6b6b7220 */ /* 0x000fe20000410000 */
[----:B------:R-:W-:Y:S01]  /*186b0*/  F2FP.SATFINITE.E4M3.F32.PACK_AB_MERGE_C R155, R158, R155, R177 ;  /* 0x0000009b9e9b723e */ /* 0x000fe200048070b1 */
[----:B------:R-:W-:Y:S01]  /*186c0*/  FMUL.FTZ R110, R110, R159 ;  /* 0x0000009f6e6e7220 */ /* 0x000fe20000410000 */
[----:B------:R-:W3:Y:S01]  /*186d0*/  MUFU.EX2 R167, R167 ;  /* 0x000000a700a77308 */ /* 0x000ee20000000800 */
[----:B-----5:R-:W-:-:S01]  /*186e0*/  FADD.FTZ R3, R163, R0 ;  /* 0x00000000a3037221 */ /* 0x020fc20000010000 */
[----:B------:R-:W-:Y:S01]  /*186f0*/  FADD.FTZ R0, R164, R15 ;  /* 0x0000000fa4007221 */ /* 0x000fe20000010000 */
[-C--:B------:R-:W-:Y:S01]  /*18700*/  FMUL.FTZ R111, R111, R159.reuse ;  /* 0x0000009f6f6f7220 */ /* 0x080fe20000410000 */
[-C--:B------:R-:W-:Y:S01]  /*18710*/  FMUL.FTZ R114, R114, R159.reuse ;  /* 0x0000009f72727220 */ /* 0x080fe20000410000 */
[-C--:B------:R-:W-:Y:S01]  /*18720*/  FMUL.FTZ R115, R115, R159.reuse ;  /* 0x0000009f73737220 */ /* 0x080fe20000410000 */
[----:B------:R-:W-:Y:S01]  /*18730*/  FADD.FTZ R15, R165, R0 ;  /* 0x00000000a50f7221 */ /* 0x000fe20000010000 */
        /* <DEDUP_REMOVED lines=18> */
[----:B----4-:R-:W-:-:S01]  /*18860*/  FADD.FTZ R0, R170, R3 ;  /* 0x00000003aa007221 */ /* 0x010fc20000010000 */
[----:B------:R-:W-:Y:S01]  /*18870*/  F2FP.SATFINITE.E4M3.F32.PACK_AB_MERGE_C R167, R170, R167, RZ ;  /* 0x000000a7aaa7723e */ /* 0x000fe200048070ff */
        /* <DEDUP_REMOVED lines=8> */
[----:B------:R-:W-:Y:S01]  /*18900*/  FMUL.FTZ R151, R151, R159 ;  /* 0x0000009f97977220 */ /* 0x000fe20000410000 */
[----:B------:R-:W-:-:S02]  /*18910*/  F2FP.SATFINITE.E4M3.F32.PACK_AB_MERGE_C R156, R160, R157, R156 ;  /* 0x0000009da09c723e */ /* 0x000fc4000480709c */
[----:B------:R-:W-:Y:S02]  /*18920*/  F2FP.SATFINITE.E4M3.F32.PACK_AB_MERGE_C R157, R166, R163, R167 ;  /* 0x000000a3a69d723e */ /* 0x000fe400048070a7 */
        /* <DEDUP_REMOVED lines=12> */
.L_x_1908:
[----:B------:R0:W3:Y:S01]  /*189f0*/  SYNCS.PHASECHK.TRANS64.TRYWAIT P2, [R12+URZ+0x28450], R5 ;  /* 0x028450050c0075a7 */ /* 0x0000e2000804017f */
[----:B------:R-:W-:Y:S05]  /*18a00*/  @!P0 BRA `(.L_x_1909) ;  /* 0x0000000000048947 */ /* 0x000fea0003800000 */
[----:B------:R-:W-:Y:S01]  /*18a10*/  BPT.TRAP 0x1 ;  /* 0x000000040000795c */ /* 0x000fe20000300000 */
.L_x_1909:
[----:B------:R-:W-:Y:S01]  /*18a20*/  BSSY B0, `(.L_x_1910) ;  /* 0x0000006000007945 */ /* 0x000fe20003800000 */
[----:B------:R-:W-:Y:S01]  /*18a30*/  LEA R10, R10, UR43, 0xa ;  /* 0x0000002b0a0a7c11 */ /* 0x000fe2000f8e50ff */
[----:B------:R-:W-:Y:S02]  /*18a40*/  IMAD.MOV.U32 R11, RZ, RZ, -0x7fffffe0 ;  /* 0x80000020ff0b7424 */ /* 0x000fe400078e00ff */
[----:B---3--:R-:W-:Y:S05]  /*18a50*/  @P2 BRA `(.L_x_1911) ;  /* 0x0000000000082947 */ /* 0x008fea0003800000 */
[----:B------:R-:W3:Y:S02]  /*18a60*/  SYNCS.PHASECHK.TRANS64.TRYWAIT P2, [R12+URZ+0x28450], R5 ;  /* 0x028450050c0075a7 */ /* 0x000ee4000804017f */
[----:B---3--:R-:W-:Y:S05]  /*18a70*/  @!P2 BRA `(.L_x_1912) ;  /* 0x000001040060a947 */ /* 0x008fea0003800000 */
.L_x_1911:
[----:B------:R-:W-:Y:S05]  /*18a80*/  BSYNC B0 ;  /* 0x0000000000007941 */ /* 0x000fea0003800000 */
.L_x_1910:
[----:B------:R-:W4:Y:S01]  /*18a90*/  S2R R13, SR_TID.X ;  /* 0x00000000000d7919 */ /* 0x000f220000002100 */
[----:B------:R-:W-:Y:S05]  /*18aa0*/  WARPSYNC.ALL ;  /* 0x0000000000007948 */ /* 0x000fea0003800000 */
[C---:B------:R-:W-:Y:S02]  /*18ab0*/  R2UR UR6, R10.reuse ;  /* 0x000000000a0672ca */ /* 0x040fe400000e0000 */
[----:B------:R-:W-:Y:S01]  /*18ac0*/  R2UR UR7, R11 ;  /* 0x000000000b0772ca */ /* 0x000fe200000e0000 */
[----:B------:R-:W-:Y:S01]  /*18ad0*/  IMAD.MOV.U32 R11, RZ, RZ, -0x7fffffe0 ;  /* 0x80000020ff0b7424 */ /* 0x000fe200078e00ff */
[----:B------:R-:W-:-:S02]  /*18ae0*/  IADD3 R10, R10, 0x2, RZ ;  /* 0x000000020a0a7810 */ /* 0x000fc40007ffe0ff */
[----:B----4-:R-:W-:-:S05]  /*18af0*/  SHF.R.U32.HI R13, RZ, 0x7, R13 ;  /* 0x00000007ff0d7819 */ /* 0x010fca000001160d */
[----:B01-3--:R-:W-:-:S05]  /*18b00*/  VIADD R5, R13, 0x8 ;  /* 0x000000080d057836 */ /* 0x00bfca0000000000 */
        /* <DEDUP_REMOVED lines=12> */
.L_x_1913:
[----:B------:R-:W-:Y:S02]  /*18bd0*/  VIADD R12, R12, 0x28460 ;  /* 0x000284600c0c7836 */ /* 0x000fe40000000000 */
[----:B------:R-:W-:Y:S02]  /*18be0*/  IMAD.U32 R5, RZ, RZ, UR39 ;  /* 0x00000027ff057e24 */ /* 0x000fe4000f8e00ff */
[----:B------:R-:W-:Y:S02]  /*18bf0*/  IMAD.MOV.U32 R11, RZ, RZ, R7 ;  /* 0x000000ffff0b7224 */ /* 0x000fe400078e0007 */
[----:B------:R-:W-:Y:S01]  /*18c00*/  IMAD.MOV.U32 R13, RZ, RZ, R6 ;  /* 0x000000ffff0d7224 */ /* 0x000fe200078e0006 */
[----:B------:R-:W-:-:S04]  /*18c10*/  PRMT R12, R5, 0x654, R12 ;  /* 0x00000654050c7816 */ /* 0x000fc8000000000c */
[----:B------:R0:W-:Y:S01]  /*18c20*/  SYNCS.ARRIVE.TRANS64.RED.A1T0 RZ, [R12+URZ], RZ ;  /* 0x000000ff0cff79a7 */ /* 0x0001e2000810043f */
[----:B------:R-:W-:Y:S05]  /*18c30*/  @P1 BRA `(.L_x_1914) ;  /* 0xffffffe000441947 */ /* 0x000fea000383ffff */
[----:B------:R-:W-:-:S07]  /*18c40*/  IMAD.MOV.U32 R5, RZ, RZ, R9 ;  /* 0x000000ffff057224 */ /* 0x000fce00078e0009 */
.L_x_1902:
[----:B------:R-:W-:-:S13]  /*18c50*/  ISETP.GE.AND P1, PT, R5, R208, PT ;  /* 0x000000d00500720c */ /* 0x000fda0003f26270 */
[----:B------:R-:W-:Y:S05]  /*18c60*/  @!P1 BRA `(.L_x_1915) ;  /* 0x0000002800589947 */ /* 0x000fea0003800000 */
[----:B------:R-:W-:Y:S01]  /*18c70*/  MOV R9, R7 ;  /* 0x0000000700097202 */ /* 0x000fe20000000f00 */
[----:B------:R-:W-:-:S07]  /*18c80*/  IMAD.MOV.U32 R221, RZ, RZ, R6 ;  /* 0x000000ffffdd7224 */ /* 0x000fce00078e0006 */
.L_x_1935:
[----:B------:R-:W-:Y:S01]  /*18c90*/  VIADD R185, R185, 0x1 ;  /* 0x00000001b9b97836 */ /* 0x000fe20000000000 */
[----:B------:R-:W-:Y:S05]  /*18ca0*/  YIELD ;  /* 0x0000000000007946 */ /* 0x000fea0003800000 */
[----:B------:R-:W-:-:S04]  /*18cb0*/  ISETP.NE.AND P1, PT, R185, 0x2, PT ;  /* 0x00000002b900780c */ /* 0x000fc80003f25270 */
[----:B------:R-:W-:Y:S02]  /*18cc0*/  SEL R8, R185, RZ, P1 ;  /* 0x000000ffb9087207 */ /* 0x000fe40000800000 */
[----:B------:R-:W-:-:S03]  /*18cd0*/  SEL R7, RZ, 0x1, P1 ;  /* 0x00000001ff077807 */ /* 0x000fc60000800000 */
[----:B------:R-:W-:Y:S01]  /*18ce0*/  IMAD.MOV.U32 R185, RZ, RZ, R8 ;  /* 0x000000ffffb97224 */ /* 0x000fe200078e0008 */
[----:B------:R-:W-:Y:S01]  /*18cf0*/  LOP3.LUT R188, R188, R7, RZ, 0x3c, !PT ;  /* 0x00000007bcbc7212 */ /* 0x000fe200078e3cff */
[----:B-1----:R-:W-:Y:S06]  /*18d00*/  @!P0 BRA `(.L_x_1916) ;  /* 0x0000000000048947 */ /* 0x002fec0003800000 */
[----:B------:R-:W-:Y:S01]  /*18d10*/  BPT.TRAP 0x1 ;  /* 0x000000040000795c */ /* 0x000fe20000300000 */
.L_x_1916:
[----:B------:R-:W-:Y:S01]  /*18d20*/  IMAD R11, R185, 0x8, R184 ;  /* 0x00000008b90b7824 */ /* 0x000fe200078e02b8 */
[----:B------:R-:W-:-:S04]  /*18d30*/  SHF.L.U32 R10, R188, 0x1f, RZ ;  /* 0x0000001fbc0a7819 */ /* 0x000fc800000006ff */
[----:B------:R1:W3:Y:S01]  /*18d40*/  SYNCS.PHASECHK.TRANS64.TRYWAIT P1, [R11+URZ+0x28430], R10 ;  /* 0x0284300a0b0075a7 */ /* 0x0002e2000802017f */
[----:B------:R-:W-:Y:S05]  /*18d50*/  @!P0 BRA `(.L_x_1917) ;  /* 0x0000000000048947 */ /* 0x000fea0003800000 */
[----:B------:R-:W-:Y:S01]  /*18d60*/  BPT.TRAP 0x1 ;  /* 0x000000040000795c */ /* 0x000fe20000300000 */
.L_x_1917:
[----:B------:R-:W-:Y:S02]  /*18d70*/  LEA R6, R185, UR60, 0xa ;  /* 0x0000003cb9067c11 */ /* 0x000fe4000f8e50ff */
[----:B------:R-:W-:-:S03]  /*18d80*/  MOV R7, 0x40000040 ;  /* 0x4000004000077802 */ /* 0x000fc60000000f00 */
[C---:B0-----:R-:W-:Y:S02]  /*18d90*/  VIADD R12, R6.reuse, 0x2 ;  /* 0x00000002060c7836 */ /* 0x041fe40000000000 */
[----:B--2---:R-:W-:Y:S01]  /*18da0*/  VIADD R4, R6, 0x4 ;  /* 0x0000000406047836 */ /* 0x004fe20000000000 */
[----:B---3--:R-:W-:Y:S06]  /*18db0*/  @P1 BRA `(.L_x_1918) ;  /* 0x0000000000081947 */ /* 0x008fec0003800000 */
[----:B------:R-:W0:Y:S02]  /*18dc0*/  SYNCS.PHASECHK.TRANS64.TRYWAIT P1, [R11+URZ+0x28430], R10 ;  /* 0x0284300a0b0075a7 */ /* 0x000e24000802017f */
[----:B0-----:R-:W-:Y:S05]  /*18dd0*/  @!P1 BRA `(.L_x_1919) ;  /* 0x00000100009c9947 */ /* 0x001fea0003800000 */
.L_x_1918:
[----:B------:R-:W-:Y:S05]  /*18de0*/  WARPSYNC.ALL ;  /* 0x0000000000007948 */ /* 0x000fea0003800000 */
[----:B------:R-:W-:Y:S01]  /*18df0*/  R2UR UR14, R6 ;  /* 0x00000000060e72ca */ /* 0x000fe200000e0000 */
[----:B------:R-:W-:Y:S01]  /*18e00*/  WARPGROUP.ARRIVE ;  /* 0x00000000000079c5 */ /* 0x000fe20000000000 */
[----:B------:R-:W-:Y:S01]  /*18e10*/  R2UR UR15, R7 ;  /* 0x00000000070f72ca */ /* 0x000fe200000e0000 */
[----:B------:R-:W-:Y:S01]  /*18e20*/  IMAD.MOV.U32 R13, RZ, RZ, 0x40000040 ;  /* 0x40000040ff0d7424 */ /* 0x000fe200078e00ff */
[----:B------:R-:W-:Y:S01]  /*18e30*/  R2UR UR12, R200 ;  /* 0x00000000c80c72ca */ /* 0x000fe200000e0000 */
[----:B------:R-:W-:Y:S01]  /*18e40*/  VIADD R14, R6, 0x6 ;  /* 0x00000006060e7836 */ /* 0x000fe20000000000 */
[----:B------:R-:W-:Y:S01]  /*18e50*/  R2UR UR13, R201 ;  /* 0x00000000c90d72ca */ /* 0x000fe200000e0000 */
[----:B------:R-:W-:Y:S01]  /*18e60*/  IMAD.MOV.U32 R15, RZ, RZ, 0x40000040 ;  /* 0x40000040ff0f7424 */ /* 0x000fe200078e00ff */
[----:B------:R-:W-:Y:S01]  /*18e70*/  R2UR UR10, R12 ;  /* 0x000000000c0a72ca */ /* 0x000fe200000e0000 */
[----:B------:R-:W-:Y:S01]  /*18e80*/  IMAD.MOV.U32 R12, RZ, RZ, R4 ;  /* 0x000000ffff0c7224 */ /* 0x000fe200078e0004 */
[----:B------:R-:W-:Y:S01]  /*18e90*/  R2UR UR11, R13 ;  /* 0x000000000d0b72ca */ /* 0x000fe200000e0000 */
[----:B------:R-:W-:Y:S01]  /*18ea0*/  UMOV UR16, UR56 ;  /* 0x0000003800107c82 */ /* 0x000fe20008000000 */
[----:B------:R-:W-:Y:S01]  /*18eb0*/  R2UR UR8, R198 ;  /* 0x00000000c60872ca */ /* 0x000fe200000e0000 */
[----:B------:R-:W-:Y:S01]  /*18ec0*/  UMOV UR17, UR57 ;  /* 0x0000003900117c82 */ /* 0x000fe20008000000 */
[----:B------:R-:W-:Y:S01]  /*18ed0*/  R2UR UR9, R199 ;  /* 0x00000000c70972ca */ /* 0x000fe200000e0000 */
[----:B------:R-:W-:Y:S01]  /*18ee0*/  UMOV UR20, UR52 ;  /* 0x0000003400147c82 */ /* 0x000fe20008000000 */
[----:B------:R-:W-:Y:S01]  /*18ef0*/  R2UR UR6, R12 ;  /* 0x000000000c0672ca */ /* 0x000fe200000e0000 */
[----:B------:R-:W-:Y:S01]  /*18f00*/  VIADD R12, R6, 0x200 ;  /* 0x00000200060c7836 */ /* 0x000fe20000000000 */
[----:B------:R-:W-:Y:S01]  /*18f10*/  R2UR UR7, R13 ;  /* 0x000000000d0772ca */ /* 0x000fe200000e0000 */
[----:B------:R-:W-:Y:S01]  /*18f20*/  QGMMA.64x64x32.F32.E4M3.E4M3 R152, gdesc[UR12], RZ, !UPT, gsb0 ;  /* 0x00e000000c9879f3 */ /* 0x000fe2000c0008ff */
[----:B------:R-:W-:Y:S01]  /*18f30*/  R2UR UR4, R196 ;  /* 0x00000000c40472ca */ /* 0x000fe200000e0000 */
        /* <DEDUP_REMOVED lines=14> */
[----:B------:R-:W-:Y:S01]  /*19020*/  IMAD.MOV.U32 R7, RZ, RZ, 0x40000040 ;  /* 0x40000040ff077424 */ /* 0x000fe200078e00ff */
[C---:B------:R-:W-:Y:S01]  /*19030*/  IADD3 R20, R6.reuse, 0x204, RZ ;  /* 0x0000020406147810 */ /* 0x040fe20007ffe0ff */
[----:B------:R-:W-:Y:S01]  /*19040*/  VIADD R6, R6, 0x206 ;  /* 0x0000020606067836 */ /* 0x000fe20000000000 */
[----:B------:R-:W-:Y:S01]  /*19050*/  R2UR UR31, R21 ;  /* 0x00000000151f72ca */ /* 0x000fe200000e0000 */
[----:B------:R-:W-:Y:S01]  /*19060*/  UMOV UR32, UR40 ;  /* 0x0000002800207c82 */ /* 0x000fe20008000000 */
[----:B------:R-:W-:Y:S01]  /*19070*/  R2UR UR30, R20 ;  /* 0x00000000141e72ca */ /* 0x000fe200000e0000 */
[----:B------:R-:W-:Y:S01]  /*19080*/  UMOV UR33, UR41 ;  /* 0x0000002900217c82 */ /* 0x000fe20008000000 */
[----:B------:R-:W-:Y:S01]  /*19090*/  R2UR UR34, R6 ;  /* 0x00000000062272ca */ /* 0x000fe200000e0000 */
[----:B------:R-:W2:Y:S01]  /*190a0*/  S2R R225, SR_TID.X ;  /* 0x0000000000e17919 */ /* 0x000ea20000002100 */
[----:B------:R-:W-:-:S02]  /*190b0*/  R2UR UR35, R7 ;  /* 0x00000000072372ca */ /* 0x000fc400000e0000 */
        /* <DEDUP_REMOVED lines=27> */
.L_x_1920:
[----:B------:R-:W3:Y:S01]  /*19270*/  @P4 LDC R7, c[0x0][0x44c] ;  /* 0x00011300ff074b82 */ /* 0x000ee20000000800 */
[----:B------:R-:W-:Y:S02]  /*19280*/  IMAD.IADD R14, R203, 0x1, R202 ;  /* 0x00000001cb0e7824 */ /* 0x000fe400078e02ca */
[C---:B------:R-:W-:Y:S01]  /*19290*/  FMUL.FTZ R15, R2.reuse, R152 ;  /* 0x00000098020f7220 */ /* 0x040fe20000410000 */
[C---:B------:R-:W-:Y:S01]  /*192a0*/  FMUL.FTZ R152, R2.reuse, R153 ;  /* 0x0000009902987220 */ /* 0x040fe20000410000 */
        /* <DEDUP_REMOVED lines=24> */
[C---:B------:R-:W-:Y:S01]  /*19430*/  FMUL.FTZ R170, R2.reuse, R172 ;  /* 0x000000ac02aa7220 */ /* 0x040fe20000410000 */
[C---:B------:R-:W-:Y:S01]  /*19440*/  FMUL.FTZ R166, R2.reuse, R174 ;  /* 0x000000ae02a67220 */ /* 0x040fe20000410000 */
[C---:B------:R-:W-:Y:S01]  /*19450*/  FMUL.FTZ R167, R2.reuse, R175 ;  /* 0x000000af02a77220 */ /* 0x040fe20000410000 */
[C---:B------:R-:W-:Y:S01]  /*19460*/  FMUL.FTZ R169, R2.reuse, R178 ;  /* 0x000000b202a97220 */ /* 0x040fe20000410000 */
[----:B----4-:R-:W-:Y:S01]  /*19470*/  @P4 SHF.R.U32.HI R14, RZ, R6, R7 ;  /* 0x00000006ff0e4219 */ /* 0x010fe20000011607 */
[----:B------:R-:W-:Y:S02]  /*19480*/  VIADD R6, R11, 0x28440 ;  /* 0x000284400b067836 */ /* 0x000fe40000000000 */
[----:B------:R-:W-:Y:S01]  /*19490*/  FMUL.FTZ R172, R2, R179 ;  /* 0x000000b302ac7220 */ /* 0x000fe20000410000 */
[----:B------:R-:W-:-:S02]  /*194a0*/  IMAD.U32 R7, RZ, RZ, UR39 ;  /* 0x00000027ff077e24 */ /* 0x000fc4000f8e00ff */
[C---:B------:R-:W-:Y:S01]  /*194b0*/  FMUL.FTZ R178, R2.reuse, R180 ;  /* 0x000000b402b27220 */ /* 0x040fe20000410000 */
[----:B------:R-:W3:Y:S01]  /*194c0*/  SHFL.IDX PT, R225, R14, RZ, 0x1c1f ;  /* 0x001c1fff0ee17589 */ /* 0x000ee200000e0000 */
[C---:B------:R-:W-:Y:S01]  /*194d0*/  FMUL.FTZ R179, R2.reuse, R181 ;  /* 0x000000b502b37220 */ /* 0x040fe20000410000 */
[C---:B------:R-:W-:Y:S01]  /*194e0*/  FMUL.FTZ R174, R2.reuse, R182 ;  /* 0x000000b602ae7220 */ /* 0x040fe20000410000 */
[----:B------:R-:W-:Y:S01]  /*194f0*/  PRMT R6, R7, 0x654, R6 ;  /* 0x0000065407067816 */ /* 0x000fe20000000006 */
[----:B------:R-:W-:Y:S01]  /*19500*/  FMUL.FTZ R175, R2, R183 ;  /* 0x000000b702af7220 */ /* 0x000fe20000410000 */
[----:B------:R-:W4:Y:S02]  /*19510*/  MUFU.TANH R15, R15 ;  /* 0x0000000f000f7308 */ /* 0x000f240000002400 */
[----:B------:R5:W-:Y:S06]  /*19520*/  SYNCS.ARRIVE.TRANS64.RED.A1T0 RZ, [R6+URZ], RZ ;  /* 0x000000ff06ff79a7 */ /* 0x000bec000810043f */
[----:B------:R-:W0:Y:S01]  /*19530*/  MUFU.TANH R152, R152 ;  /* 0x0000009800987308 */ /* 0x000e220000002400 */
[----:B-----5:R-:W-:-:S05]  /*19540*/  IADD3 R6, -R177, 0x1, RZ ;  /* 0x00000001b1067810 */ /* 0x020fca0007ffe1ff */
[----:B------:R-:W-:Y:S02]  /*19550*/  IMAD R6, R193, -0x2, R6 ;  /* 0xfffffffec1067824 */ /* 0x000fe400078e0206 */
[----:B------:R-:W0:Y:S03]  /*19560*/  MUFU.TANH R12, R12 ;  /* 0x0000000c000c7308 */ /* 0x000e260000002400 */
[----:B------:R-:W-:-:S05]  /*19570*/  IADD3 R6, -R190, R6, R192 ;  /* 0x00000006be067210 */ /* 0x000fca0007ffe1c0 */
[----:B------:R-:W0:Y:S01]  /*19580*/  MUFU.TANH R13, R13 ;  /* 0x0000000d000d7308 */ /* 0x000e220000002400 */
[C---:B------:R-:W-:Y:S02]  /*19590*/  VIADD R180, R6.reuse, UR59 ;  /* 0x0000003b06b47c36 */ /* 0x040fe40008000000 */
[----:B------:R-:W-:Y:S02]  /*195a0*/  VIADD R181, R6, UR51 ;  /* 0x0000003306b57c36 */ /* 0x000fe40008000000 */
[--C-:B---3--:R-:W-:Y:S02]  /*195b0*/  IMAD.IADD R182, R180, 0x1, R225.reuse ;  /* 0x00000001b4b67824 */ /* 0x108fe400078e02e1 */
[----:B------:R-:W-:Y:S01]  /*195c0*/  IMAD.IADD R183, R181, 0x1, R225 ;  /* 0x00000001b5b77824 */ /* 0x000fe200078e02e1 */
[----:B------:R-:W3:Y:S08]  /*195d0*/  MUFU.TANH R154, R154 ;  /* 0x0000009a009a7308 */ /* 0x000ef00000002400 */
        /* <DEDUP_REMOVED lines=27> */
[----:B---34-:R-:W-:Y:S05]  /*19790*/  @!P5 BRA `(.L_x_1921) ;  /* 0x000000000058d947 */ /* 0x018fea0003800000 */
        /* <DEDUP_REMOVED lines=12> */
.L_x_1923:
[----:B------:R-:W-:-:S05]  /*19860*/  IMAD.U32 R226, RZ, RZ, UR54 ;  /* 0x00000036ffe27e24 */ /* 0x000fca000f8e00ff */
[----:B------:R-:W-:-:S13]  /*19870*/  ISETP.NE.AND P1, PT, R226, 0x1, PT ;  /* 0x00000001e200780c */ /* 0x000fda0003f25270 */
[----:B------:R-:W3:Y:S02]  /*19880*/  @P1 LDC.64 R6, c[0x0][0x9e8] ;  /* 0x00027a00ff061b82 */ /* 0x000ee40000000a00 */
[----:B---3--:R-:W-:-:S05]  /*19890*/  @P1 IMAD.HI.U32 R6, R225, R6, RZ ;  /* 0x00000006e1061227 */ /* 0x008fca00078e00ff */
[----:B------:R-:W-:-:S07]  /*198a0*/  @P1 SHF.R.U32.HI R225, RZ, R7, R6 ;  /* 0x00000007ffe11219 */ /* 0x000fce0000011606 */
.L_x_1924:
[----:B------:R-:W-:Y:S05]  /*198b0*/  BSYNC B0 ;  /* 0x0000000000007941 */ /* 0x000fea0003800000 */
.L_x_1922:
[----:B------:R-:W-:-:S04]  /*198c0*/  IMAD R225, R225, R226, -R177 ;  /* 0x000000e2e1e17224 */ /* 0x000fc800078e0ab1 */
[----:B------:R-:W-:-:S05]  /*198d0*/  IMAD R225, R193, -0x2, R225 ;  /* 0xfffffffec1e17824 */ /* 0x000fca00078e02e1 */
[----:B------:R-:W-:Y:S02]  /*198e0*/  VIMNMX R183, R183, R225, !PT ;  /* 0x000000e1b7b77248 */ /* 0x000fe40007fe0100 */
[----:B------:R-:W-:-:S07]  /*198f0*/  VIADDMNMX R182, R225, R226, R182, PT ;  /* 0x000000e2e1b67246 */ /* 0x000fce00038001b6 */
.L_x_1921:
[----:B------:R-:W-:Y:S01]  /*19900*/  ISETP.GT.AND P1, PT, R5, -0x1, PT ;  /* 0xffffffff0500780c */ /* 0x000fe20003f24270 */
[----:B------:R-:W3:Y:S03]  /*19910*/  SHFL.IDX PT, R14, R14, 0x1, 0x1c1f ;  /* 0x003c1f000e0e7f89 */ /* 0x000ee600000e0000 */
[C---:B------:R-:W-:Y:S02]  /*19920*/  ISETP.GT.AND P3, PT, R183.reuse, RZ, P1 ;  /* 0x000000ffb700720c */ /* 0x040fe40000f64270 */
[----:B------:R-:W-:Y:S02]  /*19930*/  ISETP.GT.AND P2, PT, R183, 0x1, P1 ;  /* 0x00000001b700780c */ /* 0x000fe40000f44270 */
[C---:B------:R-:W-:Y:S02]  /*19940*/  ISETP.LT.OR P3, PT, R182.reuse, 0x1, P3 ;  /* 0x00000001b600780c */ /* 0x040fe40001f61670 */
[----:B------:R-:W-:-:S02]  /*19950*/  ISETP.LT.OR P2, PT, R182, 0x2, P2 ;  /* 0x00000002b600780c */ /* 0x000fc40001741670 */
[----:B------:R-:W-:Y:S02]  /*19960*/  FSEL R15, R15, -INF , !P3 ;  /* 0xff8000000f0f7808 */ /* 0x000fe40005800000 */
[----:B0-----:R-:W-:Y:S02]  /*19970*/  FSEL R152, R152, -INF , !P2 ;  /* 0xff80000098987808 */ /* 0x001fe40005000000 */
[C---:B------:R-:W-:Y:S02]  /*19980*/  ISETP.GT.AND P3, PT, R183.reuse, 0x8, P1 ;  /* 0x00000008b700780c */ /* 0x040fe40000f64270 */
[----:B------:R-:W-:Y:S02]  /*19990*/  ISETP.GT.AND P2, PT, R183, 0x9, P1 ;  /* 0x00000009b700780c */ /* 0x000fe40000f44270 */
[C---:B------:R-:W-:Y:S02]  /*199a0*/  ISETP.LT.OR P3, PT, R182.reuse, 0x9, P3 ;  /* 0x00000009b600780c */ /* 0x040fe40001f61670 */
[----:B------:R-:W-:-:S02]  /*199b0*/  ISETP.LT.OR P2, PT, R182, 0xa, P2 ;  /* 0x0000000ab600780c */ /* 0x000fc40001741670 */
[----:B------:R-:W-:Y:S01]  /*199c0*/  FSEL R154, R154, -INF , !P3 ;  /* 0xff8000009a9a7808 */ /* 0x000fe20005800000 */
[----:B---3--:R-:W-:Y:S01]  /*199d0*/  IMAD.IADD R181, R181, 0x1, R14 ;  /* 0x00000001b5b57824 */ /* 0x008fe200078e020e */
[----:B------:R-:W-:Y:S02]  /*199e0*/  FSEL R155, R155, -INF , !P2 ;  /* 0xff8000009b9b7808 */ /* 0x000fe40005000000 */
[C---:B------:R-:W-:Y:S02]  /*199f0*/  ISETP.GT.AND P3, PT, R183.reuse, 0x10, P1 ;  /* 0x00000010b700780c */ /* 0x040fe40000f64270 */
[----:B------:R-:W-:Y:S02]  /*19a00*/  ISETP.GT.AND P2, PT, R183, 0x11, P1 ;  /* 0x00000011b700780c */ /* 0x000fe40000f44270 */
[C---:B------:R-:W-:Y:S02]  /*19a10*/  ISETP.LT.OR P3, PT, R182.reuse, 0x11, P3 ;  /* 0x00000011b600780c */ /* 0x040fe40001f61670 */
[----:B------:R-:W-:-:S02]  /*19a20*/  ISETP.LT.OR P2, PT, R182, 0x12, P2 ;  /* 0x00000012b600780c */ /* 0x000fc40001741670 */
[----:B------:R-:W-:Y:S02]  /*19a30*/  FSEL R157, R157, -INF , !P3 ;  /* 0xff8000009d9d7808 */ /* 0x000fe40005800000 */
        /* <DEDUP_REMOVED lines=29> */
[----:B------:R-:W-:Y:S02]  /*19c10*/  IADD3 R180, R180, R14, RZ ;  /* 0x0000000eb4b47210 */ /* 0x000fe40007ffe0ff */
[----:B------:R-:W-:Y:S02]  /*19c20*/  FSEL R178, R178, -INF , !P3 ;  /* 0xff800000b2b27808 */ /* 0x000fe40005800000 */
[----:B------:R-:W-:Y:S01]  /*19c30*/  FSEL R179, R179, -INF , !P2 ;  /* 0xff800000b3b37808 */ /* 0x000fe20005000000 */
[----:B------:R-:W-:Y:S06]  /*19c40*/  @!P5 BRA `(.L_x_1925) ;  /* 0x000000000058d947 */ /* 0x000fec0003800000 */
        /* <DEDUP_REMOVED lines=12> */
.L_x_1927:
[----:B------:R-:W-:-:S05]  /*19d10*/  IMAD.U32 R182, RZ, RZ, UR54 ;  /* 0x00000036ffb67e24 */ /* 0x000fca000f8e00ff */
[----:B------:R-:W-:-:S13]  /*19d20*/  ISETP.NE.AND P2, PT, R182, 0x1, PT ;  /* 0x00000001b600780c */ /* 0x000fda0003f45270 */
[----:B------:R-:W0:Y:S02]  /*19d30*/  @P2 LDC.64 R6, c[0x0][0x9e8] ;  /* 0x00027a00ff062b82 */ /* 0x000e240000000a00 */
[----:B0-----:R-:W-:-:S05]  /*19d40*/  @P2 IMAD.HI.U32 R6, R14, R6, RZ ;  /* 0x000000060e062227 */ /* 0x001fca00078e00ff */
[----:B------:R-:W-:-:S07]  /*19d50*/  @P2 SHF.R.U32.HI R14, RZ, R7, R6 ;  /* 0x00000007ff0e2219 */ /* 0x000fce0000011606 */
.L_x_1928:
[----:B------:R-:W-:Y:S05]  /*19d60*/  BSYNC B0 ;  /* 0x0000000000007941 */ /* 0x000fea0003800000 */
.L_x_1926:
[----:B------:R-:W-:-:S04]  /*19d70*/  IMAD R14, R14, R182, -R177 ;  /* 0x000000b60e0e7224 */ /* 0x000fc800078e0ab1 */
[----:B------:R-:W-:-:S05]  /*19d80*/  IMAD R14, R193, -0x2, R14 ;  /* 0xfffffffec10e7824 */ /* 0x000fca00078e020e */
[----:B------:R-:W-:Y:S02]  /*19d90*/  VIMNMX R181, R181, R14, !PT ;  /* 0x0000000eb5b57248 */ /* 0x000fe40007fe0100 */
[----:B------:R-:W-:-:S07]  /*19da0*/  VIADDMNMX R180, R14, R182, R180, PT ;  /* 0x000000b60eb47246 */ /* 0x000fce00038001b4 */
.L_x_1925:
[----:B------:R-:W-:Y:S01]  /*19db0*/  FMNMX.FTZ R6, R15, R221, !PT ;  /* 0x000000dd0f067209 */ /* 0x000fe20007810000 */
[----:B------:R-:W-:-:S03]  /*19dc0*/  UMOV UR38, UR58 ;  /* 0x0000003a00267c82 */ /* 0x000fc60008000000 */
[----:B------:R-:W-:-:S04]  /*19dd0*/  FMNMX.FTZ R6, R152, R6, !PT ;  /* 0x0000000698067209 */ /* 0x000fc80007810000 */
        /* <DEDUP_REMOVED lines=13> */
[----:B------:R-:W-:-:S05]  /*19eb0*/  FMNMX.FTZ R6, R179, R6, !PT ;  /* 0x00000006b3067209 */ /* 0x000fca0007810000 */
[----:B------:R-:W0:Y:S02]  /*19ec0*/  SHFL.BFLY PT, R7, R6, 0x2, 0x1f ;  /* 0x0c401f0006077f89 */ /* 0x000e2400000e0000 */
[----:B0-----:R-:W-:-:S05]  /*19ed0*/  FMNMX.FTZ R6, R6, R7, !PT ;  /* 0x0000000706067209 */ /* 0x001fca0007810000 */
[----:B------:R-:W0:Y:S02]  /*19ee0*/  SHFL.BFLY PT, R7, R6, 0x1, 0x1f ;  /* 0x0c201f0006077f89 */ /* 0x000e2400000e0000 */
[----:B0-----:R-:W-:Y:S01]  /*19ef0*/  FMNMX.FTZ R6, R6, R7, !PT ;  /* 0x0000000706067209 */ /* 0x001fe20007810000 */
[----:B------:R-:W-:-:S03]  /*19f00*/  IMAD.U32 R7, RZ, RZ, UR38 ;  /* 0x00000026ff077e24 */ /* 0x000fc6000f8e00ff */
[C---:B------:R-:W-:Y:S01]  /*19f10*/  FSETP.NEU.FTZ.AND P2, PT, R6.reuse, -INF , PT ;  /* 0xff8000000600780b */ /* 0x040fe20003f5d000 */
[----:B------:R-:W-:-:S03]  /*19f20*/  FFMA.FTZ R7, R6, R7, -8 ;  /* 0xc100000006077423 */ /* 0x000fc60000010007 */
[----:B------:R-:W-:Y:S02]  /*19f30*/  FSEL R14, R6, RZ, P2 ;  /* 0x000000ff060e7208 */ /* 0x000fe40001000000 */
[----:B------:R-:W-:Y:S02]  /*19f40*/  FSEL R7, R7, RZ, P2 ;  /* 0x000000ff07077208 */ /* 0x000fe40001000000 */
[----:B------:R-:W-:Y:S01]  /*19f50*/  ISETP.GT.AND P2, PT, R181, 0x1, P1 ;  /* 0x00000001b500780c */ /* 0x000fe20000f44270 */
[----:B------:R-:W-:-:S02]  /*19f60*/  FADD.FTZ R14, -R14, R221 ;  /* 0x000000dd0e0e7221 */ /* 0x000fc40000010100 */
[--C-:B------:R-:W-:Y:S01]  /*19f70*/  FFMA.FTZ R15, R15, UR38, -R7.reuse ;  /* 0x000000260f0f7c23 */ /* 0x100fe20008010807 */
[----:B------:R-:W-:-:S01]  /*19f80*/  FFMA.FTZ R152, R152, UR38, -R7 ;  /* 0x0000002698987c23 */ /* 0x000fc20008010807 */
[----:B------:R-:W-:Y:S01]  /*19f90*/  FMUL.FTZ R14, R14, UR38 ;  /* 0x000000260e0e7c20 */ /* 0x000fe20008410000 */
[----:B------:R-:W-:-:S01]  /*19fa0*/  FFMA.FTZ R154, R154, UR38, -R7 ;  /* 0x000000269a9a7c23 */ /* 0x000fc20008010807 */
[--C-:B------:R-:W-:Y:S01]  /*19fb0*/  FFMA.FTZ R155, R155, UR38, -R7.reuse ;  /* 0x000000269b9b7c23 */ /* 0x100fe20008010807 */
[----:B------:R-:W-:Y:S01]  /*19fc0*/  ISETP.LT.OR P3, PT, R180, 0x2, P2 ;  /* 0x00000002b400780c */ /* 0x000fe20001761670 */
[----:B------:R-:W-:Y:S01]  /*19fd0*/  MUFU.EX2 R15, R15 ;  /* 0x0000000f000f7308 */ /* 0x000fe20000000800 */
[----:B------:R-:W-:Y:S01]  /*19fe0*/  ISETP.GT.AND P2, PT, R181, 0x8, P1 ;  /* 0x00000008b500780c */ /* 0x000fe20000f44270 */
[--C-:B------:R-:W-:Y:S01]  /*19ff0*/  FFMA.FTZ R157, R157, UR38, -R7.reuse ;  /* 0x000000269d9d7c23 */ /* 0x100fe20008010807 */
[----:B------:R-:W-:Y:S01]  /*1a000*/  FSEL R13, R13, -INF , !P3 ;  /* 0xff8000000d0d7808 */ /* 0x000fe20005800000 */
[--C-:B------:R-:W-:Y:S01]  /*1a010*/  FFMA.FTZ R160, R160, UR38, -R7.reuse ;  /* 0x00000026a0a07c23 */ /* 0x100fe20008010807 */
[----:B------:R-:W-:Y:S01]  /*1a020*/  ISETP.GT.AND P3, PT, R181, 0x9, P1 ;  /* 0x00000009b500780c */ /* 0x000fe20000f64270 */
[--C-:B------:R-:W-:Y:S01]  /*1a030*/  FFMA.FTZ R162, R162, UR38, -R7.reuse ;  /* 0x00000026a2a27c23 */ /* 0x100fe20008010807 */
[C---:B------:R-:W-:Y:S01]  /*1a040*/  ISETP.LT.OR P2, PT, R180.reuse, 0x9, P2 ;  /* 0x00000009b400780c */ /* 0x040fe20001741670 */
[----:B------:R-:W0:Y:S01]  /*1a050*/  MUFU.EX2 R14, R14 ;  /* 0x0000000e000e7308 */ /* 0x000e220000000800 */
[----:B------:R-:W-:Y:S01]  /*1a060*/  ISETP.LT.OR P3, PT, R180, 0xa, P3 ;  /* 0x0000000ab400780c */ /* 0x000fe20001f61670 */
[--C-:B------:R-:W-:Y:S01]  /*1a070*/  FFMA.FTZ R163, R163, UR38, -R7.reuse ;  /* 0x00000026a3a37c23 */ /* 0x100fe20008010807 */
[----:B------:R-:W-:Y:S01]  /*1a080*/  FSEL R20, R20, -INF , !P2 ;  /* 0xff80000014147808 */ /* 0x000fe20005000000 */
[--C-:B------:R-:W-:Y:S01]  /*1a090*/  FFMA.FTZ R165, R165, UR38, -R7.reuse ;  /* 0x00000026a5a57c23 */ /* 0x100fe20008010807 */
[----:B------:R-:W-:Y:S01]  /*1a0a0*/  FSEL R21, R21, -INF , !P3 ;  /* 0xff80000015157808 */ /* 0x000fe20005800000 */
[--C-:B------:R-:W-:Y:S01]  /*1a0b0*/  FFMA.FTZ R168, R168, UR38, -R7.reuse ;  /* 0x00000026a8a87c23 */ /* 0x100fe20008010807 */
[C---:B------:R-:W-:Y:S01]  /*1a0c0*/  ISETP.GT.AND P3, PT, R181.reuse, 0x11, P1 ;  /* 0x00000011b500780c */ /* 0x040fe20000f64270 */
[----:B------:R-:W3:Y:S01]  /*1a0d0*/  MUFU.EX2 R152, R152 ;  /* 0x0000009800987308 */ /* 0x000ee20000000800 */
[----:B------:R-:W-:Y:S01]  /*1a0e0*/  ISETP.GT.AND P2, PT, R181, 0x10, P1 ;  /* 0x00000010b500780c */ /* 0x000fe20000f44270 */
[--C-:B------:R-:W-:Y:S01]  /*1a0f0*/  FFMA.FTZ R170, R170, UR38, -R7.reuse ;  /* 0x00000026aaaa7c23 */ /* 0x100fe20008010807 */
[C---:B------:R-:W-:Y:S01]  /*1a100*/  ISETP.LT.OR P3, PT, R180.reuse, 0x12, P3 ;  /* 0x00000012b400780c */ /* 0x040fe20001f61670 */
[--C-:B------:R-:W-:Y:S01]  /*1a110*/  FFMA.FTZ R171, R171, UR38, -R7.reuse ;  /* 0x00000026abab7c23 */ /* 0x100fe20008010807 */
[----:B------:R-:W-:Y:S01]  /*1a120*/  ISETP.LT.OR P2, PT, R180, 0x11, P2 ;  /* 0x00000011b400780c */ /* 0x000fe20001741670 */
[--C-:B------:R-:W-:Y:S01]  /*1a130*/  FFMA.FTZ R173, R173, UR38, -R7.reuse ;  /* 0x00000026adad7c23 */ /* 0x100fe20008010807 */
[----:B------:R-:W-:-:S01]  /*1a140*/  FFMA.FTZ R176, R176, UR38, -R7 ;  /* 0x00000026b0b07c23 */ /* 0x000fc20008010807 */
[----:B------:R-:W4:Y:S01]  /*1a150*/  MUFU.EX2 R154, R154 ;  /* 0x0000009a009a7308 */ /* 0x000f220000000800 */
[----:B0-----:R-:W-:-:S01]  /*1a160*/  FFMA.FTZ R3, R14, R3, R15 ;  /* 0x000000030e037223 */ /* 0x001fc2000001000f */
[----:B------:R-:W-:Y:S01]  /*1a170*/  FSEL R153, R153, -INF , !P2 ;  /* 0xff80000099997808 */ /* 0x000fe20005000000 */
[----:B------:R-:W-:-:S01]  /*1a180*/  FFMA.FTZ R178, R178, UR38, -R7 ;  /* 0x00000026b2b27c23 */ /* 0x000fc20008010807 */
[----:B------:R-:W-:Y:S01]  /*1a190*/  ISETP.GT.AND P2, PT, R181, 0x18, P1 ;  /* 0x00000018b500780c */ /* 0x000fe20000f44270 */
[----:B------:R-:W-:-:S01]  /*1a1a0*/  FFMA.FTZ R7, R179, UR38, -R7 ;  /* 0x00000026b3077c23 */ /* 0x000fc20008010807 */
[-C--:B------:R-:W-:Y:S01]  /*1a1b0*/  FMUL.FTZ R24, R24, R14.reuse ;  /* 0x0000000e18187220 */ /* 0x080fe20000410000 */
[----:B------:R-:W-:Y:S01]  /*1a1c0*/  FMUL.FTZ R25, R25, R14 ;  /* 0x0000000e19197220 */ /* 0x000fe20000410000 */
[----:B------:R-:W0:Y:S01]  /*1a1d0*/  MUFU.EX2 R155, R155 ;  /* 0x0000009b009b7308 */ /* 0x000e220000000800 */
[----:B---3--:R-:W-:-:S01]  /*1a1e0*/  FADD.FTZ R3, R152, R3 ;  /* 0x0000000398037221 */ /* 0x008fc20000010000 */
[----:B------:R-:W-:Y:S01]  /*1a1f0*/  ISETP.LT.OR P2, PT, R180, 0x19, P2 ;  /* 0x00000019b400780c */ /* 0x000fe20001741670 */
        /* <DEDUP_REMOVED lines=14> */
[C---:B0-----:R-:W-:Y:S01]  /*1a2e0*/  F2FP.SATFINITE.E4M3.F32.PACK_AB_MERGE_C R154, R155.reuse, R154, RZ ;  /* 0x0000009a9b9a723e */ /* 0x041fe200048070ff */
[----:B------:R-:W-:Y:S01]  /*1a2f0*/  FADD.FTZ R3, R155, R3 ;  /* 0x000000039b037221 */ /* 0x000fe20000010000 */
[----:B------:R-:W-:Y:S01]  /*1a300*/  FSEL R155, R158, -INF , !P2 ;  /* 0xff8000009e9b7808 */ /* 0x000fe20005000000 */
[-C--:B------:R-:W-:Y:S01]  /*1a310*/  FMUL.FTZ R49, R49, R14.reuse ;  /* 0x0000000e31317220 */ /* 0x080fe20000410000 */
[----:B------:R-:W-:Y:S01]  /*1a320*/  F2FP.SATFINITE.E4M3.F32.PACK_AB_MERGE_C R152, R152, R15, R154 ;  /* 0x0000000f9898723e */ /* 0x000fe2000480709a */
[-C--:B------:R-:W-:Y:S01]  /*1a330*/  FMUL.FTZ R52, R52, R14.reuse ;  /* 0x0000000e34347220 */ /* 0x080fe20000410000 */
[----:B------:R-:W-:Y:S01]  /*1a340*/  FSEL R15, R156, -INF , !P3 ;  /* 0xff8000009c0f7808 */ /* 0x000fe20005800000 */
[----:B------:R-:W0:Y:S01]  /*1a350*/  MUFU.EX2 R162, R162 ;  /* 0x000000a200a27308 */ /* 0x000e220000000800 */
[----:B------:R-:W-:Y:S01]  /*1a360*/  ISETP.GT.AND P3, PT, R181, RZ, P1 ;  /* 0x000000ffb500720c */ /* 0x000fe20000f64270 */
[----:B---3--:R-:W-:Y:S01]  /*1a370*/  FADD.FTZ R3, R157, R3 ;  /* 0x000000039d037221 */ /* 0x008fe20000010000 */
[----:B------:R-:W-:Y:S01]  /*1a380*/  ISETP.GT.AND P2, PT, R181, 0x19, P1 ;  /* 0x00000019b500780c */ /* 0x000fe20000f44270 */
[-C--:B------:R-:W-:Y:S01]  /*1a390*/  FMUL.FTZ R53, R53, R14.reuse ;  /* 0x0000000e35357220 */ /* 0x080fe20000410000 */
[----:B------:R-:W-:Y:S01]  /*1a3a0*/  ISETP.LT.OR P3, PT, R180, 0x1, P3 ;  /* 0x00000001b400780c */ /* 0x000fe20001f61670 */
[-C--:B------:R-:W-:Y:S01]  /*1a3b0*/  FMUL.FTZ R56, R56, R14.reuse ;  /* 0x0000000e38387220 */ /* 0x080fe20000410000 */
[----:B------:R-:W-:Y:S01]  /*1a3c0*/  ISETP.LT.OR P2, PT, R180, 0x1a, P2 ;  /* 0x0000001ab400780c */ /* 0x000fe20001741670 */
[----:B------:R-:W3:Y:S01]  /*1a3d0*/  MUFU.EX2 R163, R163 ;  /* 0x000000a300a37308 */ /* 0x000ee20000000800 */
[----:B------:R-:W-:Y:S01]  /*1a3e0*/  FSEL R12, R12, -INF , !P3 ;  /* 0xff8000000c0c7808 */ /* 0x000fe20005800000 */
[----:B----4-:R-:W-:Y:S01]  /*1a3f0*/  FADD.FTZ R3, R160, R3 ;  /* 0x00000003a0037221 */ /* 0x010fe20000010000 */
[----:B------:R-:W-:Y:S01]  /*1a400*/  ISETP.GT.AND P3, PT, R181, 0x20, P1 ;  /* 0x00000020b500780c */ /* 0x000fe20000f64270 */
[-C--:B------:R-:W-:Y:S01]  /*1a410*/  FMUL.FTZ R57, R57, R14.reuse ;  /* 0x0000000e39397220 */ /* 0x080fe20000410000 */
[----:B------:R-:W-:Y:S01]  /*1a420*/  FMNMX.FTZ R154, R12, R9, !PT ;  /* 0x000000090c9a7209 */ /* 0x000fe20007810000 */
[----:B------:R-:W-:Y:S01]  /*1a430*/  FMUL.FTZ R60, R60, R14 ;  /* 0x0000000e3c3c7220 */ /* 0x000fe20000410000 */
[----:B------:R-:W-:Y:S01]  /*1a440*/  ISETP.LT.OR P3, PT, R180, 0x21, P3 ;  /* 0x00000021b400780c */ /* 0x000fe20001f61670 */
[----:B------:R-:W4:Y:S01]  /*1a450*/  MUFU.EX2 R165, R165 ;  /* 0x000000a500a57308 */ /* 0x000f220000000800 */
[----:B------:R-:W-:Y:S01]  /*1a460*/  FMNMX.FTZ R154, R13, R154, !PT ;  /* 0x0000009a0d9a7209 */ /* 0x000fe20007810000 */
[----:B0-----:R-:W-:Y:S01]  /*1a470*/  FADD.FTZ R3, R162, R3 ;  /* 0x00000003a2037221 */ /* 0x001fe20000010000 */
[----:B------:R-:W-:Y:S01]  /*1a480*/  FSEL R159, R159, -INF , !P2 ;  /* 0xff8000009f9f7808 */ /* 0x000fe20005000000 */
[----:B------:R-:W-:Y:S01]  /*1a490*/  FMUL.FTZ R61, R61, R14 ;  /* 0x0000000e3d3d7220 */ /* 0x000fe20000410000 */
[----:B------:R-:W-:Y:S01]  /*1a4a0*/  FMNMX.FTZ R154, R20, R154, !PT ;  /* 0x0000009a149a7209 */ /* 0x000fe20007810000 */
[----:B------:R-:W-:Y:S01]  /*1a4b0*/  FMUL.FTZ R64, R64, R14 ;  /* 0x0000000e40407220 */ /* 0x000fe20000410000 */
[----:B------:R-:W-:Y:S01]  /*1a4c0*/  ISETP.GT.AND P2, PT, R181, 0x21, P1 ;  /* 0x00000021b500780c */ /* 0x000fe20000f44270 */
[----:B------:R-:W0:Y:S01]  /*1a4d0*/  MUFU.EX2 R168, R168 ;  /* 0x000000a800a87308 */ /* 0x000e220000000800 */
[----:B------:R-:W-:Y:S01]  /*1a4e0*/  FMNMX.FTZ R154, R21, R154, !PT ;  /* 0x0000009a159a7209 */ /* 0x000fe20007810000 */
[----:B---3--:R-:W-:Y:S01]  /*1a4f0*/  FADD.FTZ R3, R163, R3 ;  /* 0x00000003a3037221 */ /* 0x008fe20000010000 */
[----:B------:R-:W-:Y:S01]  /*1a500*/  FSEL R161, R161, -INF , !P3 ;  /* 0xff800000a1a17808 */ /* 0x000fe20005800000 */
[----:B------:R-:W-:Y:S01]  /*1a510*/  FMUL.FTZ R65, R65, R14 ;  /* 0x0000000e41417220 */ /* 0x000fe20000410000 */
[----:B------:R-:W-:Y:S01]  /*1a520*/  FMNMX.FTZ R154, R153, R154, !PT ;  /* 0x0000009a999a7209 */ /* 0x000fe20007810000 */
[----:B------:R-:W-:Y:S01]  /*1a530*/  FMUL.FTZ R68, R68, R14 ;  /* 0x0000000e44447220 */ /* 0x000fe20000410000 */
[----:B------:R-:W-:Y:S01]  /*1a540*/  ISETP.GT.AND P3, PT, R181, 0x28, P1 ;  /* 0x00000028b500780c */ /* 0x000fe20000f64270 */
[----:B------:R-:W3:Y:S01]  /*1a550*/  MUFU.EX2 R170, R170 ;  /* 0x000000aa00aa7308 */ /* 0x000ee20000000800 */
[----:B------:R-:W-:Y:S01]  /*1a560*/  FMNMX.FTZ R154, R15, R154, !PT ;  /* 0x0000009a0f9a7209 */ /* 0x000fe20007810000 */
[----:B----4-:R-:W-:Y:S01]  /*1a570*/  FADD.FTZ R3, R165, R3 ;  /* 0x00000003a5037221 */ /* 0x010fe20000010000 */
[----:B------:R-:W-:Y:S01]  /*1a580*/  ISETP.LT.OR P2, PT, R180, 0x22, P2 ;  /* 0x00000022b400780c */ /* 0x000fe20001741670 */
[----:B------:R-:W-:Y:S01]  /*1a590*/  FMUL.FTZ R69, R69, R14 ;  /* 0x0000000e45457220 */ /* 0x000fe20000410000 */
[----:B------:R-:W-:Y:S01]  /*1a5a0*/  FMNMX.FTZ R154, R155, R154, !PT ;  /* 0x0000009a9b9a7209 */ /* 0x000fe20007810000 */
[----:B------:R-:W-:Y:S01]  /*1a5b0*/  FMUL.FTZ R72, R72, R14 ;  /* 0x0000000e48487220 */ /* 0x000fe20000410000 */
[----:B------:R-:W-:Y:S01]  /*1a5c0*/  ISETP.LT.OR P3, PT, R180, 0x29, P3 ;  /* 0x00000029b400780c */ /* 0x000fe20001f61670 */
[----:B------:R-:W4:Y:S01]  /*1a5d0*/  MUFU.EX2 R171, R171 ;  /* 0x000000ab00ab7308 */ /* 0x000f220000000800 */
[----:B------:R-:W-:Y:S01]  /*1a5e0*/  FMNMX.FTZ R154, R159, R154, !PT ;  /* 0x0000009a9f9a7209 */ /* 0x000fe20007810000 */
[----:B0-----:R-:W-:Y:S01]  /*1a5f0*/  FADD.FTZ R3, R168, R3 ;  /* 0x00000003a8037221 */ /* 0x001fe20000010000 */
[----:B------:R-:W-:Y:S01]  /*1a600*/  FSEL R164, R164, -INF , !P2 ;  /* 0xff800000a4a47808 */ /* 0x000fe20005000000 */
[-C--:B------:R-:W-:Y:S01]  /*1a610*/  FMUL.FTZ R73, R73, R14.reuse ;  /* 0x0000000e49497220 */ /* 0x080fe20000410000 */
[----:B------:R-:W-:Y:S01]  /*1a620*/  ISETP.GT.AND P2, PT, R181, 0x29, P1 ;  /* 0x00000029b500780c */ /* 0x000fe20000f44270 */
[----:B------:R-:W-:Y:S01]  /*1a630*/  FMUL.FTZ R76, R76, R14 ;  /* 0x0000000e4c4c7220 */ /* 0x000fe20000410000 */
[----:B------:R-:W-:Y:S01]  /*1a640*/  FMNMX.FTZ R154, R161, R154, !PT ;  /* 0x0000009aa19a7209 */ /* 0x000fe20007810000 */
[----:B------:R-:W0:Y:S01]  /*1a650*/  MUFU.EX2 R173, R173 ;  /* 0x000000ad00ad7308 */ /* 0x000e220000000800 */
[----:B------:R-:W-:Y:S01]  /*1a660*/  FSEL R166, R166, -INF , !P3 ;  /* 0xff800000a6a67808 */ /* 0x000fe20005800000 */
[----:B---3--:R-:W-:Y:S01]  /*1a670*/  FADD.FTZ R3, R170, R3 ;  /* 0x00000003aa037221 */ /* 0x008fe20000010000 */
[----:B------:R-:W-:Y:S01]  /*1a680*/  ISETP.GT.AND P3, PT, R181, 0x30, P1 ;  /* 0x00000030b500780c */ /* 0x000fe20000f64270 */
[-C--:B------:R-:W-:Y:S01]  /*1a690*/  FMUL.FTZ R77, R77, R14.reuse ;  /* 0x0000000e4d4d7220 */ /* 0x080fe20000410000 */
[----:B------:R-:W-:Y:S01]  /*1a6a0*/  ISETP.LT.OR P2, PT, R180, 0x2a, P2 ;  /* 0x0000002ab400780c */ /* 0x000fe20001741670 */
[----:B------:R-:W-:Y:S01]  /*1a6b0*/  FMUL.FTZ R80, R80, R14 ;  /* 0x0000000e50507220 */ /* 0x000fe20000410000 */
[----:B------:R-:W-:Y:S01]  /*1a6c0*/  FMNMX.FTZ R154, R164, R154, !PT ;  /* 0x0000009aa49a7209 */ /* 0x000fe20007810000 */
[----:B------:R-:W3:Y:S01]  /*1a6d0*/  MUFU.EX2 R176, R176 ;  /* 0x000000b000b07308 */ /* 0x000ee20000000800 */
[----:B------:R-:W-:Y:S01]  /*1a6e0*/  ISETP.LT.OR P3, PT, R180, 0x31, P3 ;  /* 0x00000031b400780c */ /* 0x000fe20001f61670 */
[----:B----4-:R-:W-:Y:S01]  /*1a6f0*/  FADD.FTZ R3, R171, R3 ;  /* 0x00000003ab037221 */ /* 0x010fe20000010000 */
[----:B------:R-:W-:Y:S01]  /*1a700*/  FSEL R167, R167, -INF , !P2 ;  /* 0xff800000a7a77808 */ /* 0x000fe20005000000 */
[-C--:B------:R-:W-:Y:S01]  /*1a710*/  FMUL.FTZ R81, R81, R14.reuse ;  /* 0x0000000e51517220 */ /* 0x080fe20000410000 */
[----:B------:R-:W-:Y:S01]  /*1a720*/  ISETP.GT.AND P2, PT, R181, 0x31, P1 ;  /* 0x00000031b500780c */ /* 0x000fe20000f44270 */
[----:B------:R-:W-:Y:S01]  /*1a730*/  FMUL.FTZ R84, R84, R14 ;  /* 0x0000000e54547220 */ /* 0x000fe20000410000 */
[----:B------:R-:W-:Y:S01]  /*1a740*/  FMNMX.FTZ R154, R166, R154, !PT ;  /* 0x0000009aa69a7209 */ /* 0x000fe20007810000 */
[----:B------:R-:W4:Y:S01]  /*1a750*/  MUFU.EX2 R178, R178 ;  /* 0x000000b200b27308 */ /* 0x000f220000000800 */
[----:B------:R-:W-:Y:S01]  /*1a760*/  FSEL R169, R169, -INF , !P3 ;  /* 0xff800000a9a97808 */ /* 0x000fe20005800000 */
[----:B0-----:R-:W-:Y:S01]  /*1a770*/  FADD.FTZ R3, R173, R3 ;  /* 0x00000003ad037221 */ /* 0x001fe20000010000 */
[----:B------:R-:W-:Y:S01]  /*1a780*/  ISETP.GT.AND P3, PT, R181, 0x38, P1 ;  /* 0x00000038b500780c */ /* 0x000fe20000f64270 */
[-C--:B------:R-:W-:Y:S01]  /*1a790*/  FMUL.FTZ R85, R85, R14.reuse ;  /* 0x0000000e55557220 */ /* 0x080fe20000410000 */
[----:B------:R-:W-:Y:S01]  /*1a7a0*/  ISETP.LT.OR P2, PT, R180, 0x32, P2 ;  /* 0x00000032b400780c */ /* 0x000fe20001741670 */
[----:B------:R-:W-:Y:S01]  /*1a7b0*/  FMUL.FTZ R88, R88, R14 ;  /* 0x0000000e58587220 */ /* 0x000fe20000410000 */
[----:B------:R-:W-:Y:S01]  /*1a7c0*/  FMNMX.FTZ R154, R167, R154, !PT ;  /* 0x0000009aa79a7209 */ /* 0x000fe20007810000 */
[-C--:B------:R-:W-:Y:S01]  /*1a7d0*/  FMUL.FTZ R89, R89, R14.reuse ;  /* 0x0000000e59597220 */ /* 0x080fe20000410000 */
[----:B------:R-:W-:Y:S01]  /*1a7e0*/  ISETP.GT.AND P1, PT, R181, 0x39, P1 ;  /* 0x00000039b500780c */ /* 0x000fe20000f24270 */
[----:B---3--:R-:W-:Y:S01]  /*1a7f0*/  FADD.FTZ R3, R176, R3 ;  /* 0x00000003b0037221 */ /* 0x008fe20000010000 */
[----:B------:R-:W-:Y:S01]  /*1a800*/  ISETP.LT.OR P3, PT, R180, 0x39, P3 ;  /* 0x00000039b400780c */ /* 0x000fe20001f61670 */
[-C--:B------:R-:W-:Y:S01]  /*1a810*/  FMUL.FTZ R92, R92, R14.reuse ;  /* 0x0000000e5c5c7220 */ /* 0x080fe20000410000 */
[----:B------:R-:W-:Y:S01]  /*1a820*/  FSEL R172, R172, -INF , !P2 ;  /* 0xff800000acac7808 */ /* 0x000fe20005000000 */
[----:B------:R-:W-:Y:S01]  /*1a830*/  FMUL.FTZ R93, R93, R14 ;  /* 0x0000000e5d5d7220 */ /* 0x000fe20000410000 */
[----:B------:R-:W-:Y:S01]  /*1a840*/  FMNMX.FTZ R154, R169, R154, !PT ;  /* 0x0000009aa99a7209 */ /* 0x000fe20007810000 */
[-C--:B------:R-:W-:Y:S01]  /*1a850*/  FMUL.FTZ R96, R96, R14.reuse ;  /* 0x0000000e60607220 */ /* 0x080fe20000410000 */
[----:B------:R-:W-:Y:S01]  /*1a860*/  ISETP.LT.OR P1, PT, R180, 0x3a, P1 ;  /* 0x0000003ab400780c */ /* 0x000fe20000f21670 */
[----:B----4-:R-:W-:Y:S01]  /*1a870*/  FADD.FTZ R3, R178, R3 ;  /* 0x00000003b2037221 */ /* 0x010fe20000010000 */
[----:B------:R-:W-:Y:S01]  /*1a880*/  FSEL R174, R174, -INF , !P3 ;  /* 0xff800000aeae7808 */ /* 0x000fe20005800000 */
[----:B------:R-:W-:Y:S01]  /*1a890*/  FMUL.FTZ R97, R97, R14 ;  /* 0x0000000e61617220 */ /* 0x000fe20000410000 */
[----:B------:R-:W-:Y:S01]  /*1a8a0*/  FMNMX.FTZ R154, R172, R154, !PT ;  /* 0x0000009aac9a7209 */ /* 0x000fe20007810000 */
[-C--:B------:R-:W-:Y:S01]  /*1a8b0*/  FMUL.FTZ R100, R100, R14.reuse ;  /* 0x0000000e64647220 */ /* 0x080fe20000410000 */
[----:B------:R-:W-:Y:S01]  /*1a8c0*/  FSEL R175, R175, -INF , !P1 ;  /* 0xff800000afaf7808 */ /* 0x000fe20004800000 */
[----:B------:R-:W-:Y:S01]  /*1a8d0*/  FMUL.FTZ R101, R101, R14 ;  /* 0x0000000e65657220 */ /* 0x000fe20000410000 */
[----:B------:R-:W-:Y:S01]  /*1a8e0*/  FMNMX.FTZ R154, R174, R154, !PT ;  /* 0x0000009aae9a7209 */ /* 0x000fe20007810000 */
[----:B------:R-:W-:Y:S01]  /*1a8f0*/  FMUL.FTZ R104, R104, R14 ;  /* 0x0000000e68687220 */ /* 0x000fe20000410000 */
[----:B------:R-:W-:Y:S01]  /*1a900*/  F2FP.SATFINITE.E4M3.F32.PACK_AB_MERGE_C R162, R163, R162, RZ ;  /* 0x000000a2a3a2723e */ /* 0x000fe200048070ff */
[----:B------:R-:W-:Y:S01]  /*1a910*/  FMUL.FTZ R105, R105, R14 ;  /* 0x0000000e69697220 */ /* 0x000fe20000410000 */
[----:B------:R-:W-:Y:S01]  /*1a920*/  FMNMX.FTZ R154, R175, R154, !PT ;  /* 0x0000009aaf9a7209 */ /* 0x000fe20007810000 */
[-C--:B------:R-:W-:Y:S01]  /*1a930*/  FMUL.FTZ R108, R108, R14.reuse ;  /* 0x0000000e6c6c7220 */ /* 0x080fe20000410000 */
[-C--:B------:R-:W-:Y:S01]  /*1a940*/  FMUL.FTZ R109, R109, R14.reuse ;  /* 0x0000000e6d6d7220 */ /* 0x080fe20000410000 */
[-C--:B------:R-:W-:Y:S01]  /*1a950*/  FMUL.FTZ R112, R112, R14.reuse ;  /* 0x0000000e70707220 */ /* 0x080fe20000410000 */
[-C--:B------:R-:W-:Y:S01]  /*1a960*/  FMUL.FTZ R113, R113, R14.reuse ;  /* 0x0000000e71717220 */ /* 0x080fe20000410000 */
[----:B------:R-:W0:Y:S01]  /*1a970*/  SHFL.BFLY PT, R156, R154, 0x2, 0x1f ;  /* 0x0c401f009a9c7f89 */ /* 0x000e2200000e0000 */
        /* <DEDUP_REMOVED lines=18> */
[----:B0-----:R-:W-:-:S02]  /*1aaa0*/  FMNMX.FTZ R177, R154, R156, !PT ;  /* 0x0000009c9ab17209 */ /* 0x001fc40007810000 */
[----:B------:R0:W3:Y:S01]  /*1aab0*/  MUFU.EX2 R154, R7 ;  /* 0x00000007009a7308 */ /* 0x0000e20000000800 */
[----:B------:R-:W-:-:S04]  /*1aac0*/  F2FP.SATFINITE.E4M3.F32.PACK_AB_MERGE_C R156, R171, R170, RZ ;  /* 0x000000aaab9c723e */ /* 0x000fc800048070ff */
[----:B------:R-:W-:Y:S01]  /*1aad0*/  F2FP.SATFINITE.E4M3.F32.PACK_AB_MERGE_C R156, R168, R165, R156 ;  /* 0x000000a5a89c723e */ /* 0x000fe2000480709c */
[----:B0-----:R-:W0:Y:S01]  /*1aae0*/  SHFL.BFLY PT, R7, R177, 0x1, 0x1f ;  /* 0x0c201f00b1077f89 */ /* 0x001e2200000e0000 */
[----:B---3--:R-:W-:-:S01]  /*1aaf0*/  FADD.FTZ R3, R154, R3 ;  /* 0x000000039a037221 */ /* 0x008fc20000010000 */
[----:B------:R-:W-:Y:S02]  /*1ab00*/  F2FP.SATFINITE.E4M3.F32.PACK_AB_MERGE_C R158, R154, R178, RZ ;  /* 0x000000b29a9e723e */ /* 0x000fe400048070ff */
[----:B------:R-:W-:Y:S01]  /*1ab10*/  F2FP.SATFINITE.E4M3.F32.PACK_AB_MERGE_C R154, R160, R157, R162 ;  /* 0x0000009da09a723e */ /* 0x000fe200048070a2 */
[----:B------:R-:W-:Y:S01]  /*1ab20*/  IMAD.U32 R160, RZ, RZ, UR38 ;  /* 0x00000026ffa07e24 */ /* 0x000fe2000f8e00ff */
[----:B------:R-:W-:Y:S02]  /*1ab30*/  F2FP.SATFINITE.E4M3.F32.PACK_AB_MERGE_C R158, R176, R173, R158 ;  /* 0x000000adb09e723e */ /* 0x000fe4000480709e */
[----:B0-----:R-:W-:-:S04]  /*1ab40*/  FMNMX.FTZ R7, R177, R7, !PT ;  /* 0x00000007b1077209 */ /* 0x001fc80007810000 */
[C---:B------:R-:W-:Y:S01]  /*1ab50*/  FSETP.NEU.FTZ.AND P1, PT, R7.reuse, -INF , PT ;  /* 0xff8000000700780b */ /* 0x040fe20003f3d000 */
[----:B------:R-:W-:-:S03]  /*1ab60*/  FFMA.FTZ R160, R7, R160, -8 ;  /* 0xc100000007a07423 */ /* 0x000fc600000100a0 */
[----:B------:R-:W-:Y:S02]  /*1ab70*/  FSEL R168, R7, RZ, P1 ;  /* 0x000000ff07a87208 */ /* 0x000fe40000800000 */
[----:B------:R-:W-:-:S03]  /*1ab80*/  FSEL R160, R160, RZ, P1 ;  /* 0x000000ffa0a07208 */ /* 0x000fc60000800000 */
[----:B------:R-:W-:Y:S02]  /*1ab90*/  FADD.FTZ R168, -R168, R9 ;  /* 0x00000009a8a87221 */ /* 0x000fe40000010100 */
[----:B------:R-:W-:-:S01]  /*1aba0*/  FFMA.FTZ R157, R12, UR38, -R160 ;  /* 0x000000260c9d7c23 */ /* 0x000fc200080108a0 */
[--C-:B------:R-:W-:Y:S01]  /*1abb0*/  FFMA.FTZ R12, R13, UR38, -R160.reuse ;  /* 0x000000260d0c7c23 */ /* 0x100fe200080108a0 */
[----:B------:R-:W-:Y:S01]  /*1abc0*/  FMUL.FTZ R168, R168, UR38 ;  /* 0x00000026a8a87c20 */ /* 0x000fe20008410000 */
        /* <DEDUP_REMOVED lines=12> */
[----:B------:R-:W-:-:S07]  /*1ac90*/  FFMA.FTZ R172, R172, UR38, -R160 ;  /* 0x00000026acac7c23 */ /* 0x000fce00080108a0 */
        /* <DEDUP_REMOVED lines=59> */
[--C-:B------:R-:W-:Y:S01]  /*1b050*/  FFMA.FTZ R155, R174, UR38, -R160.reuse ;  /* 0x00000026ae9b7c23 */ /* 0x100fe200080108a0 */
[----:B------:R-:W-:-:S01]  /*1b060*/  FFMA.FTZ R160, R175, UR38, -R160 ;  /* 0x00000026afa07c23 */ /* 0x000fc200080108a0 */
[----:B------:R-:W-:Y:S01]  /*1b070*/  F2FP.SATFINITE.E4M3.F32.PACK_AB_MERGE_C R9, R170, R9, RZ ;  /* 0x00000009aa09723e */ /* 0x000fe200048070ff */
        /* <DEDUP_REMOVED lines=31> */
[----:B------:R-:W-:-:S04]  /*1b270*/  FMUL.FTZ R151, R151, R168 ;  /* 0x000000a897977220 */ /* 0x000fc80000410000 */
[----:B------:R-:W4:Y:S01]  /*1b280*/  MUFU.EX2 R155, R155 ;  /* 0x0000009b009b7308 */ /* 0x000f220000000800 */
[----:B0-----:R-:W-:-:S07]  /*1b290*/  FADD.FTZ R161, R159, R174 ;  /* 0x000000ae9fa17221 */ /* 0x001fce0000010000 */
[----:B------:R-:W0:Y:S01]  /*1b2a0*/  MUFU.EX2 R160, R160 ;  /* 0x000000a000a07308 */ /* 0x000e220000000800 */
[----:B---3--:R-:W-:-:S01]  /*1b2b0*/  FADD.FTZ R162, R166, R161 ;  /* 0x000000a1a6a27221 */ /* 0x008fc20000010000 */
[----:B------:R-:W-:-:S03]  /*1b2c0*/  F2FP.SATFINITE.E4M3.F32.PACK_AB_MERGE_C R161, R153, R0, RZ ;  /* 0x0000000099a1723e */ /* 0x000fc600048070ff */
[----:B----4-:R-:W-:Y:S01]  /*1b2d0*/  FADD.FTZ R153, R155, R162 ;  /* 0x000000a29b997221 */ /* 0x010fe20000010000 */
[----:B0-----:R-:W-:-:S03]  /*1b2e0*/  F2FP.SATFINITE.E4M3.F32.PACK_AB_MERGE_C R162, R160, R155, RZ ;  /* 0x0000009ba0a2723e */ /* 0x001fc600048070ff */
[----:B------:R-:W-:Y:S01]  /*1b2f0*/  FADD.FTZ R0, R160, R153 ;  /* 0x00000099a0007221 */ /* 0x000fe20000010000 */
[----:B------:R-:W-:Y:S02]  /*1b300*/  F2FP.SATFINITE.E4M3.F32.PACK_AB_MERGE_C R153, R12, R157, R13 ;  /* 0x0000009d0c99723e */ /* 0x000fe4000480700d */
[----:B------:R-:W-:Y:S02]  /*1b310*/  F2FP.SATFINITE.E4M3.F32.PACK_AB_MERGE_C R155, R15, R20, R9 ;  /* 0x000000140f9b723e */ /* 0x000fe40004807009 */
[----:B------:R-:W-:Y:S02]  /*1b320*/  F2FP.SATFINITE.E4M3.F32.PACK_AB_MERGE_C R157, R164, R21, R161 ;  /* 0x00000015a49d723e */ /* 0x000fe400048070a1 */
[----:B------:R-:W-:Y:S01]  /*1b330*/  F2FP.SATFINITE.E4M3.F32.PACK_AB_MERGE_C R159, R166, R159, R162 ;  /* 0x0000009fa69f723e */ /* 0x000fe200048070a2 */
[----:B------:R-:W-:Y:S06]  /*1b340*/  @!P0 BRA `(.L_x_1929) ;  /* 0x0000000000048947 */ /* 0x000fec0003800000 */
[----:B------:R-:W-:Y:S01]  /*1b350*/  BPT.TRAP 0x1 ;  /* 0x000000040000795c */ /* 0x000fe20000300000 */
.L_x_1929:
[----:B------:R0:W3:Y:S01]  /*1b360*/  SYNCS.PHASECHK.TRANS64.TRYWAIT P1, [R11+URZ+0x28450], R10 ;  /* 0x0284500a0b0075a7 */ /* 0x0000e2000802017f */
[----:B------:R-:W-:Y:S05]  /*1b370*/  @!P0 BRA `(.L_x_1930) ;  /* 0x0000000000048947 */ /* 0x000fea0003800000 */
[----:B------:R-:W-:Y:S01]  /*1b380*/  BPT.TRAP 0x1 ;  /* 0x000000040000795c */ /* 0x000fe20000300000 */
.L_x_1930:
[----:B------:R-:W-:Y:S01]  /*1b390*/  BSSY B0, `(.L_x_1931) ;  /* 0x0000006000007945 */ /* 0x000fe20003800000 */
[----:B------:R-:W-:Y:S01]  /*1b3a0*/  LEA R8, R8, UR43, 0xa ;  /* 0x0000002b08087c11 */ /* 0x000fe2000f8e50ff */
[----:B------:R-:W-:Y:S02]  /*1b3b0*/  IMAD.MOV.U32 R9, RZ, RZ, -0x7fffffe0 ;  /* 0x80000020ff097424 */ /* 0x000fe400078e00ff */
[----:B---3--:R-:W-:Y:S05]  /*1b3c0*/  @P1 BRA `(.L_x_1932) ;  /* 0x0000000000081947 */ /* 0x008fea0003800000 */
[----:B------:R-:W3:Y:S02]  /*1b3d0*/  SYNCS.PHASECHK.TRANS64.TRYWAIT P1, [R11+URZ+0x28450], R10 ;  /* 0x0284500a0b0075a7 */ /* 0x000ee4000802017f */
[----:B---3--:R-:W-:Y:S05]  /*1b3e0*/  @!P1 BRA `(.L_x_1933) ;  /* 0x000000dc002c9947 */ /* 0x008fea0003800000 */
.L_x_1932:
[----:B------:R-:W-:Y:S05]  /*1b3f0*/  BSYNC B0 ;  /* 0x0000000000007941 */ /* 0x000fea0003800000 */
.L_x_1931:
        /* <DEDUP_REMOVED lines=20> */
.L_x_1934:
[----:B------:R-:W-:Y:S01]  /*1b540*/  ISETP.GT.AND P1, PT, R5, R208, PT ;  /* 0x000000d00500720c */ /* 0x000fe20003f24270 */
[----:B------:R-:W-:Y:S01]  /*1b550*/  VIADD R11, R11, 0x28460 ;  /* 0x000284600b0b7836 */ /* 0x000fe20000000000 */
[----:B------:R-:W-:Y:S01]  /*1b560*/  MOV R221, R6 ;  /* 0x0000000600dd7202 */ /* 0x000fe20000000f00 */
[----:B------:R-:W-:Y:S02]  /*1b570*/  IMAD.U32 R8, RZ, RZ, UR39 ;  /* 0x00000027ff087e24 */ /* 0x000fe4000f8e00ff */
[----:B------:R-:W-:Y:S02]  /*1b580*/  VIADD R5, R5, 0xffffffff ;  /* 0xffffffff05057836 */ /* 0x000fe40000000000 */
[----:B------:R-:W-:Y:S01]  /*1b590*/  IMAD.MOV.U32 R9, RZ, RZ, R7 ;  /* 0x000000ffff097224 */ /* 0x000fe200078e0007 */
[----:B------:R-:W-:-:S04]  /*1b5a0*/  PRMT R11, R8, 0x654, R11 ;  /* 0x00000654080b7816 */ /* 0x000fc8000000000b */
[----:B------:R1:W-:Y:S01]  /*1b5b0*/  SYNCS.ARRIVE.TRANS64.RED.A1T0 RZ, [R11+URZ], RZ ;  /* 0x000000ff0bff79a7 */ /* 0x0003e2000810043f */
[----:B------:R-:W-:Y:S05]  /*1b5c0*/  @P1 BRA `(.L_x_1935) ;  /* 0xffffffd400b01947 */ /* 0x000fea000383ffff */
.L_x_1915:
[----:B------:R-:W-:Y:S05]  /*1b5d0*/  WARPSYNC.ALL ;  /* 0x0000000000007948 */ /* 0x000fea0003800000 */
[----:B------:R-:W-:Y:S01]  /*1b5e0*/  ULDC.64 UR4, c[0x0][0x9a0] ;  /* 0x0002680000047ab9 */ /* 0x000fe20000000a00 */
[----:B------:R2:W-:Y:S08]  /*1b5f0*/  BAR.ARV R4, 0x100 ;  /* 0x000400040000751d */ /* 0x0005f00000002000 */
[----:B------:R-:W-:Y:S06]  /*1b600*/  BAR.ARV 0x8, 0x180 ;  /* 0x0206000000007b1d */ /* 0x000fec0000002000 */
[----:B------:R-:W-:-:S04]  /*1b610*/  ISETP.NE.U32.AND P0, PT, RZ, UR4, PT ;  /* 0x00000004ff007c0c */ /* 0x000fc8000bf05070 */
[----:B------:R-:W-:-:S13]  /*1b620*/  ISETP.NE.AND.EX P0, PT, RZ, UR5, PT, P0 ;  /* 0x00000005ff007c0c */ /* 0x000fda000bf05300 */
[----:B-1----:R-:W1:Y:S01]  /*1b630*/  @P0 LDC.64 R10, c[0x0][0x9c8] ;  /* 0x00027200ff0a0b82 */ /* 0x002e620000000a00 */
[----:B------:R-:W-:Y:S02]  /*1b640*/  @P0 SHF.R.S32.HI R5, RZ, 0x1f, R23 ;  /* 0x0000001fff050819 */ /* 0x000fe40000011417 */
[----:B------:R-:W-:-:S05]  /*1b650*/  @P0 SHF.R.S32.HI R13, RZ, 0x1f, R22 ;  /* 0x0000001fff0d0819 */ /* 0x000fca0000011416 */
[----:B------:R-:W3:Y:S01]  /*1b660*/  @P0 LDC.64 R8, c[0x0][0x9d0] ;  /* 0x00027400ff080b82 */ /* 0x000ee20000000a00 */
[----:B-1----:R-:W-:-:S04]  /*1b670*/  @P0 IMAD R2, R5, R10, RZ ;  /* 0x0000000a05020224 */ /* 0x002fc800078e02ff */
[C---:B------:R-:W-:Y:S02]  /*1b680*/  @P0 IMAD R5, R23.reuse, R11, R2 ;  /* 0x0000000b17050224 */ /* 0x040fe400078e0202 */
[----:B------:R-:W-:-:S04]  /*1b690*/  @P0 IMAD.WIDE.U32 R10, R23, R10, RZ ;  /* 0x0000000a170a0225 */ /* 0x000fc800078e00ff */
[-C--:B---3--:R-:W-:Y:S02]  /*1b6a0*/  @P0 IMAD R2, R13, R8.reuse, RZ ;  /* 0x000000080d020224 */ /* 0x088fe400078e02ff */
[----:B------:R-:W-:Y:S02]  /*1b6b0*/  @P0 IMAD.IADD R11, R11, 0x1, R5 ;  /* 0x000000010b0b0824 */ /* 0x000fe400078e0205 */
[C---:B------:R-:W-:Y:S02]  /*1b6c0*/  @P0 IMAD R5, R22.reuse, R9, R2 ;  /* 0x0000000916050224 */ /* 0x040fe400078e0202 */
[----:B------:R-:W-:-:S04]  /*1b6d0*/  @P0 IMAD.WIDE.U32 R8, R22, R8, R10 ;  /* 0x0000000816080225 */ /* 0x000fc800078e000a */
[----:B------:R-:W-:Y:S01]  /*1b6e0*/  @P0 IMAD.IADD R9, R9, 0x1, R5 ;  /* 0x0000000109090824 */ /* 0x000fe200078e0205 */
[----:B------:R-:W-:Y:S01]  /*1b6f0*/  @P0 LEA R10, P1, R8, UR4, 0x2 ;  /* 0x00000004080a0c11 */ /* 0x000fe2000f8210ff */
[----:B------:R-:W-:-:S03]  /*1b700*/  IMAD.MOV.U32 R5, RZ, RZ, 0x3f800000 ;  /* 0x3f800000ff057424 */ /* 0x000fc600078e00ff */
[----:B------:R-:W-:-:S05]  /*1b710*/  @P0 LEA.HI.X R11, R8, UR5, R9, 0x2, P1 ;  /* 0x00000005080b0c11 */ /* 0x000fca00088f1409 */
[----:B------:R1:W3:Y:S01]  /*1b720*/  @P0 LDG.E R5, desc[UR36][R10.64] ;  /* 0x000000240a050981 */ /* 0x0002e2000c1e1900 */
[----:B--2---:R-:W-:Y:S02]  /*1b730*/  IMAD.MOV.U32 R4, RZ, RZ, RZ ;  /* 0x000000ffff047224 */ /* 0x004fe400078e00ff */
[----:B------:R-:W-:Y:S01]  /*1b740*/  VIADD R185, R185, 0x1 ;  /* 0x00000001b9b97836 */ /* 0x000fe20000000000 */
[----:B------:R-:W2:Y:S01]  /*1b750*/  SHFL.BFLY PT, R2, R3, 0x2, 0x1f ;  /* 0x0c401f0003027f89 */ /* 0x000ea200000e0000 */
[----:B------:R-:W-:Y:S02]  /*1b760*/  IMAD.U32 R15, RZ, RZ, UR38 ;  /* 0x00000026ff0f7e24 */ /* 0x000fe4000f8e00ff */
[----:B------:R-:W-:Y:S01]  /*1b770*/  VIADD R217, R217, 0x1 ;  /* 0x00000001d9d97836 */ /* 0x000fe20000000000 */
[----:B------:R-:W4:Y:S01]  /*1b780*/  SHFL.BFLY PT, R9, R0, 0x2, 0x1f ;  /* 0x0c401f0000097f89 */ /* 0x000f2200000e0000 */
[----:B------:R-:W-:Y:S01]  /*1b790*/  ISETP.NE.AND P3, PT, R185, 0x2, PT ;  /* 0x00000002b900780c */ /* 0x000fe20003f65270 */
[----:B-1----:R-:W-:-:S03]  /*1b7a0*/  IMAD.MOV.U32 R10, RZ, RZ, RZ ;  /* 0x000000ffff0a7224 */ /* 0x002fc600078e00ff */
[----:B------:R-:W-:Y:S01]  /*1b7b0*/  SEL R185, R185, RZ, P3 ;  /* 0x000000ffb9b97207 */ /* 0x000fe20001800000 */
[----:B--2---:R-:W-:Y:S01]  /*1b7c0*/  FADD.FTZ R2, R2, R3 ;  /* 0x0000000302027221 */ /* 0x004fe20000010000 */
[----:B----4-:R-:W-:Y:S01]  /*1b7d0*/  FADD.FTZ R8, R9, R0 ;  /* 0x0000000009087221 */ /* 0x010fe20000010000 */
[----:B------:R-:W-:-:S03]  /*1b7e0*/  IMAD.MOV.U32 R0, RZ, RZ, -0x800000 ;  /* 0xff800000ff007424 */ /* 0x000fc600078e00ff */
[----:B------:R-:W1:Y:S04]  /*1b7f0*/  SHFL.BFLY PT, R9, R2, 0x1, 0x1f ;  /* 0x0c201f0002097f89 */ /* 0x000e6800000e0000 */
[----:B------:R-:W0:Y:S01]  /*1b800*/  SHFL.BFLY PT, R13, R8, 0x1, 0x1f ;  /* 0x0c201f00080d7f89 */ /* 0x000e2200000e0000 */
[----:B-1----:R-:W-:Y:S01]  /*1b810*/  FADD.FTZ R9, R2, R9 ;  /* 0x0000000902097221 */ /* 0x002fe20000010000 */
[----:B------:R-:W-:-:S03]  /*1b820*/  IMAD.MOV.U32 R2, RZ, RZ, -0x800000 ;  /* 0xff800000ff027424 */ /* 0x000fc600078e00ff */
[C---:B------:R-:W-:Y:S01]  /*1b830*/  FMUL.FTZ R14, R9.reuse, 0.00390625 ;  /* 0x3b800000090e7820 */ /* 0x040fe20000410000 */
[----:B------:R-:W-:Y:S01]  /*1b840*/  FSETP.NE.FTZ.AND P0, PT, R9, RZ, PT ;  /* 0x000000ff0900720b */ /* 0x000fe20003f15000 */
[----:B0-----:R-:W-:Y:S01]  /*1b850*/  FADD.FTZ R12, R8, R13 ;  /* 0x0000000d080c7221 */ /* 0x001fe20000010000 */
[----:B------:R-:W-:Y:S02]  /*1b860*/  MOV R8, UR38 ;  /* 0x0000002600087c02 */ /* 0x000fe40008000f00 */
[----:B------:R-:W-:Y:S01]  /*1b870*/  FSETP.NE.FTZ.AND P1, PT, R14, RZ, PT ;  /* 0x000000ff0e00720b */ /* 0x000fe20003f35000 */
[----:B------:R-:W-:Y:S01]  /*1b880*/  FMUL.FTZ R11, R12, 0.00390625 ;  /* 0x3b8000000c0b7820 */ /* 0x000fe20000410000 */
[----:B------:R-:W-:-:S04]  /*1b890*/  SEL R13, RZ, 0x1, P3 ;  /* 0x00000001ff0d7807 */ /* 0x000fc80001800000 */
[----:B------:R-:W-:Y:S02]  /*1b8a0*/  FSETP.NE.FTZ.AND P2, PT, R11, RZ, PT ;  /* 0x000000ff0b00720b */ /* 0x000fe40003f55000 */
[----:B------:R-:W-:Y:S01]  /*1b8b0*/  LOP3.LUT R188, R188, R13, RZ, 0x3c, !PT ;  /* 0x0000000dbcbc7212 */ /* 0x000fe200078e3cff */
[----:B------:R0:W-:Y:S01]  /*1b8c0*/  @P0 MUFU.RCP R4, R9 ;  /* 0x0000000900040308 */ /* 0x0001e20000001000 */
[----:B------:R-:W-:-:S07]  /*1b8d0*/  FSETP.NE.FTZ.AND P0, PT, R12, RZ, PT ;  /* 0x000000ff0c00720b */ /* 0x000fce0003f15000 */
[----:B------:R-:W1:Y:S01]  /*1b8e0*/  @P1 MUFU.LG2 R3, R14 ;  /* 0x0000000e00031308 */ /* 0x000e620000000c00 */
[----:B0-----:R-:W-:Y:S01]  /*1b8f0*/  @P1 FMUL.FTZ R9, R8, 0.69314718246459960938 ;  /* 0x3f31721808091820 */ /* 0x001fe20000410000 */
[----:B------:R-:W-:-:S06]  /*1b900*/  @P2 FMUL.FTZ R15, R15, 0.69314718246459960938 ;  /* 0x3f3172180f0f2820 */ /* 0x000fcc0000410000 */
[----:B------:R-:W-:Y:S01]  /*1b910*/  @P0 MUFU.RCP R10, R12 ;  /* 0x0000000c000a0308 */ /* 0x000fe20000001000 */
[----:B------:R-:W-:-:S07]  /*1b920*/  PLOP3.LUT P0, PT, PT, PT, PT, 0x8, 0x0 ;  /* 0x000000000000781c */ /* 0x000fce0003f0e170 */
[----:B------:R-:W0:Y:S01]  /*1b930*/  @P2 MUFU.LG2 R11, R11 ;  /* 0x0000000b000b2308 */ /* 0x000e220000000c00 */
[----:B-1----:R-:W-:-:S04]  /*1b940*/  @P1 FMUL.FTZ R8, R3, 0.69314718246459960938 ;  /* 0x3f31721803081820 */ /* 0x002fc80000410000 */
[----:B------:R-:W-:Y:S01]  /*1b950*/  @P1 FFMA.FTZ R0, R9, R6, R8 ;  /* 0x0000000609001223 */ /* 0x000fe20000010008 */
[----:B0-----:R-:W-:-:S04]  /*1b960*/  @P2 FMUL.FTZ R12, R11, 0.69314718246459960938 ;  /* 0x3f3172180b0c2820 */ /* 0x001fc80000410000 */
[----:B------:R-:W-:Y:S01]  /*1b970*/  @P2 FFMA.FTZ R2, R15, R7, R12 ;  /* 0x000000070f022223 */ /* 0x000fe2000001000c */
[-C--:B---3--:R-:W-:Y:S01]  /*1b980*/  FMUL.FTZ R3, R4, R5.reuse ;  /* 0x0000000504037220 */ /* 0x088fe20000410000 */
        /* <DEDUP_REMOVED lines=129> */
.L_x_1800:
[----:B------:R-:W-:Y:S05]  /*1c1a0*/  WARPSYNC.ALL ;  /* 0x0000000000007948 */ /* 0x000fea0003800000 */
[----:B------:R-:W0:Y:S08]  /*1c1b0*/  S2UR UR39, SR_CgaCtaId ;  /* 0x00000000002779c3 */ /* 0x000e300000008800 */
[----:B------:R-:W-:Y:S06]  /*1c1c0*/  BAR.SYNC.DEFER_BLOCKING 0x5, 0x180 ;  /* 0x0146000000007b1d */ /* 0x000fec0000010000 */
[----:B------:R-:W-:Y:S01]  /*1c1d0*/  UMOV UR4, 0x400 ;  /* 0x0000040000047882 */ /* 0x000fe20000000000 */
[----:B------:R-:W-:Y:S01]  /*1c1e0*/  BSSY B0, `(.L_x_1936) ;  /* 0x0000394000007945 */ /* 0x000fe20003800000 */
[----:B0-----:R-:W-:-:S06]  /*1c1f0*/  ULEA UR4, UR39, UR4, 0x18 ;  /* 0x0000000427047291 */ /* 0x001fcc000f8ec03f */
[----:B------:R-:W-:-:S05]  /*1c200*/  IMAD.U32 R184, RZ, RZ, UR4 ;  /* 0x00000004ffb87e24 */ /* 0x000fca000f8e00ff */
[----:B------:R0:W1:Y:S01]  /*1c210*/  LDS.128 R20, [R184+0x284d0] ;  /* 0x0284d000b8147984 */ /* 0x0000620000000c00 */
[----:B------:R-:W-:Y:S06]  /*1c220*/  BAR.ARV 0x4, 0x180 ;  /* 0x0106000000007b1d */ /* 0x000fec0000002000 */
[----:B------:R-:W-:Y:S05]  /*1c230*/  @P0 BRA `(.L_x_1937) ;  /* 0x0000002800e00947 */ /* 0x000fea0003800000 */
[----:B------:R-:W2:Y:S01]  /*1c240*/  LDL R140, [R1+0x18] ;  /* 0x00001800018c7983 */ /* 0x000ea20000100800 */
[----:B------:R-:W-:Y:S01]  /*1c250*/  F2FP.BF16.F32.PACK_AB R4, R4, R25 ;  /* 0x000000190404723e */ /* 0x000fe200000010ff */
[----:B------:R-:W-:Y:S01]  /*1c260*/  ULDC.64 UR4, c[0x4][0x38] ;  /* 0x01000e0000047ab9 */ /* 0x000fe20000000a00 */
[----:B------:R-:W-:Y:S01]  /*1c270*/  F2FP.BF16.F32.PACK_AB R25, R13, R56 ;  /* 0x000000380d19723e */ /* 0x000fe200000010ff */
[----:B------:R-:W3:Y:S01]  /*1c280*/  S2R R134, SR_TID.X ;  /* 0x0000000000867919 */ /* 0x000ee20000002100 */
[----:B------:R-:W4:Y:S01]  /*1c290*/  S2R R13, SR_SWINHI ;  /* 0x00000000000d7919 */ /* 0x000f220000002f00 */
[----:B-----5:R-:W-:Y:S02]  /*1c2a0*/  F2FP.BF16.F32.PACK_AB R39, R31, R116 ;  /* 0x000000741f27723e */ /* 0x020fe400000010ff */
        /* <DEDUP_REMOVED lines=13> */
[----:B---3--:R-:W-:Y:S01]  /*1c380*/  IMAD.SHL.U32 R3, R134, 0x4, RZ ;  /* 0x0000000486037824 */ /* 0x008fe200078e00ff */
[----:B------:R-:W-:-:S02]  /*1c390*/  MOV R76, R184 ;  /* 0x000000b8004c7202 */ /* 0x000fc40000000f00 */
[----:B----4-:R-:W-:Y:S02]  /*1c3a0*/  MOV R77, R13 ;  /* 0x0000000d004d7202 */ /* 0x010fe40000000f00 */
        /* <DEDUP_REMOVED lines=13> */
[----:B------:R-:W-:Y:S02]  /*1c480*/  LOP3.LUT R3, R3, 0xc, RZ, 0xc0, !PT ;  /* 0x0000000c03037812 */ /* 0x000fe400078ec0ff */
[----:B------:R-:W-:Y:S02]  /*1c490*/  F2FP.BF16.F32.PACK_AB R54, R54, R51 ;  /* 0x000000333636723e */ /* 0x000fe400000010ff */
[----:B------:R-:W-:Y:S02]  /*1c4a0*/  F2FP.BF16.F32.PACK_AB R55, R55, R58 ;  /* 0x0000003a3737723e */ /* 0x000fe400000010ff */
[----:B------:R-:W-:-:S02]  /*1c4b0*/  F2FP.BF16.F32.PACK_AB R129, R92, R129 ;  /* 0x000000815c81723e */ /* 0x000fc400000010ff */
[----:B------:R-:W-:Y:S02]  /*1c4c0*/  IADD3 R26, P0, R3, UR4, RZ ;  /* 0x00000004031a7c10 */ /* 0x000fe4000ff1e0ff */
[----:B------:R-:W-:Y:S02]  /*1c4d0*/  F2FP.BF16.F32.PACK_AB R47, R47, R50 ;  /* 0x000000322f2f723e */ /* 0x000fe400000010ff */
[----:B------:R-:W-:Y:S02]  /*1c4e0*/  IADD3.X R27, RZ, UR5, RZ, P0, !PT ;  /* 0x00000005ff1b7c10 */ /* 0x000fe400087fe4ff */
[----:B-1----:R-:W-:Y:S02]  /*1c4f0*/  F2FP.BF16.F32.PACK_AB R20, R6, R33 ;  /* 0x000000210614723e */ /* 0x002fe400000010ff */
[----:B------:R-:W-:Y:S01]  /*1c500*/  LOP3.LUT P0, R6, R134, 0x3, RZ, 0xc0, !PT ;  /* 0x0000000386067812 */ /* 0x000fe2000780c0ff */
[----:B------:R1:W5:Y:S01]  /*1c510*/  LDG.E.CONSTANT R3, desc[UR36][R26.64] ;  /* 0x000000241a037981 */ /* 0x000362000c1e9900 */
[----:B------:R-:W-:Y:S01]  /*1c520*/  F2FP.BF16.F32.PACK_AB R8, R8, R41 ;  /* 0x000000290808723e */ /* 0x000fe200000010ff */
[----:B------:R-:W-:Y:S01]  /*1c530*/  UMOV UR4, 0xffffffff ;  /* 0xffffffff00047882 */ /* 0x000fe20000000000 */
[----:B------:R-:W-:-:S02]  /*1c540*/  F2FP.BF16.F32.PACK_AB R72, R29, R72 ;  /* 0x000000481d48723e */ /* 0x000fc400000010ff */
[----:B------:R-:W-:Y:S02]  /*1c550*/  ISETP.EQ.OR P0, PT, R6, 0x3, !P0 ;  /* 0x000000030600780c */ /* 0x000fe40004702670 */
[----:B------:R-:W-:Y:S02]  /*1c560*/  F2FP.BF16.F32.PACK_AB R35, R38, R35 ;  /* 0x000000232623723e */ /* 0x000fe400000010ff */
[----:B------:R-:W-:Y:S02]  /*1c570*/  F2FP.BF16.F32.PACK_AB R7, R7, R32 ;  /* 0x000000200707723e */ /* 0x000fe400000010ff */
[----:B------:R-:W-:Y:S02]  /*1c580*/  F2FP.BF16.F32.PACK_AB R9, R9, R40 ;  /* 0x000000280909723e */ /* 0x000fe400000010ff */
[----:B------:R-:W-:Y:S02]  /*1c590*/  F2FP.BF16.F32.PACK_AB R38, R28, R65 ;  /* 0x000000411c26723e */ /* 0x000fe400000010ff */
[----:B------:R-:W-:-:S02]  /*1c5a0*/  F2FP.BF16.F32.PACK_AB R73, R36, R73 ;  /* 0x000000492449723e */ /* 0x000fc400000010ff */
[----:B------:R-:W-:Y:S02]  /*1c5b0*/  SEL R13, R5, R4, P0 ;  /* 0x00000004050d7207 */ /* 0x000fe40000000000 */
[----:B------:R-:W-:Y:S02]  /*1c5c0*/  SEL R4, R4, R5, P0 ;  /* 0x0000000504047207 */ /* 0x000fe40000000000 */
        /* <DEDUP_REMOVED lines=39> */
[----:B------:R-:W-:Y:S01]  /*1c840*/  LOP3.LUT R68, R68, R69, RZ, 0x3c, !PT ;  /* 0x0000004544447212 */ /* 0x000fe200078e3cff */
[--C-:B------:R-:W-:Y:S01]  /*1c850*/  IMAD.X R69, RZ, RZ, R53.reuse, P3 ;  /* 0x000000ffff457224 */ /* 0x100fe200018e0635 */
        /* <DEDUP_REMOVED lines=8> */
[----:B------:R-:W-:-:S02]  /*1c8e0*/  IADD3 R59, P3, R52, 0x8040, RZ ;  /* 0x00008040343b7810 */ /* 0x000fc40007f7e0ff */
[C---:B------:R-:W-:Y:S02]  /*1c8f0*/  IADD3 R57, P2, R52.reuse, 0x8020, RZ ;  /* 0x0000802034397810 */ /* 0x040fe40007f5e0ff */
[C---:B------:R-:W-:Y:S02]  /*1c900*/  IADD3 R93, P1, R52.reuse, 0x8000, RZ ;  /* 0x00008000345d7810 */ /* 0x040fe40007f3e0ff */
[C---:B------:R-:W-:Y:S02]  /*1c910*/  IADD3 R45, P4, R52.reuse, 0x4040, RZ ;  /* 0x00004040342d7810 */ /* 0x040fe40007f9e0ff */
[----:B------:R-:W-:Y:S02]  /*1c920*/  IADD3 R51, P5, R52, 0x4060, RZ ;  /* 0x0000406034337810 */ /* 0x000fe40007fbe0ff */
[----:B------:R-:W-:Y:S02]  /*1c930*/  LOP3.LUT R58, R59, 0x380, RZ, 0xc0, !PT ;  /* 0x000003803b3a7812 */ /* 0x000fe400078ec0ff */
[----:B------:R-:W-:-:S02]  /*1c940*/  LOP3.LUT R56, R57, 0x380, RZ, 0xc0, !PT ;  /* 0x0000038039387812 */ /* 0x000fc400078ec0ff */
[----:B------:R-:W-:Y:S02]  /*1c950*/  LOP3.LUT R92, R93, 0x380, RZ, 0xc0, !PT ;  /* 0x000003805d5c7812 */ /* 0x000fe400078ec0ff */
[----:B------:R-:W-:Y:S02]  /*1c960*/  LOP3.LUT R44, R45, 0x380, RZ, 0xc0, !PT ;  /* 0x000003802d2c7812 */ /* 0x000fe400078ec0ff */
[----:B------:R-:W-:Y:S02]  /*1c970*/  LOP3.LUT R50, R51, 0x380, RZ, 0xc0, !PT ;  /* 0x0000038033327812 */ /* 0x000fe400078ec0ff */
[----:B------:R-:W-:Y:S02]  /*1c980*/  SHF.R.U64 R58, R58, 0x3, RZ ;  /* 0x000000033a3a7819 */ /* 0x000fe400000012ff */
[----:B------:R-:W-:Y:S02]  /*1c990*/  SHF.R.U64 R56, R56, 0x3, RZ ;  /* 0x0000000338387819 */ /* 0x000fe400000012ff */
[----:B------:R-:W-:-:S02]  /*1c9a0*/  SHF.R.U64 R92, R92, 0x3, RZ ;  /* 0x000000035c5c7819 */ /* 0x000fc400000012ff */
[----:B------:R-:W-:Y:S02]  /*1c9b0*/  SHF.R.U64 R44, R44, 0x3, RZ ;  /* 0x000000032c2c7819 */ /* 0x000fe400000012ff */
[----:B------:R-:W-:Y:S02]  /*1c9c0*/  SHF.R.U64 R50, R50, 0x3, RZ ;  /* 0x0000000332327819 */ /* 0x000fe400000012ff */
[----:B------:R-:W-:Y:S01]  /*1c9d0*/  LOP3.LUT R58, R58, R59, RZ, 0x3c, !PT ;  /* 0x0000003b3a3a7212 */ /* 0x000fe200078e3cff */
[--C-:B------:R-:W-:Y:S01]  /*1c9e0*/  IMAD.X R59, RZ, RZ, R53.reuse, P3 ;  /* 0x000000ffff3b7224 */ /* 0x100fe200018e0635 */
[----:B------:R-:W-:Y:S02]  /*1c9f0*/  LOP3.LUT R56, R56, R57, RZ, 0x3c, !PT ;  /* 0x0000003938387212 */ /* 0x000fe400078e3cff */
[----:B------:R-:W-:Y:S01]  /*1ca00*/  LOP3.LUT R92, R92, R93, RZ, 0x3c, !PT ;  /* 0x0000005d5c5c7212 */ /* 0x000fe200078e3cff */
[--C-:B------:R-:W-:Y:S01]  /*1ca10*/  IMAD.X R93, RZ, RZ, R53.reuse, P1 ;  /* 0x000000ffff5d7224 */ /* 0x100fe200008e0635 */
[----:B------:R-:W-:Y:S01]  /*1ca20*/  LOP3.LUT R44, R44, R45, RZ, 0x3c, !PT ;  /* 0x0000002d2c2c7212 */ /* 0x000fe200078e3cff */
[--C-:B------:R-:W-:Y:S01]  /*1ca30*/  IMAD.X R45, RZ, RZ, R53.reuse, P4 ;  /* 0x000000ffff2d7224 */ /* 0x100fe200020e0635 */
[----:B------:R-:W-:Y:S01]  /*1ca40*/  LOP3.LUT R50, R50, R51, RZ, 0x3c, !PT ;  /* 0x0000003332327212 */ /* 0x000fe200078e3cff */
[----:B------:R-:W-:Y:S01]  /*1ca50*/  IMAD.X R51, RZ, RZ, R53, P5 ;  /* 0x000000ffff337224 */ /* 0x000fe200028e0635 */
[----:B------:R-:W-:-:S02]  /*1ca60*/  IADD3.X R57, RZ, R53, RZ, P2, !PT ;  /* 0x00000035ff397210 */ /* 0x000fc400017fe4ff */
[C---:B-1----:R-:W-:Y:S02]  /*1ca70*/  IADD3 R27, P3, R52.reuse, 0x4020, RZ ;  /* 0x00004020341b7810 */ /* 0x042fe40007f7e0ff */
        /* <DEDUP_REMOVED lines=11> */
[----:B------:R-:W-:Y:S02]  /*1cb30*/  SHF.R.U64 R28, R28, 0x3, RZ ;  /* 0x000000031c1c7819 */ /* 0x000fe400000012ff */
[----:B------:R-:W-:Y:S02]  /*1cb40*/  SHF.R.U64 R32, R32, 0x3, RZ ;  /* 0x0000000320207819 */ /* 0x000fe400000012ff */
        /* <DEDUP_REMOVED lines=11> */
[----:B------:R-:W-:-:S02]  /*1cc00*/  LOP3.LUT R36, R36, R37, RZ, 0x3c, !PT ;  /* 0x0000002524247212 */ /* 0x000fc400078e3cff */
[----:B------:R-:W-:Y:S02]  /*1cc10*/  LOP3.LUT R52, R5, R52, RZ, 0x3c, !PT ;  /* 0x0000003405347212 */ /* 0x000fe400078e3cff */
[----:B------:R-:W-:Y:S02]  /*1cc20*/  IADD3.X R37, RZ, R53, RZ, P5, !PT ;  /* 0x00000035ff257210 */ /* 0x000fe40002ffe4ff */
        /* <DEDUP_REMOVED lines=15> */
[----:B------:R-:W-:Y:S01]  /*1cd20*/  MOV R101, R40 ;  /* 0x0000002800657202 */ /* 0x000fe20000000f00 */
[----:B------:R-:W-:Y:S06]  /*1cd30*/  BRA.DIV UR4, `(.L_x_1938) ;  /* 0x000000c204ec7947 */ /* 0x000fec000b800000 */
[----:B------:R-:W-:Y:S01]  /*1cd40*/  SEL R26, R7, R20, P0 ;  /* 0x00000014071a7207 */ /* 0x000fe20000000000 */
[----:B-----5:R-:W-:Y:S01]  /*1cd50*/  SHFL.IDX PT, R10, R13, R3, 0x1c1f ;  /* 0x001c1f030d0a7589 */ /* 0x020fe200000e0000 */
[----:B------:R-:W-:Y:S02]  /*1cd60*/  SEL R7, R20, R7, P0 ;  /* 0x0000000714077207 */ /* 0x000fe40000000000 */
[----:B------:R-:W-:Y:S02]  /*1cd70*/  SEL R28, R9, R8, P0 ;  /* 0x00000008091c7207 */ /* 0x000fe40000000000 */
[----:B------:R-:W-:Y:S01]  /*1cd80*/  SEL R8, R8, R9, P0 ;  /* 0x0000000908087207 */ /* 0x000fe20000000000 */
[----:B------:R-:W-:Y:S01]  /*1cd90*/  SHFL.IDX PT, R26, R26, R3, 0x1c1f ;  /* 0x001c1f031a1a7589 */ /* 0x000fe200000e0000 */
[----:B------:R-:W-:Y:S02]  /*1cda0*/  LOP3.LUT R20, R3, 0x2, RZ, 0x3c, !PT ;  /* 0x0000000203147812 */ /* 0x000fe400078e3cff */
[----:B------:R-:W-:Y:S01]  /*1cdb0*/  SEL R32, R11, R12, P0 ;  /* 0x0000000c0b207207 */ /* 0x000fe20000000000 */
[----:B------:R-:W-:Y:S01]  /*1cdc0*/  SHFL.IDX PT, R28, R28, R3, 0x1c1f ;  /* 0x001c1f031c1c7589 */ /* 0x000fe200000e0000 */
[----:B------:R-:W-:-:S02]  /*1cdd0*/  SEL R9, R12, R11, P0 ;  /* 0x0000000b0c097207 */ /* 0x000fc40000000000 */
[----:B------:R-:W-:Y:S01]  /*1cde0*/  SEL R36, R25, R14, P0 ;  /* 0x0000000e19247207 */ /* 0x000fe20000000000 */
[----:B------:R-:W1:Y:S01]  /*1cdf0*/  SHFL.IDX PT, R37, R4, R20, 0x1c1f ;  /* 0x001c1f1404257589 */ /* 0x000e6200000e0000 */
[----:B------:R-:W-:Y:S02]  /*1ce00*/  SEL R40, R15, R38, P0 ;  /* 0x000000260f287207 */ /* 0x000fe40000000000 */
[----:B------:R-:W-:Y:S01]  /*1ce10*/  SEL R27, R38, R15, P0 ;  /* 0x0000000f261b7207 */ /* 0x000fe20000000000 */
[----:B------:R-:W2:Y:S01]  /*1ce20*/  SHFL.IDX PT, R7, R7, R20, 0x1c1f ;  /* 0x001c1f1407077589 */ /* 0x000ea200000e0000 */
        /* <DEDUP_REMOVED lines=17> */
[----:B------:R-:W3:Y:S01]  /*1cf40*/  SHFL.IDX PT, R29, R29, R20, 0x1c1f ;  /* 0x001c1f141d1d7589 */ /* 0x000ee200000e0000 */
        /* <DEDUP_REMOVED lines=29> */
[----:B------:R-:W4:Y:S01]  /*1d120*/  SHFL.IDX PT, R42, R44, R3, 0x1c1f ;  /* 0x001c1f032c2a7589 */ /* 0x000f2200000e0000 */
        /* <DEDUP_REMOVED lines=23> */
[----:B------:R2:W0:Y:S01]  /*1d2a0*/  SHFL.IDX PT, R99, R8, R20, 0x1c1f ;  /* 0x001c1f1408637589 */ /* 0x00042200000e0000 */
[----:B------:R-:W-:Y:S02]  /*1d2b0*/  SEL R111, R118, R111, P0 ;  /* 0x0000006f766f7207 */ /* 0x000fe40000000000 */
[----:B------:R-:W-:Y:S01]  /*1d2c0*/  SEL R133, R132, R133, P0 ;  /* 0x0000008584857207 */ /* 0x000fe20000000000 */
[----:B------:R-:W0:Y:S01]  /*1d2d0*/  SHFL.IDX PT, R46, R48, R3, 0x1c1f ;  /* 0x001c1f03302e7589 */ /* 0x000e2200000e0000 */
[----:B------:R-:W-:-:S02]  /*1d2e0*/  SEL R64, R34, R35, P0 ;  /* 0x0000002322407207 */ /* 0x000fc40000000000 */
[----:B------:R-:W-:Y:S01]  /*1d2f0*/  SEL R6, R135, R102, P0 ;  /* 0x0000006687067207 */ /* 0x000fe20000000000 */
[----:B------:R4:W-:Y:S01]  /*1d300*/  SHFL.IDX PT, R34, R40, R3, 0x1c1f ;  /* 0x001c1f0328227589 */ /* 0x0009e200000e0000 */
[----:B------:R-:W-:Y:S02]  /*1d310*/  SEL R5, R102, R135, P0 ;  /* 0x0000008766057207 */ /* 0x000fe40000000000 */
[----:B-1----:R-:W-:Y:S01]  /*1d320*/  SEL R4, R10, R37, P0 ;  /* 0x000000250a047207 */ /* 0x002fe20000000000 */
[----:B------:R1:W-:Y:S01]  /*1d330*/  SHFL.IDX PT, R65, R72, R3, 0x1c1f ;  /* 0x001c1f0348417589 */ /* 0x0003e200000e0000 */
[----:B--2---:R-:W-:Y:S02]  /*1d340*/  SEL R8, R26, R7, P0 ;  /* 0x000000071a087207 */ /* 0x004fe40000000000 */
[----:B---3--:R-:W-:Y:S01]  /*1d350*/  SEL R36, R38, R29, P0 ;  /* 0x0000001d26247207 */ /* 0x008fe20000000000 */
[----:B------:R-:W-:Y:S01]  /*1d360*/  SHFL.IDX PT, R35, R106, R3, 0x1c1f ;  /* 0x001c1f036a237589 */ /* 0x000fe200000e0000 */
[----:B------:R-:W-:-:S02]  /*1d370*/  SEL R38, R29, R38, P0 ;  /* 0x000000261d267207 */ /* 0x000fc40000000000 */
[----:B----4-:R-:W-:Y:S01]  /*1d380*/  SEL R40, R42, R31, P0 ;  /* 0x0000001f2a287207 */ /* 0x010fe20000000000 */
[----:B------:R-:W-:Y:S01]  /*1d390*/  SHFL.IDX PT, R51, R114, R3, 0x1c1f ;  /* 0x001c1f0372337589 */ /* 0x000fe200000e0000 */
[----:B------:R-:W-:Y:S02]  /*1d3a0*/  SEL R42, R31, R42, P0 ;  /* 0x0000002a1f2a7207 */ /* 0x000fe40000000000 */
[----:B------:R-:W-:Y:S01]  /*1d3b0*/  SEL R48, R50, R45, P0 ;  /* 0x0000002d32307207 */ /* 0x000fe20000000000 */
[----:B------:R-:W-:Y:S01]  /*1d3c0*/  SHFL.IDX PT, R55, R116, R3, 0x1c1f ;  /* 0x001c1f0374377589 */ /* 0x000fe200000e0000 */
[----:B0-----:R-:W-:Y:S02]  /*1d3d0*/  SEL R12, R28, R99, P0 ;  /* 0x000000631c0c7207 */ /* 0x001fe40000000000 */
        /* <DEDUP_REMOVED lines=9> */
[----:B-1----:R-:W-:Y:S01]  /*1d470*/  SEL R72, R74, R41, P0 ;  /* 0x000000294a487207 */ /* 0x002fe20000000000 */
[----:B------:R-:W-:Y:S01]  /*1d480*/  SHFL.IDX PT, R53, R53, R20, 0x1c1f ;  /* 0x001c1f1435357589 */ /* 0x000fe200000e0000 */
[----:B------:R-:W-:-:S02]  /*1d490*/  SEL R46, R33, R46, P0 ;  /* 0x0000002e212e7207 */ /* 0x000fc40000000000 */
[----:B------:R-:W-:Y:S01]  /*1d4a0*/  SEL R50, R45, R50, P0 ;  /* 0x000000322d327207 */ /* 0x000fe20000000000 */
[----:B------:R-:W0:Y:S01]  /*1d4b0*/  SHFL.IDX PT, R98, R83, R20, 0x1c1f ;  /* 0x001c1f1453627589 */ /* 0x000e2200000e0000 */
[----:B------:R-:W-:Y:S02]  /*1d4c0*/  SEL R54, R61, R54, P0 ;  /* 0x000000363d367207 */ /* 0x000fe40000000000 */
[----:B------:R-:W-:Y:S01]  /*1d4d0*/  SEL R70, R57, R70, P0 ;  /* 0x0000004639467207 */ /* 0x000fe20000000000 */
[----:B------:R-:W1:Y:S01]  /*1d4e0*/  SHFL.IDX PT, R102, R105, R20, 0x1c1f ;  /* 0x001c1f1469667589 */ /* 0x000e6200000e0000 */
[----:B------:R-:W-:-:S03]  /*1d4f0*/  SEL R74, R41, R74, P0 ;  /* 0x0000004a294a7207 */ /* 0x000fc60000000000 */
[----:B------:R-:W2:Y:S04]  /*1d500*/  SHFL.IDX PT, R104, R107, R20, 0x1c1f ;  /* 0x001c1f146b687589 */ /* 0x000ea800000e0000 */
[----:B------:R-:W-:Y:S04]  /*1d510*/  SHFL.IDX PT, R58, R58, R3, 0x1c1f ;  /* 0x001c1f033a3a7589 */ /* 0x000fe800000e0000 */
[----:B------:R-:W-:Y:S04]  /*1d520*/  SHFL.IDX PT, R62, R56, R3, 0x1c1f ;  /* 0x001c1f03383e7589 */ /* 0x000fe800000e0000 */
[----:B------:R-:W-:Y:S04]  /*1d530*/  SHFL.IDX PT, R66, R66, R3, 0x1c1f ;  /* 0x001c1f0342427589 */ /* 0x000fe800000e0000 */
[----:B------:R3:W-:Y:S01]  /*1d540*/  SHFL.IDX PT, R47, R24, R3, 0x1c1f ;  /* 0x001c1f03182f7589 */ /* 0x0007e200000e0000 */
[----:B0-----:R-:W-:-:S02]  /*1d550*/  SEL R13, R69, R98, P0 ;  /* 0x00000062450d7207 */ /* 0x001fc40000000000 */
[----:B------:R-:W-:Y:S01]  /*1d560*/  SEL R15, R98, R69, P0 ;  /* 0x00000045620f7207 */ /* 0x000fe20000000000 */
[----:B------:R-:W-:Y:S01]  /*1d570*/  SHFL.IDX PT, R71, R126, R3, 0x1c1f ;  /* 0x001c1f037e477589 */ /* 0x000fe200000e0000 */
[----:B-1----:R-:W-:-:S03]  /*1d580*/  SEL R25, R65, R102, P0 ;  /* 0x0000006641197207 */ /* 0x002fc60000000000 */
[----:B------:R-:W0:Y:S01]  /*1d590*/  SHFL.IDX PT, R81, R81, R20, 0x1c1f ;  /* 0x001c1f1451517589 */ /* 0x000e2200000e0000 */
[----:B--2---:R-:W-:Y:S02]  /*1d5a0*/  SEL R29, R49, R104, P0 ;  /* 0x00000068311d7207 */ /* 0x004fe40000000000 */
[----:B---3--:R-:W-:Y:S01]  /*1d5b0*/  SEL R24, R32, R9, P0 ;  /* 0x0000000920187207 */ /* 0x008fe20000000000 */
[----:B------:R-:W1:Y:S01]  /*1d5c0*/  SHFL.IDX PT, R85, R85, R20, 0x1c1f ;  /* 0x001c1f1455557589 */ /* 0x000e6200000e0000 */
[----:B------:R-:W-:-:S03]  /*1d5d0*/  SEL R31, R104, R49, P0 ;  /* 0x00000031681f7207 */ /* 0x000fc60000000000 */
[----:B------:R-:W-:Y:S04]  /*1d5e0*/  SHFL.IDX PT, R79, R79, R20, 0x1c1f ;  /* 0x001c1f144f4f7589 */ /* 0x000fe800000e0000 */
[----:B------:R-:W2:Y:S04]  /*1d5f0*/  SHFL.IDX PT, R106, R109, R20, 0x1c1f ;  /* 0x001c1f146d6a7589 */ /* 0x000ea800000e0000 */
[----:B------:R-:W-:Y:S04]  /*1d600*/  SHFL.IDX PT, R108, R113, R20, 0x1c1f ;  /* 0x001c1f14716c7589 */ /* 0x000fe800000e0000 */
[----:B------:R-:W3:Y:S04]  /*1d610*/  SHFL.IDX PT, R110, R115, R20, 0x1c1f ;  /* 0x001c1f14736e7589 */ /* 0x000ee800000e0000 */
[----:B------:R-:W4:Y:S01]  /*1d620*/  SHFL.IDX PT, R112, R117, R20, 0x1c1f ;  /* 0x001c1f1475707589 */ /* 0x000f2200000e0000 */
[----:B0-----:R-:W-:-:S02]  /*1d630*/  SEL R56, R58, R81, P0 ;  /* 0x000000513a387207 */ /* 0x001fc40000000000 */
[----:B------:R-:W-:Y:S01]  /*1d640*/  SEL R58, R81, R58, P0 ;  /* 0x0000003a513a7207 */ /* 0x000fe20000000000 */
[----:B------:R-:W0:Y:S01]  /*1d650*/  SHFL.IDX PT, R114, R121, R20, 0x1c1f ;  /* 0x001c1f1479727589 */ /* 0x000e2200000e0000 */
[----:B-1----:R-:W-:Y:S02]  /*1d660*/  SEL R60, R62, R85, P0 ;  /* 0x000000553e3c7207 */ /* 0x002fe40000000000 */
[----:B------:R-:W-:Y:S01]  /*1d670*/  SEL R62, R85, R62, P0 ;  /* 0x0000003e553e7207 */ /* 0x000fe20000000000 */
[----:B------:R-:W-:Y:S04]  /*1d680*/  SHFL.IDX PT, R116, R103, R20, 0x1c1f ;  /* 0x001c1f1467747589 */ /* 0x000fe800000e0000 */
[----:B------:R-:W1:Y:S01]  /*1d690*/  SHFL.IDX PT, R118, R111, R20, 0x1c1f ;  /* 0x001c1f146f767589 */ /* 0x000e6200000e0000 */
[----:B--2---:R-:W-:-:S02]  /*1d6a0*/  SEL R33, R35, R106, P0 ;  /* 0x0000006a23217207 */ /* 0x004fc40000000000 */
[----:B------:R-:W-:Y:S01]  /*1d6b0*/  SEL R35, R106, R35, P0 ;  /* 0x000000236a237207 */ /* 0x000fe20000000000 */
[----:B------:R-:W2:Y:S04]  /*1d6c0*/  SHFL.IDX PT, R120, R119, R20, 0x1c1f ;  /* 0x001c1f1477787589 */ /* 0x000ea800000e0000 */
[----:B------:R-:W2:Y:S01]  /*1d6d0*/  SHFL.IDX PT, R122, R127, R20, 0x1c1f ;  /* 0x001c1f147f7a7589 */ /* 0x000ea200000e0000 */
[----:B---3--:R-:W-:Y:S02]  /*1d6e0*/  SEL R41, R43, R110, P0 ;  /* 0x0000006e2b297207 */ /* 0x008fe40000000000 */
[----:B------:R-:W-:Y:S01]  /*1d6f0*/  SEL R43, R110, R43, P0 ;  /* 0x0000002b6e2b7207 */ /* 0x000fe20000000000 */
[----:B------:R-:W3:Y:S01]  /*1d700*/  SHFL.IDX PT, R124, R133, R20, 0x1c1f ;  /* 0x001c1f14857c7589 */ /* 0x000ee200000e0000 */
[----:B----4-:R-:W-:-:S02]  /*1d710*/  SEL R45, R47, R112, P0 ;  /* 0x000000702f2d7207 */ /* 0x010fc40000000000 */
[----:B------:R-:W-:Y:S01]  /*1d720*/  SEL R47, R112, R47, P0 ;  /* 0x0000002f702f7207 */ /* 0x000fe20000000000 */
[----:B------:R4:W-:Y:S01]  /*1d730*/  SHFL.IDX PT, R78, R64, R3, 0x1c1f ;  /* 0x001c1f03404e7589 */ /* 0x0009e200000e0000 */
[----:B0-----:R-:W-:Y:S02]  /*1d740*/  SEL R49, R51, R114, P0 ;  /* 0x0000007233317207 */ /* 0x001fe40000000000 */
[----:B------:R-:W-:Y:S01]  /*1d750*/  SEL R51, R114, R51, P0 ;  /* 0x0000003372337207 */ /* 0x000fe20000000000 */
[----:B------:R-:W0:Y:S04]  /*1d760*/  SHFL.IDX PT, R73, R73, R20, 0x1c1f ;  /* 0x001c1f1449497589 */ /* 0x000e2800000e0000 */
[----:B------:R3:W0:Y:S01]  /*1d770*/  SHFL.IDX PT, R75, R6, R3, 0x1c1f ;  /* 0x001c1f03064b7589 */ /* 0x00062200000e0000 */
[----:B-1----:R-:W-:-:S02]  /*1d780*/  SEL R57, R59, R118, P0 ;  /* 0x000000763b397207 */ /* 0x002fc40000000000 */
[----:B----4-:R-:W-:Y:S01]  /*1d790*/  SEL R64, R66, R79, P0 ;  /* 0x0000004f42407207 */ /* 0x010fe20000000000 */
[----:B------:R1:W4:Y:S01]  /*1d7a0*/  SHFL.IDX PT, R126, R5, R20, 0x1c1f ;  /* 0x001c1f14057e7589 */ /* 0x00032200000e0000 */
[----:B--2---:R-:W-:Y:S02]  /*1d7b0*/  SEL R61, R63, R120, P0 ;  /* 0x000000783f3d7207 */ /* 0x004fe40000000000 */
[----:B------:R-:W-:Y:S02]  /*1d7c0*/  SEL R66, R79, R66, P0 ;  /* 0x000000424f427207 */ /* 0x000fe40000000000 */
[----:B------:R-:W-:Y:S02]  /*1d7d0*/  SEL R59, R118, R59, P0 ;  /* 0x0000003b763b7207 */ /* 0x000fe40000000000 */
[----:B---3--:R-:W-:Y:S02]  /*1d7e0*/  SEL R6, R37, R10, P0 ;  /* 0x0000000a25067207 */ /* 0x008fe40000000000 */
[----:B------:R-:W-:Y:S01]  /*1d7f0*/  SEL R10, R7, R26, P0 ;  /* 0x0000001a070a7207 */ /* 0x000fe20000000000 */
[----:B-1----:R-:W-:Y:S01]  /*1d800*/  IMAD.MOV.U32 R20, RZ, RZ, RZ ;  /* 0x000000ffff147224 */ /* 0x002fe200078e00ff */
        /* <DEDUP_REMOVED lines=10> */
[----:B0-----:R-:W-:Y:S02]  /*1d8b0*/  SEL R9, R78, R73, P0 ;  /* 0x000000494e097207 */ /* 0x001fe40000000000 */
[----:B------:R-:W-:Y:S02]  /*1d8c0*/  SEL R11, R73, R78, P0 ;  /* 0x0000004e490b7207 */ /* 0x000fe40000000000 */
[----:B------:R-:W-:-:S02]  /*1d8d0*/  SEL R39, R108, R39, P0 ;  /* 0x000000276c277207 */ /* 0x000fc40000000000 */
[----:B------:R-:W-:Y:S02]  /*1d8e0*/  SEL R55, R116, R55, P0 ;  /* 0x0000003774377207 */ /* 0x000fe40000000000 */
[----:B------:R-:W-:Y:S02]  /*1d8f0*/  SEL R63, R120, R63, P0 ;  /* 0x0000003f783f7207 */ /* 0x000fe40000000000 */
[----:B------:R-:W-:Y:S02]  /*1d900*/  SEL R67, R122, R67, P0 ;  /* 0x000000437a437207 */ /* 0x000fe40000000000 */
[----:B----4-:R-:W-:-:S07]  /*1d910*/  SEL R71, R124, R71, P0 ;  /* 0x000000477c477207 */ /* 0x010fce0000000000 */
.L_x_2256:
[----:B------:R-:W-:Y:S05]  /*1d920*/  WARPSYNC.ALL ;  /* 0x0000000000007948 */ /* 0x000fea0003800000 */
[----:B------:R-:W-:Y:S01]  /*1d930*/  BAR.SYNC.DEFER_BLOCKING 0x1, 0x100 ;  /* 0x0044000000007b1d */ /* 0x000fe20000010000 */
[----:B------:R-:W-:Y:S02]  /*1d940*/  SEL R73, R75, R126, P0 ;  /* 0x0000007e4b497207 */ /* 0x000fe40000000000 */
[----:B------:R-:W-:-:S03]  /*1d950*/  SEL R75, R126, R75, P0 ;  /* 0x0000004b7e4b7207 */ /* 0x000fc60000000000 */
[----:B------:R-:W-:Y:S02]  /*1d960*/  ULDC.64 UR4, c[0x0][0xc00] ;  /* 0x0003000000047ab9 */ /* 0x000fe40000000a00 */
[----:B------:R-:W0:Y:S01]  /*1d970*/  LDC.64 R78, c[0x0][0xc00] ;  /* 0x00030000ff4e7b82 */ /* 0x000e220000000a00 */
[----:B------:R-:W-:-:S04]  /*1d980*/  ISETP.NE.U32.AND P2, PT, RZ, UR4, PT ;  /* 0x00000004ff007c0c */ /* 0x000fc8000bf45070 */
[----:B------:R-:W-:Y:S01]  /*1d990*/  ISETP.NE.AND.EX P2, PT, RZ, UR5, PT, P2 ;  /* 0x00000005ff007c0c */ /* 0x000fe2000bf45320 */
[----:B------:R-:W-:Y:S02]  /*1d9a0*/  ULDC.64 UR4, c[0x0][0xc08] ;  /* 0x0003020000047ab9 */ /* 0x000fe40000000a00 */
[----:B------:R-:W-:Y:S01]  /*1d9b0*/  ISETP.NE.U32.AND P0, PT, RZ, UR4, PT ;  /* 0x00000004ff007c0c */ /* 0x000fe2000bf05070 */
[----:B------:R-:W1:Y:S03]  /*1d9c0*/  LDC R80, c[0x0][0xbe8] ;  /* 0x0002fa00ff507b82 */ /* 0x000e660000000800 */
[----:B------:R-:W-:Y:S01]  /*1d9d0*/  ISETP.NE.AND.EX P0, PT, RZ, UR5, PT, P0 ;  /* 0x00000005ff007c0c */ /* 0x000fe2000bf05300 */
[----:B------:R2:W-:Y:S04]  /*1d9e0*/  STSM.16.M88.4 [R90], R4 ;  /* 0x000000045a007844 */ /* 0x0005e80000000200 */
[----:B------:R-:W-:Y:S01]  /*1d9f0*/  STSM.16.M88.4 [R101], R8 ;  /* 0x0000000865007844 */ /* 0x000fe20000000200 */
[----:B0-----:R-:W-:-:S03]  /*1da00*/  IMAD.WIDE R78, R216, 0x4, R78 ;  /* 0x00000004d84e7825 */ /* 0x001fc600078e024e */
[----:B------:R0:W-:Y:S04]  /*1da10*/  STSM.16.M88.4 [R100], R12 ;  /* 0x0000000c64007844 */ /* 0x0001e80000000200 */
[----:B------:R3:W-:Y:S04]  /*1da20*/  STSM.16.M88.4 [R97], R24 ;  /* 0x0000001861007844 */ /* 0x0007e80000000200 */
[----:B------:R3:W-:Y:S01]  /*1da30*/  STSM.16.M88.4 [R96], R28 ;  /* 0x0000001c60007844 */ /* 0x0007e20000000200 */
[----:B--2---:R-:W2:Y:S03]  /*1da40*/  @P0 LDC.64 R4, c[0x0][0xc08] ;  /* 0x00030200ff040b82 */ /* 0x004ea60000000a00 */
[----:B------:R3:W-:Y:S04]  /*1da50*/  STSM.16.M88.4 [R95], R32 ;  /* 0x000000205f007844 */ /* 0x0007e80000000200 */
        /* <DEDUP_REMOVED lines=9> */
[----:B------:R3:W-:Y:S01]  /*1daf0*/  STSM.16.M88.4 [R87], R72 ;  /* 0x0000004857007844 */ /* 0x0007e20000000200 */
[----:B------:R-:W-:Y:S01]  /*1db00*/  BAR.SYNC.DEFER_BLOCKING 0x1, 0x100 ;  /* 0x0044000000007b1d */ /* 0x000fe20000010000 */
[----:B--2---:R-:W-:-:S05]  /*1db10*/  @P0 IMAD.WIDE R4, R216, 0x4, R4 ;  /* 0x00000004d8040825 */ /* 0x004fca00078e0204 */
[----:B------:R-:W-:Y:S02]  /*1db20*/  ULDC UR4, c[0x0][0xa88] ;  /* 0x0002a20000047ab9 */ /* 0x000fe40000000800 */
[----:B------:R-:W-:Y:S01]  /*1db30*/  IMAD.U32 R3, RZ, RZ, UR4 ;  /* 0x00000004ff037e24 */ /* 0x000fe2000f8e00ff */
[----:B------:R3:W5:Y:S01]  /*1db40*/  @P2 LDG.E R20, desc[UR36][R78.64] ;  /* 0x000000244e142981 */ /* 0x000762000c1e1900 */
[----:B-1----:R-:W-:Y:S01]  /*1db50*/  ISETP.NE.AND P1, PT, R80, 0x1, PT ;  /* 0x000000015000780c */ /* 0x002fe20003f25270 */
[----:B0-----:R-:W-:-:S03]  /*1db60*/  IMAD.IADD R15, R203, 0x1, R202 ;  /* 0x00000001cb0f7824 */ /* 0x001fc600078e02ca */
[----:B------:R3:W5:Y:S09]  /*1db70*/  @P0 LDG.E R3, desc[UR36][R4.64] ;  /* 0x0000002404030981 */ /* 0x000772000c1e1900 */
[----:B------:R-:W0:Y:S08]  /*1db80*/  @P1 LDC R6, c[0x0][0xbec] ;  /* 0x0002fb00ff061b82 */ /* 0x000e300000000800 */
[----:B------:R-:W1:Y:S01]  /*1db90*/  @P1 LDC R9, c[0x0][0xbf0] ;  /* 0x0002fc00ff091b82 */ /* 0x000e620000000800 */
[----:B---3--:R-:W-:Y:S05]  /*1dba0*/  @P0 BRA `(.L_x_1939) ;  /* 0x0000000000100947 */ /* 0x008fea0003800000 */
[----:B------:R-:W-:Y:S05]  /*1dbb0*/  @!P2 BRA `(.L_x_1939) ;  /* 0x00000000000ca947 */ /* 0x000fea0003800000 */
[----:B------:R-:W2:Y:S04]  /*1dbc0*/  LDG.E R4, desc[UR36][R78.64] ;  /* 0x000000244e047981 */ /* 0x000ea8000c1e1900 */
[----:B-----5:R-:W2:Y:S02]  /*1dbd0*/  LDG.E R3, desc[UR36][R78.64+0x4] ;  /* 0x000004244e037981 */ /* 0x020ea4000c1e1900 */
[----:B--2---:R-:W-:-:S07]  /*1dbe0*/  IMAD.IADD R3, R3, 0x1, -R4 ;  /* 0x0000000103037824 */ /* 0x004fce00078e0a04 */
.L_x_1939:
[----:B------:R-:W2:Y:S01]  /*1dbf0*/  LDL R14, [R1+0x14] ;  /* 0x00001400010e7983 */ /* 0x000ea20000100800 */
[----:B------:R-:W-:Y:S01]  /*1dc00*/  SHF.R.S32.HI R82, RZ, 0x1f, R215 ;  /* 0x0000001fff527819 */ /* 0x000fe200000114d7 */
[----:B0-----:R-:W-:Y:S01]  /*1dc10*/  @P1 IMAD.HI.U32 R4, R15, R6, RZ ;  /* 0x000000060f041227 */ /* 0x001fe200078e00ff */
[----:B-----5:R-:W-:Y:S01]  /*1dc20*/  SHF.R.S32.HI R79, RZ, 0x1f, R20 ;  /* 0x0000001fff4f7819 */ /* 0x020fe20000011414 */
[----:B------:R-:W-:Y:S01]  /*1dc30*/  ULDC.64 UR4, c[0x0][0xb90] ;  /* 0x0002e40000047ab9 */ /* 0x000fe20000000a00 */
[----:B------:R-:W-:Y:S01]  /*1dc40*/  MOV R78, R20 ;  /* 0x00000014004e7202 */ /* 0x000fe20000000f00 */
[----:B------:R-:W-:Y:S01]  /*1dc50*/  IMAD.MOV.U32 R7, RZ, RZ, R15 ;  /* 0x000000ffff077224 */ /* 0x000fe200078e000f */
[----:B-1----:R-:W-:Y:S01]  /*1dc60*/  @P1 SHF.R.U32.HI R7, RZ, R9, R4 ;  /* 0x00000009ff071219 */ /* 0x002fe20000011604 */
[----:B------:R-:W-:Y:S01]  /*1dc70*/  IMAD R6, R82, UR4, RZ ;  /* 0x0000000452067c24 */ /* 0x000fe2000f8e02ff */
[----:B------:R-:W-:Y:S01]  /*1dc80*/  SEL R81, R216, RZ, !P2 ;  /* 0x000000ffd8517207 */ /* 0x000fe20005000000 */
[C---:B------:R-:W-:Y:S01]  /*1dc90*/  IMAD.WIDE.U32 R4, R215.reuse, UR4, R78 ;  /* 0x00000004d7047c25 */ /* 0x040fe2000f8e004e */
[----:B------:R-:W-:Y:S01]  /*1dca0*/  SHF.R.S32.HI R78, RZ, 0x1f, R216 ;  /* 0x0000001fff4e7819 */ /* 0x000fe200000114d8 */
[----:B------:R-:W0:Y:S02]  /*1dcb0*/  @P1 LDC R83, c[0x0][0xbec] ;  /* 0x0002fb00ff531b82 */ /* 0x000e240000000800 */
[----:B------:R-:W-:Y:S01]  /*1dcc0*/  IMAD R9, R215, UR5, R6 ;  /* 0x00000005d7097c24 */ /* 0x000fe2000f8e0206 */
[----:B------:R-:W-:Y:S01]  /*1dcd0*/  SEL R78, R78, RZ, !P2 ;  /* 0x000000ff4e4e7207 */ /* 0x000fe20005000000 */
[----:B------:R-:W-:Y:S01]  /*1dce0*/  IMAD.MOV R13, RZ, RZ, -R7 ;  /* 0x000000ffff0d7224 */ /* 0x000fe200078e0a07 */
[----:B------:R-:W-:Y:S01]  /*1dcf0*/  ULDC.64 UR4, c[0x0][0xb98] ;  /* 0x0002e60000047ab9 */ /* 0x000fe20000000a00 */
[----:B------:R-:W-:-:S02]  /*1dd00*/  IMAD.IADD R5, R5, 0x1, R9 ;  /* 0x0000000105057824 */ /* 0x000fc400078e0209 */
[----:B------:R-:W-:Y:S01]  /*1dd10*/  IMAD R11, R189, 0x40, R18 ;  /* 0x00000040bd0b7824 */ /* 0x000fe200078e0212 */
[----:B------:R-:W1:Y:S01]  /*1dd20*/  @P1 LDC R85, c[0x0][0xbf0] ;  /* 0x0002fc00ff551b82 */ /* 0x000e620000000800 */
[----:B------:R-:W-:Y:S02]  /*1dd30*/  IMAD R9, R80, R13, R15 ;  /* 0x0000000d50097224 */ /* 0x000fe400078e020f */
[----:B------:R-:W-:Y:S02]  /*1dd40*/  IMAD R6, R78, UR4, RZ ;  /* 0x000000044e067c24 */ /* 0x000fe4000f8e02ff */
[----:B------:R-:W-:-:S04]  /*1dd50*/  IMAD.WIDE.U32 R4, R81, UR4, R4 ;  /* 0x0000000451047c25 */ /* 0x000fc8000f8e0004 */
[----:B------:R-:W-:Y:S01]  /*1dd60*/  IMAD.WIDE R76, R11, 0x2, R76 ;  /* 0x000000020b4c7825 */ /* 0x000fe200078e024c */
[----:B------:R-:W-:Y:S02]  /*1dd70*/  SHF.R.S32.HI R11, RZ, 0x1f, R7 ;  /* 0x0000001fff0b7819 */ /* 0x000fe40000011407 */
[----:B------:R-:W-:Y:S01]  /*1dd80*/  IADD3 R4, P0, R7, R4, RZ ;  /* 0x0000000407047210 */ /* 0x000fe20007f1e0ff */
[----:B------:R-:W-:Y:S01]  /*1dd90*/  IMAD R8, R81, UR5, R6 ;  /* 0x0000000551087c24 */ /* 0x000fe2000f8e0206 */
[----:B------:R-:W-:Y:S01]  /*1dda0*/  SHF.R.S32.HI R6, RZ, 0x1f, R9 ;  /* 0x0000001fff067819 */ /* 0x000fe20000011409 */
[----:B------:R-:W-:Y:S01]  /*1ddb0*/  ULDC.64 UR4, c[0x0][0xb88] ;  /* 0x0002e20000047ab9 */ /* 0x000fe20000000a00 */
[----:B------:R-:W-:Y:S01]  /*1ddc0*/  IADD3 R13, P3, R76, 0x2000, RZ ;  /* 0x000020004c0d7810 */ /* 0x000fe20007f7e0ff */
[----:B------:R-:W-:Y:S01]  /*1ddd0*/  IMAD R3, R3, R80, RZ ;  /* 0x0000005003037224 */ /* 0x000fe200078e02ff */
[----:B------:R-:W-:Y:S01]  /*1dde0*/  IADD3.X R5, R11, R5, R8, P0, !PT ;  /* 0x000000050b057210 */ /* 0x000fe200007fe408 */
[----:B------:R-:W-:Y:S01]  /*1ddf0*/  IMAD R6, R6, UR4, RZ ;  /* 0x0000000406067c24 */ /* 0x000fe2000f8e02ff */
[----:B------:R-:W-:-:S02]  /*1de00*/  IADD3 R7, P2, R76, 0x1000, RZ ;  /* 0x000010004c077810 */ /* 0x000fc40007f5e0ff */
[----:B------:R-:W-:Y:S01]  /*1de10*/  LOP3.LUT R12, R13, 0x380, RZ, 0xc0, !PT ;  /* 0x000003800d0c7812 */ /* 0x000fe200078ec0ff */
[C---:B------:R-:W-:Y:S01]  /*1de20*/  IMAD R11, R9.reuse, UR5, R6 ;  /* 0x00000005090b7c24 */ /* 0x040fe2000f8e0206 */
[----:B------:R-:W-:Y:S01]  /*1de30*/  IADD3 R25, P5, R76, 0x3000, RZ ;  /* 0x000030004c197810 */ /* 0x000fe20007fbe0ff */
[----:B------:R-:W-:Y:S01]  /*1de40*/  IMAD.WIDE.U32 R4, R9, UR4, R4 ;  /* 0x0000000409047c25 */ /* 0x000fe2000f8e0004 */
[----:B------:R-:W-:Y:S01]  /*1de50*/  ULDC.64 UR4, c[0x0][0xb50] ;  /* 0x0002d40000047ab9 */ /* 0x000fe20000000a00 */
[----:B------:R-:W-:Y:S02]  /*1de60*/  SHF.R.U64 R12, R12, 0x3, RZ ;  /* 0x000000030c0c7819 */ /* 0x000fe400000012ff */
[----:B------:R-:W-:Y:S01]  /*1de70*/  IMAD.IADD R5, R5, 0x1, R11 ;  /* 0x0000000105057824 */ /* 0x000fe200078e020b */
[----:B------:R-:W-:Y:S01]  /*1de80*/  LEA R6, P0, R4, UR4, 0x2 ;  /* 0x0000000404067c11 */ /* 0x000fe2000f8010ff */
[----:B------:R-:W-:Y:S01]  /*1de90*/  IMAD.X R9, RZ, RZ, R77, P2 ;  /* 0x000000ffff097224 */ /* 0x000fe200010e064d */
[----:B------:R-:W-:-:S02]  /*1dea0*/  IADD3 R37, P2, R76, 0x6000, RZ ;  /* 0x000060004c257810 */ /* 0x000fc40007f5e0ff */
[----:B------:R-:W-:Y:S01]  /*1deb0*/  LEA.HI.X R10, R4, UR5, R5, 0x2, P0 ;  /* 0x00000005040a7c11 */ /* 0x000fe200080f1405 */
[----:B------:R-:W-:Y:S01]  /*1dec0*/  SHFL.IDX PT, R50, R6, RZ, 0x1c1f ;  /* 0x001c1fff06327589 */ /* 0x000fe200000e0000 */
[----:B------:R-:W-:Y:S01]  /*1ded0*/  IADD3 R29, P0, R76, 0x4000, RZ ;  /* 0x000040004c1d7810 */ /* 0x000fe20007f1e0ff */
[----:B------:R-:W-:Y:S01]  /*1dee0*/  ULDC.64 UR4, c[0x0][0xaa0] ;  /* 0x0002a80000047ab9 */ /* 0x000fe20000000a00 */
[----:B------:R-:W-:Y:S01]  /*1def0*/  LOP3.LUT R12, R12, R13, RZ, 0x3c, !PT ;  /* 0x0000000d0c0c7212 */ /* 0x000fe200078e3cff */
[----:B------:R-:W-:Y:S01]  /*1df00*/  IMAD.X R13, RZ, RZ, R77, P3 ;  /* 0x000000ffff0d7224 */ /* 0x000fe200018e064d */
[----:B------:R-:W-:Y:S01]  /*1df10*/  LOP3.LUT R28, R29, 0x380, RZ, 0xc0, !PT ;  /* 0x000003801d1c7812 */ /* 0x000fe200078ec0ff */
[----:B------:R-:W3:Y:S01]  /*1df20*/  SHFL.IDX PT, R51, R10, RZ, 0x1c1f ;  /* 0x001c1fff0a337589 */ /* 0x000ee200000e0000 */
[----:B------:R-:W-:Y:S02]  /*1df30*/  LOP3.LUT R36, R37, 0x380, RZ, 0xc0, !PT ;  /* 0x0000038025247812 */ /* 0x000fe400078ec0ff */
[----:B------:R-:W-:Y:S01]  /*1df40*/  SHF.R.U64 R28, R28, 0x3, RZ ;  /* 0x000000031c1c7819 */ /* 0x000fe200000012ff */
[----:B------:R-:W-:Y:S01]  /*1df50*/  SHFL.IDX PT, R54, R6, 0x1, 0x1c1f ;  /* 0x003c1f0006367f89 */ /* 0x000fe200000e0000 */
[----:B------:R-:W-:-:S02]  /*1df60*/  IADD3 R41, P3, R76, 0x7000, RZ ;  /* 0x000070004c297810 */ /* 0x000fc40007f7e0ff */
[----:B------:R-:W-:Y:S01]  /*1df70*/  IADD3 R33, P4, R76, 0x5000, RZ ;  /* 0x000050004c217810 */ /* 0x000fe20007f9e0ff */
[----:B------:R-:W4:Y:S01]  /*1df80*/  SHFL.IDX PT, R55, R10, 0x1, 0x1c1f ;  /* 0x003c1f000a377f89 */ /* 0x000f2200000e0000 */
[----:B------:R-:W-:Y:S01]  /*1df90*/  LOP3.LUT R28, R28, R29, RZ, 0x3c, !PT ;  /* 0x0000001d1c1c7212 */ /* 0x000fe200078e3cff */
[----:B------:R-:W-:Y:S01]  /*1dfa0*/  IMAD.X R29, RZ, RZ, R77, P0 ;  /* 0x000000ffff1d7224 */ /* 0x000fe200000e064d */
[----:B------:R-:W-:Y:S02]  /*1dfb0*/  SHF.R.U64 R36, R36, 0x3, RZ ;  /* 0x0000000324247819 */ /* 0x000fe400000012ff */
[----:B------:R-:W-:Y:S02]  /*1dfc0*/  IADD3 R49, P0, R76, 0x9000, RZ ;  /* 0x000090004c317810 */ /* 0x000fe40007f1e0ff */
[----:B------:R-:W-:Y:S02]  /*1dfd0*/  LOP3.LUT R40, R41, 0x380, RZ, 0xc0, !PT ;  /* 0x0000038029287812 */ /* 0x000fe400078ec0ff */
[----:B------:R-:W-:-:S02]  /*1dfe0*/  LOP3.LUT R24, R25, 0x380, RZ, 0xc0, !PT ;  /* 0x0000038019187812 */ /* 0x000fc400078ec0ff */
[----:B------:R-:W-:Y:S02]  /*1dff0*/  LOP3.LUT R32, R33, 0x380, RZ, 0xc0, !PT ;  /* 0x0000038021207812 */ /* 0x000fe400078ec0ff */
[----:B------:R-:W-:Y:S01]  /*1e000*/  LOP3.LUT R36, R36, R37, RZ, 0x3c, !PT ;  /* 0x0000002524247212 */ /* 0x000fe200078e3cff */
[----:B------:R-:W-:Y:S01]  /*1e010*/  IMAD.X R37, RZ, RZ, R77, P2 ;  /* 0x000000ffff257224 */ /* 0x000fe200010e064d */
[----:B------:R-:W-:Y:S02]  /*1e020*/  LOP3.LUT R48, R49, 0x380, RZ, 0xc0, !PT ;  /* 0x0000038031307812 */ /* 0x000fe400078ec0ff */
[----:B------:R-:W-:Y:S02]  /*1e030*/  SHF.R.U64 R40, R40, 0x3, RZ ;  /* 0x0000000328287819 */ /* 0x000fe400000012ff */
[----:B------:R-:W-:Y:S02]  /*1e040*/  IADD3 R57, P2, R76, 0xb000, RZ ;  /* 0x0000b0004c397810 */ /* 0x000fe40007f5e0ff */
[----:B------:R-:W-:-:S02]  /*1e050*/  SHF.R.U64 R24, R24, 0x3, RZ ;  /* 0x0000000318187819 */ /* 0x000fc400000012ff */
[----:B------:R-:W-:Y:S02]  /*1e060*/  SHF.R.U64 R32, R32, 0x3, RZ ;  /* 0x0000000320207819 */ /* 0x000fe400000012ff */
[----:B------:R-:W-:Y:S02]  /*1e070*/  SHF.R.U64 R48, R48, 0x3, RZ ;  /* 0x0000000330307819 */ /* 0x000fe400000012ff */
[----:B------:R-:W-:Y:S01]  /*1e080*/  LOP3.LUT R40, R40, R41, RZ, 0x3c, !PT ;  /* 0x0000002928287212 */ /* 0x000fe200078e3cff */
[--C-:B------:R-:W-:Y:S01]  /*1e090*/  IMAD.X R41, RZ, RZ, R77.reuse, P3 ;  /* 0x000000ffff297224 */ /* 0x100fe200018e064d */
[----:B------:R-:W-:Y:S02]  /*1e0a0*/  LOP3.LUT R56, R57, 0x380, RZ, 0xc0, !PT ;  /* 0x0000038039387812 */ /* 0x000fe400078ec0ff */
[----:B------:R-:W-:Y:S02]  /*1e0b0*/  LOP3.LUT R24, R24, R25, RZ, 0x3c, !PT ;  /* 0x0000001918187212 */ /* 0x000fe400078e3cff */
[----:B------:R-:W-:Y:S01]  /*1e0c0*/  LOP3.LUT R32, R32, R33, RZ, 0x3c, !PT ;  /* 0x0000002120207212 */ /* 0x000fe200078e3cff */
[----:B------:R-:W-:Y:S01]  /*1e0d0*/  IMAD.X R33, RZ, RZ, R77, P4 ;  /* 0x000000ffff217224 */ /* 0x000fe200020e064d */
[----:B------:R-:W-:-:S02]  /*1e0e0*/  IADD3.X R25, RZ, R77, RZ, P5, !PT ;  /* 0x0000004dff197210 */ /* 0x000fc40002ffe4ff */
[C---:B------:R-:W-:Y:S02]  /*1e0f0*/  IADD3 R61, P3, R76.reuse, 0xc000, RZ ;  /* 0x0000c0004c3d7810 */ /* 0x040fe40007f7e0ff */
[C---:B------:R-:W-:Y:S02]  /*1e100*/  IADD3 R45, P5, R76.reuse, 0x8000, RZ ;  /* 0x000080004c2d7810 */ /* 0x040fe40007fbe0ff */
[----:B------:R-:W-:Y:S02]  /*1e110*/  IADD3 R53, P4, R76, 0xa000, RZ ;  /* 0x0000a0004c357810 */ /* 0x000fe40007f9e0ff */
[----:B------:R-:W-:Y:S01]  /*1e120*/  LOP3.LUT R48, R48, R49, RZ, 0x3c, !PT ;  /* 0x0000003130307212 */ /* 0x000fe200078e3cff */
[----:B------:R-:W-:Y:S01]  /*1e130*/  IMAD.X R49, RZ, RZ, R77, P0 ;  /* 0x000000ffff317224 */ /* 0x000fe200000e064d */
[----:B------:R-:W-:Y:S02]  /*1e140*/  SHF.R.U64 R56, R56, 0x3, RZ ;  /* 0x0000000338387819 */ /* 0x000fe400000012ff */
[----:B------:R-:W-:-:S02]  /*1e150*/  LOP3.LUT R60, R61, 0x380, RZ, 0xc0, !PT ;  /* 0x000003803d3c7812 */ /* 0x000fc400078ec0ff */
[----:B------:R-:W-:Y:S02]  /*1e160*/  LOP3.LUT P0, RZ, R220, 0x3, RZ, 0xc0, !PT ;  /* 0x00000003dcff7812 */ /* 0x000fe4000780c0ff */
[----:B------:R-:W-:Y:S02]  /*1e170*/  LOP3.LUT R44, R45, 0x380, RZ, 0xc0, !PT ;  /* 0x000003802d2c7812 */ /* 0x000fe400078ec0ff */
[----:B------:R-:W-:Y:S02]  /*1e180*/  LOP3.LUT R52, R53, 0x380, RZ, 0xc0, !PT ;  /* 0x0000038035347812 */ /* 0x000fe400078ec0ff */
[----:B------:R-:W-:Y:S02]  /*1e190*/  LOP3.LUT R8, R7, 0x380, RZ, 0xc0, !PT ;  /* 0x0000038007087812 */ /* 0x000fe400078ec0ff */
[----:B------:R-:W-:Y:S01]  /*1e1a0*/  LOP3.LUT R56, R56, R57, RZ, 0x3c, !PT ;  /* 0x0000003938387212 */ /* 0x000fe200078e3cff */
[----:B------:R-:W-:Y:S01]  /*1e1b0*/  IMAD.X R57, RZ, RZ, R77, P2 ;  /* 0x000000ffff397224 */ /* 0x000fe200010e064d */
        /* <DEDUP_REMOVED lines=9> */
[----:B------:R-:W-:Y:S01]  /*1e250*/  IMAD.X R53, RZ, RZ, R77, P4 ;  /* 0x000000ffff357224 */ /* 0x000fe200020e064d */
[----:B------:R-:W-:-:S02]  /*1e260*/  LOP3.LUT R8, R8, R7, RZ, 0x3c, !PT ;  /* 0x0000000708087212 */ /* 0x000fc400078e3cff */
[C---:B------:R-:W-:Y:S02]  /*1e270*/  IADD3 R5, P3, R76.reuse, 0xf000, RZ ;  /* 0x0000f0004c057810 */ /* 0x040fe40007f7e0ff */
[C---:B------:R-:W-:Y:S02]  /*1e280*/  IADD3 R65, P5, R76.reuse, 0xd000, RZ ;  /* 0x0000d0004c417810 */ /* 0x040fe40007fbe0ff */
[C---:B------:R-:W-:Y:S02]  /*1e290*/  IADD3 R69, P4, R76.reuse, 0xe000, RZ ;  /* 0x0000e0004c457810 */ /* 0x040fe40007f9e0ff */
[----:B------:R-:W-:Y:S02]  /*1e2a0*/  LOP3.LUT R7, R76, 0x380, RZ, 0xc0, !PT ;  /* 0x000003804c077812 */ /* 0x000fe400078ec0ff */
[----:B------:R-:W-:Y:S02]  /*1e2b0*/  LOP3.LUT R64, R65, 0x380, RZ, 0xc0, !PT ;  /* 0x0000038041407812 */ /* 0x000fe400078ec0ff */
[----:B------:R-:W-:-:S02]  /*1e2c0*/  LOP3.LUT R68, R69, 0x380, RZ, 0xc0, !PT ;  /* 0x0000038045447812 */ /* 0x000fc400078ec0ff */
[----:B------:R-:W-:Y:S02]  /*1e2d0*/  SHF.R.U64 R7, R7, 0x3, RZ ;  /* 0x0000000307077819 */ /* 0x000fe400000012ff */
[----:B------:R-:W-:Y:S02]  /*1e2e0*/  SHF.R.U64 R64, R64, 0x3, RZ ;  /* 0x0000000340407819 */ /* 0x000fe400000012ff */
[----:B------:R-:W-:Y:S02]  /*1e2f0*/  SHF.R.U64 R68, R68, 0x3, RZ ;  /* 0x0000000344447819 */ /* 0x000fe400000012ff */
[----:B------:R-:W-:Y:S02]  /*1e300*/  LOP3.LUT R76, R7, R76, RZ, 0x3c, !PT ;  /* 0x0000004c074c7212 */ /* 0x000fe400078e3cff */
[----:B------:R-:W-:Y:S01]  /*1e310*/  LOP3.LUT R64, R64, R65, RZ, 0x3c, !PT ;  /* 0x0000004140407212 */ /* 0x000fe200078e3cff */
[--C-:B------:R-:W-:Y:S01]  /*1e320*/  IMAD.X R65, RZ, RZ, R77.reuse, P5 ;  /* 0x000000ffff417224 */ /* 0x100fe200028e064d */
[----:B------:R-:W-:Y:S01]  /*1e330*/  LOP3.LUT R68, R68, R69, RZ, 0x3c, !PT ;  /* 0x0000004544447212 */ /* 0x000fe200078e3cff */
[----:B------:R-:W-:Y:S01]  /*1e340*/  IMAD.X R69, RZ, RZ, R77, P4 ;  /* 0x000000ffff457224 */ /* 0x000fe200020e064d */
[----:B------:R-:W-:Y:S01]  /*1e350*/  IADD3.X R73, RZ, R77, RZ, P3, !PT ;  /* 0x0000004dff497210 */ /* 0x000fe20001ffe4ff */
[----:B------:R-:W-:Y:S01]  /*1e360*/  BSSY B1, `(.L_x_1940) ;  /* 0x0000061000017945 */ /* 0x000fe20003800000 */
[----:B--2---:R-:W-:-:S04]  /*1e370*/  IADD3 R4, R14, R202, RZ ;  /* 0x000000ca0e047210 */ /* 0x004fc80007ffe0ff */
[C---:B------:R-:W-:Y:S01]  /*1e380*/  ISETP.GE.OR P2, PT, R4.reuse, R3, P0 ;  /* 0x000000030400720c */ /* 0x040fe20000746670 */
[----:B------:R-:W-:-:S05]  /*1e390*/  VIADD R4, R4, 0x8 ;  /* 0x0000000804047836 */ /* 0x000fca0000000000 */
[----:B------:R-:W-:Y:S02]  /*1e3a0*/  ISETP.GE.OR P0, PT, R4, R3, P0 ;  /* 0x000000030400720c */ /* 0x000fe40000706670 */
[----:B------:R-:W-:-:S04]  /*1e3b0*/  LOP3.LUT R4, R5, 0x380, RZ, 0xc0, !PT ;  /* 0x0000038005047812 */ /* 0x000fc800078ec0ff */
[----:B------:R-:W-:Y:S01]  /*1e3c0*/  SHF.R.U64 R4, R4, 0x3, RZ ;  /* 0x0000000304047819 */ /* 0x000fe200000012ff */
[----:B---3--:R-:W-:Y:S03]  /*1e3d0*/  @!P2 ST.E desc[UR36][R50.64], R0 ;  /* 0x000000003200a985 */ /* 0x008fe6000c101924 */
[----:B------:R-:W-:-:S03]  /*1e3e0*/  LOP3.LUT R72, R4, R5, RZ, 0x3c, !PT ;  /* 0x0000000504487212 */ /* 0x000fc600078e3cff */
[----:B----4-:R2:W-:Y:S04]  /*1e3f0*/  @!P0 ST.E desc[UR36][R54.64], R2 ;  /* 0x0000000236008985 */ /* 0x0105e8000c101924 */
[----:B------:R3:W5:Y:S04]  /*1e400*/  LD.E.128 R4, desc[UR36][R76.64] ;  /* 0x000000244c047980 */ /* 0x000768000c101d00 */
[----:B------:R-:W5:Y:S04]  /*1e410*/  LD.E.128 R8, desc[UR36][R8.64] ;  /* 0x0000002408087980 */ /* 0x000f68000c101d00 */
[----:B------:R-:W5:Y:S01]  /*1e420*/  LD.E.128 R12, desc[UR36][R12.64] ;  /* 0x000000240c0c7980 */ /* 0x000f62000c101d00 */
[----:B---3--:R-:W-:-:S03]  /*1e430*/  IMAD R77, R79, UR4, RZ ;  /* 0x000000044f4d7c24 */ /* 0x008fc6000f8e02ff */
[----:B------:R-:W5:Y:S01]  /*1e440*/  LD.E.128 R24, desc[UR36][R24.64] ;  /* 0x0000002418187980 */ /* 0x000f62000c101d00 */
[C---:B------:R-:W-:Y:S02]  /*1e450*/  IMAD R79, R20.reuse, UR5, R77 ;  /* 0x00000005144f7c24 */ /* 0x040fe4000f8e024d */
[----:B------:R-:W-:Y:S01]  /*1e460*/  IMAD.WIDE.U32 R76, R20, UR4, RZ ;  /* 0x00000004144c7c25 */ /* 0x000fe2000f8e00ff */
[----:B------:R-:W-:Y:S01]  /*1e470*/  ULDC.64 UR4, c[0x0][0xae8] ;  /* 0x0002ba0000047ab9 */ /* 0x000fe20000000a00 */
[----:B------:R-:W5:Y:S02]  /*1e480*/  LD.E.128 R28, desc[UR36][R28.64] ;  /* 0x000000241c1c7980 */ /* 0x000f64000c101d00 */
[----:B------:R-:W-:Y:S02]  /*1e490*/  IMAD.IADD R77, R77, 0x1, R79 ;  /* 0x000000014d4d7824 */ /* 0x000fe400078e024f */
[----:B------:R-:W-:Y:S01]  /*1e4a0*/  IMAD R79, R214, 0x20, R189 ;  /* 0x00000020d64f7824 */ /* 0x000fe200078e02bd */
[----:B------:R-:W5:Y:S01]  /*1e4b0*/  LD.E.128 R32, desc[UR36][R32.64] ;  /* 0x0000002420207980 */ /* 0x000f62000c101d00 */
[----:B------:R-:W-:-:S02]  /*1e4c0*/  IMAD R82, R82, UR4, RZ ;  /* 0x0000000452527c24 */ /* 0x000fc4000f8e02ff */
[----:B--2---:R-:W-:Y:S01]  /*1e4d0*/  IMAD.IADD R2, R202, 0x1, R79 ;  /* 0x00000001ca027824 */ /* 0x004fe200078e024f */
[----:B------:R-:W5:Y:S01]  /*1e4e0*/  LD.E.128 R36, desc[UR36][R36.64] ;  /* 0x0000002424247980 */ /* 0x000f62000c101d00 */
[C---:B------:R-:W-:Y:S02]  /*1e4f0*/  IMAD R79, R215.reuse, UR5, R82 ;  /* 0x00000005d74f7c24 */ /* 0x040fe4000f8e0252 */
[----:B------:R-:W-:Y:S01]  /*1e500*/  IMAD.WIDE.U32 R76, R215, UR4, R76 ;  /* 0x00000004d74c7c25 */ /* 0x000fe2000f8e004c */
[----:B------:R-:W-:Y:S01]  /*1e510*/  ULDC.64 UR4, c[0x0][0xaf0] ;  /* 0x0002bc0000047ab9 */ /* 0x000fe20000000a00 */
[----:B------:R-:W5:Y:S02]  /*1e520*/  LD.E.128 R40, desc[UR36][R40.64] ;  /* 0x0000002428287980 */ /* 0x000f64000c101d00 */
[----:B0-----:R-:W-:Y:S02]  /*1e530*/  @P1 IMAD.HI.U32 R0, R2, R83, RZ ;  /* 0x0000005302001227 */ /* 0x001fe400078e00ff */
[----:B------:R-:W5:Y:S02]  /*1e540*/  LD.E.128 R44, desc[UR36][R44.64] ;  /* 0x000000242c2c7980 */ /* 0x000f64000c101d00 */
[----:B------:R-:W-:-:S02]  /*1e550*/  IMAD.IADD R77, R77, 0x1, R79 ;  /* 0x000000014d4d7824 */ /* 0x000fc400078e024f */
[----:B------:R-:W-:Y:S01]  /*1e560*/  IMAD.MOV.U32 R79, RZ, RZ, R2 ;  /* 0x000000ffff4f7224 */ /* 0x000fe200078e0002 */
[----:B-1----:R-:W-:Y:S01]  /*1e570*/  @P1 SHF.R.U32.HI R79, RZ, R85, R0 ;  /* 0x00000055ff4f1219 */ /* 0x002fe20000011600 */
[----:B------:R-:W-:Y:S01]  /*1e580*/  IMAD R78, R78, UR4, RZ ;  /* 0x000000044e4e7c24 */ /* 0x000fe2000f8e02ff */
[----:B------:R-:W5:Y:S01]  /*1e590*/  LD.E.128 R48, desc[UR36][R48.64] ;  /* 0x0000002430307980 */ /* 0x000f62000c101d00 */
[C---:B------:R-:W-:Y:S01]  /*1e5a0*/  IMAD.WIDE.U32 R76, R81.reuse, UR4, R76 ;  /* 0x00000004514c7c25 */ /* 0x040fe2000f8e004c */
[--C-:B------:R-:W-:Y:S02]  /*1e5b0*/  SHF.R.S32.HI R0, RZ, 0x1f, R79.reuse ;  /* 0x0000001fff007819 */ /* 0x100fe4000001144f */
[----:B------:R-:W5:Y:S01]  /*1e5c0*/  LD.E.128 R52, desc[UR36][R52.64] ;  /* 0x0000002434347980 */ /* 0x000f62000c101d00 */
[----:B------:R-:W-:Y:S01]  /*1e5d0*/  IMAD R83, R81, UR5, R78 ;  /* 0x0000000551537c24 */ /* 0x000fe2000f8e024e */
[----:B------:R-:W-:Y:S01]  /*1e5e0*/  ULDC.64 UR4, c[0x0][0xae0] ;  /* 0x0002b80000047ab9 */ /* 0x000fe20000000a00 */
[----:B------:R-:W-:Y:S01]  /*1e5f0*/  IMAD.MOV R81, RZ, RZ, -R79 ;  /* 0x000000ffff517224 */ /* 0x000fe200078e0a4f */
[----:B------:R-:W5:Y:S01]  /*1e600*/  LD.E.128 R56, desc[UR36][R56.64] ;  /* 0x0000002438387980 */ /* 0x000f62000c101d00 */
[----:B------:R-:W-:Y:S01]  /*1e610*/  IMAD R0, R0, UR4, RZ ;  /* 0x0000000400007c24 */ /* 0x000fe2000f8e02ff */
[----:B------:R-:W-:Y:S01]  /*1e620*/  IADD3 R77, R77, R83, RZ ;  /* 0x000000534d4d7210 */ /* 0x000fe20007ffe0ff */
[----:B------:R-:W-:Y:S01]  /*1e630*/  IMAD R81, R80, R81, R2 ;  /* 0x0000005150517224 */ /* 0x000fe200078e0202 */
[----:B------:R-:W5:Y:S01]  /*1e640*/  LD.E.128 R60, desc[UR36][R60.64] ;  /* 0x000000243c3c7980 */ /* 0x000f62000c101d00 */
[----:B------:R-:W-:-:S03]  /*1e650*/  IMAD R83, R79, UR5, R0 ;  /* 0x000000054f537c24 */ /* 0x000fc6000f8e0200 */
[----:B------:R-:W5:Y:S01]  /*1e660*/  LD.E.128 R64, desc[UR36][R64.64] ;  /* 0x0000002440407980 */ /* 0x000f62000c101d00 */
[----:B------:R-:W-:-:S03]  /*1e670*/  SHF.R.S32.HI R0, RZ, 0x1f, R81 ;  /* 0x0000001fff007819 */ /* 0x000fc60000011451 */
[----:B------:R-:W5:Y:S04]  /*1e680*/  LD.E.128 R68, desc[UR36][R68.64] ;  /* 0x0000002444447980 */ /* 0x000f68000c101d00 */
[----:B------:R-:W5:Y:S01]  /*1e690*/  LD.E.128 R72, desc[UR36][R72.64] ;  /* 0x0000002448487980 */ /* 0x000f62000c101d00 */
        /* <DEDUP_REMOVED lines=9> */
[----:B------:R-:W-:Y:S02]  /*1e730*/  IMAD.IADD R77, R77, 0x1, R83 ;  /* 0x000000014d4d7824 */ /* 0x000fe400078e0253 */
[----:B------:R-:W-:Y:S01]  /*1e740*/  IMAD R2, R0, UR4, RZ ;  /* 0x0000000400027c24 */ /* 0x000fe2000f8e02ff */
[CC--:B------:R-:W-:Y:S01]  /*1e750*/  ISETP.GE.AND P2, PT, R202.reuse, R3.reuse, PT ;  /* 0x00000003ca00720c */ /* 0x0c0fe20003f46270 */
[----:B------:R-:W-:Y:S02]  /*1e760*/  VIADD R0, R202, 0x20 ;  /* 0x00000020ca007836 */ /* 0x000fe40000000000 */
[C---:B------:R-:W-:Y:S02]  /*1e770*/  IMAD R79, R81.reuse, UR5, R2 ;  /* 0x00000005514f7c24 */ /* 0x040fe4000f8e0202 */
[----:B------:R-:W-:Y:S01]  /*1e780*/  IMAD.WIDE.U32 R76, R81, UR4, R76 ;  /* 0x00000004514c7c25 */ /* 0x000fe2000f8e004c */
[----:B------:R-:W-:Y:S01]  /*1e790*/  ISETP.GE.AND P1, PT, R0, R3, PT ;  /* 0x000000030000720c */ /* 0x000fe20003f26270 */
[----:B------:R-:W-:-:S02]  /*1e7a0*/  ULDC.64 UR4, c[0x0][0xa80] ;  /* 0x0002a00000047ab9 */ /* 0x000fc40000000a00 */
[----:B------:R-:W-:Y:S01]  /*1e7b0*/  VIADD R0, R184, 0x28420 ;  /* 0x00028420b8007836 */ /* 0x000fe20000000000 */
[----:B------:R-:W-:Y:S01]  /*1e7c0*/  LEA R20, P3, R76, UR4, 0x1 ;  /* 0x000000044c147c11 */ /* 0x000fe2000f8608ff */
[----:B------:R-:W-:Y:S02]  /*1e7d0*/  VIADD R2, R202, 0x40 ;  /* 0x00000040ca027836 */ /* 0x000fe40000000000 */
[----:B------:R-:W-:Y:S01]  /*1e7e0*/  IMAD.IADD R77, R77, 0x1, R79 ;  /* 0x000000014d4d7824 */ /* 0x000fe200078e024f */
[----:B------:R-:W-:Y:S01]  /*1e7f0*/  PRMT R0, RZ, 0x654, R0 ;  /* 0x00000654ff007816 */ /* 0x000fe20000000000 */
[----:B0-----:R0:W1:Y:S01]  /*1e800*/  SHFL.IDX PT, R82, R20, RZ, 0x181f ;  /* 0x00181fff14527589 */ /* 0x00106200000e0000 */
[----:B------:R-:W-:Y:S02]  /*1e810*/  ISETP.GE.AND P0, PT, R2, R3, PT ;  /* 0x000000030200720c */ /* 0x000fe40003f06270 */
[----:B------:R-:W-:Y:S01]  /*1e820*/  LEA.HI.X R2, R76, UR5, R77, 0x1, P3 ;  /* 0x000000054c027c11 */ /* 0x000fe200098f0c4d */
[----:B------:R2:W-:Y:S04]  /*1e830*/  SYNCS.ARRIVE.TRANS64.RED.A1T0 RZ, [R0+URZ], RZ ;  /* 0x000000ff00ff79a7 */ /* 0x0005e8000810043f */
[----:B--2---:R0:W2:Y:S01]  /*1e840*/  SHFL.IDX PT, R0, R2, RZ, 0x181f ;  /* 0x00181fff02007589 */ /* 0x0040a200000e0000 */
[----:B------:R-:W-:Y:S05]  /*1e850*/  @P2 BRA `(.L_x_1941) ;  /* 0x0000000000442947 */ /* 0x000fea0003800000 */
        /* <DEDUP_REMOVED lines=17> */
.L_x_1941:
[----:B------:R-:W-:Y:S05]  /*1e970*/  BSYNC B1 ;  /* 0x0000000000017941 */ /* 0x000fea0003800000 */
.L_x_1940:
[----:B--2---:R2:W4:Y:S01]  /*1e980*/  SHFL.IDX PT, R0, R2, 0x1, 0x181f ;  /* 0x00381f0002007f89 */ /* 0x00452200000e0000 */
        /* <DEDUP_REMOVED lines=8> */
[----:B---3--:R-:W-:-:S04]  /*1ea10*/  @!P4 LEA R4, P5, R18, R30, 0x1 ;  /* 0x0000001e1204c211 */ /* 0x008fc800078a08ff */
        /* <DEDUP_REMOVED lines=11> */
.L_x_1943:
[----:B------:R-:W-:Y:S05]  /*1ead0*/  BSYNC B1 ;  /* 0x0000000000017941 */ /* 0x000fea0003800000 */
.L_x_1942:
[----:B----4-:R4:W0:Y:S01]  /*1eae0*/  SHFL.IDX PT, R0, R2, 0x2, 0x181f ;  /* 0x00581f0002007f89 */ /* 0x01082200000e0000 */
        /* <DEDUP_REMOVED lines=9> */
[----:B------:R-:W-:Y:S02]  /*1eb80*/  @!P2 LEA R6, P4, R191, R10, 0x1 ;  /* 0x0000000abf06a211 */ /* 0x000fe400078808ff */
[----:B0-----:R-:W-:Y:S02]  /*1eb90*/  @!P3 LEA.HI.X R5, R18, R0, R19, 0x1, P5 ;  /* 0x000000001205b211 */ /* 0x001fe400028f0c13 */
        /* <DEDUP_REMOVED lines=9> */
.L_x_1945:
[----:B------:R-:W-:Y:S05]  /*1ec30*/  BSYNC B1 ;  /* 0x0000000000017941 */ /* 0x000fea0003800000 */
.L_x_1944:
[----:B0-----:R-:W-:Y:S01]  /*1ec40*/  IADD3 R0, R202, 0x60, RZ ;  /* 0x00000060ca007810 */ /* 0x001fe20007ffe0ff */
[----:B------:R0:W0:Y:S03]  /*1ec50*/  SHFL.IDX PT, R8, R2, 0x3, 0x181f ;  /* 0x00781f0002087f89 */ /* 0x00002600000e0000 */
[----:B------:R-:W-:Y:S01]  /*1ec60*/  ISETP.GE.AND P0, PT, R0, R3, PT ;  /* 0x000000030000720c */ /* 0x000fe20003f06270 */
[----:B--2-4-:R-:W2:-:S12]  /*1ec70*/  SHFL.IDX PT, R20, R20, 0x3, 0x181f ;  /* 0x00781f0014147f89 */ /* 0x014e9800000e0000 */
[----:B------:R-:W-:Y:S05]  /*1ec80*/  @P0 BRA `(.L_x_1946) ;  /* 0x0000000c00a40947 */ /* 0x000fea0003800000 */
[----:B------:R-:W-:Y:S02]  /*1ec90*/  ULDC UR4, c[0x0][0xac8] ;  /* 0x0002b20000047ab9 */ /* 0x000fe40000000800 */
[----:B------:R-:W-:Y:S02]  /*1eca0*/  ISETP.GE.AND P3, PT, R18, UR4, PT ;  /* 0x0000000412007c0c */ /* 0x000fe4000bf66270 */
[----:B------:R-:W-:Y:S02]  /*1ecb0*/  ISETP.GE.AND P4, PT, R191, UR4, PT ;  /* 0x00000004bf007c0c */ /* 0x000fe4000bf86270 */
[----:B------:R-:W-:-:S09]  /*1ecc0*/  ISETP.GE.AND P5, PT, R205, UR4, PT ;  /* 0x00000004cd007c0c */ /* 0x000fd2000bfa6270 */
[CC--:B0-2---:R-:W-:Y:S02]  /*1ecd0*/  @!P3 LEA R2, P0, R18.reuse, R20.reuse, 0x1 ;  /* 0x000000141202b211 */ /* 0x0c5fe400078008ff */
        /* <DEDUP_REMOVED lines=14> */
.L_x_1937:
[----:B------:R-:W-:Y:S01]  /*1edc0*/  ULDC.64 UR4, c[0x0][0xc00] ;  /* 0x0003000000047ab9 */ /* 0x000fe20000000a00 */
[----:B------:R-:W2:Y:S01]  /*1edd0*/  LDC.64 R2, c[0x0][0xc00] ;  /* 0x00030000ff027b82 */ /* 0x000ea20000000a00 */
[----:B------:R-:W-:Y:S01]  /*1ede0*/  ISETP.NE.U32.AND P0, PT, RZ, UR4, PT ;  /* 0x00000004ff007c0c */ /* 0x000fe2000bf05070 */
[----:B------:R-:W-:-:S03]  /*1edf0*/  IMAD.MOV.U32 R0, RZ, RZ, RZ ;  /* 0x000000ffff007224 */ /* 0x000fc600078e00ff */
[----:B------:R-:W-:Y:S01]  /*1ee00*/  ISETP.NE.AND.EX P0, PT, RZ, UR5, PT, P0 ;  /* 0x00000005ff007c0c */ /* 0x000fe2000bf05300 */
[----:B------:R-:W-:Y:S02]  /*1ee10*/  ULDC.64 UR4, c[0x0][0xc08] ;  /* 0x0003020000047ab9 */ /* 0x000fe40000000a00 */
[----:B------:R-:W-:Y:S01]  /*1ee20*/  ISETP.NE.U32.AND P1, PT, RZ, UR4, PT ;  /* 0x00000004ff007c0c */ /* 0x000fe2000bf25070 */
[----:B------:R-:W3:Y:S03]  /*1ee30*/  LDC R25, c[0x0][0xbe8] ;  /* 0x0002fa00ff197b82 */ /* 0x000ee60000000800 */
[----:B------:R-:W-:Y:S01]  /*1ee40*/  ISETP.NE.AND.EX P1, PT, RZ, UR5, PT, P1 ;  /* 0x00000005ff007c0c */ /* 0x000fe2000bf25310 */
[----:B--2---:R-:W-:-:S12]  /*1ee50*/  IMAD.WIDE R2, R216, 0x4, R2 ;  /* 0x00000004d8027825 */ /* 0x004fd800078e0202 */
[----:B------:R-:W2:Y:S01]  /*1ee60*/  @P1 LDC.64 R4, c[0x0][0xc08] ;  /* 0x00030200ff041b82 */ /* 0x000ea20000000a00 */
[----:B------:R-:W-:Y:S02]  /*1ee70*/  ULDC UR4, c[0x0][0xa88] ;  /* 0x0002a20000047ab9 */ /* 0x000fe40000000800 */
[----:B------:R-:W-:Y:S01]  /*1ee80*/  IMAD.U32 R6, RZ, RZ, UR4 ;  /* 0x00000004ff067e24 */ /* 0x000fe2000f8e00ff */
[----:B------:R4:W5:Y:S01]  /*1ee90*/  @P0 LDG.E R0, desc[UR36][R2.64] ;  /* 0x0000002402000981 */ /* 0x000962000c1e1900 */
[----:B------:R-:W0:Y:S01]  /*1eea0*/  S2R R7, SR_TID.X ;  /* 0x0000000000077919 */ /* 0x000e220000002100 */
[----:B--2---:R-:W-:-:S05]  /*1eeb0*/  @P1 IMAD.WIDE R4, R216, 0x4, R4 ;  /* 0x00000004d8041825 */ /* 0x004fca00078e0204 */
[----:B------:R4:W5:Y:S01]  /*1eec0*/  @P1 LDG.E R6, desc[UR36][R4.64] ;  /* 0x0000002404061981 */ /* 0x000962000c1e1900 */
[----:B---3--:R-:W-:Y:S01]  /*1eed0*/  ISETP.NE.AND P2, PT, R25, 0x1, PT ;  /* 0x000000011900780c */ /* 0x008fe20003f45270 */
[----:B0-----:R-:W-:-:S12]  /*1eee0*/  VIADD R7, R7, 0xffffff80 ;  /* 0xffffff8007077836 */ /* 0x001fd80000000000 */
[----:B-1----:R-:W0:Y:S01]  /*1eef0*/  @P2 LDC R20, c[0x0][0xbec] ;  /* 0x0002fb00ff142b82 */ /* 0x002e220000000800 */
[----:B------:R-:W-:Y:S02]  /*1ef00*/  ISETP.GE.AND P3, PT, R7, 0x80, PT ;  /* 0x000000800700780c */ /* 0x000fe40003f66270 */
[----:B------:R-:W-:-:S05]  /*1ef10*/  SHF.R.S32.HI R7, RZ, 0x1f, R216 ;  /* 0x0000001fff077819 */ /* 0x000fca00000114d8 */
[----:B------:R-:W1:Y:S01]  /*1ef20*/  @P2 LDC R27, c[0x0][0xbf0] ;  /* 0x0002fc00ff1b2b82 */ /* 0x000e620000000800 */
[----:B----4-:R-:W-:Y:S05]  /*1ef30*/  @P1 BRA `(.L_x_1947) ;  /* 0x0000000000101947 */ /* 0x010fea0003800000 */
[----:B------:R-:W-:Y:S05]  /*1ef40*/  @!P0 BRA `(.L_x_1947) ;  /* 0x00000000000c8947 */ /* 0x000fea0003800000 */
[----:B------:R-:W2:Y:S04]  /*1ef50*/  LDG.E R5, desc[UR36][R2.64] ;  /* 0x0000002402057981 */ /* 0x000ea8000c1e1900 */
[----:B-----5:R-:W2:Y:S02]  /*1ef60*/  LDG.E R6, desc[UR36][R2.64+0x4] ;  /* 0x0000042402067981 */ /* 0x020ea4000c1e1900 */
[----:B--2---:R-:W-:-:S07]  /*1ef70*/  IMAD.IADD R6, R6, 0x1, -R5 ;  /* 0x0000000106067824 */ /* 0x004fce00078e0a05 */
.L_x_1947:
[----:B------:R-:W-:Y:S01]  /*1ef80*/  BSSY B1, `(.L_x_1948) ;  /* 0x000002d000017945 */ /* 0x000fe20003800000 */
[----:B------:R-:W-:Y:S02]  /*1ef90*/  SHF.R.S32.HI R10, RZ, 0x1f, R215 ;  /* 0x0000001fff0a7819 */ /* 0x000fe400000114d7 */
[----:B------:R-:W-:Y:S02]  /*1efa0*/  SEL R13, R216, RZ, !P0 ;  /* 0x000000ffd80d7207 */ /* 0x000fe40004000000 */
[----:B------:R-:W-:Y:S02]  /*1efb0*/  SEL R12, R7, RZ, !P0 ;  /* 0x000000ff070c7207 */ /* 0x000fe40004000000 */
[----:B-----5:R-:W-:Y:S01]  /*1efc0*/  SHF.R.S32.HI R11, RZ, 0x1f, R0 ;  /* 0x0000001fff0b7819 */ /* 0x020fe20000011400 */
[----:B------:R-:W-:Y:S06]  /*1efd0*/  @P3 BRA `(.L_x_1949) ;  /* 0x00000000009c3947 */ /* 0x000fec0003800000 */
[----:B------:R-:W2:Y:S01]  /*1efe0*/  S2R R3, SR_TID.X ;  /* 0x0000000000037919 */ /* 0x000ea20000002100 */
[----:B------:R-:W3:Y:S02]  /*1eff0*/  LDC R14, c[0x0][0xbe8] ;  /* 0x0002fa00ff0e7b82 */ /* 0x000ee40000000800 */
[----:B---3--:R-:W-:Y:S01]  /*1f000*/  IMAD R2, R6, R14, RZ ;  /* 0x0000000e06027224 */ /* 0x008fe200078e02ff */
[----:B--2---:R-:W-:-:S04]  /*1f010*/  IADD3 R9, R202, -0x80, R3 ;  /* 0xffffff80ca097810 */ /* 0x004fc80007ffe003 */
[----:B------:R-:W-:-:S13]  /*1f020*/  ISETP.GE.AND P0, PT, R9, R2, PT ;  /* 0x000000020900720c */ /* 0x000fda0003f06270 */
[----:B------:R-:W-:Y:S05]  /*1f030*/  @P0 BRA `(.L_x_1949) ;  /* 0x0000000000840947 */ /* 0x000fea0003800000 */
[----:B------:R-:W-:Y:S01]  /*1f040*/  ISETP.NE.AND P0, PT, R14, 0x1, PT ;  /* 0x000000010e00780c */ /* 0x000fe20003f05270 */
[----:B------:R-:W-:Y:S01]  /*1f050*/  ULDC.64 UR4, c[0x0][0xb90] ;  /* 0x0002e40000047ab9 */ /* 0x000fe20000000a00 */
[----:B------:R-:W-:Y:S01]  /*1f060*/  MOV R3, R11 ;  /* 0x0000000b00037202 */ /* 0x000fe20000000f00 */
[----:B------:R-:W-:Y:S02]  /*1f070*/  IMAD R8, R10, UR4, RZ ;  /* 0x000000040a087c24 */ /* 0x000fe4000f8e02ff */
[----:B------:R-:W-:Y:S02]  /*1f080*/  IMAD.MOV.U32 R2, RZ, RZ, R0 ;  /* 0x000000ffff027224 */ /* 0x000fe400078e0000 */
[----:B------:R-:W-:Y:S02]  /*1f090*/  IMAD.MOV.U32 R5, RZ, RZ, R9 ;  /* 0x000000ffff057224 */ /* 0x000fe400078e0009 */
[----:B------:R-:W-:-:S04]  /*1f0a0*/  IMAD.WIDE.U32 R2, R215, UR4, R2 ;  /* 0x00000004d7027c25 */ /* 0x000fc8000f8e0002 */
[----:B------:R-:W2:Y:S01]  /*1f0b0*/  @P0 LDC R4, c[0x0][0xbec] ;  /* 0x0002fb00ff040b82 */ /* 0x000ea20000000800 */
[----:B------:R-:W-:Y:S01]  /*1f0c0*/  IMAD R7, R215, UR5, R8 ;  /* 0x00000005d7077c24 */ /* 0x000fe2000f8e0208 */
[----:B------:R-:W-:-:S03]  /*1f0d0*/  ULDC.64 UR4, c[0x0][0xb98] ;  /* 0x0002e60000047ab9 */ /* 0x000fc60000000a00 */
[----:B------:R-:W-:-:S03]  /*1f0e0*/  IMAD.IADD R3, R3, 0x1, R7 ;  /* 0x0000000103037824 */ /* 0x000fc600078e0207 */
[----:B------:R-:W3:Y:S01]  /*1f0f0*/  @P0 LDC R15, c[0x0][0xbf0] ;  /* 0x0002fc00ff0f0b82 */ /* 0x000ee20000000800 */
[----:B------:R-:W-:-:S04]  /*1f100*/  IMAD.WIDE.U32 R2, R13, UR4, R2 ;  /* 0x000000040d027c25 */ /* 0x000fc8000f8e0002 */
[----:B--2---:R-:W-:-:S05]  /*1f110*/  @P0 IMAD.HI.U32 R4, R9, R4, RZ ;  /* 0x0000000409040227 */ /* 0x004fca00078e00ff */
[----:B---3--:R-:W-:Y:S01]  /*1f120*/  @P0 SHF.R.U32.HI R5, RZ, R15, R4 ;  /* 0x0000000fff050219 */ /* 0x008fe20000011604 */
[----:B------:R-:W-:-:S03]  /*1f130*/  IMAD R4, R12, UR4, RZ ;  /* 0x000000040c047c24 */ /* 0x000fc6000f8e02ff */
[----:B------:R-:W-:Y:S01]  /*1f140*/  IADD3 R2, P0, R5, R2, RZ ;  /* 0x0000000205027210 */ /* 0x000fe20007f1e0ff */
[----:B------:R-:W-:Y:S02]  /*1f150*/  IMAD.MOV R7, RZ, RZ, -R5 ;  /* 0x000000ffff077224 */ /* 0x000fe400078e0a05 */
[----:B------:R-:W-:Y:S01]  /*1f160*/  IMAD R8, R13, UR5, R4 ;  /* 0x000000050d087c24 */ /* 0x000fe2000f8e0204 */
[----:B------:R-:W-:Y:S01]  /*1f170*/  ULDC.64 UR4, c[0x0][0xb88] ;  /* 0x0002e20000047ab9 */ /* 0x000fe20000000a00 */
[----:B------:R-:W-:Y:S01]  /*1f180*/  IMAD R7, R14, R7, R9 ;  /* 0x000000070e077224 */ /* 0x000fe200078e0209 */
[----:B------:R-:W-:-:S04]  /*1f190*/  SHF.R.S32.HI R9, RZ, 0x1f, R5 ;  /* 0x0000001fff097819 */ /* 0x000fc80000011405 */
        /* <DEDUP_REMOVED lines=8> */
[----:B------:R-:W-:Y:S01]  /*1f220*/  LEA.HI.X R5, R2, UR5, R3, 0x2, P0 ;  /* 0x0000000502057c11 */ /* 0x000fe200080f1403 */
[----:B------:R-:W-:-:S05]  /*1f230*/  IMAD.MOV.U32 R3, RZ, RZ, -0x800000 ;  /* 0xff800000ff037424 */ /* 0x000fca00078e00ff */
[----:B------:R2:W-:Y:S02]  /*1f240*/  STG.E desc[UR36][R4.64], R3 ;  /* 0x0000000304007986 */ /* 0x0005e4000c101924 */
.L_x_1949:
[----:B------:R-:W-:Y:S05]  /*1f250*/  BSYNC B1 ;  /* 0x0000000000017941 */ /* 0x000fea0003800000 */
.L_x_1948:
[----:B------:R-:W-:Y:S01]  /*1f260*/  ULDC.64 UR4, c[0x0][0xaa0] ;  /* 0x0002a80000047ab9 */ /* 0x000fe20000000a00 */
[----:B------:R-:W-:Y:S02]  /*1f270*/  IMAD R7, R214, 0x20, R189 ;  /* 0x00000020d6077824 */ /* 0x000fe400078e02bd */
[----:B--2---:R-:W-:-:S03]  /*1f280*/  IMAD R3, R11, UR4, RZ ;  /* 0x000000040b037c24 */ /* 0x004fc6000f8e02ff */
[----:B------:R-:W-:Y:S01]  /*1f290*/  IADD3 R9, R202, R7, RZ ;  /* 0x00000007ca097210 */ /* 0x000fe20007ffe0ff */
[C---:B------:R-:W-:Y:S01]  /*1f2a0*/  IMAD R5, R0.reuse, UR5, R3 ;  /* 0x0000000500057c24 */ /* 0x040fe2000f8e0203 */
[----:B------:R-:W-:Y:S01]  /*1f2b0*/  IADD3 R202, R189, R202, RZ ;  /* 0x000000cabdca7210 */ /* 0x000fe20007ffe0ff */
[----:B------:R-:W-:Y:S01]  /*1f2c0*/  IMAD.WIDE.U32 R2, R0, UR4, RZ ;  /* 0x0000000400027c25 */ /* 0x000fe2000f8e00ff */
[----:B------:R-:W-:-:S03]  /*1f2d0*/  ULDC.64 UR4, c[0x0][0xae8] ;  /* 0x0002ba0000047ab9 */ /* 0x000fc60000000a00 */
[----:B------:R-:W-:Y:S02]  /*1f2e0*/  IMAD.IADD R3, R3, 0x1, R5 ;  /* 0x0000000103037824 */ /* 0x000fe400078e0205 */
[----:B------:R-:W-:Y:S02]  /*1f2f0*/  IMAD R4, R10, UR4, RZ ;  /* 0x000000040a047c24 */ /* 0x000fe4000f8e02ff */
[----:B0-----:R-:W-:-:S04]  /*1f300*/  @P2 IMAD.HI.U32 R0, R9, R20, RZ ;  /* 0x0000001409002227 */ /* 0x001fc800078e00ff */
[C---:B------:R-:W-:Y:S02]  /*1f310*/  IMAD R7, R215.reuse, UR5, R4 ;  /* 0x00000005d7077c24 */ /* 0x040fe4000f8e0204 */
[----:B------:R-:W-:Y:S01]  /*1f320*/  IMAD.WIDE.U32 R2, R215, UR4, R2 ;  /* 0x00000004d7027c25 */ /* 0x000fe2000f8e0002 */
[----:B------:R-:W-:-:S03]  /*1f330*/  ULDC.64 UR4, c[0x0][0xaf0] ;  /* 0x0002bc0000047ab9 */ /* 0x000fc60000000a00 */
[----:B------:R-:W-:Y:S01]  /*1f340*/  IMAD.MOV.U32 R5, RZ, RZ, R9 ;  /* 0x000000ffff057224 */ /* 0x000fe200078e0009 */
[----:B-1----:R-:W-:Y:S01]  /*1f350*/  @P2 SHF.R.U32.HI R5, RZ, R27, R0 ;  /* 0x0000001bff052219 */ /* 0x002fe20000011600 */
[----:B------:R-:W-:Y:S02]  /*1f360*/  IMAD R4, R12, UR4, RZ ;  /* 0x000000040c047c24 */ /* 0x000fe4000f8e02ff */
[----:B------:R-:W-:Y:S01]  /*1f370*/  IMAD.IADD R3, R3, 0x1, R7 ;  /* 0x0000000103037824 */ /* 0x000fe200078e0207 */
[----:B------:R-:W-:Y:S01]  /*1f380*/  SHF.R.S32.HI R0, RZ, 0x1f, R5 ;  /* 0x0000001fff007819 */ /* 0x000fe20000011405 */
[C---:B------:R-:W-:Y:S02]  /*1f390*/  IMAD R7, R13.reuse, UR5, R4 ;  /* 0x000000050d077c24 */ /* 0x040fe4000f8e0204 */
[----:B------:R-:W-:Y:S01]  /*1f3a0*/  IMAD.WIDE.U32 R2, R13, UR4, R2 ;  /* 0x000000040d027c25 */ /* 0x000fe2000f8e0002 */
[----:B------:R-:W-:-:S03]  /*1f3b0*/  ULDC.64 UR4, c[0x0][0xae0] ;  /* 0x0002b80000047ab9 */ /* 0x000fc60000000a00 */
[----:B------:R-:W-:Y:S02]  /*1f3c0*/  IMAD.MOV R4, RZ, RZ, -R5 ;  /* 0x000000ffff047224 */ /* 0x000fe400078e0a05 */
[----:B------:R-:W-:Y:S02]  /*1f3d0*/  IMAD.IADD R3, R3, 0x1, R7 ;  /* 0x0000000103037824 */ /* 0x000fe400078e0207 */
[----:B------:R-:W-:Y:S02]  /*1f3e0*/  IMAD R0, R0, UR4, RZ ;  /* 0x0000000400007c24 */ /* 0x000fe4000f8e02ff */
[----:B------:R-:W-:Y:S02]  /*1f3f0*/  IMAD R7, R25, R4, R9 ;  /* 0x0000000419077224 */ /* 0x000fe400078e0209 */
[C---:B------:R-:W-:Y:S02]  /*1f400*/  IMAD R9, R5.reuse, UR5, R0 ;  /* 0x0000000505097c24 */ /* 0x040fe4000f8e0200 */
[----:B------:R-:W-:Y:S01]  /*1f410*/  IMAD.WIDE.U32 R2, R5, UR4, R2 ;  /* 0x0000000405027c25 */ /* 0x000fe2000f8e0002 */
[----:B------:R-:W-:Y:S01]  /*1f420*/  SHF.R.S32.HI R0, RZ, 0x1f, R7 ;  /* 0x0000001fff007819 */ /* 0x000fe20000011407 */
[----:B------:R-:W-:-:S02]  /*1f430*/  ULDC.64 UR4, c[0x0][0xad8] ;  /* 0x0002b60000047ab9 */ /* 0x000fc40000000a00 */
[----:B------:R-:W-:Y:S02]  /*1f440*/  IMAD.IADD R3, R3, 0x1, R9 ;  /* 0x0000000103037824 */ /* 0x000fe400078e0209 */
[----:B------:R-:W-:Y:S02]  /*1f450*/  IMAD R0, R0, UR4, RZ ;  /* 0x0000000400007c24 */ /* 0x000fe4000f8e02ff */
[----:B------:R-:W-:-:S04]  /*1f460*/  IMAD.WIDE.U32 R4, R7, UR4, R2 ;  /* 0x0000000407047c25 */ /* 0x000fc8000f8e0002 */
[----:B------:R-:W-:Y:S01]  /*1f470*/  IMAD R3, R7, UR5, R0 ;  /* 0x0000000507037c24 */ /* 0x000fe2000f8e0200 */
[----:B------:R-:W-:Y:S02]  /*1f480*/  ULDC.64 UR4, c[0x0][0xa80] ;  /* 0x0002a00000047ab9 */ /* 0x000fe40000000a00 */
[----:B------:R-:W-:Y:S01]  /*1f490*/  LEA R2, P0, R4, UR4, 0x1 ;  /* 0x0000000404027c11 */ /* 0x000fe2000f8008ff */
[----:B------:R-:W-:Y:S01]  /*1f4a0*/  IMAD.IADD R3, R5, 0x1, R3 ;  /* 0x0000000105037824 */ /* 0x000fe200078e0203 */
[----:B------:R-:W-:-:S04]  /*1f4b0*/  UMOV UR4, 0xffffffff ;  /* 0xffffffff00047882 */ /* 0x000fc80000000000 */
[----:B------:R-:W-:Y:S01]  /*1f4c0*/  LEA.HI.X R3, R4, UR5, R3, 0x1, P0 ;  /* 0x0000000504037c11 */ /* 0x000fe200080f0c03 */
[----:B------:R-:W-:Y:S06]  /*1f4d0*/  BRA.DIV UR4, `(.L_x_1950) ;  /* 0x000000be04047947 */ /* 0x000fec000b800000 */
[----:B------:R0:W1:Y:S04]  /*1f4e0*/  SHFL.IDX PT, R0, R3, RZ, 0x181f ;  /* 0x00181fff03007589 */ /* 0x00006800000e0000 */
[----:B------:R0:W2:Y:S02]  /*1f4f0*/  SHFL.IDX PT, R14, R2, RZ, 0x181f ;  /* 0x00181fff020e7589 */ /* 0x0000a400000e0000 */
.L_x_2259:
        /* <DEDUP_REMOVED lines=9> */
[CC--:B--2---:R-:W-:Y:S02]  /*1f590*/  @!P3 LEA R4, P5, R18.reuse, R14.reuse, 0x1 ;  /* 0x0000000e1204b211 */ /* 0x0c4fe400078a08ff */
[----:B------:R-:W-:Y:S02]  /*1f5a0*/  @!P2 LEA R6, P4, R191, R14, 0x1 ;  /* 0x0000000ebf06a211 */ /* 0x000fe400078808ff */
[----:B-1----:R-:W-:Y:S02]  /*1f5b0*/  @!P3 LEA.HI.X R5, R18, R0, R19, 0x1, P5 ;  /* 0x000000001205b211 */ /* 0x002fe400028f0c13 */
        /* <DEDUP_REMOVED lines=9> */
.L_x_1952:
[----:B------:R-:W-:Y:S05]  /*1f650*/  BSYNC B1 ;  /* 0x0000000000017941 */ /* 0x000fea0003800000 */
.L_x_1951:
[----:B------:R-:W-:-:S03]  /*1f660*/  UMOV UR4, 0xffffffff ;  /* 0xffffffff00047882 */ /* 0x000fc60000000000 */
[----:B------:R-:W-:Y:S05]  /*1f670*/  BRA.DIV UR4, `(.L_x_1953) ;  /* 0x000000ba04d07947 */ /* 0x000fea000b800000 */
[----:B-1----:R1:W4:Y:S04]  /*1f680*/  SHFL.IDX PT, R0, R3, 0x1, 0x181f ;  /* 0x00381f0003007f89 */ /* 0x00232800000e0000 */
[----:B--23--:R1:W2:Y:S02]  /*1f690*/  SHFL.IDX PT, R14, R2, 0x1, 0x181f ;  /* 0x00381f00020e7f89 */ /* 0x00c2a400000e0000 */
.L_x_2263:
        /* <DEDUP_REMOVED lines=21> */
.L_x_1955:
[----:B------:R-:W-:Y:S05]  /*1f7f0*/  BSYNC B1 ;  /* 0x0000000000017941 */ /* 0x000fea0003800000 */
.L_x_1954:
[----:B------:R-:W-:-:S03]  /*1f800*/  UMOV UR4, 0xffffffff ;  /* 0xffffffff00047882 */ /* 0x000fc60000000000 */
[----:B------:R-:W-:Y:S05]  /*1f810*/  BRA.DIV UR4, `(.L_x_1956) ;  /* 0x000000ba04b07947 */ /* 0x000fea000b800000 */
[----:B----4-:R4:W0:Y:S04]  /*1f820*/  SHFL.IDX PT, R0, R3, 0x2, 0x181f ;  /* 0x00581f0003007f89 */ /* 0x01082800000e0000 */
[----:B--23--:R4:W2:Y:S02]  /*1f830*/  SHFL.IDX PT, R14, R2, 0x2, 0x181f ;  /* 0x00581f00020e7f89 */ /* 0x00c8a400000e0000 */
.L_x_2267:
        /* <DEDUP_REMOVED lines=11> */
[----:B0-----:R-:W-:Y:S02]  /*1f8f0*/  @!P3 LEA.HI.X R5, R18, R0, R19, 0x1, P5 ;  /* 0x000000001205b211 */ /* 0x001fe400028f0c13 */
        /* <DEDUP_REMOVED lines=9> */
.L_x_1958:
[----:B------:R-:W-:Y:S05]  /*1f990*/  BSYNC B1 ;  /* 0x0000000000017941 */ /* 0x000fea0003800000 */
.L_x_1957:
[----:B------:R-:W-:-:S03]  /*1f9a0*/  UMOV UR4, 0xffffffff ;  /* 0xffffffff00047882 */ /* 0x000fc60000000000 */
[----:B------:R-:W-:Y:S05]  /*1f9b0*/  BRA.DIV UR4, `(.L_x_1959) ;  /* 0x000000ba04907947 */ /* 0x000fea000b800000 */
[----:B0-----:R0:W0:Y:S04]  /*1f9c0*/  SHFL.IDX PT, R0, R3, 0x3, 0x181f ;  /* 0x00781f0003007f89 */ /* 0x00102800000e0000 */
[----:B--23--:R2:W3:Y:S02]  /*1f9d0*/  SHFL.IDX PT, R14, R2, 0x3, 0x181f ;  /* 0x00781f00020e7f89 */ /* 0x00c4e400000e0000 */
.L_x_2271:
[----:B-12-4-:R-:W-:-:S05]  /*1f9e0*/  VIADD R2, R202, 0x60 ;  /* 0x00000060ca027836 */ /* 0x016fca0000000000 */
[----:B------:R-:W-:-:S13]  /*1f9f0*/  ISETP.GE.AND P0, PT, R2, R25, PT ;  /* 0x000000190200720c */ /* 0x000fda0003f06270 */
        /* <DEDUP_REMOVED lines=18> */
.L_x_1946:
[----:B------:R-:W-:Y:S05]  /*1fb20*/  BSYNC B0 ;  /* 0x0000000000007941 */ /* 0x000fea0003800000 */
.L_x_1936:
[----:B------:R-:W-:Y:S02]  /*1fb30*/  ULDC UR4, c[0x0][0xc3c] ;  /* 0x00030f0000047ab9 */ /* 0x000fe40000000800 */
[----:B------:R-:W-:-:S13]  /*1fb40*/  ISETP.GE.AND P0, PT, R23, UR4, PT ;  /* 0x0000000417007c0c */ /* 0x000fda000bf06270 */
[----:B------:R-:W-:Y:S05]  /*1fb50*/  @!P0 BRA `(.L_x_1960) ;  /* 0xfffffe1400b48947 */ /* 0x000fea000383ffff */
[----:B------:R-:W-:Y:S05]  /*1fb60*/  BRA `(.L_x_1720) ;  /* 0x0000007800447947 */ /* 0x000fea0003800000 */
.L_x_1718:
        /* <DEDUP_REMOVED lines=46> */
[----:B------:R-:W0:Y:S02]  /*1fe50*/  SHFL.IDX PT, R4, R6, 0x1f, 0x1f ;  /* 0x03e01f0006047f89 */ /* 0x000e2400000e0000 */
[----:B0-----:R-:W-:-:S04]  /*1fe60*/  IMAD R4, R4, UR5, RZ ;  /* 0x0000000504047c24 */ /* 0x001fc8000f8e02ff */
[----:B------:R-:W-:Y:S01]  /*1fe70*/  IMAD.MOV.U32 R3, RZ, RZ, R4 ;  /* 0x000000ffff037224 */ /* 0x000fe200078e0004 */
[----:B---3--:R-:W-:-:S13]  /*1fe80*/  ISETP.GT.AND P6, PT, R4, UR6, PT ;  /* 0x0000000604007c0c */ /* 0x008fda000bfc4270 */
[----:B------:R-:W-:Y:S05]  /*1fe90*/  @P6 BRA `(.L_x_1962) ;  /* 0x0000000000986947 */ /* 0x000fea0003800000 */
[----:B------:R-:W0:Y:S01]  /*1fea0*/  LDC R10, c[0x0][0xc3c] ;  /* 0x00030f00ff0a7b82 */ /* 0x000e220000000800 */
[----:B------:R-:W-:Y:S01]  /*1feb0*/  IMAD.MOV.U32 R4, RZ, RZ, R3 ;  /* 0x000000ffff047224 */ /* 0x000fe200078e0003 */
[----:B------:R-:W-:Y:S01]  /*1fec0*/  UMOV UR4, URZ ;  /* 0x0000003f00047c82 */ /* 0x000fe20008000000 */
[----:B------:R-:W-:Y:S01]  /*1fed0*/  ULDC UR7, c[0x0][0xc3c] ;  /* 0x00030f0000077ab9 */ /* 0x000fe20000000800 */
[----:B------:R-:W-:-:S05]  /*1fee0*/  ULDC UR5, c[0x0][0xc38] ;  /* 0x00030e0000057ab9 */ /* 0x000fca0000000800 */
.L_x_1966:
        /* <DEDUP_REMOVED lines=12> */
.L_x_1965:
[----:B------:R-:W-:Y:S05]  /*1ffb0*/  BSYNC B0 ;  /* 0x0000000000007941 */ /* 0x000fea0003800000 */
.L_x_1964:
        /* <DEDUP_REMOVED lines=15> */
[----:B------:R-:W0:Y:S02]  /*200b0*/  SHFL.IDX PT, R3, R6, 0x1f, 0x1f ;  /* 0x03e01f0006037f89 */ /* 0x000e2400000e0000 */
[----:B0-----:R-:W-:-:S05]  /*200c0*/  IMAD R3, R3, UR5, RZ ;  /* 0x0000000503037c24 */ /* 0x001fca000f8e02ff */
[----:B------:R-:W-:-:S04]  /*200d0*/  IADD3 R4, R3, R4, RZ ;  /* 0x0000000403047210 */ /* 0x000fc80007ffe0ff */
[----:B------:R-:W-:-:S13]  /*200e0*/  ISETP.GT.AND P6, PT, R4, UR6, PT ;  /* 0x0000000604007c0c */ /* 0x000fda000bfc4270 */
[----:B------:R-:W-:Y:S05]  /*200f0*/  @!P6 BRA `(.L_x_1966) ;  /* 0xfffffffc007ce947 */ /* 0x000fea000383ffff */
.L_x_1962:
[----:B------:R-:W-:-:S04]  /*20100*/  IMAD.IADD R11, R4, 0x1, -R3 ;  /* 0x00000001040b7824 */ /* 0x000fc800078e0a03 */
[----:B------:R-:W-:-:S05]  /*20110*/  IMAD R2, R6, UR5, R11 ;  /* 0x0000000506027c24 */ /* 0x000fca000f8e020b */
[----:B------:R-:W-:Y:S02]  /*20120*/  ISETP.GT.AND P0, PT, R2, UR6, PT ;  /* 0x0000000602007c0c */ /* 0x000fe4000bf04270 */
[----:B------:R-:W0:Y:S11]  /*20130*/  LDC.64 R2, c[0x0][0xc90] ;  /* 0x00032400ff027b82 */ /* 0x000e360000000a00 */
[----:B------:R-:W-:-:S04]  /*20140*/  VOTE.ANY R8, PT, !P0 ;  /* 0x0000000000087806 */ /* 0x000fc800040e0100 */
[----:B------:R-:W1:Y:S02]  /*20150*/  POPC R13, R8 ;  /* 0x00000008000d7309 */ /* 0x000e640000000000 */
[----:B-1----:R-:W-:-:S04]  /*20160*/  VIADD R19, R13, UR4 ;  /* 0x000000040d137c36 */ /* 0x002fc80008000000 */
[----:B0-----:R-:W-:-:S05]  /*20170*/  IMAD.WIDE R2, R19, 0x4, R2 ;  /* 0x0000000413027825 */ /* 0x001fca00078e0202 */
[----:B------:R-:W2:Y:S01]  /*20180*/  LDG.E R7, desc[UR36][R2.64] ;  /* 0x0000002402077981 */ /* 0x000ea2000c1e1900 */
[----:B------:R-:W-:-:S03]  /*20190*/  ISETP.NE.AND P0, PT, R8, RZ, PT ;  /* 0x000000ff0800720c */ /* 0x000fc60003f05270 */
[----:B------:R-:W2:Y:S02]  /*201a0*/  SHFL.IDX PT, R0, R0, R13, 0x1f ;  /* 0x00001f0d00007589 */ /* 0x000ea400000e0000 */
[----:B--2---:R-:W-:-:S05]  /*201b0*/  IMAD R4, R0, R7, RZ ;  /* 0x0000000700047224 */ /* 0x004fca00078e02ff */
        /* <DEDUP_REMOVED lines=8> */
.L_x_1967:
[----:B-1----:R-:W-:Y:S02]  /*20240*/  IMAD.MOV R2, RZ, RZ, -R3 ;  /* 0x000000ffff027224 */ /* 0x002fe400078e0a03 */
[----:B---3--:R-:W-:Y:S02]  /*20250*/  IMAD R16, R16, UR5, R11 ;  /* 0x0000000510107c24 */ /* 0x008fe4000f8e020b */
[----:B------:R-:W-:Y:S01]  /*20260*/  IMAD.MOV.U32 R11, RZ, RZ, R2 ;  /* 0x000000ffff0b7224 */ /* 0x000fe200078e0002 */
[----:B------:R-:W-:Y:S02]  /*20270*/  IABS R2, R4 ;  /* 0x0000000400027213 */ /* 0x000fe40000000000 */
[----:B--2---:R-:W-:Y:S01]  /*20280*/  IADD3 R9, -R16, UR6, RZ ;  /* 0x0000000610097c10 */ /* 0x004fe2000fffe1ff */
[----:B------:R-:W-:Y:S01]  /*20290*/  IMAD R11, R11, R12, RZ ;  /* 0x0000000c0b0b7224 */ /* 0x000fe200078e02ff */
[----:B------:R-:W-:Y:S01]  /*202a0*/  IADD3 R8, RZ, -R2, RZ ;  /* 0x80000002ff087210 */ /* 0x000fe20007ffe0ff */
[----:B------:R-:W-:Y:S01]  /*202b0*/  IMAD.MOV.U32 R2, RZ, RZ, RZ ;  /* 0x000000ffff027224 */ /* 0x000fe200078e00ff */
[----:B------:R-:W-:-:S03]  /*202c0*/  IABS R6, R9 ;  /* 0x0000000900067213 */ /* 0x000fc60000000000 */
        /* <DEDUP_REMOVED lines=13> */
[----:B------:R-:W-:Y:S02]  /*203a0*/  @!P2 IADD3 R2, -R2, RZ, RZ ;  /* 0x000000ff0202a210 */ /* 0x000fe40007ffe1ff */
[----:B------:R-:W-:-:S05]  /*203b0*/  @!P1 LOP3.LUT R2, RZ, R4, RZ, 0x33, !PT ;  /* 0x00000004ff029212 */ /* 0x000fca00078e33ff */
[----:B------:R-:W-:Y:S02]  /*203c0*/  IMAD R6, R7, R2, RZ ;  /* 0x0000000207067224 */ /* 0x000fe400078e02ff */
[----:B------:R-:W-:Y:S02]  /*203d0*/  IMAD.MOV R2, RZ, RZ, -R2 ;  /* 0x000000ffff027224 */ /* 0x000fe400078e0a02 */
[----:B------:R-:W-:Y:S02]  /*203e0*/  IMAD.MOV R8, RZ, RZ, -R6 ;  /* 0x000000ffff087224 */ /* 0x000fe400078e0a06 */
[----:B------:R-:W-:Y:S02]  /*203f0*/  IMAD R13, R4, R2, R9 ;  /* 0x00000002040d7224 */ /* 0x000fe400078e0209 */
[----:B------:R-:W-:Y:S01]  /*20400*/  IMAD.MOV.U32 R2, RZ, RZ, RZ ;  /* 0x000000ffff027224 */ /* 0x000fe200078e00ff */
[----:B------:R-:W-:Y:S02]  /*20410*/  VIADDMNMX R18, R8, UR5, R7, PT ;  /* 0x0000000508127c46 */ /* 0x000fe4000b800107 */
[----:B------:R-:W-:-:S02]  /*20420*/  IABS R11, R13 ;  /* 0x0000000d000b7213 */ /* 0x000fc40000000000 */
[-C--:B------:R-:W-:Y:S02]  /*20430*/  IABS R8, R18.reuse ;  /* 0x0000001200087213 */ /* 0x080fe40000000000 */
[----:B------:R-:W-:Y:S02]  /*20440*/  IABS R4, R18 ;  /* 0x0000001200047213 */ /* 0x000fe40000000000 */
[----:B------:R-:W1:Y:S08]  /*20450*/  I2F.RP R7, R8 ;  /* 0x0000000800077306 */ /* 0x000e700000209400 */
[----:B-1----:R-:W1:Y:S02]  /*20460*/  MUFU.RCP R7, R7 ;  /* 0x0000000700077308 */ /* 0x002e640000001000 */
[----:B-1----:R-:W-:-:S06]  /*20470*/  VIADD R3, R7, 0xffffffe ;  /* 0x0ffffffe07037836 */ /* 0x002fcc0000000000 */
[----:B------:R-:W0:Y:S02]  /*20480*/  F2I.FTZ.U32.TRUNC.NTZ R3, R3 ;  /* 0x0000000300037305 */ /* 0x000e24000021f000 */
[----:B0-----:R-:W-:-:S04]  /*20490*/  IMAD.MOV R10, RZ, RZ, -R3 ;  /* 0x000000ffff0a7224 */ /* 0x001fc800078e0a03 */
[----:B------:R-:W-:-:S04]  /*204a0*/  IMAD.MOV.U32 R9, RZ, RZ, R10 ;  /* 0x000000ffff097224 */ /* 0x000fc800078e000a */
[----:B------:R-:W-:-:S04]  /*204b0*/  IMAD R9, R9, R8, RZ ;  /* 0x0000000809097224 */ /* 0x000fc800078e02ff */
[----:B------:R-:W-:Y:S01]  /*204c0*/  IMAD.HI.U32 R2, R3, R9, R2 ;  /* 0x0000000903027227 */ /* 0x000fe200078e0002 */
[----:B------:R-:W-:-:S05]  /*204d0*/  IADD3 R3, RZ, -R4, RZ ;  /* 0x80000004ff037210 */ /* 0x000fca0007ffe0ff */
        /* <DEDUP_REMOVED lines=8> */
[----:B------:R-:W-:Y:S01]  /*20560*/  ISETP.GE.AND P2, PT, R3, RZ, PT ;  /* 0x000000ff0300720c */ /* 0x000fe20003f46270 */
[----:B------:R-:W-:-:S06]  /*20570*/  IMAD.IADD R3, R13, 0x1, R6 ;  /* 0x000000010d037824 */ /* 0x000fcc00078e0206 */
[----:B------:R-:W-:-:S06]  /*20580*/  @P0 VIADD R2, R2, 0x1 ;  /* 0x0000000102020836 */ /* 0x000fcc0000000000 */
[----:B------:R-:W-:Y:S01]  /*20590*/  @!P2 IMAD.MOV R2, RZ, RZ, -R2 ;  /* 0x000000ffff02a224 */ /* 0x000fe200078e0a02 */
[----:B------:R-:W-:Y:S01]  /*205a0*/  @!P1 LOP3.LUT R2, RZ, R18, RZ, 0x33, !PT ;  /* 0x00000012ff029212 */ /* 0x000fe200078e33ff */
[----:B------:R-:W-:-:S03]  /*205b0*/  IMAD.MOV R18, RZ, RZ, -R18 ;  /* 0x000000ffff127224 */ /* 0x000fc600078e0a12 */
[----:B------:R-:W-:Y:S01]  /*205c0*/  LOP3.LUT R17, RZ, R2, RZ, 0x33, !PT ;  /* 0x00000002ff117212 */ /* 0x000fe200078e33ff */
[----:B------:R-:W-:-:S03]  /*205d0*/  IMAD R18, R2, R18, R3 ;  /* 0x0000001202127224 */ /* 0x000fc600078e0203 */
[----:B------:R-:W-:Y:S01]  /*205e0*/  IADD3 R17, R0, R17, RZ ;  /* 0x0000001100117210 */ /* 0x000fe20007ffe0ff */
[----:B------:R-:W-:Y:S06]  /*205f0*/  BRA `(.L_x_1968) ;  /* 0x00000000000c7947 */ /* 0x000fec0003800000 */
.L_x_1963:
[----:B------:R-:W-:Y:S02]  /*20600*/  IMAD.MOV.U32 R17, RZ, RZ, RZ ;  /* 0x000000ffff117224 */ /* 0x000fe400078e00ff */
[----:B------:R-:W-:Y:S02]  /*20610*/  IMAD.U32 R16, RZ, RZ, UR6 ;  /* 0x00000006ff107e24 */ /* 0x000fe4000f8e00ff */
[----:B------:R-:W-:-:S07]  /*20620*/  IMAD.MOV.U32 R18, RZ, RZ, RZ ;  /* 0x000000ffff127224 */ /* 0x000fce00078e00ff */
.L_x_1968:
[----:B------:R-:W-:-:S13]  /*20630*/  ISETP.NE.AND P0, PT, R5, RZ, PT ;  /* 0x000000ff0500720c */ /* 0x000fda0003f05270 */
[----:B------:R-:W0:Y:S01]  /*20640*/  @!P0 S2R R3, SR_CgaCtaId ;  /* 0x0000000000038919 */ /* 0x000e220000008800 */
[----:B------:R-:W-:-:S04]  /*20650*/  @!P0 MOV R0, 0x400 ;  /* 0x0000040000008802 */ /* 0x000fc80000000f00 */
[----:B0-----:R-:W-:-:S05]  /*20660*/  @!P0 LEA R0, R3, R0, 0x18 ;  /* 0x0000000003008211 */ /* 0x001fca00078ec0ff */
[----:B------:R2:W-:Y:S01]  /*20670*/  @!P0 STS.128 [R0+0x284d0], R16 ;  /* 0x0284d01000008388 */ /* 0x0005e20000000c00 */
[----:B------:R-:W-:Y:S06]  /*20680*/  BAR.ARV 0x5, 0x180 ;  /* 0x0146000000007b1d */ /* 0x000fec0000002000 */
.L_x_1961:
[----:B------:R3:W-:Y:S01]  /*20690*/  STL [R1+0x20], RZ ;  /* 0x000020ff01007387 */ /* 0x0007e20000100800 */
[----:B------:R-:W-:Y:S01]  /*206a0*/  ULDC UR4, c[0x0][0xc3c] ;  /* 0x00030f0000047ab9 */ /* 0x000fe20000000800 */
[----:B------:R-:W-:Y:S01]  /*206b0*/  IMAD.MOV.U32 R30, RZ, RZ, 0x1 ;  /* 0x00000001ff1e7424 */ /* 0x000fe200078e00ff */
[----:B-1----:R-:W-:Y:S01]  /*206c0*/  ISETP.GE.AND P0, PT, R19, UR4, PT ;  /* 0x0000000413007c0c */ /* 0x002fe2000bf06270 */
[----:B------:R-:W-:-:S12]  /*206d0*/  IMAD.MOV.U32 R28, RZ, RZ, RZ ;  /* 0x000000ffff1c7224 */ /* 0x000fd800078e00ff */
[----:B---3--:R-:W-:Y:S05]  /*206e0*/  @P0 BRA `(.L_x_1969) ;  /* 0x0000006800600947 */ /* 0x008fea0003800000 */
[----:B--2---:R-:W2:Y:S01]  /*206f0*/  LDL R0, [R1+0x2c] ;  /* 0x00002c0001007983 */ /* 0x004ea20000100800 */
[----:B------:R-:W1:Y:S01]  /*20700*/  S2UR UR4, SR_CgaCtaId ;  /* 0x00000000000479c3 */ /* 0x000e620000008800 */
[----:B------:R-:W-:Y:S01]  /*20710*/  MOV R23, 0x400 ;  /* 0x0000040000177802 */ /* 0x000fe20000000f00 */
[----:B------:R-:W-:Y:S01]  /*20720*/  BSSY B7, `(.L_x_1969) ;  /* 0x0000694000077945 */ /* 0x000fe20003800000 */
[----:B------:R-:W3:Y:S01]  /*20730*/  S2R R13, SR_TID.X ;  /* 0x00000000000d7919 */ /* 0x000ee20000002100 */
[----:B------:R-:W-:Y:S01]  /*20740*/  IMAD.MOV.U32 R31, RZ, RZ, 0x1 ;  /* 0x00000001ff1f7424 */ /* 0x000fe200078e00ff */
[----:B------:R-:W-:Y:S01]  /*20750*/  CS2R R28, SRZ ;  /* 0x00000000001c7805 */ /* 0x000fe2000001ff00 */
[----:B------:R-:W-:Y:S01]  /*20760*/  IMAD.MOV.U32 R30, RZ, RZ, 0x1 ;  /* 0x00000001ff1e7424 */ /* 0x000fe200078e00ff */
[----:B------:R-:W-:Y:S01]  /*20770*/  ULDC.64 UR40, c[0x0][0x198] ;  /* 0x0000660000287ab9 */ /* 0x000fe20000000a00 */
[----:B------:R-:W-:Y:S01]  /*20780*/  ULDC UR39, c[0x0][0xc] ;  /* 0x0000030000277ab9 */ /* 0x000fe20000000800 */
[C---:B---3--:R-:W-:Y:S01]  /*20790*/  LOP3.LUT R12, R13.reuse, 0x7f, RZ, 0xc0, !PT ;  /* 0x0000007f0d0c7812 */ /* 0x048fe200078ec0ff */
[C---:B------:R-:W-:Y:S01]  /*207a0*/  IMAD.SHL.U32 R5, R13.reuse, 0x40, RZ ;  /* 0x000000400d057824 */ /* 0x040fe200078e00ff */
[----:B------:R-:W-:Y:S01]  /*207b0*/  SHF.R.U32.HI R4, RZ, 0x1, R13 ;  /* 0x00000001ff047819 */ /* 0x000fe2000001160d */
[C---:B0-----:R-:W-:Y:S01]  /*207c0*/  IMAD.SHL.U32 R2, R13.reuse, 0x80, RZ ;  /* 0x000000800d027824 */ /* 0x041fe200078e00ff */
[----:B------:R-:W-:Y:S01]  /*207d0*/  SHF.L.U32 R9, R13, 0x3, RZ ;  /* 0x000000030d097819 */ /* 0x000fe200000006ff */
[----:B------:R-:W-:Y:S01]  /*207e0*/  IMAD.SHL.U32 R7, R12, 0x20, RZ ;  /* 0x000000200c077824 */ /* 0x000fe200078e00ff */
[----:B------:R-:W-:Y:S01]  /*207f0*/  LOP3.LUT R6, R5, 0x180, RZ, 0xc0, !PT ;  /* 0x0000018005067812 */ /* 0x000fe200078ec0ff */
[----:B------:R-:W-:Y:S01]  /*20800*/  IMAD.SHL.U32 R10, R13, 0x2, RZ ;  /* 0x000000020d0a7824 */ /* 0x000fe200078e00ff */
[----:B------:R-:W-:-:S02]  /*20810*/  LOP3.LUT R3, R2, 0x380, RZ, 0xc0, !PT ;  /* 0x0000038002037812 */ /* 0x000fc400078ec0ff */
[----:B------:R-:W-:Y:S02]  /*20820*/  LOP3.LUT R8, R7, 0xc00, RZ, 0xc0, !PT ;  /* 0x00000c0007087812 */ /* 0x000fe400078ec0ff */
[----:B------:R-:W-:Y:S02]  /*20830*/  LOP3.LUT R6, R6, 0x10, R13, 0xf8, !PT ;  /* 0x0000001006067812 */ /* 0x000fe400078ef80d */
[----:B------:R-:W-:Y:S02]  /*20840*/  LOP3.LUT R8, R8, 0x40, R5, 0xf8, !PT ;  /* 0x0000004008087812 */ /* 0x000fe400078ef805 */
[----:B------:R-:W-:Y:S01]  /*20850*/  LOP3.LUT R3, R3, 0x30, R4, 0xf8, !PT ;  /* 0x0000003003037812 */ /* 0x000fe200078ef804 */
[----:B------:R-:W-:Y:S01]  /*20860*/  IMAD.SHL.U32 R4, R12, 0x10, RZ ;  /* 0x000000100c047824 */ /* 0x000fe200078e00ff */
[----:B------:R-:W-:Y:S02]  /*20870*/  LOP3.LUT R6, R6, 0x30, R9, 0x78, !PT ;  /* 0x0000003006067812 */ /* 0x000fe400078e7809 */
[----:B------:R-:W-:-:S02]  /*20880*/  LOP3.LUT R5, R8, 0x200, R5, 0xf8, !PT ;  /* 0x0000020008057812 */ /* 0x000fc400078ef805 */
[C---:B------:R-:W-:Y:S02]  /*20890*/  LOP3.LUT P0, RZ, R13.reuse, 0x4, RZ, 0xc0, !PT ;  /* 0x000000040dff7812 */ /* 0x040fe4000780c0ff */
[----:B--2---:R-:W-:Y:S01]  /*208a0*/  R2UR UR5, R0 ;  /* 0x00000000000572ca */ /* 0x004fe200000e0000 */
[----:B------:R-:W-:-:S05]  /*208b0*/  IMAD.SHL.U32 R0, R13, 0x10, RZ ;  /* 0x000000100d007824 */ /* 0x000fca00078e00ff */
[----:B------:R-:W-:Y:S02]  /*208c0*/  LOP3.LUT R7, R0, 0x3f0, RZ, 0xc0, !PT ;  /* 0x000003f000077812 */ /* 0x000fe400078ec0ff */
[----:B------:R-:W-:Y:S02]  /*208d0*/  LOP3.LUT R3, R3, 0x70, R0, 0x78, !PT ;  /* 0x0000007003037812 */ /* 0x000fe400078e7800 */
[----:B------:R-:W-:Y:S02]  /*208e0*/  LOP3.LUT R7, R7, 0x70, R10, 0x78, !PT ;  /* 0x0000007007077812 */ /* 0x000fe400078e780a */
[----:B------:R-:W-:Y:S01]  /*208f0*/  LOP3.LUT R2, R3, 0xc00, R2, 0xf8, !PT ;  /* 0x00000c0003027812 */ /* 0x000fe200078ef802 */
[----:B------:R-:W-:Y:S01]  /*20900*/  ULOP3.LUT UR42, UR5, 0x2, URZ, 0xfc, !UPT ;  /* 0x00000002052a7892 */ /* 0x000fe2000f8efc3f */
[----:B------:R-:W-:Y:S01]  /*20910*/  LOP3.LUT R11, R7, 0x400, R4, 0xf8, !PT ;  /* 0x00000400070b7812 */ /* 0x000fe200078ef804 */
[----:B------:R-:W-:Y:S01]  /*20920*/  ULOP3.LUT UR38, UR5, 0x1, URZ, 0xfc, !UPT ;  /* 0x0000000105267892 */ /* 0x000fe2000f8efc3f */
[----:B------:R-:W-:-:S02]  /*20930*/  LOP3.LUT R4, R5, R6, RZ, 0xfc, !PT ;  /* 0x0000000605047212 */ /* 0x000fc400078efcff */
[----:B------:R-:W-:Y:S02]  /*20940*/  SHF.R.U32.HI R5, RZ, 0x3, R12 ;  /* 0x00000003ff057819 */ /* 0x000fe4000001160c */
[----:B------:R-:W-:Y:S01]  /*20950*/  LOP3.LUT R34, R0, 0x70, RZ, 0xc0, !PT ;  /* 0x0000007000227812 */ /* 0x000fe200078ec0ff */
[----:B------:R1:W-:Y:S01]  /*20960*/  STL [R1+0x8], R4 ;  /* 0x0000080401007387 */ /* 0x0003e20000100800 */
[----:B------:R-:W-:Y:S02]  /*20970*/  LOP3.LUT R0, R5, 0x70, R0, 0xf8, !PT ;  /* 0x0000007005007812 */ /* 0x000fe400078ef800 */
[----:B------:R-:W-:Y:S01]  /*20980*/  MOV R3, 0x20 ;  /* 0x0000002000037802 */ /* 0x000fe20000000f00 */
[----:B------:R-:W-:Y:S04]  /*20990*/  STL [R1+0x4], R11 ;  /* 0x0000040b01007387 */ /* 0x000fe80000100800 */
[----:B------:R0:W-:Y:S01]  /*209a0*/  STL [R1+0x10], R2 ;  /* 0x0000100201007387 */ /* 0x0001e20000100800 */
[----:B-1----:R-:W-:-:S03]  /*209b0*/  IMAD.U32 R4, RZ, RZ, UR4 ;  /* 0x00000004ff047e24 */ /* 0x002fc6000f8e00ff */
[----:B------:R1:W-:Y:S02]  /*209c0*/  STL [R1+0x20], RZ ;  /* 0x000020ff01007387 */ /* 0x0003e40000100800 */
[----:B------:R-:W-:Y:S02]  /*209d0*/  LEA R23, R4, R23, 0x18 ;  /* 0x0000001704177211 */ /* 0x000fe400078ec0ff */
[----:B------:R1:W-:Y:S01]  /*209e0*/  STL [R1], R4 ;  /* 0x0000000401007387 */ /* 0x0003e20000100800 */
[----:B0-----:R-:W-:Y:S02]  /*209f0*/  IMAD.MOV.U32 R2, RZ, RZ, 0x40 ;  /* 0x00000040ff027424 */ /* 0x001fe400078e00ff */
[----:B------:R-:W-:-:S03]  /*20a00*/  IMAD.IADD R0, R23, 0x1, R11 ;  /* 0x0000000117007824 */ /* 0x000fc600078e020b */
[----:B------:R-:W-:Y:S02]  /*20a10*/  SEL R6, R2, 0xffffffc0, !P0 ;  /* 0xffffffc002067807 */ /* 0x000fe40004000000 */
[----:B------:R1:W-:Y:S01]  /*20a20*/  STL [R1+0x18], R0 ;  /* 0x0000180001007387 */ /* 0x0003e20000100800 */
[----:B------:R-:W-:Y:S02]  /*20a30*/  SEL R2, R3, 0xffffffe0, !P0 ;  /* 0xffffffe003027807 */ /* 0x000fe40004000000 */
[----:B------:R-:W-:-:S07]  /*20a40*/  LOP3.LUT R2, R34, 0x80, RZ, 0xfc, !PT ;  /* 0x0000008022027812 */ /* 0x000fce00078efcff */
.L_x_2099:
[----:B------:R-:W-:Y:S05]  /*20a50*/  YIELD ;  /* 0x0000000000007946 */ /* 0x000fea0003800000 */
[----:B------:R-:W-:Y:S01]  /*20a60*/  ULDC.64 UR4, c[0x0][0xa28] ;  /* 0x00028a0000047ab9 */ /* 0x000fe20000000a00 */
[----:B------:R-:W-:Y:S01]  /*20a70*/  IMAD.MOV.U32 R35, RZ, RZ, RZ ;  /* 0x000000ffff237224 */ /* 0x000fe200078e00ff */
[----:B------:R-:W-:Y:S01]  /*20a80*/  ISETP.NE.U32.AND P0, PT, RZ, UR4, PT ;  /* 0x00000004ff007c0c */ /* 0x000fe2000bf05070 */
[----:B-1----:R-:W0:Y:S01]  /*20a90*/  LDC.64 R4, c[0x0][0xa00] ;  /* 0x00028000ff047b82 */ /* 0x002e220000000a00 */
[----:B------:R-:W-:Y:S02]  /*20aa0*/  ULDC.64 UR6, c[0x0][0xa10] ;  /* 0x0002840000067ab9 */ /* 0x000fe40000000a00 */
[----:B------:R-:W-:Y:S01]  /*20ab0*/  ISETP.NE.AND.EX P0, PT, RZ, UR5, PT, P0 ;  /* 0x00000005ff007c0c */ /* 0x000fe2000bf05300 */
[----:B------:R-:W-:-:S12]  /*20ac0*/  ULDC.64 UR4, c[0x0][0xa18] ;  /* 0x0002860000047ab9 */ /* 0x000fd80000000a00 */
[----:B--2---:R-:W1:Y:S01]  /*20ad0*/  @P0 LDC.64 R2, c[0x0][0xa28] ;  /* 0x00028a00ff020b82 */ /* 0x004e620000000a00 */
[----:B------:R-:W-:Y:S01]  /*20ae0*/  ISETP.NE.U32.AND P1, PT, RZ, UR6, PT ;  /* 0x00000006ff007c0c */ /* 0x000fe2000bf25070 */
[----:B-1----:R-:W-:-:S05]  /*20af0*/  @P0 IMAD.WIDE R2, R19, 0x4, R2 ;  /* 0x0000000413020825 */ /* 0x002fca00078e0202 */
[----:B------:R1:W5:Y:S01]  /*20b00*/  @P0 LDG.E R35, desc[UR36][R2.64] ;  /* 0x0000002402230981 */ /* 0x000362000c1e1900 */
[----:B------:R-:W-:Y:S01]  /*20b10*/  ISETP.NE.U32.AND P0, PT, RZ, UR4, PT ;  /* 0x00000004ff007c0c */ /* 0x000fe2000bf05070 */
[----:B------:R-:W-:Y:S01]  /*20b20*/  IMAD.MOV.U32 R26, RZ, RZ, RZ ;  /* 0x000000ffff1a7224 */ /* 0x000fe200078e00ff */
[----:B------:R-:W-:Y:S01]  /*20b30*/  ISETP.NE.AND.EX P1, PT, RZ, UR7, PT, P1 ;  /* 0x00000007ff007c0c */ /* 0x000fe2000bf25310 */
[----:B0-----:R-:W-:Y:S01]  /*20b40*/  IMAD.WIDE R4, R19, 0x4, R4 ;  /* 0x0000000413047825 */ /* 0x001fe200078e0204 */
[----:B------:R-:W-:Y:S01]  /*20b50*/  ISETP.NE.AND.EX P2, PT, RZ, UR5, PT, P0 ;  /* 0x00000005ff007c0c */ /* 0x000fe2000bf45300 */
[----:B------:R-:W-:Y:S01]  /*20b60*/  ULDC.64 UR4, c[0x0][0xa00] ;  /* 0x0002800000047ab9 */ /* 0x000fe20000000a00 */
[----:B------:R-:W-:Y:S02]  /*20b70*/  MOV R0, RZ ;  /* 0x000000ff00007202 */ /* 0x000fe40000000f00 */
[----:B------:R-:W-:Y:S01]  /*20b80*/  ISETP.NE.U32.AND P0, PT, RZ, UR4, PT ;  /* 0x00000004ff007c0c */ /* 0x000fe2000bf05070 */
[----:B-1----:R-:W0:Y:S03]  /*20b90*/  LDC.64 R2, c[0x0][0xa10] ;  /* 0x00028400ff027b82 */ /* 0x002e260000000a00 */
[----:B------:R-:W-:-:S05]  /*20ba0*/  ISETP.NE.AND.EX P0, PT, RZ, UR5, PT, P0 ;  /* 0x00000005ff007c0c */ /* 0x000fca000bf05300 */
[----:B------:R-:W1:Y:S08]  /*20bb0*/  @P2 LDC.64 R6, c[0x0][0xa18] ;  /* 0x00028600ff062b82 */ /* 0x000e700000000a00 */
[----:B------:R-:W5:Y:S01]  /*20bc0*/  @P0 LDG.E R26, desc[UR36][R4.64] ;  /* 0x00000024041a0981 */ /* 0x000f62000c1e1900 */
[----:B0-----:R-:W-:-:S05]  /*20bd0*/  IMAD.WIDE R2, R19, 0x4, R2 ;  /* 0x0000000413027825 */ /* 0x001fca00078e0202 */
[----:B------:R-:W5:Y:S01]  /*20be0*/  @P1 LDG.E R0, desc[UR36][R2.64] ;  /* 0x0000002402001981 */ /* 0x000f62000c1e1900 */
[----:B------:R-:W-:Y:S02]  /*20bf0*/  ULDC UR4, c[0x0][0x288] ;  /* 0x0000a20000047ab9 */ /* 0x000fe40000000800 */
[----:B------:R-:W-:Y:S01]  /*20c00*/  IMAD.U32 R25, RZ, RZ, UR4 ;  /* 0x00000004ff197e24 */ /* 0x000fe2000f8e00ff */
[----:B------:R-:W-:Y:S02]  /*20c10*/  ULDC.64 UR4, c[0x0][0x418] ;  /* 0x0001060000047ab9 */ /* 0x000fe40000000a00 */
[----:B------:R-:W-:-:S03]  /*20c20*/  UISETP.NE.U32.AND UP0, UPT, UR4, URZ, UPT ;  /* 0x0000003f0400728c */ /* 0x000fc6000bf05070 */
[----:B------:R-:W-:Y:S01]  /*20c30*/  ULDC UR4, c[0x0][0x424] ;  /* 0x0001090000047ab9 */ /* 0x000fe20000000800 */
[----:B------:R-:W-:Y:S01]  /*20c40*/  UISETP.NE.AND.EX UP0, UPT, UR5, URZ, UPT, UP0 ;  /* 0x0000003f0500728c */ /* 0x000fe2000bf05300 */
[----:B-1----:R-:W-:Y:S02]  /*20c50*/  @P2 IMAD.WIDE R6, R19, 0x4, R6 ;  /* 0x0000000413062825 */ /* 0x002fe400078e0206 */
[----:B------:R-:W-:Y:S01]  /*20c60*/  ULDC UR5, c[0x0][0x2f0] ;  /* 0x0000bc0000057ab9 */ /* 0x000fe20000000800 */
[----:B------:R-:W-:Y:S02]  /*20c70*/  USEL UR4, UR4, 0x1, UP0 ;  /* 0x0000000104047887 */ /* 0x000fe40008000000 */
[----:B------:R0:W5:Y:S02]  /*20c80*/  @P2 LDG.E R25, desc[UR36][R6.64] ;  /* 0x0000002406192981 */ /* 0x000164000c1e1900 */
[----:B------:R-:W-:-:S03]  /*20c90*/  UIMAD UR4, UR4, UR5, URZ ;  /* 0x00000005040472a4 */ /* 0x000fc6000f8e023f */
[----:B------:R-:W-:-:S03]  /*20ca0*/  ULDC UR5, c[0x0][0x348] ;  /* 0x0000d20000057ab9 */ /* 0x000fc60000000800 */
[----:B------:R-:W-:Y:S02]  /*20cb0*/  IMAD.U32 R9, RZ, RZ, UR4 ;  /* 0x00000004ff097e24 */ /* 0x000fe4000f8e00ff */
[----:B0-----:R-:W-:Y:S01]  /*20cc0*/  IMAD.U32 R6, RZ, RZ, UR5 ;  /* 0x00000005ff067e24 */ /* 0x001fe2000f8e00ff */
[----:B------:R-:W-:Y:S06]  /*20cd0*/  @P2 BRA `(.L_x_1970) ;  /* 0x0000000000102947 */ /* 0x000fec0003800000 */
[----:B------:R-:W-:Y:S05]  /*20ce0*/  @!P0 BRA `(.L_x_1970) ;  /* 0x00000000000c8947 */ /* 0x000fea0003800000 */
[----:B------:R-:W2:Y:S04]  /*20cf0*/  LDG.E R8, desc[UR36][R4.64] ;  /* 0x0000002404087981 */ /* 0x000ea8000c1e1900 */
[----:B-----5:R-:W2:Y:S02]  /*20d00*/  LDG.E R25, desc[UR36][R4.64+0x4] ;  /* 0x0000042404197981 */ /* 0x020ea4000c1e1900 */
[----:B--2---:R-:W-:-:S07]  /*20d10*/  IMAD.IADD R25, R25, 0x1, -R8 ;  /* 0x0000000119197824 */ /* 0x004fce00078e0a08 */
.L_x_1970:
[----:B------:R-:W-:Y:S02]  /*20d20*/  ULDC.64 UR4, c[0x0][0xa20] ;  /* 0x0002880000047ab9 */ /* 0x000fe40000000a00 */
[----:B------:R-:W-:-:S04]  /*20d30*/  ISETP.NE.U32.AND P0, PT, RZ, UR4, PT ;  /* 0x00000004ff007c0c */ /* 0x000fc8000bf05070 */
[----:B------:R-:W-:-:S13]  /*20d40*/  ISETP.NE.AND.EX P0, PT, RZ, UR5, PT, P0 ;  /* 0x00000005ff007c0c */ /* 0x000fda000bf05300 */
[----:B------:R-:W-:Y:S05]  /*20d50*/  @!P0 BRA `(.L_x_1971) ;  /* 0x0000000000108947 */ /* 0x000fea0003800000 */
[----:B------:R-:W0:Y:S02]  /*20d60*/  LDC.64 R4, c[0x0][0xa20] ;  /* 0x00028800ff047b82 */ /* 0x000e240000000a00 */
[----:B0-----:R-:W-:-:S05]  /*20d70*/  IMAD.WIDE R4, R19, 0x4, R4 ;  /* 0x0000000413047825 */ /* 0x001fca00078e0204 */
[----:B------:R0:W5:Y:S01]  /*20d80*/  LDG.E R9, desc[UR36][R4.64] ;  /* 0x0000002404097981 */ /* 0x000162000c1e1900 */
[----:B------:R-:W-:Y:S05]  /*20d90*/  BRA `(.L_x_1972) ;  /* 0x0000000000247947 */ /* 0x000fea0003800000 */
.L_x_1971:
[----:B------:R-:W-:Y:S02]  /*20da0*/  ULDC.64 UR4, c[0x0][0xa08] ;  /* 0x0002820000047ab9 */ /* 0x000fe40000000a00 */
[----:B------:R-:W-:-:S04]  /*20db0*/  ISETP.NE.U32.AND P0, PT, RZ, UR4, PT ;  /* 0x00000004ff007c0c */ /* 0x000fc8000bf05070 */
[----:B------:R-:W-:-:S13]  /*20dc0*/  ISETP.NE.AND.EX P0, PT, RZ, UR5, PT, P0 ;  /* 0x00000005ff007c0c */ /* 0x000fda000bf05300 */
[----:B------:R-:W-:Y:S05]  /*20dd0*/  @!P0 BRA `(.L_x_1972) ;  /* 0x0000000000148947 */ /* 0x000fea0003800000 */
[----:B------:R-:W0:Y:S02]  /*20de0*/  LDC.64 R4, c[0x0][0xa08] ;  /* 0x00028200ff047b82 */ /* 0x000e240000000a00 */
[----:B0-----:R-:W-:-:S05]  /*20df0*/  IMAD.WIDE R4, R19, 0x4, R4 ;  /* 0x0000000413047825 */ /* 0x001fca00078e0204 */
[----:B------:R-:W2:Y:S04]  /*20e00*/  LDG.E R9, desc[UR36][R4.64] ;  /* 0x0000002404097981 */ /* 0x000ea8000c1e1900 */
[----:B------:R-:W2:Y:S02]  /*20e10*/  LDG.E R8, desc[UR36][R4.64+0x4] ;  /* 0x0000042404087981 */ /* 0x000ea4000c1e1900 */
[----:B--2---:R-:W-:-:S07]  /*20e20*/  IMAD.IADD R9, R8, 0x1, -R9 ;  /* 0x0000000108097824 */ /* 0x004fce00078e0a09 */
.L_x_1972:
[----:B0-----:R-:W2:Y:S01]  /*20e30*/  @P1 LDG.E R4, desc[UR36][R2.64] ;  /* 0x0000002402041981 */ /* 0x001ea2000c1e1900 */
[----:B------:R-:W0:Y:S03]  /*20e40*/  LDC R5, c[0x0][0x448] ;  /* 0x00011200ff057b82 */ /* 0x000e260000000800 */
[----:B------:R-:W2:Y:S01]  /*20e50*/  @P1 LDG.E R11, desc[UR36][R2.64+0x4] ;  /* 0x00000424020b1981 */ /* 0x000ea2000c1e1900 */
[----:B-----5:R-:W-:Y:S01]  /*20e60*/  IMAD.IADD R9, R9, 0x1, -R35 ;  /* 0x0000000109097824 */ /* 0x020fe200078e0a23 */
[----:B------:R-:W-:Y:S02]  /*20e70*/  SHF.L.U32 R17, R17, 0x7, RZ ;  /* 0x0000000711117819 */ /* 0x000fe400000006ff */
[----:B0-----:R-:W-:-:S13]  /*20e80*/  ISETP.NE.AND P2, PT, R5, 0x1, PT ;  /* 0x000000010500780c */ /* 0x001fda0003f45270 */
[----:B------:R-:W0:Y:S08]  /*20e90*/  @P2 LDC R7, c[0x0][0x44c] ;  /* 0x00011300ff072b82 */ /* 0x000e300000000800 */
[----:B------:R-:W1:Y:S01]  /*20ea0*/  @P2 LDC R5, c[0x0][0x450] ;  /* 0x00011400ff052b82 */ /* 0x000e620000000800 */
[----:B--2---:R-:W-:Y:S02]  /*20eb0*/  @P1 IMAD.IADD R6, R11, 0x1, -R4 ;  /* 0x000000010b061824 */ /* 0x004fe400078e0a04 */
[----:B------:R-:W-:-:S02]  /*20ec0*/  VIADD R4, R17, 0x7f ;  /* 0x0000007f11047836 */ /* 0x000fc40000000000 */
[----:B------:R-:W-:Y:S02]  /*20ed0*/  IMAD.IADD R24, R9, 0x1, R6 ;  /* 0x0000000109187824 */ /* 0x000fe400078e0206 */
[----:B0-----:R-:W-:-:S04]  /*20ee0*/  @P2 IMAD.HI.U32 R8, R4, R7, RZ ;  /* 0x0000000704082227 */ /* 0x001fc800078e00ff */
[C---:B------:R-:W-:Y:S02]  /*20ef0*/  VIADD R10, R24.reuse, 0x3f ;  /* 0x0000003f180a7836 */ /* 0x040fe40000000000 */
[----:B------:R-:W-:Y:S01]  /*20f00*/  IMAD.MOV.U32 R7, RZ, RZ, R4 ;  /* 0x000000ffff077224 */ /* 0x000fe200078e0004 */
[----:B-1----:R-:W-:Y:S02]  /*20f10*/  @P2 SHF.R.U32.HI R7, RZ, R5, R8 ;  /* 0x00000005ff072219 */ /* 0x002fe40000011608 */
[----:B------:R-:W-:Y:S02]  /*20f20*/  SHF.R.S32.HI R3, RZ, 0x1f, R10 ;  /* 0x0000001fff037819 */ /* 0x000fe4000001140a */
[----:B------:R-:W-:Y:S02]  /*20f30*/  IADD3 R8, R24, 0x1, -R25 ;  /* 0x0000000118087810 */ /* 0x000fe40007ffe819 */
[----:B------:R-:W-:Y:S02]  /*20f40*/  LEA.HI R10, R3, R10, RZ, 0x6 ;  /* 0x0000000a030a7211 */ /* 0x000fe400078f30ff */
[----:B------:R-:W0:Y:S01]  /*20f50*/  LDC.64 R2, c[0x0][0x9e0] ;  /* 0x00027800ff027b82 */ /* 0x000e220000000a00 */
[----:B------:R-:W-:Y:S01]  /*20f60*/  IMAD.IADD R7, R8, 0x1, R7 ;  /* 0x0000000108077824 */ /* 0x000fe200078e0207 */
[----:B------:R-:W-:-:S02]  /*20f70*/  SHF.R.S32.HI R10, RZ, 0x6, R10 ;  /* 0x00000006ff0a7819 */ /* 0x000fc4000001140a */
[----:B0-----:R-:W-:Y:S02]  /*20f80*/  ISETP.GE.AND P3, PT, R3, 0x1, PT ;  /* 0x000000010300780c */ /* 0x001fe40003f66270 */
[----:B------:R-:W-:-:S11]  /*20f90*/  IADD3 R2, R7, R2, RZ ;  /* 0x0000000207027210 */ /* 0x000fd60007ffe0ff */
[----:B------:R-:W-:Y:S05]  /*20fa0*/  @!P3 BRA `(.L_x_1973) ;  /* 0x000000000048b947 */ /* 0x000fea0003800000 */
        /* <DEDUP_REMOVED lines=11> */
.L_x_1975:
[----:B------:R-:W-:-:S13]  /*21060*/  ISETP.NE.AND P0, PT, R3, 0x1, PT ;  /* 0x000000010300780c */ /* 0x000fda0003f05270 */
[----:B------:R-:W0:Y:S02]  /*21070*/  @P0 LDC.64 R4, c[0x0][0x9e8] ;  /* 0x00027a00ff040b82 */ /* 0x000e240000000a00 */
[----:B0-----:R-:W-:-:S05]  /*21080*/  @P0 IMAD.HI.U32 R4, R11, R4, RZ ;  /* 0x000000040b040227 */ /* 0x001fca00078e00ff */
[----:B------:R-:W-:-:S07]  /*21090*/  @P0 SHF.R.U32.HI R11, RZ, R5, R4 ;  /* 0x00000005ff0b0219 */ /* 0x000fce0000011604 */
.L_x_1976:
[----:B------:R-:W-:Y:S05]  /*210a0*/  BSYNC B0 ;  /* 0x0000000000007941 */ /* 0x000fea0003800000 */
.L_x_1974:
[----:B------:R-:W-:-:S05]  /*210b0*/  IMAD R11, R11, R3, R3 ;  /* 0x000000030b0b7224 */ /* 0x000fca00078e0203 */
[----:B------:R-:W-:-:S07]  /*210c0*/  VIMNMX R2, R2, R11, PT ;  /* 0x0000000b02027248 */ /* 0x000fce0003fe0100 */
.L_x_1973:
[----:B------:R-:W0:Y:S01]  /*210d0*/  @P2 LDC R7, c[0x0][0x44c] ;  /* 0x00011300ff072b82 */ /* 0x000e220000000800 */
[----:B------:R-:W-:Y:S01]  /*210e0*/  IMAD.MOV.U32 R4, RZ, RZ, R17 ;  /* 0x000000ffff047224 */ /* 0x000fe200078e0011 */
[----:B------:R-:W-:-:S06]  /*210f0*/  ULDC UR4, c[0x0][0x9dc] ;  /* 0x0002770000047ab9 */ /* 0x000fcc0000000800 */
[----:B------:R-:W1:Y:S01]  /*21100*/  @P2 LDC R5, c[0x0][0x450] ;  /* 0x00011400ff052b82 */ /* 0x000e620000000800 */
[----:B0-----:R-:W-:-:S05]  /*21110*/  @P2 IMAD.HI.U32 R7, R17, R7, RZ ;  /* 0x0000000711072227 */ /* 0x001fca00078e00ff */
[----:B-1----:R-:W-:Y:S01]  /*21120*/  @P2 SHF.R.U32.HI R4, RZ, R5, R7 ;  /* 0x00000005ff042219 */ /* 0x002fe20000011607 */
[----:B------:R-:W-:-:S04]  /*21130*/  IMAD.IADD R7, R24, 0x1, -R25 ;  /* 0x0000000118077824 */ /* 0x000fc800078e0a19 */
        /* <DEDUP_REMOVED lines=13> */
.L_x_1979:
[----:B------:R-:W-:-:S13]  /*21210*/  ISETP.NE.AND P0, PT, R3, 0x1, PT ;  /* 0x000000010300780c */ /* 0x000fda0003f05270 */
[----:B------:R-:W0:Y:S02]  /*21220*/  @P0 LDC.64 R4, c[0x0][0x9e8] ;  /* 0x00027a00ff040b82 */ /* 0x000e240000000a00 */
[----:B0-----:R-:W-:-:S05]  /*21230*/  @P0 IMAD.HI.U32 R4, R12, R4, RZ ;  /* 0x000000040c040227 */ /* 0x001fca00078e00ff */
[----:B------:R-:W-:-:S07]  /*21240*/  @P0 SHF.R.U32.HI R12, RZ, R5, R4 ;  /* 0x00000005ff0c0219 */ /* 0x000fce0000011604 */
.L_x_1980:
[----:B------:R-:W-:Y:S05]  /*21250*/  BSYNC B0 ;  /* 0x0000000000007941 */ /* 0x000fea0003800000 */
.L_x_1978:
[----:B------:R-:W-:-:S05]  /*21260*/  IMAD R3, R12, R3, RZ ;  /* 0x000000030c037224 */ /* 0x000fca00078e02ff */
[----:B------:R-:W-:-:S07]  /*21270*/  VIMNMX R11, R11, R3, !PT ;  /* 0x000000030b0b7248 */ /* 0x000fce0007fe0100 */
.L_x_1977:
[----:B------:R-:W-:Y:S01]  /*21280*/  IADD3 R2, R2, 0x3f, RZ ;  /* 0x0000003f02027810 */ /* 0x000fe20007ffe0ff */
[----:B------:R-:W-:Y:S03]  /*21290*/  BSSY B0, `(.L_x_1981) ;  /* 0x0000119000007945 */ /* 0x000fe60003800000 */
[----:B------:R-:W-:-:S04]  /*212a0*/  SHF.R.S32.HI R3, RZ, 0x1f, R2 ;  /* 0x0000001fff037819 */ /* 0x000fc80000011402 */
[----:B------:R-:W-:Y:S02]  /*212b0*/  LEA.HI R3, R3, R2, RZ, 0x6 ;  /* 0x0000000203037211 */ /* 0x000fe400078f30ff */
[----:B------:R-:W-:Y:S02]  /*212c0*/  SHF.R.S32.HI R2, RZ, 0x1f, R11 ;  /* 0x0000001fff027819 */ /* 0x000fe4000001140b */
[----:B------:R-:W-:Y:S02]  /*212d0*/  SHF.R.S32.HI R3, RZ, 0x6, R3 ;  /* 0x00000006ff037819 */ /* 0x000fe40000011403 */
[----:B------:R-:W-:Y:S02]  /*212e0*/  LEA.HI R2, R2, R11, RZ, 0x6 ;  /* 0x0000000b02027211 */ /* 0x000fe400078f30ff */
[----:B------:R-:W-:Y:S02]  /*212f0*/  VIMNMX R3, R10, R3, PT ;  /* 0x000000030a037248 */ /* 0x000fe40003fe0100 */
[----:B------:R-:W-:-:S03]  /*21300*/  SHF.R.S32.HI R2, RZ, 0x6, R2 ;  /* 0x00000006ff027819 */ /* 0x000fc60000011402 */
[----:B------:R-:W-:Y:S01]  /*21310*/  IMAD R3, R3, 0x40, -R9 ;  /* 0x0000004003037824 */ /* 0x000fe200078e0a09 */
[----:B------:R-:W-:-:S04]  /*21320*/  VIMNMX R2, RZ, R2, !PT ;  /* 0x00000002ff027248 */ /* 0x000fc80007fe0100 */
[----:B------:R-:W-:Y:S01]  /*21330*/  VIMNMX R3, R3, R6, PT ;  /* 0x0000000603037248 */ /* 0x000fe20003fe0100 */
[----:B------:R-:W-:-:S05]  /*21340*/  IMAD R2, R2, 0x40, -R9 ;  /* 0x0000004002027824 */ /* 0x000fca00078e0a09 */
[----:B------:R-:W-:-:S04]  /*21350*/  VIMNMX R4, RZ, R2, !PT ;  /* 0x00000002ff047248 */ /* 0x000fc80007fe0100 */
[----:B------:R-:W-:Y:S02]  /*21360*/  ISETP.GT.AND P0, PT, R3, R4, PT ;  /* 0x000000040300720c */ /* 0x000fe40003f04270 */
[----:B------:R-:W-:-:S11]  /*21370*/  SHF.R.U32.HI R4, RZ, 0x6, R4 ;  /* 0x00000006ff047819 */ /* 0x000fd60000011604 */
[----:B------:R-:W-:-:S05]  /*21380*/  @P0 VIADD R2, R3, 0x3f ;  /* 0x0000003f03020836 */ /* 0x000fca0000000000 */
        /* <DEDUP_REMOVED lines=10> */
[----:B------:R-:W0:Y:S02]  /*21430*/  S2R R5, SR_TID.X ;  /* 0x0000000000057919 */ /* 0x000e240000002100 */
[----:B0-----:R-:W-:-:S04]  /*21440*/  SHF.R.U32.HI R5, RZ, 0x5, R5 ;  /* 0x00000005ff057819 */ /* 0x001fc80000011605 */
[----:B------:R-:W-:-:S05]  /*21450*/  LOP3.LUT R5, R5, 0x3, RZ, 0xc0, !PT ;  /* 0x0000000305057812 */ /* 0x000fca00078ec0ff */
[----:B------:R0:W1:Y:S02]  /*21460*/  SHFL.IDX PT, R14, R5, RZ, 0x1f ;  /* 0x00001fff050e7589 */ /* 0x00006400000e0000 */
.L_x_2274:
[----:B-1----:R-:W-:Y:S02]  /*21470*/  ISETP.NE.AND P0, PT, R14, RZ, PT ;  /* 0x000000ff0e00720c */ /* 0x002fe40003f05270 */
[----:B------:R-:W-:-:S11]  /*21480*/  PLOP3.LUT P6, PT, PT, PT, PT, 0x8, 0x0 ;  /* 0x000000000000781c */ /* 0x000fd60003fce170 */
[----:B------:R-:W-:Y:S05]  /*21490*/  @P0 BRA `(.L_x_1984) ;  /* 0x00000000000c0947 */ /* 0x000fea0003800000 */
[----:B------:R-:W-:-:S03]  /*214a0*/  UMOV UR4, 0xffffffff ;  /* 0xffffffff00047882 */ /* 0x000fc60000000000 */
[----:B------:R-:W-:Y:S05]  /*214b0*/  BRA.DIV UR4, `(.L_x_1985) ;  /* 0x000000a2044c7947 */ /* 0x000fea000b800000 */
[----:B------:R-:W-:-:S13]  /*214c0*/  ELECT P6, URZ, PT ;  /* 0x00000000003f782f */ /* 0x000fda00038c0000 */
.L_x_1984:
[----:B0-----:R-:W2:Y:S01]  /*214d0*/  LDL R5, [R1+0x20] ;  /* 0x0000200001057983 */ /* 0x001ea20000100800 */
[----:B------:R-:W-:Y:S01]  /*214e0*/  BSSY B1, `(.L_x_1986) ;  /* 0x0000008000017945 */ /* 0x000fe20003800000 */
[----:B--2---:R-:W-:-:S05]  /*214f0*/  VIADD R5, R5, 0x1 ;  /* 0x0000000105057836 */ /* 0x004fca0000000000 */
[----:B------:R-:W-:-:S04]  /*21500*/  LEA.HI R6, R5, R5, RZ, 0x1 ;  /* 0x0000000505067211 */ /* 0x000fc800078f08ff */
[----:B------:R-:W-:-:S05]  /*21510*/  LOP3.LUT R6, R6, 0xfffffffe, RZ, 0xc0, !PT ;  /* 0xfffffffe06067812 */ /* 0x000fca00078ec0ff */
[----:B------:R-:W-:-:S05]  /*21520*/  IMAD.IADD R5, R5, 0x1, -R6 ;  /* 0x0000000105057824 */ /* 0x000fca00078e0a06 */
[----:B------:R-:W-:-:S04]  /*21530*/  SHF.L.U32 R5, R5, 0x1f, RZ ;  /* 0x0000001f05057819 */ /* 0x000fc800000006ff */
[----:B------:R-:W0:Y:S02]  /*21540*/  SYNCS.PHASECHK.TRANS64.TRYWAIT P0, [R23+URZ+0x28420], R5 ;  /* 0x02842005170075a7 */ /* 0x000e24000800017f */
[----:B0-----:R-:W-:Y:S05]  /*21550*/  @!P0 BRA `(.L_x_1987) ;  /* 0x000000a000448947 */ /* 0x001fea0003800000 */
.L_x_2277:
[----:B------:R-:W-:Y:S05]  /*21560*/  BSYNC B1 ;  /* 0x0000000000017941 */ /* 0x000fea0003800000 */
.L_x_1986:
[----:B------:R-:W-:Y:S04]  /*21570*/  BSSY B1, `(.L_x_1988) ;  /* 0x000006c000017945 */ /* 0x000fe80003800000 */
[----:B------:R-:W-:Y:S05]  /*21580*/  @!P6 BRA `(.L_x_1989) ;  /* 0x0000000400a8e947 */ /* 0x000fea0003800000 */
[----:B------:R-:W-:Y:S01]  /*21590*/  LEA R12, R29, R23, 0x3 ;  /* 0x000000171d0c7211 */ /* 0x000fe200078e18ff */
[----:B------:R-:W1:Y:S01]  /*215a0*/  S2R R6, SR_TID.X ;  /* 0x0000000000067919 */ /* 0x000e620000002100 */
[----:B------:R-:W-:Y:S01]  /*215b0*/  SHF.L.U32 R11, R31, 0x1f, RZ ;  /* 0x0000001f1f0b7819 */ /* 0x000fe200000006ff */
[----:B------:R-:W-:Y:S03]  /*215c0*/  BSSY B2, `(.L_x_1990) ;  /* 0x0000005000027945 */ /* 0x000fe60003800000 */
[----:B------:R-:W2:Y:S01]  /*215d0*/  SYNCS.PHASECHK.TRANS64.TRYWAIT P0, [R12+URZ+0x284a0], R11 ;  /* 0x0284a00b0c0075a7 */ /* 0x000ea2000800017f */
[----:B-1----:R-:W-:-:S04]  /*215e0*/  LOP3.LUT R6, R6, 0x7f, RZ, 0xc0, !PT ;  /* 0x0000007f06067812 */ /* 0x002fc800078ec0ff */
[----:B------:R-:W-:Y:S01]  /*215f0*/  ISETP.NE.AND P1, PT, R6, RZ, PT ;  /* 0x000000ff0600720c */ /* 0x000fe20003f25270 */
[----:B--2---:R-:W-:-:S12]  /*21600*/  @!P0 BRA `(.L_x_1991) ;  /* 0x000000a0002c8947 */ /* 0x004fd80003800000 */
.L_x_2278:
[----:B------:R-:W-:Y:S05]  /*21610*/  BSYNC B2 ;  /* 0x0000000000027941 */ /* 0x000fea0003800000 */
.L_x_1990:
[----:B------:R-:W-:Y:S04]  /*21620*/  BSSY B2, `(.L_x_1992) ;  /* 0x0000009000027945 */ /* 0x000fe80003800000 */
[----:B------:R-:W-:Y:S05]  /*21630*/  @P1 BRA `(.L_x_1993) ;  /* 0x00000000001c1947 */ /* 0x000fea0003800000 */
[----:B0-----:R-:W0:Y:S02]  /*21640*/  S2R R5, SR_TID.X ;  /* 0x0000000000057919 */ /* 0x001e240000002100 */
[----:B0-----:R-:W-:Y:S01]  /*21650*/  LOP3.LUT R6, R5, 0x1f, RZ, 0xc0, !PT ;  /* 0x0000001f05067812 */ /* 0x001fe200078ec0ff */
[----:B------:R-:W-:-:S03]  /*21660*/  IMAD.MOV.U32 R5, RZ, RZ, 0x4000 ;  /* 0x00004000ff057424 */ /* 0x000fc600078e00ff */
[----:B------:R-:W-:Y:S01]  /*21670*/  ISETP.NE.AND P0, PT, R6, RZ, PT ;  /* 0x000000ff0600720c */ /* 0x000fe20003f05270 */
[----:B------:R2:W-:-:S12]  /*21680*/  SYNCS.ARRIVE.TRANS64 RZ, [R12+URZ+0x28490], R5 ;  /* 0x028490050cff79a7 */ /* 0x0005d8000800003f */
[----:B--2---:R-:W-:Y:S05]  /*21690*/  @!P0 BRA `(.L_x_1993) ;  /* 0x0000000000048947 */ /* 0x004fea0003800000 */
[----:B------:R-:W-:Y:S01]  /*216a0*/  BPT.TRAP 0x1 ;  /* 0x000000040000795c */ /* 0x000fe20000300000 */
.L_x_1993:
[----:B------:R-:W-:Y:S05]  /*216b0*/  BSYNC B2 ;  /* 0x0000000000027941 */ /* 0x000fea0003800000 */
.L_x_1992:
[----:B------:R-:W-:Y:S01]  /*216c0*/  IMAD.MOV.U32 R21, RZ, RZ, RZ ;  /* 0x000000ffff157224 */ /* 0x000fe200078e00ff */
[----:B------:R-:W-:Y:S01]  /*216d0*/  UIADD3 UR4, UP0, UR40, 0x570, URZ ;  /* 0x0000057028047890 */ /* 0x000fe2000ff1e03f */
[----:B------:R-:W-:Y:S01]  /*216e0*/  IMAD R9, R29, 0x4000, R23 ;  /* 0x000040001d097824 */ /* 0x000fe200078e0217 */
[----:B------:R-:W-:Y:S01]  /*216f0*/  PLOP3.LUT P0, PT, PT, PT, PT, 0x80, 0x0 ;  /* 0x000000000000781c */ /* 0x000fe20003f0f070 */
[----:B------:R-:W-:Y:S01]  /*21700*/  IMAD R6, R3, 0x40, R0 ;  /* 0x0000004003067824 */ /* 0x000fe200078e0200 */
[----:B------:R-:W-:Y:S01]  /*21710*/  R2UR UR10, R21 ;  /* 0x00000000150a72ca */ /* 0x000fe200000e0000 */
[----:B0-----:R-:W-:Y:S01]  /*21720*/  VIADD R5, R12, 0x28490 ;  /* 0x000284900c057836 */ /* 0x001fe20000000000 */
[----:B------:R-:W-:Y:S01]  /*21730*/  IADD3 R13, R9, 0x20000, RZ ;  /* 0x00020000090d7810 */ /* 0x000fe20007ffe0ff */
[----:B------:R-:W-:Y:S01]  /*21740*/  VIADD R6, R6, 0xffffffc0 ;  /* 0xffffffc006067836 */ /* 0x000fe20000000000 */
[----:B------:R-:W-:Y:S01]  /*21750*/  UIADD3.X UR5, URZ, UR41, URZ, UP0, !UPT ;  /* 0x000000293f057290 */ /* 0x000fe200087fe43f */
[----:B------:R-:W-:Y:S01]  /*21760*/  UMOV UR6, 0x0 ;  /* 0x0000000000067882 */ /* 0x000fe20000000000 */
[----:B------:R-:W-:-:S10]  /*21770*/  UMOV UR7, 0x12f00000 ;  /* 0x12f0000000077882 */ /* 0x000fd40000000000 */
.L_x_1994:
        /* <DEDUP_REMOVED lines=10> */
[----:B------:R-:W-:Y:S01]  /*21820*/  IMAD.MOV.U32 R20, RZ, RZ, 0x80 ;  /* 0x00000080ff147424 */ /* 0x000fe200078e00ff */
[----:B------:R-:W-:Y:S01]  /*21830*/  PLOP3.LUT P0, PT, PT, PT, PT, 0x80, 0x0 ;  /* 0x000000000000781c */ /* 0x000fe20003f0f070 */
[----:B------:R-:W-:Y:S01]  /*21840*/  VIADD R13, R9, 0x22000 ;  /* 0x00022000090d7836 */ /* 0x000fe20000000000 */
[----:B------:R-:W-:Y:S01]  /*21850*/  UMOV UR6, 0x0 ;  /* 0x0000000000067882 */ /* 0x000fe20000000000 */
[----:B------:R-:W-:Y:S01]  /*21860*/  UMOV UR7, 0x12f00000 ;  /* 0x12f0000000077882 */ /* 0x000fe20000000000 */
[----:B------:R-:W-:-:S15]  /*21870*/  R2UR UR10, R20 ;  /* 0x00000000140a72ca */ /* 0x000fde00000e0000 */
.L_x_1995:
        /* <DEDUP_REMOVED lines=10> */
[----:B------:R-:W0:Y:S01]  /*21920*/  SYNCS.PHASECHK.TRANS64.TRYWAIT P0, [R12+URZ+0x284c0], R11 ;  /* 0x0284c00b0c0075a7 */ /* 0x000e22000800017f */
[----:B------:R-:W-:Y:S04]  /*21930*/  BSSY B2, `(.L_x_1996) ;  /* 0x0000002000027945 */ /* 0x000fe80003800000 */
[----:B0-----:R-:W-:Y:S05]  /*21940*/  @!P0 BRA `(.L_x_1997) ;  /* 0x0000009c00708947 */ /* 0x001fea0003800000 */
.L_x_2279:
[----:B------:R-:W-:Y:S05]  /*21950*/  BSYNC B2 ;  /* 0x0000000000027941 */ /* 0x000fea0003800000 */
.L_x_1996:
[----:B------:R-:W-:Y:S01]  /*21960*/  BSSY B2, `(.L_x_1998) ;  /* 0x000000b000027945 */ /* 0x000fe20003800000 */
[----:B------:R-:W-:Y:S02]  /*21970*/  IMAD.MOV.U32 R14, RZ, RZ, 0x0 ;  /* 0x00000000ff0e7424 */ /* 0x000fe400078e00ff */
[----:B------:R-:W-:Y:S01]  /*21980*/  IMAD.MOV.U32 R15, RZ, RZ, 0x12f00000 ;  /* 0x12f00000ff0f7424 */ /* 0x000fe200078e00ff */
[----:B------:R-:W-:Y:S06]  /*21990*/  @P1 BRA `(.L_x_1999) ;  /* 0x00000000001c1947 */ /* 0x000fec0003800000 */
[----:B------:R-:W2:Y:S02]  /*219a0*/  S2R R5, SR_TID.X ;  /* 0x0000000000057919 */ /* 0x000ea40000002100 */
[----:B--2---:R-:W-:Y:S01]  /*219b0*/  LOP3.LUT R13, R5, 0x1f, RZ, 0xc0, !PT ;  /* 0x0000001f050d7812 */ /* 0x004fe200078ec0ff */
[----:B------:R-:W-:-:S03]  /*219c0*/  IMAD.MOV.U32 R5, RZ, RZ, 0x4000 ;  /* 0x00004000ff057424 */ /* 0x000fc600078e00ff */
[----:B------:R-:W-:Y:S01]  /*219d0*/  ISETP.NE.AND P0, PT, R13, RZ, PT ;  /* 0x000000ff0d00720c */ /* 0x000fe20003f05270 */
[----:B------:R2:W-:-:S12]  /*219e0*/  SYNCS.ARRIVE.TRANS64 RZ, [R12+URZ+0x284b0], R5 ;  /* 0x0284b0050cff79a7 */ /* 0x0005d8000800003f */
[----:B--2---:R-:W-:Y:S05]  /*219f0*/  @!P0 BRA `(.L_x_1999) ;  /* 0x0000000000048947 */ /* 0x004fea0003800000 */
[----:B------:R-:W-:Y:S01]  /*21a00*/  BPT.TRAP 0x1 ;  /* 0x000000040000795c */ /* 0x000fe20000300000 */
.L_x_1999:
[----:B------:R-:W-:Y:S05]  /*21a10*/  BSYNC B2 ;  /* 0x0000000000027941 */ /* 0x000fea0003800000 */
.L_x_1998:
        /* <DEDUP_REMOVED lines=8> */
.L_x_2000:
        /* <DEDUP_REMOVED lines=15> */
.L_x_2001:
        /* <DEDUP_REMOVED lines=10> */
.L_x_1989:
[----:B------:R-:W-:Y:S05]  /*21c30*/  BSYNC B1 ;  /* 0x0000000000017941 */ /* 0x000fea0003800000 */
.L_x_1988:
[----:B------:R-:W-:Y:S01]  /*21c40*/  VIADD R12, R3, 0xfffffffe ;  /* 0xfffffffe030c7836 */ /* 0x000fe20000000000 */
[----:B------:R-:W-:Y:S01]  /*21c50*/  PLOP3.LUT P0, PT, PT, PT, PT, 0x8, 0x0 ;  /* 0x000000000000781c */ /* 0x000fe20003f0e170 */
[----:B------:R-:W-:-:S03]  /*21c60*/  VIADD R29, R29, 0x1 ;  /* 0x000000011d1d7836 */ /* 0x000fc60000000000 */
[----:B------:R-:W-:Y:S02]  /*21c70*/  ISETP.GE.AND P2, PT, R12, R4, PT ;  /* 0x000000040c00720c */ /* 0x000fe40003f46270 */
[----:B------:R-:W-:-:S04]  /*21c80*/  ISETP.NE.AND P1, PT, R29, 0x2, PT ;  /* 0x000000021d00780c */ /* 0x000fc80003f25270 */
[----:B------:R-:W-:Y:S02]  /*21c90*/  SEL R3, RZ, 0x1, P1 ;  /* 0x00000001ff037807 */ /* 0x000fe40000800000 */
[----:B------:R-:W-:Y:S02]  /*21ca0*/  SEL R29, R29, RZ, P1 ;  /* 0x000000ff1d1d7207 */ /* 0x000fe40000800000 */
[----:B------:R-:W-:-:S03]  /*21cb0*/  LOP3.LUT R31, R31, R3, RZ, 0x3c, !PT ;  /* 0x000000031f1f7212 */ /* 0x000fc600078e3cff */
[----:B------:R-:W-:Y:S05]  /*21cc0*/  @!P2 BRA `(.L_x_1982) ;  /* 0x0000000400d4a947 */ /* 0x000fea0003800000 */
.L_x_2016:
[----:B------:R-:W-:Y:S05]  /*21cd0*/  YIELD ;  /* 0x0000000000007946 */ /* 0x000fea0003800000 */
[----:B------:R-:W-:Y:S04]  /*21ce0*/  BSSY B1, `(.L_x_2002) ;  /* 0x000006b000017945 */ /* 0x000fe80003800000 */
[----:B------:R-:W-:Y:S05]  /*21cf0*/  @!P6 BRA `(.L_x_2003) ;  /* 0x0000000400a4e947 */ /* 0x000fea0003800000 */
[----:B------:R-:W-:Y:S01]  /*21d00*/  IMAD R11, R29, 0x8, R23 ;  /* 0x000000081d0b7824 */ /* 0x000fe200078e0217 */
[----:B------:R-:W-:Y:S01]  /*21d10*/  SHF.L.U32 R9, R31, 0x1f, RZ ;  /* 0x0000001f1f097819 */ /* 0x000fe200000006ff */
[----:B------:R-:W1:Y:S01]  /*21d20*/  S2R R3, SR_TID.X ;  /* 0x0000000000037919 */ /* 0x000e620000002100 */
[----:B------:R-:W-:Y:S02]  /*21d30*/  BSSY B2, `(.L_x_2004) ;  /* 0x0000005000027945 */ /* 0x000fe40003800000 */
[----:B------:R-:W2:Y:S01]  /*21d40*/  SYNCS.PHASECHK.TRANS64.TRYWAIT P1, [R11+URZ+0x284a0], R9 ;  /* 0x0284a0090b0075a7 */ /* 0x000ea2000802017f */
[----:B-1----:R-:W-:-:S04]  /*21d50*/  LOP3.LUT R3, R3, 0x7f, RZ, 0xc0, !PT ;  /* 0x0000007f03037812 */ /* 0x002fc800078ec0ff */
[----:B------:R-:W-:Y:S01]  /*21d60*/  ISETP.NE.AND P2, PT, R3, RZ, PT ;  /* 0x000000ff0300720c */ /* 0x000fe20003f45270 */
[----:B--2---:R-:W-:-:S12]  /*21d70*/  @!P1 BRA `(.L_x_2005) ;  /* 0x0000009800789947 */ /* 0x004fd80003800000 */
.L_x_2280:
[----:B------:R-:W-:Y:S05]  /*21d80*/  BSYNC B2 ;  /* 0x0000000000027941 */ /* 0x000fea0003800000 */
.L_x_2004:
[----:B------:R-:W-:Y:S04]  /*21d90*/  BSSY B2, `(.L_x_2006) ;  /* 0x0000009000027945 */ /* 0x000fe80003800000 */
[----:B------:R-:W-:Y:S05]  /*21da0*/  @P2 BRA `(.L_x_2007) ;  /* 0x00000000001c2947 */ /* 0x000fea0003800000 */
[----:B------:R-:W0:Y:S02]  /*21db0*/  S2R R3, SR_TID.X ;  /* 0x0000000000037919 */ /* 0x000e240000002100 */
[----:B0-----:R-:W-:Y:S01]  /*21dc0*/  LOP3.LUT R5, R3, 0x1f, RZ, 0xc0, !PT ;  /* 0x0000001f03057812 */ /* 0x001fe200078ec0ff */
[----:B------:R-:W-:-:S03]  /*21dd0*/  IMAD.MOV.U32 R3, RZ, RZ, 0x4000 ;  /* 0x00004000ff037424 */ /* 0x000fc600078e00ff */
[----:B------:R-:W-:Y:S01]  /*21de0*/  ISETP.NE.AND P1, PT, R5, RZ, PT ;  /* 0x000000ff0500720c */ /* 0x000fe20003f25270 */
[----:B------:R2:W-:-:S12]  /*21df0*/  SYNCS.ARRIVE.TRANS64 RZ, [R11+URZ+0x28490], R3 ;  /* 0x028490030bff79a7 */ /* 0x0005d8000800003f */
[----:B--2---:R-:W-:Y:S05]  /*21e00*/  @!P1 BRA `(.L_x_2007) ;  /* 0x0000000000049947 */ /* 0x004fea0003800000 */
[----:B------:R-:W-:Y:S01]  /*21e10*/  BPT.TRAP 0x1 ;  /* 0x000000040000795c */ /* 0x000fe20000300000 */
.L_x_2007:
[----:B------:R-:W-:Y:S05]  /*21e20*/  BSYNC B2 ;  /* 0x0000000000027941 */ /* 0x000fea0003800000 */
.L_x_2006:
[----:B------:R-:W-:Y:S01]  /*21e30*/  IMAD.MOV.U32 R20, RZ, RZ, RZ ;  /* 0x000000ffff147224 */ /* 0x000fe200078e00ff */
[----:B------:R-:W-:Y:S01]  /*21e40*/  LEA R6, R29, R23, 0xe ;  /* 0x000000171d067211 */ /* 0x000fe200078e70ff */
[----:B------:R-:W-:Y:S01]  /*21e50*/  UIADD3 UR4, UP0, UR40, 0x570, URZ ;  /* 0x0000057028047890 */ /* 0x000fe2000ff1e03f */
[----:B------:R-:W-:Y:S01]  /*21e60*/  PLOP3.LUT P1, PT, PT, PT, PT, 0x80, 0x0 ;  /* 0x000000000000781c */ /* 0x000fe20003f2f070 */
[----:B0-----:R-:W-:Y:S01]  /*21e70*/  IMAD R5, R12, 0x40, R0 ;  /* 0x000000400c057824 */ /* 0x001fe200078e0200 */
[----:B------:R-:W-:Y:S01]  /*21e80*/  R2UR UR10, R20 ;  /* 0x00000000140a72ca */ /* 0x000fe200000e0000 */
[----:B------:R-:W-:Y:S01]  /*21e90*/  VIADD R3, R11, 0x28490 ;  /* 0x000284900b037836 */ /* 0x000fe20000000000 */
[----:B------:R-:W-:Y:S01]  /*21ea0*/  UIADD3.X UR5, URZ, UR41, URZ, UP0, !UPT ;  /* 0x000000293f057290 */ /* 0x000fe200087fe43f */
[----:B------:R-:W-:Y:S01]  /*21eb0*/  VIADD R13, R6, 0x20000 ;  /* 0x00020000060d7836 */ /* 0x000fe20000000000 */
[----:B------:R-:W-:Y:S01]  /*21ec0*/  UMOV UR6, 0x0 ;  /* 0x0000000000067882 */ /* 0x000fe20000000000 */
[----:B------:R-:W-:-:S10]  /*21ed0*/  UMOV UR7, 0x12f00000 ;  /* 0x12f0000000077882 */ /* 0x000fd40000000000 */
.L_x_2008:
        /* <DEDUP_REMOVED lines=16> */
.L_x_2009:
        /* <DEDUP_REMOVED lines=13> */
.L_x_2281:
[----:B------:R-:W-:Y:S05]  /*220b0*/  BSYNC B2 ;  /* 0x0000000000027941 */ /* 0x000fea0003800000 */
.L_x_2010:
        /* <DEDUP_REMOVED lines=11> */
.L_x_2013:
[----:B------:R-:W-:Y:S05]  /*22170*/  BSYNC B2 ;  /* 0x0000000000027941 */ /* 0x000fea0003800000 */
.L_x_2012:
        /* <DEDUP_REMOVED lines=8> */
.L_x_2014:
        /* <DEDUP_REMOVED lines=15> */
.L_x_2015:
        /* <DEDUP_REMOVED lines=10> */
.L_x_2003:
[----:B------:R-:W-:Y:S05]  /*22390*/  BSYNC B1 ;  /* 0x0000000000017941 */ /* 0x000fea0003800000 */
.L_x_2002:
        /* <DEDUP_REMOVED lines=8> */
.L_x_1982:
[----:B------:R-:W-:Y:S05]  /*22420*/  BSYNC B0 ;  /* 0x0000000000007941 */ /* 0x000fea0003800000 */
.L_x_1981:
[----:B------:R-:W1:Y:S01]  /*22430*/  LDC R0, c[0x0][0x448] ;  /* 0x00011200ff007b82 */ /* 0x000e620000000800 */
[----:B0-----:R-:W-:Y:S01]  /*22440*/  IADD3 R5, R17, 0x7f, RZ ;  /* 0x0000007f11057810 */ /* 0x001fe20007ffe0ff */
[----:B------:R-:W-:Y:S06]  /*22450*/  @!P0 WARPSYNC.ALL ;  /* 0x0000000000008948 */ /* 0x000fec0003800000 */
[----:B------:R-:W-:Y:S01]  /*22460*/  @!P0 BAR.SYNC.DEFER_BLOCKING 0xc, 0x180 ;  /* 0x0306000000008b1d */ /* 0x000fe20000010000 */
[----:B-1----:R-:W-:-:S13]  /*22470*/  ISETP.NE.AND P1, PT, R0, 0x1, PT ;  /* 0x000000010000780c */ /* 0x002fda0003f25270 */
[----:B------:R-:W0:Y:S08]  /*22480*/  @P1 LDC R2, c[0x0][0x44c] ;  /* 0x00011300ff021b82 */ /* 0x000e300000000800 */
[----:B------:R-:W1:Y:S01]  /*22490*/  @P1 LDC R0, c[0x0][0x450] ;  /* 0x00011400ff001b82 */ /* 0x000e620000000800 */
[----:B0-----:R-:W-:-:S05]  /*224a0*/  @P1 IMAD.HI.U32 R3, R5, R2, RZ ;  /* 0x0000000205031227 */ /* 0x001fca00078e00ff */
[----:B-1----:R-:W-:Y:S02]  /*224b0*/  @P1 SHF.R.U32.HI R5, RZ, R0, R3 ;  /* 0x00000000ff051219 */ /* 0x002fe40000011603 */
[----:B------:R-:W0:Y:S03]  /*224c0*/  LDC.64 R2, c[0x0][0x9e0] ;  /* 0x00027800ff027b82 */ /* 0x000e260000000a00 */
[----:B------:R-:W-:Y:S01]  /*224d0*/  IMAD.IADD R8, R8, 0x1, R5 ;  /* 0x0000000108087824 */ /* 0x000fe200078e0205 */
[----:B0-----:R-:W-:-:S03]  /*224e0*/  ISETP.GE.AND P2, PT, R3, 0x1, PT ;  /* 0x000000010300780c */ /* 0x001fc60003f46270 */
[----:B------:R-:W-:-:S10]  /*224f0*/  IMAD.IADD R2, R8, 0x1, R2 ;  /* 0x0000000108027824 */ /* 0x000fd400078e0202 */
        /* <DEDUP_REMOVED lines=12> */
.L_x_2019:
[----:B------:R-:W-:-:S13]  /*225c0*/  ISETP.NE.AND P0, PT, R3, 0x1, PT ;  /* 0x000000010300780c */ /* 0x000fda0003f05270 */
[----:B------:R-:W0:Y:S02]  /*225d0*/  @P0 LDC.64 R4, c[0x0][0x9e8] ;  /* 0x00027a00ff040b82 */ /* 0x000e240000000a00 */
[----:B0-----:R-:W-:-:S05]  /*225e0*/  @P0 IMAD.HI.U32 R4, R0, R4, RZ ;  /* 0x0000000400040227 */ /* 0x001fca00078e00ff */
[----:B------:R-:W-:-:S07]  /*225f0*/  @P0 SHF.R.U32.HI R0, RZ, R5, R4 ;  /* 0x00000005ff000219 */ /* 0x000fce0000011604 */
.L_x_2020:
[----:B------:R-:W-:Y:S05]  /*22600*/  BSYNC B0 ;  /* 0x0000000000007941 */ /* 0x000fea0003800000 */
.L_x_2018:
[----:B------:R-:W-:-:S05]  /*22610*/  IMAD R5, R0, R3, R3 ;  /* 0x0000000300057224 */ /* 0x000fca00078e0203 */
[----:B------:R-:W-:-:S07]  /*22620*/  VIMNMX R2, R2, R5, PT ;  /* 0x0000000502027248 */ /* 0x000fce0003fe0100 */
.L_x_2017:
[----:B------:R-:W-:Y:S01]  /*22630*/  VIADD R2, R2, 0x3f ;  /* 0x0000003f02027836 */ /* 0x000fe20000000000 */
[----:B------:R-:W0:Y:S01]  /*22640*/  @P1 LDC R0, c[0x0][0x44c] ;  /* 0x00011300ff001b82 */ /* 0x000e220000000800 */
[----:B------:R-:W-:-:S03]  /*22650*/  ULDC UR4, c[0x0][0x9dc] ;  /* 0x0002770000047ab9 */ /* 0x000fc60000000800 */
[----:B------:R-:W-:-:S04]  /*22660*/  SHF.R.S32.HI R5, RZ, 0x1f, R2 ;  /* 0x0000001fff057819 */ /* 0x000fc80000011402 */
[----:B------:R-:W-:Y:S02]  /*22670*/  LEA.HI R5, R5, R2, RZ, 0x6 ;  /* 0x0000000205057211 */ /* 0x000fe400078f30ff */
[----:B------:R-:W1:Y:S02]  /*22680*/  @P1 LDC R2, c[0x0][0x450] ;  /* 0x00011400ff021b82 */ /* 0x000e640000000800 */
[----:B------:R-:W-:-:S04]  /*22690*/  SHF.R.S32.HI R5, RZ, 0x6, R5 ;  /* 0x00000006ff057819 */ /* 0x000fc80000011405 */
[----:B------:R-:W-:-:S05]  /*226a0*/  VIMNMX R27, R10, R5, PT ;  /* 0x000000050a1b7248 */ /* 0x000fca0003fe0100 */
[----:B------:R2:W-:Y:S01]  /*226b0*/  STL [R1+0x1c], R27 ;  /* 0x00001c1b01007387 */ /* 0x0005e20000100800 */
[----:B0-----:R-:W-:-:S04]  /*226c0*/  @P1 IMAD.HI.U32 R5, R17, R0, RZ ;  /* 0x0000000011051227 */ /* 0x001fc800078e00ff */
[----:B------:R-:W-:Y:S01]  /*226d0*/  IMAD.MOV.U32 R0, RZ, RZ, R17 ;  /* 0x000000ffff007224 */ /* 0x000fe200078e0011 */
[----:B-1----:R-:W-:-:S04]  /*226e0*/  @P1 SHF.R.U32.HI R0, RZ, R2, R5 ;  /* 0x00000002ff001219 */ /* 0x002fc80000011605 */
[----:B------:R-:W-:-:S05]  /*226f0*/  IADD3 R2, R7, R0, RZ ;  /* 0x0000000007027210 */ /* 0x000fca0007ffe0ff */
[----:B------:R-:W-:Y:S01]  /*22700*/  VIADD R0, R2, -UR4 ;  /* 0x8000000402007c36 */ /* 0x000fe20008000000 */
[----:B--2---:R-:W-:Y:S06]  /*22710*/  @!P2 BRA `(.L_x_2021) ;  /* 0x000000000044a947 */ /* 0x004fec0003800000 */
        /* <DEDUP_REMOVED lines=10> */
.L_x_2023:
[----:B------:R-:W-:-:S13]  /*227c0*/  ISETP.NE.AND P0, PT, R3, 0x1, PT ;  /* 0x000000010300780c */ /* 0x000fda0003f05270 */
[----:B------:R-:W0:Y:S02]  /*227d0*/  @P0 LDC.64 R4, c[0x0][0x9e8] ;  /* 0x00027a00ff040b82 */ /* 0x000e240000000a00 */
[----:B0-----:R-:W-:-:S05]  /*227e0*/  @P0 IMAD.HI.U32 R4, R2, R4, RZ ;  /* 0x0000000402040227 */ /* 0x001fca00078e00ff */
[----:B------:R-:W-:-:S07]  /*227f0*/  @P0 SHF.R.U32.HI R2, RZ, R5, R4 ;  /* 0x00000005ff020219 */ /* 0x000fce0000011604 */
.L_x_2024:
[----:B------:R-:W-:Y:S05]  /*22800*/  BSYNC B0 ;  /* 0x0000000000007941 */ /* 0x000fea0003800000 */
.L_x_2022:
[----:B------:R-:W-:-:S05]  /*22810*/  IMAD R3, R2, R3, RZ ;  /* 0x0000000302037224 */ /* 0x000fca00078e02ff */
[----:B------:R-:W-:-:S07]  /*22820*/  VIMNMX R0, R0, R3, !PT ;  /* 0x0000000300007248 */ /* 0x000fce0007fe0100 */
.L_x_2021:
[----:B------:R-:W-:-:S04]  /*22830*/  SHF.R.S32.HI R3, RZ, 0x1f, R0 ;  /* 0x0000001fff037819 */ /* 0x000fc80000011400 */
[----:B------:R-:W-:-:S04]  /*22840*/  LEA.HI R3, R3, R0, RZ, 0x6 ;  /* 0x0000000003037211 */ /* 0x000fc800078f30ff */
[----:B------:R-:W-:-:S04]  /*22850*/  SHF.R.S32.HI R3, RZ, 0x6, R3 ;  /* 0x00000006ff037819 */ /* 0x000fc80000011403 */
[----:B------:R-:W-:-:S04]  /*22860*/  VIMNMX R36, RZ, R3, !PT ;  /* 0x00000003ff247248 */ /* 0x000fc80007fe0100 */
[----:B------:R-:W-:-:S13]  /*22870*/  ISETP.GT.AND P0, PT, R27, R36, PT ;  /* 0x000000241b00720c */ /* 0x000fda0003f04270 */
        /* <DEDUP_REMOVED lines=18> */
.L_x_2025:
        /* <DEDUP_REMOVED lines=20> */
.L_x_2028:
[----:B------:R-:W-:Y:S05]  /*22ae0*/  BSYNC B6 ;  /* 0x0000000000067941 */ /* 0x000fea0003800000 */
.L_x_2027:
        /* <DEDUP_REMOVED lines=11> */
[----:B------:R-:W-:Y:S01]  /*22ba0*/  MOV R5, UR7 ;  /* 0x0000000700057c02 */ /* 0x000fe20008000f00 */
[----:B------:R-:W0:Y:S01]  /*22bb0*/  LDC.64 R2, c[0x4][R2] ;  /* 0x0100000002027b82 */ /* 0x000e220000000a00 */
[----:B------:R-:W-:Y:S01]  /*22bc0*/  IMAD.U32 R6, RZ, RZ, UR8 ;  /* 0x00000008ff067e24 */ /* 0x000fe2000f8e00ff */
[----:B------:R-:W-:Y:S01]  /*22bd0*/  MOV R13, RZ ;  /* 0x000000ff000d7202 */ /* 0x000fe20000000f00 */
[----:B------:R-:W-:Y:S02]  /*22be0*/  IMAD.U32 R7, RZ, RZ, UR9 ;  /* 0x00000009ff077e24 */ /* 0x000fe4000f8e00ff */
[----:B------:R-:W-:-:S02]  /*22bf0*/  IMAD.U32 R10, RZ, RZ, UR4 ;  /* 0x00000004ff0a7e24 */ /* 0x000fc4000f8e00ff */
[----:B------:R-:W-:Y:S02]  /*22c00*/  IMAD.U32 R11, RZ, RZ, UR5 ;  /* 0x00000005ff0b7e24 */ /* 0x000fe4000f8e00ff */
[----:B------:R-:W-:Y:S02]  /*22c10*/  IMAD.MOV.U32 R8, RZ, RZ, 0x70 ;  /* 0x00000070ff087424 */ /* 0x000fe400078e00ff */
[----:B------:R-:W-:-:S07]  /*22c20*/  IMAD.MOV.U32 R12, RZ, RZ, 0x1 ;  /* 0x00000001ff0c7424 */ /* 0x000fce00078e00ff */
[----:B------:R-:W-:-:S07]  /*22c30*/  LEPC R20, `(.L_x_2030) ;  /* 0x000000001014794e */ /* 0x000fce0000000000 */
[----:B0-----:R-:W-:Y:S05]  /*22c40*/  CALL.ABS.NOINC R2 ;  /* 0x0000000002007343 */ /* 0x001fea0003c00000 */
.L_x_2030:
[----:B------:R-:W-:Y:S05]  /*22c50*/  BSYNC B6 ;  /* 0x0000000000067941 */ /* 0x000fea0003800000 */
.L_x_2029:
        /* <DEDUP_REMOVED lines=20> */
.L_x_2032:
[----:B------:R-:W-:Y:S05]  /*22da0*/  BSYNC B6 ;  /* 0x0000000000067941 */ /* 0x000fea0003800000 */
.L_x_2031:
[----:B------:R-:W-:Y:S01]  /*22db0*/  LOP3.LUT P6, RZ, R22, 0x1, RZ, 0xc0, !PT ;  /* 0x0000000116ff7812 */ /* 0x000fe200078cc0ff */
[----:B------:R-:W-:-:S12]  /*22dc0*/  BSSY B6, `(.L_x_2033) ;  /* 0x0000012000067945 */ /* 0x000fd80003800000 */
        /* <DEDUP_REMOVED lines=17> */
.L_x_2034:
[----:B------:R-:W-:Y:S05]  /*22ee0*/  BSYNC B6 ;  /* 0x0000000000067941 */ /* 0x000fea0003800000 */
.L_x_2033:
[----:B------:R-:W-:Y:S01]  /*22ef0*/  ULDC.64 UR4, c[0x0][0x9f8] ;  /* 0x00027e0000047ab9 */ /* 0x000fe20000000a00 */
[----:B------:R-:W-:Y:S01]  /*22f00*/  IMAD.MOV.U32 R32, RZ, RZ, R19 ;  /* 0x000000ffff207224 */ /* 0x000fe200078e0013 */
[----:B------:R-:W-:Y:S01]  /*22f10*/  ISETP.NE.U32.AND P0, PT, RZ, UR4, PT ;  /* 0x00000004ff007c0c */ /* 0x000fe2000bf05070 */
[----:B------:R-:W0:Y:S01]  /*22f20*/  S2R R20, SR_TID.X ;  /* 0x0000000000147919 */ /* 0x000e220000002100 */
[----:B------:R-:W1:Y:S02]  /*22f30*/  S2R R21, SR_TID.X ;  /* 0x0000000000157919 */ /* 0x000e640000002100 */
[----:B------:R-:W-:Y:S01]  /*22f40*/  ISETP.NE.AND.EX P0, PT, RZ, UR5, PT, P0 ;  /* 0x00000005ff007c0c */ /* 0x000fe2000bf05300 */
[----:B------:R-:W2:-:S12]  /*22f50*/  LDC R9, c[0x0][0x2f4] ;  /* 0x0000bd00ff097b82 */ /* 0x000e980000000800 */
[----:B------:R-:W3:Y:S01]  /*22f60*/  @P0 LDC.64 R2, c[0x0][0x9f8] ;  /* 0x00027e00ff020b82 */ /* 0x000ee20000000a00 */
[----:B------:R-:W-:Y:S02]  /*22f70*/  LEA R8, R27, 0xffffffc0, 0x6 ;  /* 0xffffffc01b087811 */ /* 0x000fe400078e30ff */
[----:B0-----:R-:W-:Y:S01]  /*22f80*/  LOP3.LUT R20, R20, 0x7f, RZ, 0xc0, !PT ;  /* 0x0000007f14147812 */ /* 0x001fe200078ec0ff */
[----:B---3--:R-:W-:-:S05]  /*22f90*/  @P0 IMAD.WIDE R2, R19, 0x4, R2 ;  /* 0x0000000413020825 */ /* 0x008fca00078e0202 */
[----:B------:R0:W3:Y:S01]  /*22fa0*/  @P0 LDG.E R32, desc[UR36][R2.64] ;  /* 0x0000002402200981 */ /* 0x0000e2000c1e1900 */
[----:B------:R-:W-:Y:S02]  /*22fb0*/  SHF.R.U32.HI R20, RZ, 0x3, R20 ;  /* 0x00000003ff147819 */ /* 0x000fe40000011614 */
[----:B-1----:R-:W-:-:S04]  /*22fc0*/  SHF.L.U32 R21, R21, 0x4, RZ ;  /* 0x0000000415157819 */ /* 0x002fc800000006ff */
[----:B------:R-:W-:Y:S01]  /*22fd0*/  LOP3.LUT R21, R20, 0x70, R21, 0xf8, !PT ;  /* 0x0000007014157812 */ /* 0x000fe200078ef815 */
[----:B0-----:R-:W0:Y:S04]  /*22fe0*/  LDC R2, c[0x0][0x430] ;  /* 0x00010c00ff027b82 */ /* 0x001e280000000800 */
[----:B------:R-:W-:-:S04]  /*22ff0*/  IMAD.IADD R5, R21, 0x1, R8 ;  /* 0x0000000115057824 */ /* 0x000fc800078e0208 */
[C---:B------:R-:W-:Y:S01]  /*23000*/  IMAD.IADD R3, R5.reuse, 0x1, R35 ;  /* 0x0000000105037824 */ /* 0x040fe200078e0223 */
[----:B------:R-:W-:-:S03]  /*23010*/  ISETP.GE.AND P0, PT, R5, R24, PT ;  /* 0x000000180500720c */ /* 0x000fc60003f06270 */
[----:B------:R-:W-:Y:S01]  /*23020*/  IMAD.MOV.U32 R6, RZ, RZ, R3 ;  /* 0x000000ffff067224 */ /* 0x000fe200078e0003 */
[----:B------:R-:W-:Y:S02]  /*23030*/  ISETP.GT.U32.OR P0, PT, R21, 0x3f, P0 ;  /* 0x0000003f1500780c */ /* 0x000fe40000704470 */
[----:B0-----:R-:W-:-:S13]  /*23040*/  ISETP.NE.AND P1, PT, R2, 0x1, PT ;  /* 0x000000010200780c */ /* 0x001fda0003f25270 */
[----:B------:R-:W0:Y:S08]  /*23050*/  @P1 LDC R4, c[0x0][0x434] ;  /* 0x00010d00ff041b82 */ /* 0x000e300000000800 */
[----:B------:R-:W1:Y:S01]  /*23060*/  @P1 LDC R0, c[0x0][0x438] ;  /* 0x00010e00ff001b82 */ /* 0x000e620000000800 */
[----:B0-----:R-:W-:-:S05]  /*23070*/  @P1 IMAD.HI.U32 R4, R3, R4, RZ ;  /* 0x0000000403041227 */ /* 0x001fca00078e00ff */
[----:B-1----:R-:W-:Y:S02]  /*23080*/  @P1 SHF.R.U32.HI R6, RZ, R0, R4 ;  /* 0x00000000ff061219 */ /* 0x002fe40000011604 */
[----:B------:R-:W0:Y:S02]  /*23090*/  @!P0 LDC.64 R4, c[0x0][0x418] ;  /* 0x00010600ff048b82 */ /* 0x000e240000000a00 */
[--C-:B------:R-:W-:Y:S01]  /*230a0*/  @!P0 SHF.R.S32.HI R7, RZ, 0x1f, R6.reuse ;  /* 0x0000001fff078819 */ /* 0x100fe20000011406 */
[----:B------:R-:W-:-:S04]  /*230b0*/  IMAD.MOV R0, RZ, RZ, -R6 ;  /* 0x000000ffff007224 */ /* 0x000fc800078e0a06 */
[----:B------:R-:W-:Y:S02]  /*230c0*/  IMAD R0, R2, R0, R3 ;  /* 0x0000000002007224 */ /* 0x000fe400078e0203 */
[----:B------:R-:W1:Y:S01]  /*230d0*/  @!P0 LDC.64 R2, c[0x0][0x428] ;  /* 0x00010a00ff028b82 */ /* 0x000e620000000a00 */
[----:B------:R-:W-:Y:S02]  /*230e0*/  ISETP.GT.U32.AND P3, PT, R21, 0x3f, PT ;  /* 0x0000003f1500780c */ /* 0x000fe40003f64070 */
[----:B------:R-:W-:Y:S02]  /*230f0*/  LOP3.LUT R22, R22, 0xfffffffb, RZ, 0xc0, !PT ;  /* 0xfffffffb16167812 */ /* 0x000fe400078ec0ff */
[----:B------:R-:W-:-:S09]  /*23100*/  LOP3.LUT R20, R34, 0x80, RZ, 0xfc, !PT ;  /* 0x0000008022147812 */ /* 0x000fd200078efcff */
[----:B------:R-:W-:-:S04]  /*23110*/  @P3 LOP3.LUT R22, R22, 0x4, RZ, 0xfc, !PT ;  /* 0x0000000416163812 */ /* 0x000fc800078efcff */
[----:B------:R-:W-:-:S04]  /*23120*/  LOP3.LUT R22, R22, 0xfffffff7, RZ, 0xc0, !PT ;  /* 0xfffffff716167812 */ /* 0x000fc800078ec0ff */
[----:B------:R-:W-:Y:S01]  /*23130*/  LOP3.LUT R22, R22, 0xfffffffd, RZ, 0xc0, !PT ;  /* 0xfffffffd16167812 */ /* 0x000fe200078ec0ff */
[----:B------:R-:W-:Y:S01]  /*23140*/  UMOV UR4, 0xffffffff ;  /* 0xffffffff00047882 */ /* 0x000fe20000000000 */
[----:B---3--:R-:W-:Y:S01]  /*23150*/  SHF.R.S32.HI R37, RZ, 0x1f, R32 ;  /* 0x0000001fff257819 */ /* 0x008fe20000011420 */
[----:B-1----:R-:W-:-:S04]  /*23160*/  @!P0 IMAD.WIDE.U32 R6, R32, R2, R6 ;  /* 0x0000000220068225 */ /* 0x002fc800078e0006 */
[----:B------:R-:W-:-:S04]  /*23170*/  @!P0 IMAD R2, R37, R2, RZ ;  /* 0x0000000225028224 */ /* 0x000fc800078e02ff */
[----:B------:R-:W-:Y:S01]  /*23180*/  @!P0 IMAD R3, R32, R3, R2 ;  /* 0x0000000320038224 */ /* 0x000fe200078e0202 */
[----:B0-----:R-:W-:Y:S01]  /*23190*/  @!P0 LEA R2, P1, R6, R4, 0x2 ;  /* 0x0000000406028211 */ /* 0x001fe200078210ff */
[----:B------:R-:W-:Y:S02]  /*231a0*/  IMAD.MOV.U32 R4, RZ, RZ, RZ ;  /* 0x000000ffff047224 */ /* 0x000fe400078e00ff */
[----:B------:R-:W-:-:S05]  /*231b0*/  @!P0 IMAD.IADD R3, R7, 0x1, R3 ;  /* 0x0000000107038824 */ /* 0x000fca00078e0203 */
[----:B------:R-:W-:Y:S02]  /*231c0*/  @!P0 LEA.HI.X R3, R6, R5, R3, 0x2, P1 ;  /* 0x0000000506038211 */ /* 0x000fe400008f1403 */
[----:B--2---:R-:W-:-:S03]  /*231d0*/  ISETP.GE.AND P1, PT, R34, R9, PT ;  /* 0x000000092200720c */ /* 0x004fc60003f26270 */
[----:B------:R0:W5:Y:S01]  /*231e0*/  @!P0 LDG.E R4, desc[UR36][R2.64] ;  /* 0x0000002402048981 */ /* 0x000162000c1e1900 */
[----:B------:R-:W-:Y:S02]  /*231f0*/  ISETP.GE.AND P0, PT, R20, R9, PT ;  /* 0x000000091400720c */ /* 0x000fe40003f06270 */
[----:B0-----:R-:W-:-:S07]  /*23200*/  MOV R2, UR42 ;  /* 0x0000002a00027c02 */ /* 0x001fce0008000f00 */
[----:B------:R-:W-:Y:S02]  /*23210*/  @P1 LOP3.LUT R22, R22, 0x2, RZ, 0xfc, !PT ;  /* 0x0000000216161812 */ /* 0x000fe400078efcff */
[----:B------:R-:W-:-:S13]  /*23220*/  ISETP.NE.AND P2, PT, R2, 0x3, PT ;  /* 0x000000030200780c */ /* 0x000fda0003f45270 */
[----:B------:R-:W-:-:S04]  /*23230*/  @P2 LOP3.LUT R22, R22, 0x8, RZ, 0xfc, !PT ;  /* 0x0000000816162812 */ /* 0x000fc800078efcff */
[----:B------:R-:W-:-:S04]  /*23240*/  LOP3.LUT R22, R22, 0xfffffffe, RZ, 0xc0, !PT ;  /* 0xfffffffe16167812 */ /* 0x000fc800078ec0ff */
[----:B------:R-:W-:Y:S01]  /*23250*/  @P0 LOP3.LUT R22, R22, 0x1, RZ, 0xfc, !PT ;  /* 0x0000000116160812 */ /* 0x000fe200078efcff */
[----:B------:R-:W-:Y:S06]  /*23260*/  BRA.DIV UR4, `(.L_x_2035) ;  /* 0x0000008604647947 */ /* 0x000fec000b800000 */
.L_x_2284:
[----:B------:R-:W-:Y:S01]  /*23270*/  SHF.R.S32.HI R33, RZ, 0x1f, R18 ;  /* 0x0000001fff217819 */ /* 0x000fe20000011412 */
[----:B------:R-:W-:Y:S06]  /*23280*/  @!P2 BRA `(.L_x_2036) ;  /* 0x000000000004a947 */ /* 0x000fec0003800000 */
[----:B------:R-:W-:Y:S01]  /*23290*/  BPT.TRAP 0x1 ;  /* 0x000000040000795c */ /* 0x000fe20000300000 */
.L_x_2036:
[----:B------:R-:W-:Y:S01]  /*232a0*/  IMAD R6, R28, 0x8, R23 ;  /* 0x000000081c067824 */ /* 0x000fe200078e0217 */
[----:B------:R-:W-:Y:S01]  /*232b0*/  SHF.L.U32 R21, R30, 0x1f, RZ ;  /* 0x0000001f1e157819 */ /* 0x000fe200000006ff */
[----:B------:R-:W0:Y:S01]  /*232c0*/  S2R R2, SR_TID.X ;  /* 0x0000000000027919 */ /* 0x000e220000002100 */
[----:B------:R-:W-:Y:S01]  /*232d0*/  BSSY B0, `(.L_x_2037) ;  /* 0x0000007000007945 */ /* 0x000fe20003800000 */
[----:B------:R-:W-:Y:S01]  /*232e0*/  SHF.R.S32.HI R10, RZ, 0x1f, R0 ;  /* 0x0000001fff0a7819 */ /* 0x000fe20000011400 */
[----:B------:R-:W1:Y:S01]  /*232f0*/  SYNCS.PHASECHK.TRANS64.TRYWAIT P0, [R6+URZ+0x28480], R21 ;  /* 0x02848015060075a7 */ /* 0x000e62000800017f */
[----:B0-----:R-:W-:-:S04]  /*23300*/  LOP3.LUT R2, R2, 0x7f, RZ, 0xc0, !PT ;  /* 0x0000007f02027812 */ /* 0x001fc800078ec0ff */
[----:B------:R-:W-:-:S04]  /*23310*/  SHF.R.U32.HI R2, RZ, 0x3, R2 ;  /* 0x00000003ff027819 */ /* 0x000fc80000011602 */
[----:B------:R-:W-:Y:S01]  /*23320*/  IADD3 R24, -R2, R24, -R8 ;  /* 0x0000001802187210 */ /* 0x000fe20007ffe908 */
[----:B-1----:R-:W-:Y:S06]  /*23330*/  @!P0 BRA `(.L_x_2038) ;  /* 0x0000008400648947 */ /* 0x002fec0003800000 */
.L_x_2285:
[----:B------:R-:W-:Y:S05]  /*23340*/  BSYNC B0 ;  /* 0x0000000000007941 */ /* 0x000fea0003800000 */
.L_x_2037:
[----:B------:R-:W2:Y:S01]  /*23350*/  LDL R7, [R1+0x4] ;  /* 0x0000040001077983 */ /* 0x000ea20000100800 */
[----:B------:R-:W-:Y:S01]  /*23360*/  ULDC.64 UR4, c[0x0][0x328] ;  /* 0x0000ca0000047ab9 */ /* 0x000fe20000000a00 */
[----:B-----5:R-:W-:Y:S01]  /*23370*/  SHF.R.S32.HI R20, RZ, 0x1f, R4 ;  /* 0x0000001fff147819 */ /* 0x020fe20000011404 */
[----:B------:R-:W-:Y:S01]  /*23380*/  IMAD R5, R10, UR4, RZ ;  /* 0x000000040a057c24 */ /* 0x000fe2000f8e02ff */
[----:B------:R-:W-:Y:S01]  /*23390*/  ISETP.GE.AND P4, PT, R24, 0x1, PT ;  /* 0x000000011800780c */ /* 0x000fe20003f86270 */
        /* <DEDUP_REMOVED lines=12> */
[----:B------:R-:W-:Y:S02]  /*23460*/  ULDC.64 UR4, c[0x0][0x318] ;  /* 0x0000c60000047ab9 */ /* 0x000fe40000000a00 */
[----:B------:R-:W-:Y:S01]  /*23470*/  IADD3 R2, P0, R2, UR4, RZ ;  /* 0x0000000402027c10 */ /* 0x000fe2000ff1e0ff */
[----:B------:R-:W-:-:S03]  /*23480*/  UMOV UR4, 0xffffffff ;  /* 0xffffffff00047882 */ /* 0x000fc60000000000 */
[----:B------:R-:W-:Y:S01]  /*23490*/  IADD3.X R3, R3, UR5, R5, P0, !PT ;  /* 0x0000000503037c10 */ /* 0x000fe200087fe405 */
[----:B--2---:R-:W-:Y:S01]  /*234a0*/  IMAD R7, R28, 0x4000, R7 ;  /* 0x000040001c077824 */ /* 0x004fe200078e0207 */
[----:B------:R-:W-:Y:S07]  /*234b0*/  BRA.DIV UR4, `(.L_x_2039) ;  /* 0x0000008604187947 */ /* 0x000fee000b800000 */
[----:B------:R-:W1:Y:S01]  /*234c0*/  LDC R12, c[0x0][0x2f4] ;  /* 0x0000bd00ff0c7b82 */ /* 0x000e620000000800 */
[----:B------:R-:W2:Y:S01]  /*234d0*/  SHFL.IDX PT, R8, R2, RZ, 0x181f ;  /* 0x00181fff02087589 */ /* 0x000ea200000e0000 */
[----:B------:R-:W-:Y:S02]  /*234e0*/  LOP3.LUT R11, R34, 0x80, RZ, 0xfc, !PT ;  /* 0x00000080220b7812 */ /* 0x000fe400078efcff */
[C---:B------:R-:W-:Y:S01]  /*234f0*/  ISETP.GE.AND P3, PT, R24.reuse, 0x11, PT ;  /* 0x000000111800780c */ /* 0x040fe20003f66270 */
[----:B------:R-:W3:Y:S01]  /*23500*/  SHFL.IDX PT, R5, R3, RZ, 0x181f ;  /* 0x00181fff03057589 */ /* 0x000ee200000e0000 */
[----:B------:R-:W-:Y:S02]  /*23510*/  ISETP.GE.AND P5, PT, R24, 0x31, PT ;  /* 0x000000311800780c */ /* 0x000fe40003fa6270 */
[C---:B-1----:R-:W-:Y:S02]  /*23520*/  ISETP.GE.AND P2, PT, R34.reuse, R12, PT ;  /* 0x0000000c2200720c */ /* 0x042fe40003f46270 */
[----:B--2---:R-:W-:-:S02]  /*23530*/  IADD3 R8, P0, R34, R8, RZ ;  /* 0x0000000822087210 */ /* 0x004fc40007f1e0ff */
[----:B------:R-:W-:-:S03]  /*23540*/  ISETP.LT.OR P1, PT, R24, 0x1, P2 ;  /* 0x000000011800780c */ /* 0x000fc60001721670 */
[----:B---3--:R-:W-:Y:S01]  /*23550*/  IMAD.X R9, RZ, RZ, R5, P0 ;  /* 0x000000ffff097224 */ /* 0x008fe200000e0605 */
[----:B------:R-:W-:Y:S01]  /*23560*/  ISETP.GE.AND P0, PT, R11, R12, PT ;  /* 0x0000000c0b00720c */ /* 0x000fe20003f06270 */
[----:B------:R-:W-:Y:S02]  /*23570*/  IMAD.IADD R5, R23, 0x1, R7 ;  /* 0x0000000117057824 */ /* 0x000fe400078e0207 */
[----:B------:R-:W-:Y:S06]  /*23580*/  SHFL.IDX PT, R7, R3, 0x1, 0x181f ;  /* 0x00381f0003077f89 */ /* 0x000fec00000e0000 */
[----:B------:R-:W-:Y:S01]  /*23590*/  LDGSTS.E.BYPASS.LTC128B.128 [R5+0x10000], desc[UR36][R8.64], !P1 ;  /* 0x1000000008057fae */ /* 0x000fe2000c901d64 */
[----:B------:R-:W-:-:S13]  /*235a0*/  ISETP.LT.OR P1, PT, R24, 0x1, P0 ;  /* 0x000000011800780c */ /* 0x000fda0000721670 */
[----:B------:R1:W-:Y:S04]  /*235b0*/  LDGSTS.E.BYPASS.LTC128B.128 [R5+0x12000], desc[UR36][R8.64+0x80], !P1 ;  /* 0x1200008008057fae */ /* 0x0003e8000c901d64 */
[----:B-1----:R-:W1:Y:S02]  /*235c0*/  SHFL.IDX PT, R8, R2, 0x1, 0x181f ;  /* 0x00381f0002087f89 */ /* 0x002e6400000e0000 */
[----:B-1----:R-:W-:-:S04]  /*235d0*/  IADD3 R8, P1, R34, R8, RZ ;  /* 0x0000000822087210 */ /* 0x002fc80007f3e0ff */
[----:B------:R-:W-:Y:S02]  /*235e0*/  IADD3.X R9, RZ, R7, RZ, P1, !PT ;  /* 0x00000007ff097210 */ /* 0x000fe40000ffe4ff */
[C---:B------:R-:W-:Y:S01]  /*235f0*/  ISETP.LT.OR P1, PT, R24.reuse, 0x11, P2 ;  /* 0x000000111800780c */ /* 0x040fe20001721670 */
[----:B------:R-:W-:Y:S04]  /*23600*/  SHFL.IDX PT, R7, R3, 0x2, 0x181f ;  /* 0x00581f0003077f89 */ /* 0x000fe800000e0000 */
[----:B------:R-:W-:Y:S08]  /*23610*/  SHFL.IDX PT, R3, R3, 0x3, 0x181f ;  /* 0x00781f0003037f89 */ /* 0x000ff000000e0000 */
[----:B------:R-:W-:Y:S01]  /*23620*/  LDGSTS.E.BYPASS.LTC128B.128 [R5+0x10800], desc[UR36][R8.64], !P1 ;  /* 0x1080000008057fae */ /* 0x000fe2000c901d64 */
[----:B------:R-:W-:-:S13]  /*23630*/  ISETP.LT.OR P1, PT, R24, 0x11, P0 ;  /* 0x000000111800780c */ /* 0x000fda0000721670 */
[----:B------:R1:W-:Y:S04]  /*23640*/  LDGSTS.E.BYPASS.LTC128B.128 [R5+0x12800], desc[UR36][R8.64+0x80], !P1 ;  /* 0x1280008008057fae */ /* 0x0003e8000c901d64 */
[----:B-1----:R-:W1:Y:S04]  /*23650*/  SHFL.IDX PT, R8, R2, 0x2, 0x181f ;  /* 0x00581f0002087f89 */ /* 0x002e6800000e0000 */
[----:B------:R-:W2:Y:S01]  /*23660*/  SHFL.IDX PT, R2, R2, 0x3, 0x181f ;  /* 0x00781f0002027f89 */ /* 0x000ea200000e0000 */
[----:B-1----:R-:W-:-:S05]  /*23670*/  IADD3 R8, P1, R34, R8, RZ ;  /* 0x0000000822087210 */ /* 0x002fca0007f3e0ff */
[----:B------:R-:W-:Y:S01]  /*23680*/  IMAD.X R9, RZ, RZ, R7, P1 ;  /* 0x000000ffff097224 */ /* 0x000fe200008e0607 */
[----:B------:R-:W-:-:S13]  /*23690*/  ISETP.LT.OR P1, PT, R24, 0x21, P2 ;  /* 0x000000211800780c */ /* 0x000fda0001721670 */
[----:B------:R1:W-:Y:S01]  /*236a0*/  LDGSTS.E.BYPASS.LTC128B.128 [R5+0x11000], desc[UR36][R8.64], !P1 ;  /* 0x1100000008057fae */ /* 0x0003e2000c901d64 */
[----:B------:R-:W-:-:S13]  /*236b0*/  ISETP.LT.OR P1, PT, R24, 0x21, P0 ;  /* 0x000000211800780c */ /* 0x000fda0000721670 */
[----:B------:R1:W-:Y:S01]  /*236c0*/  LDGSTS.E.BYPASS.LTC128B.128 [R5+0x13000], desc[UR36][R8.64+0x80], !P1 ;  /* 0x1300008008057fae */ /* 0x0003e2000c901d64 */
[----:B--2---:R-:W-:-:S13]  /*236d0*/  ISETP.GE.AND P1, PT, R24, 0x21, PT ;  /* 0x000000211800780c */ /* 0x004fda0003f26270 */
.L_x_2295:
[C---:B------:R-:W-:Y:S02]  /*236e0*/  ISETP.LT.OR P2, PT, R24.reuse, 0x31, P2 ;  /* 0x000000311800780c */ /* 0x040fe40001741670 */
[----:B------:R-:W-:Y:S02]  /*236f0*/  ISETP.LT.OR P0, PT, R24, 0x31, P0 ;  /* 0x000000311800780c */ /* 0x000fe40000701670 */
[----:B------:R-:W-:-:S05]  /*23700*/  IADD3 R2, P6, R34, R2, RZ ;  /* 0x0000000222027210 */ /* 0x000fca0007fde0ff */
        /* <DEDUP_REMOVED lines=8> */
.L_x_2040:
        /* <DEDUP_REMOVED lines=10> */
.L_x_2041:
[----:B------:R4:W-:Y:S01]  /*23830*/  SYNCS.ARRIVE.TRANS64.A1T0 RZ, [R6+URZ+0x28470], RZ ;  /* 0x028470ff06ff79a7 */ /* 0x0009e2000810003f */
[----:B------:R-:W-:Y:S05]  /*23840*/  @!P6 BRA `(.L_x_2042) ;  /* 0x000000000004e947 */ /* 0x000fea0003800000 */
[----:B------:R-:W-:Y:S01]  /*23850*/  BPT.TRAP 0x1 ;  /* 0x000000040000795c */ /* 0x000fe20000300000 */
.L_x_2042:
[----:B------:R-:W5:Y:S01]  /*23860*/  SYNCS.PHASECHK.TRANS64.TRYWAIT P0, [R6+URZ+0x28440], R21 ;  /* 0x02844015060075a7 */ /* 0x000f62000800017f */
[----:B------:R-:W-:Y:S04]  /*23870*/  BSSY B0, `(.L_x_2043) ;  /* 0x0000002000007945 */ /* 0x000fe80003800000 */
[----:B-----5:R-:W-:Y:S05]  /*23880*/  @!P0 BRA `(.L_x_2044) ;  /* 0x00000084009c8947 */ /* 0x020fea0003800000 */
.L_x_2296:
[----:B------:R-:W-:Y:S05]  /*23890*/  BSYNC B0 ;  /* 0x0000000000007941 */ /* 0x000fea0003800000 */
.L_x_2043:
[----:B------:R-:W-:Y:S01]  /*238a0*/  ULDC.64 UR4, c[0x0][0x300] ;  /* 0x0000c00000047ab9 */ /* 0x000fe20000000a00 */
[----:B-12---:R-:W1:Y:S01]  /*238b0*/  LDC R8, c[0x0][0x2f4] ;  /* 0x0000bd00ff087b82 */ /* 0x006e620000000800 */
[----:B------:R-:W-:Y:S01]  /*238c0*/  IMAD R7, R10, UR4, RZ ;  /* 0x000000040a077c24 */ /* 0x000fe2000f8e02ff */
[----:B------:R-:W-:Y:S01]  /*238d0*/  ULDC.64 UR6, c[0x0][0x2e8] ;  /* 0x0000ba0000067ab9 */ /* 0x000fe20000000a00 */
[----:B---3--:R-:W-:Y:S01]  /*238e0*/  IMAD.WIDE.U32 R2, R0, UR4, RZ ;  /* 0x0000000400027c25 */ /* 0x008fe2000f8e00ff */
        /* <DEDUP_REMOVED lines=12> */
[----:B-1----:R-:W-:Y:S02]  /*239b0*/  ISETP.GE.AND P2, PT, R9, R8, PT ;  /* 0x000000080900720c */ /* 0x002fe40003f46270 */
[----:B------:R-:W-:Y:S01]  /*239c0*/  IMAD R0, R18, UR5, R0 ;  /* 0x0000000512007c24 */ /* 0x000fe2000f8e0200 */
[----:B------:R-:W-:-:S04]  /*239d0*/  IADD3 R4, P0, R2, UR6, RZ ;  /* 0x0000000602047c10 */ /* 0x000fc8000ff1e0ff */
[----:B------:R-:W-:Y:S01]  /*239e0*/  IADD3.X R0, R3, UR7, R0, P0, !PT ;  /* 0x0000000703007c10 */ /* 0x000fe200087fe400 */
[----:B------:R-:W-:Y:S08]  /*239f0*/  BRA.DIV UR4, `(.L_x_2045) ;  /* 0x0000008604547947 */ /* 0x000ff0000b800000 */
[----:B------:R-:W1:Y:S01]  /*23a00*/  SHFL.IDX PT, R3, R4, RZ, 0x181f ;  /* 0x00181fff04037589 */ /* 0x000e6200000e0000 */
[----:B------:R-:W-:-:S03]  /*23a10*/  ISETP.GE.AND P6, PT, R34, R8, PT ;  /* 0x000000082200720c */ /* 0x000fc60003fc6270 */
[----:B------:R-:W2:Y:S01]  /*23a20*/  SHFL.IDX PT, R2, R0, RZ, 0x181f ;  /* 0x00181fff00027589 */ /* 0x000ea200000e0000 */
[----:B-1----:R-:W-:-:S05]  /*23a30*/  @P4 IADD3 R3, P0, R34, R3, RZ ;  /* 0x0000000322034210 */ /* 0x002fca0007f1e0ff */
[----:B--2---:R-:W-:-:S05]  /*23a40*/  @P4 IMAD.X R2, RZ, RZ, R2, P0 ;  /* 0x000000ffff024224 */ /* 0x004fca00000e0602 */
[----:B------:R-:W-:-:S04]  /*23a50*/  @P4 LOP3.LUT R3, R3, R2, RZ, 0x3c, !PT ;  /* 0x0000000203034212 */ /* 0x000fc800078e3cff */
[----:B------:R-:W-:-:S04]  /*23a60*/  @P4 LOP3.LUT R2, R3, R2, RZ, 0x3c, !PT ;  /* 0x0000000203024212 */ /* 0x000fc800078e3cff */
[----:B------:R-:W-:-:S05]  /*23a70*/  @P4 LOP3.LUT R3, R3, R2, RZ, 0x3c, !PT ;  /* 0x0000000203034212 */ /* 0x000fca00078e3cff */
[----:B------:R-:W-:Y:S01]  /*23a80*/  @!PT LDS RZ, [RZ] ;  /* 0x00000000fffff984 */ /* 0x000fe20000000800 */
[----:B------:R-:W-:Y:S04]  /*23a90*/  @P4 LDGSTS.E.BYPASS.LTC128B.128 [R5+0x20000], desc[UR36][R2.64], !P6 ;  /* 0x2000000002054fae */ /* 0x000fe8000f101d64 */
[----:B------:R1:W-:Y:S04]  /*23aa0*/  @P4 LDGSTS.E.BYPASS.LTC128B.128 [R5+0x22000], desc[UR36][R2.64+0x80], !P2 ;  /* 0x2200008002054fae */ /* 0x0003e8000d101d64 */
[----:B-1----:R-:W1:Y:S04]  /*23ab0*/  SHFL.IDX PT, R3, R4, 0x1, 0x181f ;  /* 0x00381f0004037f89 */ /* 0x002e6800000e0000 */
[----:B------:R-:W2:Y:S01]  /*23ac0*/  SHFL.IDX PT, R2, R0, 0x1, 0x181f ;  /* 0x00381f0000027f89 */ /* 0x000ea200000e0000 */
[----:B-1----:R-:W-:-:S05]  /*23ad0*/  @P3 IADD3 R3, P0, R34, R3, RZ ;  /* 0x0000000322033210 */ /* 0x002fca0007f1e0ff */
[----:B--2---:R-:W-:-:S05]  /*23ae0*/  @P3 IMAD.X R2, RZ, RZ, R2, P0 ;  /* 0x000000ffff023224 */ /* 0x004fca00000e0602 */
[----:B------:R-:W-:-:S04]  /*23af0*/  @P3 LOP3.LUT R3, R3, R2, RZ, 0x3c, !PT ;  /* 0x0000000203033212 */ /* 0x000fc800078e3cff */
[----:B------:R-:W-:-:S04]  /*23b00*/  @P3 LOP3.LUT R2, R3, R2, RZ, 0x3c, !PT ;  /* 0x0000000203023212 */ /* 0x000fc800078e3cff */
[----:B------:R-:W-:-:S05]  /*23b10*/  @P3 LOP3.LUT R3, R3, R2, RZ, 0x3c, !PT ;  /* 0x0000000203033212 */ /* 0x000fca00078e3cff */
[----:B------:R-:W-:Y:S04]  /*23b20*/  @P3 LDGSTS.E.BYPASS.LTC128B.128 [R5+0x20800], desc[UR36][R2.64], !P6 ;  /* 0x2080000002053fae */ /* 0x000fe8000f101d64 */
[----:B------:R1:W-:Y:S04]  /*23b30*/  @P3 LDGSTS.E.BYPASS.LTC128B.128 [R5+0x22800], desc[UR36][R2.64+0x80], !P2 ;  /* 0x2280008002053fae */ /* 0x0003e8000d101d64 */
[----:B-1----:R-:W1:Y:S04]  /*23b40*/  SHFL.IDX PT, R3, R4, 0x2, 0x181f ;  /* 0x00581f0004037f89 */ /* 0x002e6800000e0000 */
[----:B------:R-:W2:Y:S04]  /*23b50*/  SHFL.IDX PT, R2, R0, 0x2, 0x181f ;  /* 0x00581f0000027f89 */ /* 0x000ea800000e0000 */
[----:B------:R-:W3:Y:S04]  /*23b60*/  SHFL.IDX PT, R4, R4, 0x3, 0x181f ;  /* 0x00781f0004047f89 */ /* 0x000ee800000e0000 */
[----:B------:R-:W0:Y:S01]  /*23b70*/  SHFL.IDX PT, R0, R0, 0x3, 0x181f ;  /* 0x00781f0000007f89 */ /* 0x000e2200000e0000 */
[----:B-1----:R-:W-:-:S04]  /*23b80*/  @P1 IADD3 R3, P0, R34, R3, RZ ;  /* 0x0000000322031210 */ /* 0x002fc80007f1e0ff */
[----:B--2---:R-:W-:-:S04]  /*23b90*/  @P1 IADD3.X R2, RZ, R2, RZ, P0, !PT ;  /* 0x00000002ff021210 */ /* 0x004fc800007fe4ff */
[----:B------:R-:W-:-:S04]  /*23ba0*/  @P1 LOP3.LUT R3, R3, R2, RZ, 0x3c, !PT ;  /* 0x0000000203031212 */ /* 0x000fc800078e3cff */
[----:B------:R-:W-:-:S04]  /*23bb0*/  @P1 LOP3.LUT R2, R3, R2, RZ, 0x3c, !PT ;  /* 0x0000000203021212 */ /* 0x000fc800078e3cff */
[----:B------:R-:W-:-:S05]  /*23bc0*/  @P1 LOP3.LUT R3, R3, R2, RZ, 0x3c, !PT ;  /* 0x0000000203031212 */ /* 0x000fca00078e3cff */
[----:B------:R1:W-:Y:S04]  /*23bd0*/  @P1 LDGSTS.E.BYPASS.LTC128B.128 [R5+0x21000], desc[UR36][R2.64], !P6 ;  /* 0x2100000002051fae */ /* 0x0003e8000f101d64 */
[----:B0--3--:R1:W-:Y:S02]  /*23be0*/  @P1 LDGSTS.E.BYPASS.LTC128B.128 [R5+0x23000], desc[UR36][R2.64+0x80], !P2 ;  /* 0x2300008002051fae */ /* 0x0093e4000d101d64 */
.L_x_2306:
[C---:B01----:R-:W-:Y:S02]  /*23bf0*/  @P5 IADD3 R2, P0, R34.reuse, R4, RZ ;  /* 0x0000000422025210 */ /* 0x043fe40007f1e0ff */
[----:B------:R-:W-:-:S03]  /*23c00*/  ISETP.GE.AND P1, PT, R34, R8, PT ;  /* 0x000000082200720c */ /* 0x000fc60003f26270 */
[----:B------:R-:W-:Y:S01]  /*23c10*/  @P5 IMAD.X R0, RZ, RZ, R0, P0 ;  /* 0x000000ffff005224 */ /* 0x000fe200000e0600 */
[----:B------:R-:W-:-:S03]  /*23c20*/  PLOP3.LUT P0, PT, PT, PT, PT, 0x80, 0x0 ;  /* 0x000000000000781c */ /* 0x000fc60003f0f070 */
[----:B------:R-:W-:-:S06]  /*23c30*/  @P5 IMAD.MOV.U32 R3, RZ, RZ, R0 ;  /* 0x000000ffff035224 */ /* 0x000fcc00078e0000 */
[----:B------:R-:W-:Y:S01]  /*23c40*/  @!PT LDS RZ, [RZ] ;  /* 0x00000000fffff984 */ /* 0x000fe20000000800 */
[----:B------:R-:W-:Y:S01]  /*23c50*/  @!PT LDS RZ, [RZ] ;  /* 0x00000000fffff984 */ /* 0x000fe20000000800 */
[----:B------:R-:W-:Y:S01]  /*23c60*/  @!PT LDS RZ, [RZ] ;  /* 0x00000000fffff984 */ /* 0x000fe20000000800 */
[----:B------:R0:W-:Y:S04]  /*23c70*/  @P5 LDGSTS.E.BYPASS.LTC128B.128 [R5+0x21800], desc[UR36][R2.64], !P1 ;  /* 0x2180000002055fae */ /* 0x0001e8000c901d64 */
[----:B------:R0:W-:Y:S01]  /*23c80*/  @P5 LDGSTS.E.BYPASS.LTC128B.128 [R5+0x23800], desc[UR36][R2.64+0x80], !P2 ;  /* 0x2380008002055fae */ /* 0x0001e2000d101d64 */
[----:B------:R-:W-:Y:S01]  /*23c90*/  NOP ;  /* 0x0000000000007918 */ /* 0x000fe20000000000 */
.L_x_2046:
        /* <DEDUP_REMOVED lines=10> */
.L_x_2047:
[----:B------:R-:W-:Y:S01]  /*23d40*/  SHF.R.S32.HI R0, RZ, 0x1f, R26 ;  /* 0x0000001fff007819 */ /* 0x000fe2000001141a */
[----:B------:R1:W-:Y:S06]  /*23d50*/  SYNCS.ARRIVE.TRANS64.A1T0 RZ, [R6+URZ+0x28430], RZ ;  /* 0x028430ff06ff79a7 */ /* 0x0003ec000810003f */
[----:B------:R-:W-:Y:S05]  /*23d60*/  WARPSYNC.ALL ;  /* 0x0000000000007948 */ /* 0x000fea0003800000 */
[----:B------:R-:W-:Y:S01]  /*23d70*/  ULDC.64 UR4, c[0x0][0x298] ;  /* 0x0000a60000047ab9 */ /* 0x000fe20000000a00 */
[----:B------:R-:W-:Y:S01]  /*23d80*/  ULDC.64 UR6, c[0x0][0xa00] ;  /* 0x0002800000067ab9 */ /* 0x000fe20000000a00 */
[----:B0-----:R-:W-:Y:S01]  /*23d90*/  VIADD R2, R23, 0x18000 ;  /* 0x0001800017027836 */ /* 0x001fe20000000000 */
[----:B------:R-:W-:Y:S01]  /*23da0*/  BAR.SYNC.DEFER_BLOCKING 0x8, 0x180 ;  /* 0x0206000000007b1d */ /* 0x000fe20000010000 */
[----:B------:R-:W-:Y:S01]  /*23db0*/  IMAD R3, R0, UR4, RZ ;  /* 0x0000000400037c24 */ /* 0x000fe2000f8e02ff */
[----:B------:R-:W-:-:S02]  /*23dc0*/  ISETP.NE.U32.AND P0, PT, RZ, UR6, PT ;  /* 0x00000006ff007c0c */ /* 0x000fc4000bf05070 */
[----:B------:R-:W-:Y:S01]  /*23dd0*/  LOP3.LUT P1, RZ, R2, 0x3ff, RZ, 0xc0, !PT ;  /* 0x000003ff02ff7812 */ /* 0x000fe2000782c0ff */
[C---:B------:R-:W-:Y:S01]  /*23de0*/  IMAD R0, R26.reuse, UR5, R3 ;  /* 0x000000051a007c24 */ /* 0x040fe2000f8e0203 */
[----:B------:R-:W-:Y:S01]  /*23df0*/  ISETP.NE.AND.EX P0, PT, RZ, UR7, PT, P0 ;  /* 0x00000007ff007c0c */ /* 0x000fe2000bf05300 */
[----:B------:R-:W-:Y:S01]  /*23e00*/  IMAD.WIDE.U32 R26, R26, UR4, RZ ;  /* 0x000000041a1a7c25 */ /* 0x000fe2000f8e00ff */
[----:B------:R-:W-:Y:S01]  /*23e10*/  SHF.R.S32.HI R2, RZ, 0x1f, R19 ;  /* 0x0000001fff027819 */ /* 0x000fe20000011413 */
[----:B------:R-:W-:Y:S01]  /*23e20*/  BSSY B6, `(.L_x_2048) ;  /* 0x0000017000067945 */ /* 0x000fe20003800000 */
[----:B------:R-:W-:Y:S01]  /*23e30*/  SEL R24, R19, RZ, !P0 ;  /* 0x000000ff13187207 */ /* 0x000fe20004000000 */
[----:B------:R-:W-:Y:S01]  /*23e40*/  IMAD.IADD R3, R27, 0x1, R0 ;  /* 0x000000011b037824 */ /* 0x000fe200078e0200 */
[----:B------:R-:W-:-:S04]  /*23e50*/  SEL R0, R2, RZ, !P0 ;  /* 0x000000ff02007207 */ /* 0x000fc80004000000 */
[----:B------:R0:W-:Y:S04]  /*23e60*/  STL [R1+0x24], R3 ;  /* 0x0000240301007387 */ /* 0x0001e80000100800 */
[----:B------:R0:W-:Y:S01]  /*23e70*/  STL [R1+0x28], R0 ;  /* 0x0000280001007387 */ /* 0x0001e20000100800 */
[----:B------:R-:W-:Y:S05]  /*23e80*/  @!P1 BRA `(.L_x_2049) ;  /* 0x0000000000409947 */ /* 0x000fea0003800000 */
[----:B------:R-:W-:Y:S01]  /*23e90*/  MOV R2, 0x0 ;  /* 0x0000000000027802 */ /* 0x000fe20000000f00 */
[----:B------:R-:W-:Y:S01]  /*23ea0*/  ULDC.64 UR4, c[0x4][0xc0] ;  /* 0x0100300000047ab9 */ /* 0x000fe20000000a00 */
[----:B------:R-:W-:Y:S01]  /*23eb0*/  ULDC.64 UR6, c[0x4][0xc8] ;  /* 0x0100320000067ab9 */ /* 0x000fe20000000a00 */
[----:B------:R-:W-:Y:S01]  /*23ec0*/  ULDC.64 UR8, c[0x4][0x28] ;  /* 0x01000a0000087ab9 */ /* 0x000fe20000000a00 */
[----:B------:R-:W-:Y:S01]  /*23ed0*/  IMAD.U32 R4, RZ, RZ, UR4 ;  /* 0x00000004ff047e24 */ /* 0x000fe2000f8e00ff */
[----:B-1--4-:R-:W-:Y:S01]  /*23ee0*/  MOV R6, UR6 ;  /* 0x0000000600067c02 */ /* 0x012fe20008000f00 */
[----:B0-----:R-:W0:Y:S01]  /*23ef0*/  LDC.64 R2, c[0x4][R2] ;  /* 0x0100000002027b82 */ /* 0x001e220000000a00 */
        /* <DEDUP_REMOVED lines=9> */
.L_x_2049:
[----:B------:R-:W-:Y:S05]  /*23f90*/  BSYNC B6 ;  /* 0x0000000000067941 */ /* 0x000fea0003800000 */
.L_x_2048:
[----:B------:R-:W2:Y:S01]  /*23fa0*/  LDL.LU R20, [R1+0x28] ;  /* 0x0000280001147983 */ /* 0x000ea20000300800 */
[----:B------:R-:W3:Y:S01]  /*23fb0*/  LDC R7, c[0x0][0x448] ;  /* 0x00011200ff077b82 */ /* 0x000ee20000000800 */
[----:B------:R-:W-:Y:S02]  /*23fc0*/  ULDC.64 UR4, c[0x0][0x2d8] ;  /* 0x0000b60000047ab9 */ /* 0x000fe40000000a00 */
[----:B------:R-:W2:Y:S01]  /*23fd0*/  LDL.LU R2, [R1+0x24] ;  /* 0x0000240001027983 */ /* 0x000ea20000300800 */
[----:B0-----:R-:W-:-:S03]  /*23fe0*/  IMAD R0, R33, UR4, RZ ;  /* 0x0000000421007c24 */ /* 0x001fc6000f8e02ff */
[----:B------:R0:W5:Y:S01]  /*23ff0*/  LDL R8, [R1+0x18] ;  /* 0x0000180001087983 */ /* 0x0001620000100800 */
[----:B------:R-:W-:Y:S01]  /*24000*/  IMAD R0, R18, UR5, R0 ;  /* 0x0000000512007c24 */ /* 0x000fe2000f8e0200 */
[----:B---3--:R-:W-:-:S13]  /*24010*/  ISETP.NE.AND P0, PT, R7, 0x1, PT ;  /* 0x000000010700780c */ /* 0x008fda0003f05270 */
[----:B-1--4-:R-:W1:Y:S01]  /*24020*/  @P0 LDC R6, c[0x0][0x44c] ;  /* 0x00011300ff060b82 */ /* 0x012e620000000800 */
[----:B------:R-:W-:Y:S02]  /*24030*/  LOP3.LUT R9, R34, 0x80, RZ, 0xfc, !PT ;  /* 0x0000008022097812 */ /* 0x000fe400078efcff */
[----:B--2---:R-:W-:Y:S02]  /*24040*/  MOV R21, R20 ;  /* 0x0000001400157202 */ /* 0x004fe40000000f00 */
[----:B------:R-:W2:Y:S01]  /*24050*/  S2R R20, SR_TID.X ;  /* 0x0000000000147919 */ /* 0x000ea20000002100 */
[----:B------:R-:W-:Y:S02]  /*24060*/  IMAD.MOV.U32 R3, RZ, RZ, R2 ;  /* 0x000000ffff037224 */ /* 0x000fe400078e0002 */
[----:B------:R-:W-:-:S04]  /*24070*/  IMAD.MOV.U32 R2, RZ, RZ, R26 ;  /* 0x000000ffff027224 */ /* 0x000fc800078e001a */
[----:B------:R-:W-:Y:S01]  /*24080*/  IMAD.WIDE.U32 R2, R18, UR4, R2 ;  /* 0x0000000412027c25 */ /* 0x000fe2000f8e0002 */
[----:B------:R-:W-:-:S03]  /*24090*/  ULDC.64 UR4, c[0x0][0x2e0] ;  /* 0x0000b80000047ab9 */ /* 0x000fc60000000a00 */
[----:B------:R-:W-:Y:S02]  /*240a0*/  IMAD.IADD R3, R3, 0x1, R0 ;  /* 0x0000000103037824 */ /* 0x000fe400078e0200 */
[----:B------:R-:W-:Y:S02]  /*240b0*/  IMAD R0, R21, UR4, RZ ;  /* 0x0000000415007c24 */ /* 0x000fe4000f8e02ff */
[----:B------:R-:W-:-:S04]  /*240c0*/  IMAD.WIDE.U32 R2, R24, UR4, R2 ;  /* 0x0000000418027c25 */ /* 0x000fc8000f8e0002 */
[----:B------:R-:W-:Y:S01]  /*240d0*/  IMAD R0, R24, UR5, R0 ;  /* 0x0000000518007c24 */ /* 0x000fe2000f8e0200 */
[----:B------:R-:W-:-:S03]  /*240e0*/  ULDC.64 UR4, c[0x0][0x2d0] ;  /* 0x0000b40000047ab9 */ /* 0x000fc60000000a00 */
[----:B------:R-:W-:Y:S02]  /*240f0*/  IMAD.IADD R3, R3, 0x1, R0 ;  /* 0x0000000103037824 */ /* 0x000fe400078e0200 */
[----:B------:R-:W3:Y:S01]  /*24100*/  @P0 LDC R0, c[0x0][0x450] ;  /* 0x00011400ff000b82 */ /* 0x000ee20000000800 */
[C---:B--2---:R-:W-:Y:S01]  /*24110*/  LOP3.LUT R21, R20.reuse, 0x7f, RZ, 0xc0, !PT ;  /* 0x0000007f14157812 */ /* 0x044fe200078ec0ff */
[----:B------:R-:W-:-:S03]  /*24120*/  IMAD.SHL.U32 R20, R20, 0x10, RZ ;  /* 0x0000001014147824 */ /* 0x000fc600078e00ff */
[----:B------:R-:W-:-:S04]  /*24130*/  SHF.R.U32.HI R21, RZ, 0x3, R21 ;  /* 0x00000003ff157819 */ /* 0x000fc80000011615 */
[----:B------:R-:W-:-:S05]  /*24140*/  LOP3.LUT R20, R21, 0x70, R20, 0xf8, !PT ;  /* 0x0000007015147812 */ /* 0x000fca00078ef814 */
[----:B------:R-:W-:-:S04]  /*24150*/  IMAD.IADD R5, R20, 0x1, R17 ;  /* 0x0000000114057824 */ /* 0x000fc800078e0211 */
[----:B-1----:R-:W-:Y:S01]  /*24160*/  @P0 IMAD.HI.U32 R6, R5, R6, RZ ;  /* 0x0000000605060227 */ /* 0x002fe200078e00ff */
[----:B------:R-:W-:-:S04]  /*24170*/  MOV R4, R5 ;  /* 0x0000000500047202 */ /* 0x000fc80000000f00 */
[----:B---3--:R-:W-:Y:S01]  /*24180*/  @P0 SHF.R.U32.HI R4, RZ, R0, R6 ;  /* 0x00000000ff040219 */ /* 0x008fe20000011606 */
[----:B------:R-:W1:Y:S04]  /*24190*/  S2R R20, SR_TID.X ;  /* 0x0000000000147919 */ /* 0x000e680000002100 */
[----:B------:R-:W-:-:S04]  /*241a0*/  IMAD.MOV R0, RZ, RZ, -R4 ;  /* 0x000000ffff007224 */ /* 0x000fc800078e0a04 */
        /* <DEDUP_REMOVED lines=15> */
[----:B------:R-:W-:Y:S02]  /*242a0*/  IADD3.X R4, R3, UR5, R4, P0, !PT ;  /* 0x0000000503047c10 */ /* 0x000fe400087fe404 */
[----:B------:R-:W-:Y:S01]  /*242b0*/  ISETP.GE.AND P0, PT, R34, UR4, PT ;  /* 0x0000000422007c0c */ /* 0x000fe2000bf06270 */
[----:B------:R-:W-:Y:S01]  /*242c0*/  UMOV UR4, 0xffffffff ;  /* 0xffffffff00047882 */ /* 0x000fe20000000000 */
[----:B-1----:R-:W-:-:S04]  /*242d0*/  LOP3.LUT R20, R20, 0x7f, RZ, 0xc0, !PT ;  /* 0x0000007f14147812 */ /* 0x002fc800078ec0ff */
[----:B------:R-:W-:Y:S01]  /*242e0*/  SHF.R.U32.HI R9, RZ, 0x3, R20 ;  /* 0x00000003ff097819 */ /* 0x000fe20000011614 */
[----:B0-----:R-:W-:Y:S06]  /*242f0*/  BRA.DIV UR4, `(.L_x_2050) ;  /* 0x00000082047c7947 */ /* 0x001fec000b800000 */
[----:B------:R-:W0:Y:S01]  /*24300*/  SHFL.IDX PT, R3, R0, RZ, 0x181f ;  /* 0x00181fff00037589 */ /* 0x000e2200000e0000 */
[----:B------:R-:W-:Y:S02]  /*24310*/  IMAD R25, R25, R7, RZ ;  /* 0x0000000719197224 */ /* 0x000fe400078e02ff */
[----:B------:R-:W-:Y:S01]  /*24320*/  IMAD.IADD R17, R9, 0x1, R17 ;  /* 0x0000000109117824 */ /* 0x000fe200078e0211 */
[----:B------:R-:W1:Y:S03]  /*24330*/  SHFL.IDX PT, R2, R4, RZ, 0x181f ;  /* 0x00181fff04027589 */ /* 0x000e6600000e0000 */
[C---:B------:R-:W-:Y:S01]  /*24340*/  VIADD R6, R17.reuse, 0x10 ;  /* 0x0000001011067836 */ /* 0x040fe20000000000 */
[----:B------:R-:W-:Y:S01]  /*24350*/  ISETP.GE.AND P2, PT, R17, R25, PT ;  /* 0x000000191100720c */ /* 0x000fe20003f46270 */
[----:B------:R-:W-:-:S12]  /*24360*/  SHFL.IDX PT, R14, R0, 0x7, 0x181f ;  /* 0x00f81f00000e7f89 */ /* 0x000fd800000e0000 */
[----:B0-----:R-:W-:-:S05]  /*24370*/  @!P2 IADD3 R3, P3, R34, R3, RZ ;  /* 0x000000032203a210 */ /* 0x001fca0007f7e0ff */
[----:B-1----:R-:W-:-:S05]  /*24380*/  @!P2 IMAD.X R2, RZ, RZ, R2, P3 ;  /* 0x000000ffff02a224 */ /* 0x002fca00018e0602 */
[----:B------:R-:W-:-:S04]  /*24390*/  @!P2 LOP3.LUT R3, R3, R2, RZ, 0x3c, !PT ;  /* 0x000000020303a212 */ /* 0x000fc800078e3cff */
[----:B------:R-:W-:-:S04]  /*243a0*/  @!P2 LOP3.LUT R2, R3, R2, RZ, 0x3c, !PT ;  /* 0x000000020302a212 */ /* 0x000fc800078e3cff */
[----:B------:R-:W-:-:S05]  /*243b0*/  @!P2 LOP3.LUT R3, R3, R2, RZ, 0x3c, !PT ;  /* 0x000000020303a212 */ /* 0x000fca00078e3cff */
[----:B-----5:R-:W-:Y:S04]  /*243c0*/  @!P2 LDGSTS.E.BYPASS.LTC128B.128 [R8+0x18000], desc[UR36][R2.64], !P0 ;  /* 0x180000000208afae */ /* 0x020fe8000c101d64 */
        /* <DEDUP_REMOVED lines=60> */
[----:B0-----:R-:W-:-:S05]  /*24790*/  @!P2 IADD3 R3, P3, R34, R3, RZ ;  /* 0x000000032203a210 */ /* 0x001fca0007f7e0ff */
[----:B-1----:R-:W-:-:S05]  /*247a0*/  @!P2 IMAD.X R2, RZ, RZ, R2, P3 ;  /* 0x000000ffff02a224 */ /* 0x002fca00018e0602 */
[----:B------:R-:W-:-:S04]  /*247b0*/  @!P2 LOP3.LUT R3, R3, R2, RZ, 0x3c, !PT ;  /* 0x000000020303a212 */ /* 0x000fc800078e3cff */
[----:B------:R-:W-:-:S04]  /*247c0*/  @!P2 LOP3.LUT R2, R3, R2, RZ, 0x3c, !PT ;  /* 0x000000020302a212 */ /* 0x000fc800078e3cff */
[----:B------:R-:W-:-:S05]  /*247d0*/  @!P2 LOP3.LUT R3, R3, R2, RZ, 0x3c, !PT ;  /* 0x000000020303a212 */ /* 0x000fca00078e3cff */
[----:B------:R0:W-:Y:S04]  /*247e0*/  @!P2 LDGSTS.E.BYPASS.LTC128B.128 [R8+0x1b000], desc[UR36][R2.64], !P0 ;  /* 0x1b0000000208afae */ /* 0x0001e8000c101d64 */
[----:B--2---:R0:W-:Y:S02]  /*247f0*/  @!P2 LDGSTS.E.BYPASS.LTC128B.128 [R8+0x1f000], desc[UR36][R2.64+0x80], !P1 ;  /* 0x1f0000800208afae */ /* 0x0041e4000c901d64 */
.L_x_2323:
[----:B------:R-:W-:Y:S01]  /*24800*/  VIADD R0, R17, 0x70 ;  /* 0x0000007011007836 */ /* 0x000fe20000000000 */
[----:B------:R-:W-:Y:S04]  /*24810*/  BSSY B0, `(.L_x_2051) ;  /* 0x000000a000007945 */ /* 0x000fe80003800000 */
[----:B------:R-:W-:-:S13]  /*24820*/  ISETP.GE.AND P2, PT, R0, R25, PT ;  /* 0x000000190000720c */ /* 0x000fda0003f46270 */
[----:B------:R-:W-:Y:S05]  /*24830*/  @P2 BRA `(.L_x_2052) ;  /* 0x00000000001c2947 */ /* 0x000fea0003800000 */
[----:B0-----:R-:W-:-:S05]  /*24840*/  IADD3 R2, P2, R34, R14, RZ ;  /* 0x0000000e22027210 */ /* 0x001fca0007f5e0ff */
[----:B------:R-:W-:-:S05]  /*24850*/  IMAD.X R3, RZ, RZ, R4, P2 ;  /* 0x000000ffff037224 */ /* 0x000fca00010e0604 */
[----:B------:R-:W-:Y:S01]  /*24860*/  @!PT LDS RZ, [RZ] ;  /* 0x00000000fffff984 */ /* 0x000fe20000000800 */
[----:B------:R-:W-:Y:S01]  /*24870*/  @!PT LDS RZ, [RZ] ;  /* 0x00000000fffff984 */ /* 0x000fe20000000800 */
[----:B------:R-:W-:Y:S01]  /*24880*/  @!PT LDS RZ, [RZ] ;  /* 0x00000000fffff984 */ /* 0x000fe20000000800 */
[----:B------:R1:W-:Y:S04]  /*24890*/  LDGSTS.E.BYPASS.LTC128B.128 [R8+0x1b800], desc[UR36][R2.64], !P0 ;  /* 0x1b80000002087fae */ /* 0x0003e8000c101d64 */
[----:B------:R1:W-:Y:S02]  /*248a0*/  LDGSTS.E.BYPASS.LTC128B.128 [R8+0x1f800], desc[UR36][R2.64+0x80], !P1 ;  /* 0x1f80008002087fae */ /* 0x0003e4000c901d64 */
.L_x_2052:
[----:B------:R-:W-:Y:S05]  /*248b0*/  BSYNC B0 ;  /* 0x0000000000007941 */ /* 0x000fea0003800000 */
.L_x_2051:
[----:B------:R-:W-:Y:S01]  /*248c0*/  NOP ;  /* 0x0000000000007918 */ /* 0x000fe20000000000 */
[----:B------:R-:W-:-:S13]  /*248d0*/  PLOP3.LUT P0, PT, PT, PT, PT, 0x80, 0x0 ;  /* 0x000000000000781c */ /* 0x000fda0003f0f070 */
.L_x_2053:
[----:B------:R-:W-:Y:S02]  /*248e0*/  PLOP3.LUT P1, PT, P1, P0, PT, 0xa2, 0x0 ;  /* 0x000000000000781c */ /* 0x000fe40000f21472 */
[----:B------:R-:W-:-:S08]  /*248f0*/  @P0 R2UR P1, UR4, R23 ;  /* 0x00000000170402ca */ /* 0x000fd00000020000 */
[----:B------:R-:W-:-:S05]  /*24900*/  @P0 PLOP3.LUT P0, PT, P1, PT, PT, 0x80, 0x0 ;  /* 0x000000000000081c */ /* 0x000fca0000f0f070 */
[----:B------:R-:W-:Y:S01]  /*24910*/  @!P1 SYNCS.ARRIVE.TRANS64.RED.A0T1 RZ, [UR4+0x28400], RZ ;  /* 0x028400ffffff99a7 */ /* 0x000fe20008200404 */
[----:B------:R-:W-:Y:S07]  /*24920*/  @!P1 ARRIVES.LDGSTSBAR.64.TRANSCNT [UR4+0x28400] ;  /* 0x02840000ff0099b0 */ /* 0x000fee0008000a84 */
[----:B------:R-:W-:Y:S05]  /*24930*/  @P0 BRA.U.ANY `(.L_x_2053) ;  /* 0xfffffffd00e80947 */ /* 0x000fea000393ffff */
[----:B01----:R-:W2:Y:S02]  /*24940*/  LDL.LU R2, [R1+0x20] ;  /* 0x0000200001027983 */ /* 0x003ea40000300800 */
[----:B--2---:R-:W-:-:S05]  /*24950*/  VIADD R2, R2, 0x1 ;  /* 0x0000000102027836 */ /* 0x004fca0000000000 */
[----:B------:R0:W-:Y:S01]  /*24960*/  STL [R1+0x20], R2 ;  /* 0x0000200201007387 */ /* 0x0001e20000100800 */
[----:B------:R-:W-:-:S04]  /*24970*/  LEA.HI R0, R2, R2, RZ, 0x1 ;  /* 0x0000000202007211 */ /* 0x000fc800078f08ff */
[----:B------:R-:W-:-:S05]  /*24980*/  LOP3.LUT R0, R0, 0xfffffffe, RZ, 0xc0, !PT ;  /* 0xfffffffe00007812 */ /* 0x000fca00078ec0ff */
[----:B------:R-:W-:-:S05]  /*24990*/  IMAD.IADD R0, R2, 0x1, -R0 ;  /* 0x0000000102007824 */ /* 0x000fca00078e0a00 */
[----:B------:R-:W-:Y:S01]  /*249a0*/  SHF.L.U32 R0, R0, 0x1f, RZ ;  /* 0x0000001f00007819 */ /* 0x000fe200000006ff */
[----:B------:R-:W-:Y:S01]  /*249b0*/  NOP ;  /* 0x0000000000007918 */ /* 0x000fe20000000000 */
[----:B0-----:R-:W2:Y:S01]  /*249c0*/  LDL.LU R2, [R1+0x1c] ;  /* 0x00001c0001027983 */ /* 0x001ea20000300800 */
[----:B------:R0:W-:Y:S01]  /*249d0*/  SYNCS.ARRIVE.TRANS64.A1T0 RZ, [R23+URZ+0x28400], RZ ;  /* 0x028400ff17ff79a7 */ /* 0x0001e2000810003f */
[----:B------:R-:W-:Y:S01]  /*249e0*/  BSSY B0, `(.L_x_2054) ;  /* 0x0000005000007945 */ /* 0x000fe20003800000 */
[----:B------:R-:W1:Y:S01]  /*249f0*/  SYNCS.PHASECHK.TRANS64.TRYWAIT P1, [R23+URZ+0x28420], R0 ;  /* 0x02842000170075a7 */ /* 0x000e62000802017f */
[----:B--2---:R-:W-:-:S04]  /*24a00*/  IADD3 R20, R2, -0x2, RZ ;  /* 0xfffffffe02147810 */ /* 0x004fc80007ffe0ff */
[----:B------:R-:W-:Y:S01]  /*24a10*/  ISETP.GE.AND P0, PT, R20, R36, PT ;  /* 0x000000241400720c */ /* 0x000fe20003f06270 */
[----:B01----:R-:W-:-:S12]  /*24a20*/  @!P1 BRA `(.L_x_2055) ;  /* 0x00000084006c9947 */ /* 0x003fd80003800000 */
.L_x_2324:
[----:B------:R-:W-:Y:S05]  /*24a30*/  BSYNC B0 ;  /* 0x0000000000007941 */ /* 0x000fea0003800000 */
.L_x_2054:
[----:B------:R-:W-:Y:S05]  /*24a40*/  @!P0 BRA `(.L_x_2056) ;  /* 0x0000001000888947 */ /* 0x000fea0003800000 */
[----:B------:R-:W-:Y:S02]  /*24a50*/  IMAD.MOV.U32 R5, RZ, RZ, R28 ;  /* 0x000000ffff057224 */ /* 0x000fe400078e001c */
[----:B------:R-:W-:-:S07]  /*24a60*/  IMAD.MOV.U32 R6, RZ, RZ, R30 ;  /* 0x000000ffff067224 */ /* 0x000fce00078e001e */
.L_x_2076:
[----:B01----:R-:W0:Y:S01]  /*24a70*/  S2R R0, SR_TID.X ;  /* 0x0000000000007919 */ /* 0x003e220000002100 */
[----:B------:R-:W1:Y:S01]  /*24a80*/  LDC R7, c[0x0][0x430] ;  /* 0x00010c00ff077b82 */ /* 0x000e620000000800 */
[----:B------:R-:W-:Y:S01]  /*24a90*/  IMAD R4, R20, 0x40, R35 ;  /* 0x0000004014047824 */ /* 0x000fe200078e0223 */
[----:B------:R-:W-:Y:S01]  /*24aa0*/  LOP3.LUT P2, RZ, R22, 0x8, RZ, 0xc0, !PT ;  /* 0x0000000816ff7812 */ /* 0x000fe2000784c0ff */
[----:B------:R-:W2:Y:S01]  /*24ab0*/  S2R R2, SR_TID.X ;  /* 0x0000000000027919 */ /* 0x000ea20000002100 */
[----:B-1----:R-:W-:Y:S02]  /*24ac0*/  ISETP.NE.AND P0, PT, R7, 0x1, PT ;  /* 0x000000010700780c */ /* 0x002fe40003f05270 */
[----:B0-----:R-:W-:Y:S01]  /*24ad0*/  LOP3.LUT R0, R0, 0x7f, RZ, 0xc0, !PT ;  /* 0x0000007f00007812 */ /* 0x001fe200078ec0ff */
[----:B--2---:R-:W-:-:S03]  /*24ae0*/  IMAD.SHL.U32 R8, R2, 0x10, RZ ;  /* 0x0000001002087824 */ /* 0x004fc600078e00ff */
[----:B------:R-:W-:-:S07]  /*24af0*/  SHF.R.U32.HI R0, RZ, 0x3, R0 ;  /* 0x00000003ff007819 */ /* 0x000fce0000011600 */
[----:B------:R-:W0:Y:S01]  /*24b00*/  @P0 LDC R3, c[0x0][0x434] ;  /* 0x00010d00ff030b82 */ /* 0x000e220000000800 */
[----:B------:R-:W-:-:S04]  /*24b10*/  LOP3.LUT R8, R0, 0x70, R8, 0xf8, !PT ;  /* 0x0000007000087812 */ /* 0x000fc800078ef808 */
[----:B------:R-:W-:-:S03]  /*24b20*/  ISETP.GT.U32.AND P1, PT, R8, 0x3f, PT ;  /* 0x0000003f0800780c */ /* 0x000fc60003f24070 */
[----:B------:R-:W1:Y:S01]  /*24b30*/  @P0 LDC R0, c[0x0][0x438] ;  /* 0x00010e00ff000b82 */ /* 0x000e620000000800 */
[----:B------:R-:W-:-:S04]  /*24b40*/  IMAD.IADD R4, R8, 0x1, R4 ;  /* 0x0000000108047824 */ /* 0x000fc800078e0204 */
[----:B------:R-:W-:-:S05]  /*24b50*/  IMAD.MOV.U32 R2, RZ, RZ, R4 ;  /* 0x000000ffff027224 */ /* 0x000fca00078e0004 */
[----:B------:R-:W2:Y:S01]  /*24b60*/  @!P1 LDC.64 R8, c[0x0][0x428] ;  /* 0x00010a00ff089b82 */ /* 0x000ea20000000a00 */
[----:B0-----:R-:W-:-:S07]  /*24b70*/  @P0 IMAD.HI.U32 R3, R4, R3, RZ ;  /* 0x0000000304030227 */ /* 0x001fce00078e00ff */
[----:B------:R-:W0:Y:S01]  /*24b80*/  @!P1 LDC.64 R10, c[0x0][0x418] ;  /* 0x00010600ff0a9b82 */ /* 0x000e220000000a00 */
[----:B-1----:R-:W-:-:S04]  /*24b90*/  @P0 SHF.R.U32.HI R2, RZ, R0, R3 ;  /* 0x00000000ff020219 */ /* 0x002fc80000011603 */
[----:B------:R-:W-:Y:S02]  /*24ba0*/  IADD3 R0, -R2, RZ, RZ ;  /* 0x000000ff02007210 */ /* 0x000fe40007ffe1ff */
[----:B------:R-:W-:-:S03]  /*24bb0*/  @!P1 SHF.R.S32.HI R3, RZ, 0x1f, R2 ;  /* 0x0000001fff039819 */ /* 0x000fc60000011402 */
[----:B------:R-:W-:Y:S02]  /*24bc0*/  IMAD R7, R7, R0, R4 ;  /* 0x0000000007077224 */ /* 0x000fe400078e0204 */
[-C--:B--2---:R-:W-:Y:S02]  /*24bd0*/  @!P1 IMAD R0, R37, R8.reuse, RZ ;  /* 0x0000000825009224 */ /* 0x084fe400078e02ff */
[----:B------:R-:W-:-:S04]  /*24be0*/  @!P1 IMAD.WIDE.U32 R2, R32, R8, R2 ;  /* 0x0000000820029225 */ /* 0x000fc800078e0002 */
[----:B------:R-:W-:Y:S01]  /*24bf0*/  @!P1 IMAD R0, R32, R9, R0 ;  /* 0x0000000920009224 */ /* 0x000fe200078e0200 */
[----:B0-----:R-:W-:Y:S01]  /*24c00*/  @!P1 LEA R10, P0, R2, R10, 0x2 ;  /* 0x0000000a020a9211 */ /* 0x001fe200078010ff */
[----:B------:R-:W-:Y:S02]  /*24c10*/  VIADD R28, R5, 0x1 ;  /* 0x00000001051c7836 */ /* 0x000fe40000000000 */
[----:B------:R-:W-:Y:S02]  /*24c20*/  @!P1 IMAD.IADD R0, R0, 0x1, R3 ;  /* 0x0000000100009824 */ /* 0x000fe400078e0203 */
[----:B------:R-:W-:-:S03]  /*24c30*/  IMAD.MOV.U32 R8, RZ, RZ, RZ ;  /* 0x000000ffff087224 */ /* 0x000fc600078e00ff */
[----:B------:R-:W-:Y:S02]  /*24c40*/  @!P1 LEA.HI.X R11, R2, R11, R0, 0x2, P0 ;  /* 0x0000000b020b9211 */ /* 0x000fe400000f1400 */
[----:B------:R-:W-:Y:S01]  /*24c50*/  ISETP.NE.AND P0, PT, R28, 0x2, PT ;  /* 0x000000021c00780c */ /* 0x000fe20003f05270 */
[----:B------:R-:W-:Y:S05]  /*24c60*/  YIELD ;  /* 0x0000000000007946 */ /* 0x000fea0003800000 */
[----:B------:R-:W-:Y:S01]  /*24c70*/  SEL R3, RZ, 0x1, P0 ;  /* 0x00000001ff037807 */ /* 0x000fe20000000000 */
[----:B------:R0:W5:Y:S01]  /*24c80*/  @!P1 LDG.E R8, desc[UR36][R10.64] ;  /* 0x000000240a089981 */ /* 0x000162000c1e1900 */
[C---:B------:R-:W-:Y:S01]  /*24c90*/  ISETP.GT.AND P1, PT, R20.reuse, R36, PT ;  /* 0x000000241400720c */ /* 0x040fe20003f24270 */
[----:B------:R-:W-:Y:S01]  /*24ca0*/  VIADD R20, R20, 0xffffffff ;  /* 0xffffffff14147836 */ /* 0x000fe20000000000 */
[----:B------:R-:W-:-:S02]  /*24cb0*/  SEL R28, R28, RZ, P0 ;  /* 0x000000ff1c1c7207 */ /* 0x000fc40000000000 */
[----:B------:R-:W-:Y:S01]  /*24cc0*/  LOP3.LUT R30, R6, R3, RZ, 0x3c, !PT ;  /* 0x00000003061e7212 */ /* 0x000fe200078e3cff */
[----:B------:R-:W-:Y:S08]  /*24cd0*/  @!P2 BRA `(.L_x_2057) ;  /* 0x000000000004a947 */ /* 0x000ff00003800000 */
[----:B------:R-:W-:Y:S01]  /*24ce0*/  BPT.TRAP 0x1 ;  /* 0x000000040000795c */ /* 0x000fe20000300000 */
.L_x_2057:
[----:B------:R-:W-:Y:S01]  /*24cf0*/  IMAD R0, R28, 0x8, R23 ;  /* 0x000000081c007824 */ /* 0x000fe200078e0217 */
[----:B------:R-:W-:Y:S01]  /*24d00*/  SHF.L.U32 R17, R30, 0x1f, RZ ;  /* 0x0000001f1e117819 */ /* 0x000fe200000006ff */
[----:B------:R-:W-:Y:S01]  /*24d10*/  BSSY B0, `(.L_x_2058) ;  /* 0x0000004000007945 */ /* 0x000fe20003800000 */
[----:B------:R-:W-:Y:S02]  /*24d20*/  SHF.R.S32.HI R9, RZ, 0x1f, R7 ;  /* 0x0000001fff097819 */ /* 0x000fe40000011407 */
[----:B------:R-:W1:Y:S02]  /*24d30*/  SYNCS.PHASECHK.TRANS64.TRYWAIT P0, [R0+URZ+0x28480], R17 ;  /* 0x02848011000075a7 */ /* 0x000e64000800017f */
[----:B-1----:R-:W-:Y:S05]  /*24d40*/  @!P0 BRA `(.L_x_2059) ;  /* 0x0000008000b88947 */ /* 0x002fea0003800000 */
.L_x_2325:
[----:B------:R-:W-:Y:S05]  /*24d50*/  BSYNC B0 ;  /* 0x0000000000007941 */ /* 0x000fea0003800000 */
.L_x_2058:
[----:B------:R-:W2:Y:S01]  /*24d60*/  LDL R13, [R1+0x4] ;  /* 0x00000400010d7983 */ /* 0x000ea20000100800 */
[----:B------:R-:W-:Y:S01]  /*24d70*/  ULDC.64 UR4, c[0x0][0x328] ;  /* 0x0000ca0000047ab9 */ /* 0x000fe20000000a00 */
[----:B0----5:R-:W-:Y:S01]  /*24d80*/  SHF.R.S32.HI R10, RZ, 0x1f, R8 ;  /* 0x0000001fff0a7819 */ /* 0x021fe20000011408 */
[----:B------:R-:W-:Y:S01]  /*24d90*/  IMAD R4, R9, UR4, RZ ;  /* 0x0000000409047c24 */ /* 0x000fe2000f8e02ff */
[----:B------:R-:W0:Y:S01]  /*24da0*/  LDC R11, c[0x0][0x2f4] ;  /* 0x0000bd00ff0b7b82 */ /* 0x000e220000000800 */
[C---:B------:R-:W-:Y:S01]  /*24db0*/  IMAD.WIDE.U32 R2, R7.reuse, UR4, RZ ;  /* 0x0000000407027c25 */ /* 0x040fe2000f8e00ff */
[----:B------:R-:W-:Y:S01]  /*24dc0*/  ULDC.64 UR6, c[0x0][0x318] ;  /* 0x0000c60000067ab9 */ /* 0x000fe20000000a00 */
[----:B------:R-:W-:Y:S02]  /*24dd0*/  LOP3.LUT R12, R34, 0x80, RZ, 0xfc, !PT ;  /* 0x00000080220c7812 */ /* 0x000fe400078efcff */
        /* <DEDUP_REMOVED lines=10> */
[-C--:B0-----:R-:W-:Y:S01]  /*24e80*/  ISETP.GE.AND P2, PT, R12, R11.reuse, PT ;  /* 0x0000000b0c00720c */ /* 0x081fe20003f46270 */
[----:B------:R-:W-:Y:S01]  /*24e90*/  IMAD.WIDE.U32 R2, R18, UR4, R2 ;  /* 0x0000000412027c25 */ /* 0x000fe2000f8e0002 */
[----:B------:R-:W-:Y:S01]  /*24ea0*/  UMOV UR4, 0xffffffff ;  /* 0xffffffff00047882 */ /* 0x000fe20000000000 */
[----:B------:R-:W-:-:S02]  /*24eb0*/  ISETP.GE.AND P3, PT, R34, R11, PT ;  /* 0x0000000b2200720c */ /* 0x000fc40003f66270 */
[----:B------:R-:W-:-:S04]  /*24ec0*/  IADD3 R21, P0, R2, UR6, RZ ;  /* 0x0000000602157c10 */ /* 0x000fc8000ff1e0ff */
[----:B------:R-:W-:Y:S01]  /*24ed0*/  IADD3.X R24, R24, UR7, R3, P0, !PT ;  /* 0x0000000718187c10 */ /* 0x000fe200087fe403 */
[----:B--2---:R-:W-:Y:S01]  /*24ee0*/  IMAD R4, R28, 0x4000, R13 ;  /* 0x000040001c047824 */ /* 0x004fe200078e020d */
[----:B------:R-:W-:Y:S07]  /*24ef0*/  BRA.DIV UR4, `(.L_x_2060) ;  /* 0x0000008204607947 */ /* 0x000fee000b800000 */
        /* <DEDUP_REMOVED lines=22> */
.L_x_2335:
        /* <DEDUP_REMOVED lines=9> */
.L_x_2061:
        /* <DEDUP_REMOVED lines=10> */
.L_x_2062:
[----:B------:R3:W-:Y:S01]  /*25190*/  SYNCS.ARRIVE.TRANS64.A1T0 RZ, [R0+URZ+0x28470], RZ ;  /* 0x028470ff00ff79a7 */ /* 0x0007e2000810003f */
[----:B------:R-:W-:Y:S05]  /*251a0*/  @!P3 BRA `(.L_x_2063) ;  /* 0x000000000004b947 */ /* 0x000fea0003800000 */
[----:B------:R-:W-:Y:S01]  /*251b0*/  BPT.TRAP 0x1 ;  /* 0x000000040000795c */ /* 0x000fe20000300000 */
.L_x_2063:
[----:B------:R-:W4:Y:S01]  /*251c0*/  SYNCS.PHASECHK.TRANS64.TRYWAIT P0, [R0+URZ+0x28440], R17 ;  /* 0x02844011000075a7 */ /* 0x000f22000800017f */
[----:B------:R-:W-:Y:S04]  /*251d0*/  BSSY B0, `(.L_x_2064) ;  /* 0x0000002000007945 */ /* 0x000fe80003800000 */
[----:B----4-:R-:W-:Y:S05]  /*251e0*/  @!P0 BRA `(.L_x_2065) ;  /* 0x0000008000cc8947 */ /* 0x010fea0003800000 */
.L_x_2336:
[----:B------:R-:W-:Y:S05]  /*251f0*/  BSYNC B0 ;  /* 0x0000000000007941 */ /* 0x000fea0003800000 */
.L_x_2064:
[----:B------:R-:W-:Y:S01]  /*25200*/  ULDC.64 UR4, c[0x0][0x300] ;  /* 0x0000c00000047ab9 */ /* 0x000fe20000000a00 */
[----:B------:R-:W5:Y:S01]  /*25210*/  LDC R11, c[0x0][0x2f4] ;  /* 0x0000bd00ff0b7b82 */ /* 0x000f620000000800 */
[----:B------:R-:W-:Y:S01]  /*25220*/  IMAD R9, R9, UR4, RZ ;  /* 0x0000000409097c24 */ /* 0x000fe2000f8e02ff */
[----:B------:R-:W-:Y:S01]  /*25230*/  ULDC.64 UR6, c[0x0][0x2e8] ;  /* 0x0000ba0000067ab9 */ /* 0x000fe20000000a00 */
[----:B--2---:R-:W-:Y:S01]  /*25240*/  IMAD.WIDE.U32 R2, R7, UR4, RZ ;  /* 0x0000000407027c25 */ /* 0x004fe2000f8e00ff */
[----:B------:R-:W-:-:S03]  /*25250*/  LOP3.LUT R12, R34, 0x80, RZ, 0xfc, !PT ;  /* 0x00000080220c7812 */ /* 0x000fc600078efcff */
[----:B------:R-:W-:Y:S01]  /*25260*/  IMAD R9, R7, UR5, R9 ;  /* 0x0000000507097c24 */ /* 0x000fe2000f8e0209 */
[----:B------:R-:W-:Y:S02]  /*25270*/  ULDC.64 UR4, c[0x0][0x310] ;  /* 0x0000c40000047ab9 */ /* 0x000fe40000000a00 */
[----:B------:R-:W-:Y:S02]  /*25280*/  IMAD R10, R10, UR4, RZ ;  /* 0x000000040a0a7c24 */ /* 0x000fe4000f8e02ff */
[----:B------:R-:W-:Y:S02]  /*25290*/  IADD3 R3, R3, R9, RZ ;  /* 0x0000000903037210 */ /* 0x000fe40007ffe0ff */
[C---:B------:R-:W-:Y:S02]  /*252a0*/  IMAD R10, R8.reuse, UR5, R10 ;  /* 0x00000005080a7c24 */ /* 0x040fe4000f8e020a */
[----:B------:R-:W-:Y:S01]  /*252b0*/  IMAD.WIDE.U32 R2, R8, UR4, R2 ;  /* 0x0000000408027c25 */ /* 0x000fe2000f8e0002 */
[----:B------:R-:W-:-:S03]  /*252c0*/  ULDC.64 UR4, c[0x0][0x308] ;  /* 0x0000c20000047ab9 */ /* 0x000fc60000000a00 */
[----:B------:R-:W-:Y:S02]  /*252d0*/  IMAD.IADD R3, R3, 0x1, R10 ;  /* 0x0000000103037824 */ /* 0x000fe400078e020a */
[----:B------:R-:W-:Y:S01]  /*252e0*/  IMAD R8, R33, UR4, RZ ;  /* 0x0000000421087c24 */ /* 0x000fe2000f8e02ff */
[-C--:B-----5:R-:W-:Y:S01]  /*252f0*/  ISETP.GE.AND P2, PT, R12, R11.reuse, PT ;  /* 0x0000000b0c00720c */ /* 0x0a0fe20003f46270 */
[----:B------:R-:W-:Y:S01]  /*25300*/  IMAD.WIDE.U32 R2, R18, UR4, R2 ;  /* 0x0000000412027c25 */ /* 0x000fe2000f8e0002 */
[----:B------:R-:W-:Y:S01]  /*25310*/  UMOV UR4, 0xffffffff ;  /* 0xffffffff00047882 */ /* 0x000fe20000000000 */
[----:B------:R-:W-:Y:S02]  /*25320*/  ISETP.GE.AND P3, PT, R34, R11, PT ;  /* 0x0000000b2200720c */ /* 0x000fe40003f66270 */
[----:B------:R-:W-:Y:S01]  /*25330*/  IMAD R8, R18, UR5, R8 ;  /* 0x0000000512087c24 */ /* 0x000fe2000f8e0208 */
[----:B------:R-:W-:-:S04]  /*25340*/  IADD3 R7, P0, R2, UR6, RZ ;  /* 0x0000000602077c10 */ /* 0x000fc8000ff1e0ff */
[----:B------:R-:W-:Y:S01]  /*25350*/  IADD3.X R8, R8, UR7, R3, P0, !PT ;  /* 0x0000000708087c10 */ /* 0x000fe200087fe403 */
[----:B------:R-:W-:Y:S08]  /*25360*/  BRA.DIV UR4, `(.L_x_2066) ;  /* 0x0000008204807947 */ /* 0x000ff0000b800000 */
[----:B------:R-:W2:Y:S04]  /*25370*/  SHFL.IDX PT, R2, R7, RZ, 0x181f ;  /* 0x00181fff07027589 */ /* 0x000ea800000e0000 */
[----:B------:R-:W5:Y:S01]  /*25380*/  SHFL.IDX PT, R3, R8, RZ, 0x181f ;  /* 0x00181fff08037589 */ /* 0x000f6200000e0000 */
[----:B--2---:R-:W-:-:S05]  /*25390*/  IADD3 R2, P0, R34, R2, RZ ;  /* 0x0000000222027210 */ /* 0x004fca0007f1e0ff */
[----:B-----5:R-:W-:-:S05]  /*253a0*/  IMAD.X R3, RZ, RZ, R3, P0 ;  /* 0x000000ffff037224 */ /* 0x020fca00000e0603 */
[----:B------:R-:W-:Y:S01]  /*253b0*/  @!PT LDS RZ, [RZ] ;  /* 0x00000000fffff984 */ /* 0x000fe20000000800 */
[----:B------:R-:W-:Y:S04]  /*253c0*/  LDGSTS.E.BYPASS.LTC128B.128 [R4+0x20000], desc[UR36][R2.64], !P3 ;  /* 0x2000000002047fae */ /* 0x000fe8000d901d64 */
[----:B------:R2:W-:Y:S04]  /*253d0*/  LDGSTS.E.BYPASS.LTC128B.128 [R4+0x22000], desc[UR36][R2.64+0x80], !P2 ;  /* 0x2200008002047fae */ /* 0x0005e8000d101d64 */
[----:B--2---:R-:W2:Y:S04]  /*253e0*/  SHFL.IDX PT, R2, R7, 0x1, 0x181f ;  /* 0x00381f0007027f89 */ /* 0x004ea800000e0000 */
[----:B------:R-:W5:Y:S01]  /*253f0*/  SHFL.IDX PT, R3, R8, 0x1, 0x181f ;  /* 0x00381f0008037f89 */ /* 0x000f6200000e0000 */
[----:B--2---:R-:W-:-:S05]  /*25400*/  IADD3 R2, P0, R34, R2, RZ ;  /* 0x0000000222027210 */ /* 0x004fca0007f1e0ff */
[----:B-----5:R-:W-:-:S05]  /*25410*/  IMAD.X R3, RZ, RZ, R3, P0 ;  /* 0x000000ffff037224 */ /* 0x020fca00000e0603 */
[----:B------:R-:W-:Y:S04]  /*25420*/  LDGSTS.E.BYPASS.LTC128B.128 [R4+0x20800], desc[UR36][R2.64], !P3 ;  /* 0x2080000002047fae */ /* 0x000fe8000d901d64 */
[----:B------:R2:W-:Y:S04]  /*25430*/  LDGSTS.E.BYPASS.LTC128B.128 [R4+0x22800], desc[UR36][R2.64+0x80], !P2 ;  /* 0x2280008002047fae */ /* 0x0005e8000d101d64 */
[----:B--2---:R-:W2:Y:S04]  /*25440*/  SHFL.IDX PT, R2, R7, 0x2, 0x181f ;  /* 0x00581f0007027f89 */ /* 0x004ea800000e0000 */
[----:B------:R-:W5:Y:S04]  /*25450*/  SHFL.IDX PT, R3, R8, 0x2, 0x181f ;  /* 0x00581f0008037f89 */ /* 0x000f6800000e0000 */
[----:B------:R-:W0:Y:S01]  /*25460*/  SHFL.IDX PT, R8, R8, 0x3, 0x181f ;  /* 0x00781f0008087f89 */ /* 0x000e2200000e0000 */
[----:B--2---:R-:W-:-:S05]  /*25470*/  IADD3 R2, P0, R34, R2, RZ ;  /* 0x0000000222027210 */ /* 0x004fca0007f1e0ff */
[----:B-----5:R-:W-:-:S05]  /*25480*/  IMAD.X R3, RZ, RZ, R3, P0 ;  /* 0x000000ffff037224 */ /* 0x020fca00000e0603 */
[----:B------:R-:W-:Y:S04]  /*25490*/  LDGSTS.E.BYPASS.LTC128B.128 [R4+0x21000], desc[UR36][R2.64], !P3 ;  /* 0x2100000002047fae */ /* 0x000fe8000d901d64 */
[----:B------:R2:W-:Y:S04]  /*254a0*/  LDGSTS.E.BYPASS.LTC128B.128 [R4+0x23000], desc[UR36][R2.64+0x80], !P2 ;  /* 0x2300008002047fae */ /* 0x0005e8000d101d64 */
[----:B--2---:R2:W0:Y:S02]  /*254b0*/  SHFL.IDX PT, R2, R7, 0x3, 0x181f ;  /* 0x00781f0007027f89 */ /* 0x00442400000e0000 */
.L_x_2346:
        /* <DEDUP_REMOVED lines=9> */
.L_x_2067:
        /* <DEDUP_REMOVED lines=10> */
.L_x_2068:
[----:B------:R1:W-:Y:S02]  /*255f0*/  SYNCS.ARRIVE.TRANS64.A1T0 RZ, [R0+URZ+0x28430], RZ ;  /* 0x028430ff00ff79a7 */ /* 0x0003e4000810003f */
[----:B-1-34-:R-:W-:-:S05]  /*25600*/  IMAD.U32 R0, RZ, RZ, UR38 ;  /* 0x00000026ff007e24 */ /* 0x01afca000f8e00ff */
[----:B------:R-:W-:-:S13]  /*25610*/  ISETP.NE.AND P0, PT, R0, 0x3, PT ;  /* 0x000000030000780c */ /* 0x000fda0003f05270 */
[----:B------:R-:W-:Y:S05]  /*25620*/  @!P0 BRA `(.L_x_2069) ;  /* 0x0000000000048947 */ /* 0x000fea0003800000 */
[----:B------:R-:W-:Y:S01]  /*25630*/  BPT.TRAP 0x1 ;  /* 0x000000040000795c */ /* 0x000fe20000300000 */
.L_x_2069:
[----:B0-----:R-:W-:Y:S01]  /*25640*/  LOP3.LUT R3, R6, 0x1, RZ, 0x3c, !PT ;  /* 0x0000000106037812 */ /* 0x001fe200078e3cff */
[----:B------:R-:W-:Y:S01]  /*25650*/  BSSY B0, `(.L_x_2070) ;  /* 0x0000005000007945 */ /* 0x000fe20003800000 */
[----:B------:R-:W-:Y:S02]  /*25660*/  LEA R0, R5, R23, 0x3 ;  /* 0x0000001705007211 */ /* 0x000fe400078e18ff */
[----:B------:R-:W-:-:S04]  /*25670*/  SHF.L.U32 R3, R3, 0x1f, RZ ;  /* 0x0000001f03037819 */ /* 0x000fc800000006ff */
[----:B------:R-:W0:Y:S02]  /*25680*/  SYNCS.PHASECHK.TRANS64.TRYWAIT P2, [R0+URZ+0x28470], R3 ;  /* 0x02847003000075a7 */ /* 0x000e24000804017f */
[----:B0-----:R-:W-:Y:S05]  /*25690*/  @!P2 BRA `(.L_x_2071) ;  /* 0x0000008000d8a947 */ /* 0x001fea0003800000 */
.L_x_2347:
[----:B------:R-:W-:Y:S05]  /*256a0*/  BSYNC B0 ;  /* 0x0000000000007941 */ /* 0x000fea0003800000 */
.L_x_2070:
[----:B------:R-:W-:-:S13]  /*256b0*/  LOP3.LUT P2, RZ, R22, 0x8, RZ, 0xc0, !PT ;  /* 0x0000000816ff7812 */ /* 0x000fda000784c0ff */
[----:B------:R-:W-:Y:S05]  /*256c0*/  @!P2 BRA `(.L_x_2072) ;  /* 0x000000000004a947 */ /* 0x000fea0003800000 */
[----:B------:R-:W-:Y:S01]  /*256d0*/  BPT.TRAP 0x1 ;  /* 0x000000040000795c */ /* 0x000fe20000300000 */
.L_x_2072:
[----:B0-----:R-:W-:Y:S01]  /*256e0*/  SHF.L.U32 R3, R6, 0x1f, RZ ;  /* 0x0000001f06037819 */ /* 0x001fe200000006ff */
[----:B------:R-:W-:-:S03]  /*256f0*/  IMAD.SHL.U32 R12, R5, 0x4000, RZ ;  /* 0x00004000050c7824 */ /* 0x000fc600078e00ff */
[----:B------:R-:W0:Y:S02]  /*25700*/  SYNCS.PHASECHK.TRANS64.TRYWAIT P2, [R0+URZ+0x28460], R3 ;  /* 0x02846003000075a7 */ /* 0x000e24000804017f */
[----:B0-----:R-:W-:Y:S05]  /*25710*/  @!P2 BRA `(.L_x_2073) ;  /* 0x0000008000cca947 */ /* 0x001fea0003800000 */
.L_x_2348:
[----:B------:R-:W3:Y:S04]  /*25720*/  LDL R2, [R1+0x10] ;  /* 0x0000100001027983 */ /* 0x000ee80000100800 */
[----:B------:R-:W4:Y:S01]  /*25730*/  LDL R13, [R1+0x8] ;  /* 0x00000800010d7983 */ /* 0x000f220000100800 */
[----:B------:R-:W-:Y:S05]  /*25740*/  WARPSYNC.ALL ;  /* 0x0000000000007948 */ /* 0x000fea0003800000 */
[----:B------:R-:W1:Y:S01]  /*25750*/  S2R R9, SR_TID.X ;  /* 0x0000000000097919 */ /* 0x000e620000002100 */
[----:B------:R-:W-:Y:S01]  /*25760*/  IMAD.MOV.U32 R14, RZ, RZ, 0x40 ;  /* 0x00000040ff0e7424 */ /* 0x000fe200078e00ff */
[----:B------:R-:W-:Y:S01]  /*25770*/  LOP3.LUT P2, RZ, R22, 0x8, RZ, 0xc0, !PT ;  /* 0x0000000816ff7812 */ /* 0x000fe2000784c0ff */
[----:B------:R-:W5:Y:S01]  /*25780*/  S2R R21, SR_TID.X ;  /* 0x0000000000157919 */ /* 0x000f620000002100 */
[----:B-1----:R-:W-:-:S04]  /*25790*/  LOP3.LUT P3, RZ, R9, 0x4, RZ, 0xc0, !PT ;  /* 0x0000000409ff7812 */ /* 0x002fc8000786c0ff */
[----:B------:R-:W-:Y:S02]  /*257a0*/  SEL R14, R14, 0xffffffc0, !P3 ;  /* 0xffffffc00e0e7807 */ /* 0x000fe40005800000 */
[----:B-----5:R-:W-:Y:S01]  /*257b0*/  LOP3.LUT P3, RZ, R21, 0x4, RZ, 0xc0, !PT ;  /* 0x0000000415ff7812 */ /* 0x020fe2000786c0ff */
[----:B------:R-:W-:-:S05]  /*257c0*/  IMAD.MOV.U32 R21, RZ, RZ, 0x20 ;  /* 0x00000020ff157424 */ /* 0x000fca00078e00ff */
[----:B------:R-:W-:Y:S02]  /*257d0*/  SEL R21, R21, 0xffffffe0, !P3 ;  /* 0xffffffe015157807 */ /* 0x000fe40005800000 */
[C---:B---3--:R-:W-:Y:S02]  /*257e0*/  LOP3.LUT R2, R12.reuse, R2, RZ, 0xfc, !PT ;  /* 0x000000020c027212 */ /* 0x048fe400078efcff */
[----:B----4-:R-:W-:-:S03]  /*257f0*/  LOP3.LUT R17, R12, R13, RZ, 0xfc, !PT ;  /* 0x0000000d0c117212 */ /* 0x010fc600078efcff */
[----:B------:R-:W-:-:S04]  /*25800*/  IMAD.IADD R2, R23, 0x1, R2 ;  /* 0x0000000117027824 */ /* 0x000fc800078e0202 */
[----:B0-----:R-:W-:Y:S01]  /*25810*/  IMAD.IADD R3, R14, 0x1, R2 ;  /* 0x000000010e037824 */ /* 0x001fe200078e0202 */
[----:B--2---:R-:W0:Y:S01]  /*25820*/  LDSM.16.MT88.4 R4, [R2+0x10000] ;  /* 0x010000000204783b */ /* 0x004e220000004200 */
[----:B------:R-:W-:Y:S01]  /*25830*/  IMAD.IADD R17, R23, 0x1, R17 ;  /* 0x0000000117117824 */ /* 0x000fe200078e0211 */
        /* <DEDUP_REMOVED lines=30> */
[----:B------:R0:W-:Y:S02]  /*25a20*/  STSM.16.M88.4 [R17], R4 ;  /* 0x0000000411007844 */ /* 0x0001e40000000200 */
[C-C-:B0-----:R-:W-:Y:S02]  /*25a30*/  PRMT R4, R8.reuse, 0x6420, R9.reuse ;  /* 0x0000642008047816 */ /* 0x141fe40000000009 */
[----:B------:R-:W-:-:S02]  /*25a40*/  PRMT R5, R8, 0x7531, R9 ;  /* 0x0000753108057816 */ /* 0x000fc40000000009 */
        /* <DEDUP_REMOVED lines=23> */
.L_x_2074:
[----:B-1----:R1:W-:Y:S01]  /*25bc0*/  SYNCS.ARRIVE.TRANS64.A1T0 RZ, [R0+URZ+0x28450], RZ ;  /* 0x028450ff00ff79a7 */ /* 0x0023e2000810003f */
[----:B------:R-:W-:Y:S06]  /*25bd0*/  BAR.SYNC.DEFER_BLOCKING 0x2, 0x80 ;  /* 0x0082000000007b1d */ /* 0x000fec0000010000 */
[----:B------:R-:W-:Y:S05]  /*25be0*/  @!P0 BRA `(.L_x_2075) ;  /* 0x0000000000048947 */ /* 0x000fea0003800000 */
[----:B------:R-:W-:Y:S01]  /*25bf0*/  BPT.TRAP 0x1 ;  /* 0x000000040000795c */ /* 0x000fe20000300000 */
.L_x_2075:
[----:B------:R-:W2:Y:S01]  /*25c00*/  LDL R2, [R1] ;  /* 0x0000000001027983 */ /* 0x000ea20000100800 */
[----:B-1----:R-:W-:Y:S01]  /*25c10*/  IADD3 R0, R0, 0x28480, RZ ;  /* 0x0002848000007810 */ /* 0x002fe20007ffe0ff */
[----:B------:R-:W-:Y:S02]  /*25c20*/  IMAD.MOV.U32 R5, RZ, RZ, R28 ;  /* 0x000000ffff057224 */ /* 0x000fe400078e001c */
[----:B------:R-:W-:Y:S01]  /*25c30*/  IMAD.MOV.U32 R6, RZ, RZ, R30 ;  /* 0x000000ffff067224 */ /* 0x000fe200078e001e */
[----:B--2---:R-:W-:-:S04]  /*25c40*/  PRMT R0, R2, 0x654, R0 ;  /* 0x0000065402007816 */ /* 0x004fc80000000000 */
[----:B------:R1:W-:Y:S01]  /*25c50*/  SYNCS.ARRIVE.TRANS64.RED.A1T0 RZ, [R0+URZ], RZ ;  /* 0x000000ff00ff79a7 */ /* 0x0003e2000810043f */
[----:B------:R-:W-:Y:S05]  /*25c60*/  @P1 BRA `(.L_x_2076) ;  /* 0xffffffec00801947 */ /* 0x000fea000383ffff */
.L_x_2056:
[----:B01----:R-:W0:Y:S01]  /*25c70*/  S2R R0, SR_TID.X ;  /* 0x0000000000007919 */ /* 0x003e220000002100 */
        /* <DEDUP_REMOVED lines=17> */
[----:B0-----:R-:W-:-:S07]  /*25d90*/  IADD3 R16, R0, UR39, R7 ;  /* 0x0000002700107c10 */ /* 0x001fce000fffe007 */
.L_x_2078:
[----:B------:R-:W-:Y:S05]  /*25da0*/  BSYNC B0 ;  /* 0x0000000000007941 */ /* 0x000fea0003800000 */
.L_x_2077:
[----:B------:R-:W-:Y:S05]  /*25db0*/  @!P0 BRA `(.L_x_2079) ;  /* 0x0000000000048947 */ /* 0x000fea0003800000 */
[----:B------:R-:W-:Y:S01]  /*25dc0*/  BPT.TRAP 0x1 ;  /* 0x000000040000795c */ /* 0x000fe20000300000 */
.L_x_2079:
[----:B------:R-:W-:Y:S01]  /*25dd0*/  LOP3.LUT R0, R30, 0x1, RZ, 0x3c, !PT ;  /* 0x000000011e007812 */ /* 0x000fe200078e3cff */
[----:B------:R-:W-:Y:S01]  /*25de0*/  IMAD R17, R28, 0x8, R23 ;  /* 0x000000081c117824 */ /* 0x000fe200078e0217 */
[----:B------:R-:W-:Y:S02]  /*25df0*/  BSSY B0, `(.L_x_2080) ;  /* 0x0000004000007945 */ /* 0x000fe40003800000 */
[----:B------:R-:W-:-:S04]  /*25e00*/  SHF.L.U32 R0, R0, 0x1f, RZ ;  /* 0x0000001f00007819 */ /* 0x000fc800000006ff */
[----:B------:R-:W0:Y:S02]  /*25e10*/  SYNCS.PHASECHK.TRANS64.TRYWAIT P1, [R17+URZ+0x28470], R0 ;  /* 0x02847000110075a7 */ /* 0x000e24000802017f */
[----:B0-----:R-:W-:Y:S05]  /*25e20*/  @!P1 BRA `(.L_x_2081) ;  /* 0x0000007c001c9947 */ /* 0x001fea0003800000 */
.L_x_2349:
[----:B------:R-:W-:Y:S05]  /*25e30*/  BSYNC B0 ;  /* 0x0000000000007941 */ /* 0x000fea0003800000 */
.L_x_2080:
[----:B------:R-:W-:-:S13]  /*25e40*/  LOP3.LUT P1, RZ, R22, 0x8, RZ, 0xc0, !PT ;  /* 0x0000000816ff7812 */ /* 0x000fda000782c0ff */
[----:B------:R-:W-:Y:S05]  /*25e50*/  @!P1 BRA `(.L_x_2082) ;  /* 0x0000000000049947 */ /* 0x000fea0003800000 */
[----:B------:R-:W-:Y:S01]  /*25e60*/  BPT.TRAP 0x1 ;  /* 0x000000040000795c */ /* 0x000fe20000300000 */
.L_x_2082:
[----:B0-----:R-:W-:-:S04]  /*25e70*/  SHF.L.U32 R0, R30, 0x1f, RZ ;  /* 0x0000001f1e007819 */ /* 0x001fc800000006ff */
[----:B------:R-:W0:Y:S02]  /*25e80*/  SYNCS.PHASECHK.TRANS64.TRYWAIT P1, [R17+URZ+0x28460], R0 ;  /* 0x02846000110075a7 */ /* 0x000e24000802017f */
[----:B0-----:R-:W-:Y:S05]  /*25e90*/  @!P1 BRA `(.L_x_2083) ;  /* 0x0000007c00149947 */ /* 0x001fea0003800000 */
.L_x_2350:
[----:B------:R-:W2:Y:S04]  /*25ea0*/  LDL R2, [R1+0x10] ;  /* 0x0000100001027983 */ /* 0x000ea80000100800 */
[----:B------:R-:W3:Y:S01]  /*25eb0*/  LDL R12, [R1+0x8] ;  /* 0x00000800010c7983 */ /* 0x000ee20000100800 */
[----:B0-----:R-:W-:Y:S01]  /*25ec0*/  IMAD.SHL.U32 R0, R28, 0x4000, RZ ;  /* 0x000040001c007824 */ /* 0x001fe200078e00ff */
[----:B------:R-:W-:Y:S05]  /*25ed0*/  WARPSYNC.ALL ;  /* 0x0000000000007948 */ /* 0x000fea0003800000 */
[----:B------:R-:W0:Y:S01]  /*25ee0*/  S2R R3, SR_TID.X ;  /* 0x0000000000037919 */ /* 0x000e220000002100 */
[----:B------:R-:W-:Y:S01]  /*25ef0*/  LOP3.LUT P1, RZ, R22, 0x8, RZ, 0xc0, !PT ;  /* 0x0000000816ff7812 */ /* 0x000fe2000782c0ff */
[----:B------:R-:W1:Y:S01]  /*25f00*/  S2R R18, SR_TID.X ;  /* 0x0000000000127919 */ /* 0x000e620000002100 */
[----:B0-----:R-:W-:-:S02]  /*25f10*/  LOP3.LUT P2, RZ, R3, 0x4, RZ, 0xc0, !PT ;  /* 0x0000000403ff7812 */ /* 0x001fc4000784c0ff */
[----:B------:R-:W-:-:S04]  /*25f20*/  MOV R3, 0x40 ;  /* 0x0000004000037802 */ /* 0x000fc80000000f00 */
[----:B------:R-:W-:Y:S02]  /*25f30*/  SEL R3, R3, 0xffffffc0, !P2 ;  /* 0xffffffc003037807 */ /* 0x000fe40005000000 */
[----:B-1----:R-:W-:Y:S01]  /*25f40*/  LOP3.LUT P2, RZ, R18, 0x4, RZ, 0xc0, !PT ;  /* 0x0000000412ff7812 */ /* 0x002fe2000784c0ff */
[----:B------:R-:W-:-:S05]  /*25f50*/  IMAD.MOV.U32 R18, RZ, RZ, 0x20 ;  /* 0x00000020ff127424 */ /* 0x000fca00078e00ff */
[----:B------:R-:W-:Y:S02]  /*25f60*/  SEL R18, R18, 0xffffffe0, !P2 ;  /* 0xffffffe012127807 */ /* 0x000fe40005000000 */
[C---:B--2---:R-:W-:Y:S02]  /*25f70*/  LOP3.LUT R2, R0.reuse, R2, RZ, 0xfc, !PT ;  /* 0x0000000200027212 */ /* 0x044fe400078efcff */
[----:B---3--:R-:W-:-:S03]  /*25f80*/  LOP3.LUT R0, R0, R12, RZ, 0xfc, !PT ;  /* 0x0000000c00007212 */ /* 0x008fc600078efcff */
[----:B------:R-:W-:-:S04]  /*25f90*/  IMAD.IADD R2, R23, 0x1, R2 ;  /* 0x0000000117027824 */ /* 0x000fc800078e0202 */
[----:B------:R-:W-:Y:S01]  /*25fa0*/  IMAD.IADD R3, R3, 0x1, R2 ;  /* 0x0000000103037824 */ /* 0x000fe200078e0202 */
[----:B------:R-:W0:Y:S01]  /*25fb0*/  LDSM.16.MT88.4 R4, [R2+0x10000] ;  /* 0x010000000204783b */ /* 0x000e220000004200 */
[----:B------:R-:W-:Y:S01]  /*25fc0*/  IMAD.IADD R0, R23, 0x1, R0 ;  /* 0x0000000117007824 */ /* 0x000fe200078e0200 */
[C-C-:B0-----:R-:W-:Y:S02]  /*25fd0*/  PRMT R8, R4.reuse, 0x6420, R5.reuse ;  /* 0x0000642004087816 */ /* 0x141fe40000000005 */
[----:B------:R-:W-:Y:S02]  /*25fe0*/  PRMT R9, R4, 0x7531, R5 ;  /* 0x0000753104097816 */ /* 0x000fe40000000005 */
[C-C-:B------:R-:W-:Y:S02]  /*25ff0*/  PRMT R10, R6.reuse, 0x6420, R7.reuse ;  /* 0x00006420060a7816 */ /* 0x140fe40000000007 */
[----:B------:R-:W-:Y:S02]  /*26000*/  PRMT R11, R6, 0x7531, R7 ;  /* 0x00007531060b7816 */ /* 0x000fe40000000007 */
[----:B------:R-:W0:Y:S04]  /*26010*/  LDSM.16.MT88.4 R4, [R3+0x10000] ;  /* 0x010000000304783b */ /* 0x000e280000004200 */
[----:B------:R0:W-:Y:S02]  /*26020*/  STSM.16.M88.4 [R0+0x8000], R8 ;  /* 0x0080000800007844 */ /* 0x0001e40000000200 */
        /* <DEDUP_REMOVED lines=50> */
.L_x_2084:
[----:B-1----:R1:W-:Y:S01]  /*26350*/  SYNCS.ARRIVE.TRANS64.A1T0 RZ, [R17+URZ+0x28450], RZ ;  /* 0x028450ff11ff79a7 */ /* 0x0023e2000810003f */
[----:B------:R-:W-:Y:S06]  /*26360*/  BAR.SYNC.DEFER_BLOCKING 0x2, 0x80 ;  /* 0x0082000000007b1d */ /* 0x000fec0000010000 */
[----:B------:R-:W-:Y:S05]  /*26370*/  @!P0 BRA `(.L_x_2085) ;  /* 0x0000000000048947 */ /* 0x000fea0003800000 */
[----:B------:R-:W-:Y:S01]  /*26380*/  BPT.TRAP 0x1 ;  /* 0x000000040000795c */ /* 0x000fe20000300000 */
.L_x_2085:
[----:B0-----:R-:W2:Y:S01]  /*26390*/  LDL R0, [R1] ;  /* 0x0000000001007983 */ /* 0x001ea20000100800 */
[----:B-1----:R-:W-:Y:S02]  /*263a0*/  VIADD R17, R17, 0x28480 ;  /* 0x0002848011117836 */ /* 0x002fe40000000000 */
[----:B------:R-:W-:-:S05]  /*263b0*/  VIADD R28, R28, 0x1 ;  /* 0x000000011c1c7836 */ /* 0x000fca0000000000 */
[----:B------:R-:W-:-:S04]  /*263c0*/  ISETP.NE.AND P0, PT, R28, 0x2, PT ;  /* 0x000000021c00780c */ /* 0x000fc80003f05270 */
[----:B------:R-:W-:Y:S02]  /*263d0*/  SEL R3, RZ, 0x1, P0 ;  /* 0x00000001ff037807 */ /* 0x000fe40000000000 */
[----:B------:R-:W-:Y:S02]  /*263e0*/  SEL R28, R28, RZ, P0 ;  /* 0x000000ff1c1c7207 */ /* 0x000fe40000000000 */
[----:B------:R-:W-:Y:S02]  /*263f0*/  LOP3.LUT R30, R30, R3, RZ, 0x3c, !PT ;  /* 0x000000031e1e7212 */ /* 0x000fe400078e3cff */
[----:B--2---:R-:W-:-:S04]  /*26400*/  PRMT R17, R0, 0x654, R17 ;  /* 0x0000065400117816 */ /* 0x004fc80000000011 */
[----:B------:R0:W-:Y:S03]  /*26410*/  SYNCS.ARRIVE.TRANS64.RED.A1T0 RZ, [R17+URZ], RZ ;  /* 0x000000ff11ff79a7 */ /* 0x0001e6000810043f */
.L_x_2026:
[----:B------:R-:W-:-:S13]  /*26420*/  LOP3.LUT P0, RZ, R22, 0x10, RZ, 0xc0, !PT ;  /* 0x0000001016ff7812 */ /* 0x000fda000780c0ff */
[----:B------:R-:W-:Y:S05]  /*26430*/  @!P0 BRA `(.L_x_2086) ;  /* 0x0000000000288947 */ /* 0x000fea0003800000 */
[----:B------:R-:W-:Y:S05]  /*26440*/  WARPSYNC.ALL ;  /* 0x0000000000007948 */ /* 0x000fea0003800000 */
[----:B------:R-:W1:Y:S08]  /*26450*/  S2UR UR4, SR_CgaCtaId ;  /* 0x00000000000479c3 */ /* 0x000e700000008800 */
[----:B------:R-:W-:Y:S01]  /*26460*/  BAR.SYNC.DEFER_BLOCKING 0x5, 0x180 ;  /* 0x0146000000007b1d */ /* 0x000fe20000010000 */
[----:B------:R-:W-:Y:S01]  /*26470*/  MOV R23, 0x400 ;  /* 0x0000040000177802 */ /* 0x000fe20000000f00 */
[----:B-1----:R-:W-:-:S05]  /*26480*/  IMAD.U32 R0, RZ, RZ, UR4 ;  /* 0x00000004ff007e24 */ /* 0x002fca000f8e00ff */
[----:B------:R-:W-:Y:S01]  /*26490*/  LEA R23, R0, R23, 0x18 ;  /* 0x0000001700177211 */ /* 0x000fe200078ec0ff */
[----:B------:R1:W-:Y:S04]  /*264a0*/  STL [R1], R0 ;  /* 0x0000000001007387 */ /* 0x0003e80000100800 */
[----:B0-----:R1:W0:Y:S01]  /*264b0*/  LDS.128 R16, [R23+0x284d0] ;  /* 0x0284d00017107984 */ /* 0x0012220000000c00 */
[----:B------:R-:W-:Y:S06]  /*264c0*/  BAR.ARV 0x4, 0x180 ;  /* 0x0106000000007b1d */ /* 0x000fec0000002000 */
[----:B------:R-:W-:Y:S05]  /*264d0*/  BRA `(.L_x_2087) ;  /* 0x0000000800d47947 */ /* 0x000fea0003800000 */
.L_x_2086:
[----:B------:R-:W1:Y:S01]  /*264e0*/  S2R R0, SR_TID.X ;  /* 0x0000000000007919 */ /* 0x000e620000002100 */
[----:B------:R-:W-:Y:S01]  /*264f0*/  UMOV UR4, 0xffffffff ;  /* 0xffffffff00047882 */ /* 0x000fe20000000000 */
[----:B-1----:R-:W-:-:S04]  /*26500*/  LOP3.LUT R8, R0, 0x1f, RZ, 0xc0, !PT ;  /* 0x0000001f00087812 */ /* 0x002fc800078ec0ff */
[----:B------:R-:W-:Y:S01]  /*26510*/  ISETP.NE.AND P0, PT, R8, 0x1f, PT ;  /* 0x0000001f0800780c */ /* 0x000fe20003f05270 */
[----:B------:R-:W-:-:S12]  /*26520*/  BRA.DIV UR4, `(.L_x_2088) ;  /* 0x0000007604847947 */ /* 0x000fd8000b800000 */
[----:B------:R-:W-:Y:S01]  /*26530*/  IADD3 R5, R19, R8, RZ ;  /* 0x0000000813057210 */ /* 0x000fe20007ffe0ff */
[----:B------:R-:W-:-:S03]  /*26540*/  ULDC UR4, c[0x0][0xc3c] ;  /* 0x00030f0000047ab9 */ /* 0x000fc60000000800 */
[----:B------:R-:W-:-:S13]  /*26550*/  ISETP.GE.OR P1, PT, R5, UR4, !P0 ;  /* 0x0000000405007c0c */ /* 0x000fda000c726670 */
[----:B------:R-:W1:Y:S02]  /*26560*/  @!P1 LDC.64 R2, c[0x0][0xc80] ;  /* 0x00032000ff029b82 */ /* 0x000e640000000a00 */
[----:B-1----:R-:W-:-:S06]  /*26570*/  @!P1 IMAD.WIDE R2, R5, 0x4, R2 ;  /* 0x0000000405029825 */ /* 0x002fcc00078e0202 */
[----:B------:R-:W2:Y:S01]  /*26580*/  @!P1 LDG.E R2, desc[UR36][R2.64] ;  /* 0x0000002402029981 */ /* 0x000ea2000c1e1900 */
[----:B0-----:R-:W-:Y:S01]  /*26590*/  IMAD.MOV.U32 R17, RZ, RZ, RZ ;  /* 0x000000ffff117224 */ /* 0x001fe200078e00ff */
[C---:B------:R-:W-:Y:S02]  /*265a0*/  ISETP.GE.U32.AND P2, PT, R8.reuse, 0x2, PT ;  /* 0x000000020800780c */ /* 0x040fe40003f46070 */
[C---:B------:R-:W-:Y:S01]  /*265b0*/  ISETP.GE.U32.AND P3, PT, R8.reuse, 0x4, PT ;  /* 0x000000040800780c */ /* 0x040fe20003f66070 */
[----:B------:R-:W-:Y:S01]  /*265c0*/  SHFL.IDX PT, R0, R16, RZ, 0x1f ;  /* 0x00001fff10007589 */ /* 0x000fe200000e0000 */
[C---:B------:R-:W-:Y:S02]  /*265d0*/  ISETP.GE.U32.AND P4, PT, R8.reuse, 0x8, PT ;  /* 0x000000080800780c */ /* 0x040fe40003f86070 */
[C---:B------:R-:W-:Y:S01]  /*265e0*/  ISETP.GE.U32.AND P5, PT, R8.reuse, 0x10, PT ;  /* 0x000000100800780c */ /* 0x040fe20003fa6070 */
[----:B--2---:R-:W-:Y:S01]  /*265f0*/  @!P1 IMAD.MOV.U32 R17, RZ, RZ, R2 ;  /* 0x000000ffff119224 */ /* 0x004fe200078e0002 */
[----:B------:R-:W-:-:S04]  /*26600*/  ISETP.NE.AND P1, PT, R8, RZ, PT ;  /* 0x000000ff0800720c */ /* 0x000fc80003f25270 */
[----:B------:R-:W0:Y:S02]  /*26610*/  SHFL.UP PT, R14, R17, 0x1, RZ ;  /* 0x04200000110e7989 */ /* 0x000e2400000e00ff */
[----:B0-----:R-:W-:-:S05]  /*26620*/  SEL R4, R14, RZ, P1 ;  /* 0x000000ff0e047207 */ /* 0x001fca0000800000 */
[----:B------:R-:W-:-:S05]  /*26630*/  IMAD.IADD R4, R17, 0x1, R4 ;  /* 0x0000000111047824 */ /* 0x000fca00078e0204 */
        /* <DEDUP_REMOVED lines=14> */
.L_x_2360:
[----:B------:R-:W-:Y:S02]  /*26720*/  ULDC UR4, c[0x0][0xc38] ;  /* 0x00030e0000047ab9 */ /* 0x000fe40000000800 */
[----:B------:R-:W-:-:S04]  /*26730*/  IMAD.U32 R4, RZ, RZ, UR4 ;  /* 0x00000004ff047e24 */ /* 0x000fc8000f8e00ff */
[----:B-1----:R-:W-:-:S04]  /*26740*/  IMAD R14, R14, R4, RZ ;  /* 0x000000040e0e7224 */ /* 0x002fc800078e02ff */
[----:B------:R-:W-:-:S05]  /*26750*/  IMAD.IADD R5, R5, 0x1, R14 ;  /* 0x0000000105057824 */ /* 0x000fca00078e020e */
[----:B------:R-:W-:-:S13]  /*26760*/  ISETP.GT.AND P6, PT, R5, R0, PT ;  /* 0x000000000500720c */ /* 0x000fda0003fc4270 */
[----:B------:R-:W-:Y:S05]  /*26770*/  @P6 BRA `(.L_x_2089) ;  /* 0x00000000009c6947 */ /* 0x000fea0003800000 */
.L_x_2094:
[----:B------:R-:W1:Y:S01]  /*26780*/  LDC R2, c[0x0][0xc3c] ;  /* 0x00030f00ff027b82 */ /* 0x000e620000000800 */
[----:B------:R-:W-:-:S05]  /*26790*/  VIADD R19, R19, 0x1f ;  /* 0x0000001f13137836 */ /* 0x000fca0000000000 */
[----:B-1----:R-:W-:-:S13]  /*267a0*/  ISETP.GE.AND P6, PT, R19, R2, PT ;  /* 0x000000021300720c */ /* 0x002fda0003fc6270 */
[----:B------:R-:W-:Y:S05]  /*267b0*/  @P6 BRA `(.L_x_2090) ;  /* 0x0000000400d06947 */ /* 0x000fea0003800000 */
[----:B0-----:R-:W0:Y:S01]  /*267c0*/  S2R R3, SR_TID.X ;  /* 0x0000000000037919 */ /* 0x001e220000002100 */
        /* <DEDUP_REMOVED lines=9> */
.L_x_2092:
[----:B------:R-:W-:Y:S05]  /*26860*/  BSYNC B0 ;  /* 0x0000000000007941 */ /* 0x000fea0003800000 */
.L_x_2091:
[----:B------:R-:W-:-:S03]  /*26870*/  UMOV UR4, 0xffffffff ;  /* 0xffffffff00047882 */ /* 0x000fc60000000000 */
[----:B------:R-:W-:Y:S05]  /*26880*/  BRA.DIV UR4, `(.L_x_2093) ;  /* 0x0000007604d07947 */ /* 0x000fea000b800000 */
[----:B-----5:R-:W1:Y:S02]  /*26890*/  SHFL.UP PT, R14, R17, 0x1, RZ ;  /* 0x04200000110e7989 */ /* 0x020e6400000e00ff */
[----:B-1----:R-:W-:-:S05]  /*268a0*/  SEL R14, R14, RZ, P1 ;  /* 0x000000ff0e0e7207 */ /* 0x002fca0000800000 */
        /* <DEDUP_REMOVED lines=13> */
[----:B------:R0:W1:Y:S02]  /*26980*/  SHFL.IDX PT, R14, R3, 0x1f, 0x1f ;  /* 0x03e01f00030e7f89 */ /* 0x00006400000e0000 */
.L_x_2368:
[----:B------:R-:W-:Y:S02]  /*26990*/  ULDC UR4, c[0x0][0xc38] ;  /* 0x00030e0000047ab9 */ /* 0x000fe40000000800 */
[----:B------:R-:W-:-:S04]  /*269a0*/  IMAD.U32 R4, RZ, RZ, UR4 ;  /* 0x00000004ff047e24 */ /* 0x000fc8000f8e00ff */
[----:B-1----:R-:W-:-:S04]  /*269b0*/  IMAD R14, R14, R4, RZ ;  /* 0x000000040e0e7224 */ /* 0x002fc800078e02ff */
[----:B------:R-:W-:-:S05]  /*269c0*/  IMAD.IADD R5, R14, 0x1, R5 ;  /* 0x000000010e057824 */ /* 0x000fca00078e0205 */
[----:B------:R-:W-:-:S13]  /*269d0*/  ISETP.GT.AND P6, PT, R5, R0, PT ;  /* 0x000000000500720c */ /* 0x000fda0003fc4270 */
[----:B------:R-:W-:Y:S05]  /*269e0*/  @!P6 BRA `(.L_x_2094) ;  /* 0xfffffffc0064e947 */ /* 0x000fea000383ffff */
.L_x_2089:
        /* <DEDUP_REMOVED lines=8> */
.L_x_2372:
[----:B------:R-:W-:Y:S02]  /*26a70*/  ISETP.NE.AND P0, PT, R2, RZ, PT ;  /* 0x000000ff0200720c */ /* 0x000fe40003f05270 */
[----:B------:R-:W-:-:S11]  /*26a80*/  MOV R14, RZ ;  /* 0x000000ff000e7202 */ /* 0x000fd60000000f00 */
[----:B------:R-:W-:Y:S05]  /*26a90*/  @!P0 BRA `(.L_x_2096) ;  /* 0x0000000000108947 */ /* 0x000fea0003800000 */
[----:B------:R-:W-:Y:S01]  /*26aa0*/  UMOV UR4, 0xffffffff ;  /* 0xffffffff00047882 */ /* 0x000fe20000000000 */
[----:B------:R-:W-:Y:S02]  /*26ab0*/  VIADD R12, R6, 0xffffffff ;  /* 0xffffffff060c7836 */ /* 0x000fe40000000000 */
[----:B------:R-:W-:Y:S05]  /*26ac0*/  BRA.DIV UR4, `(.L_x_2097) ;  /* 0x0000007a04447947 */ /* 0x000fea000b800000 */
[----:B------:R3:W4:Y:S02]  /*26ad0*/  SHFL.IDX PT, R14, R3, R12, 0x1f ;  /* 0x00001f0c030e7589 */ /* 0x00072400000e0000 */
.L_x_2096:
[----:B0--3--:R-:W0:Y:S01]  /*26ae0*/  LDC.64 R2, c[0x0][0xc90] ;  /* 0x00032400ff027b82 */ /* 0x009e220000000a00 */
[----:B------:R-:W-:-:S04]  /*26af0*/  IMAD.IADD R19, R6, 0x1, R19 ;  /* 0x0000000106137824 */ /* 0x000fc800078e0213 */
[----:B0-----:R-:W-:-:S05]  /*26b00*/  IMAD.WIDE R2, R19, 0x4, R2 ;  /* 0x0000000413027825 */ /* 0x001fca00078e0202 */
[----:B-1----:R0:W2:Y:S01]  /*26b10*/  LDG.E R6, desc[UR36][R2.64] ;  /* 0x0000002402067981 */ /* 0x0020a2000c1e1900 */
[----:B----4-:R-:W-:-:S04]  /*26b20*/  IMAD R16, R14, R4, R16 ;  /* 0x000000040e107224 */ /* 0x010fc800078e0210 */
[----:B------:R-:W-:Y:S02]  /*26b30*/  IMAD.IADD R0, R0, 0x1, -R16 ;  /* 0x0000000100007824 */ /* 0x000fe400078e0a10 */
[----:B0-----:R-:W-:Y:S02]  /*26b40*/  IMAD.MOV.U32 R2, RZ, RZ, RZ ;  /* 0x000000ffff027224 */ /* 0x001fe400078e00ff */
[----:B--2---:R-:W-:-:S05]  /*26b50*/  IMAD R5, R17, R6, RZ ;  /* 0x0000000611057224 */ /* 0x004fca00078e02ff */
[----:B------:R-:W-:-:S04]  /*26b60*/  IABS R7, R5 ;  /* 0x0000000500077213 */ /* 0x000fc80000000000 */
[----:B------:R-:W0:Y:S08]  /*26b70*/  I2F.RP R8, R7 ;  /* 0x0000000700087306 */ /* 0x000e300000209400 */
[----:B0-----:R-:W0:Y:S02]  /*26b80*/  MUFU.RCP R8, R8 ;  /* 0x0000000800087308 */ /* 0x001e240000001000 */
[----:B0-----:R-:W-:Y:S01]  /*26b90*/  VIADD R9, R8, 0xffffffe ;  /* 0x0ffffffe08097836 */ /* 0x001fe20000000000 */
[----:B------:R-:W-:-:S05]  /*26ba0*/  IABS R8, R5 ;  /* 0x0000000500087213 */ /* 0x000fca0000000000 */
[----:B------:R-:W0:Y:S01]  /*26bb0*/  F2I.FTZ.U32.TRUNC.NTZ R3, R9 ;  /* 0x0000000900037305 */ /* 0x000e22000021f000 */
[----:B------:R-:W-:Y:S01]  /*26bc0*/  IADD3 R8, RZ, -R8, RZ ;  /* 0x80000008ff087210 */ /* 0x000fe20007ffe0ff */
[----:B0-----:R-:W-:-:S04]  /*26bd0*/  IMAD.MOV R10, RZ, RZ, -R3 ;  /* 0x000000ffff0a7224 */ /* 0x001fc800078e0a03 */
[----:B------:R-:W-:-:S04]  /*26be0*/  IMAD R11, R10, R7, RZ ;  /* 0x000000070a0b7224 */ /* 0x000fc800078e02ff */
[----:B------:R-:W-:Y:S01]  /*26bf0*/  IMAD.HI.U32 R2, R3, R11, R2 ;  /* 0x0000000b03027227 */ /* 0x000fe200078e0002 */
[----:B------:R-:W-:-:S05]  /*26c00*/  IABS R3, R0 ;  /* 0x0000000000037213 */ /* 0x000fca0000000000 */
        /* <DEDUP_REMOVED lines=12> */
[----:B------:R-:W-:Y:S01]  /*26cd0*/  IMAD R7, R6, R9, RZ ;  /* 0x0000000906077224 */ /* 0x000fe200078e02ff */
[----:B------:R-:W-:-:S03]  /*26ce0*/  IADD3 R9, -R9, RZ, RZ ;  /* 0x000000ff09097210 */ /* 0x000fc60007ffe1ff */
[----:B------:R-:W-:Y:S02]  /*26cf0*/  IMAD.MOV R3, RZ, RZ, -R7 ;  /* 0x000000ffff037224 */ /* 0x000fe400078e0a07 */
[----:B------:R-:W-:-:S03]  /*26d00*/  IMAD R0, R5, R9, R0 ;  /* 0x0000000905007224 */ /* 0x000fc600078e0200 */
[----:B------:R-:W-:-:S04]  /*26d10*/  VIADDMNMX R4, R3, R4, R6, PT ;  /* 0x0000000403047246 */ /* 0x000fc80003800106 */
[----:B------:R-:W-:-:S04]  /*26d20*/  IABS R6, R4 ;  /* 0x0000000400067213 */ /* 0x000fc80000000000 */
[----:B------:R-:W0:Y:S08]  /*26d30*/  I2F.RP R8, R6 ;  /* 0x0000000600087306 */ /* 0x000e300000209400 */
[----:B0-----:R-:W0:Y:S02]  /*26d40*/  MUFU.RCP R8, R8 ;  /* 0x0000000800087308 */ /* 0x001e240000001000 */
[----:B0-----:R-:W-:Y:S01]  /*26d50*/  VIADD R2, R8, 0xffffffe ;  /* 0x0ffffffe08027836 */ /* 0x001fe20000000000 */
[----:B------:R-:W-:-:S05]  /*26d60*/  IABS R8, R0 ;  /* 0x0000000000087213 */ /* 0x000fca0000000000 */
[----:B------:R0:W1:Y:S02]  /*26d70*/  F2I.FTZ.U32.TRUNC.NTZ R3, R2 ;  /* 0x0000000200037305 */ /* 0x000064000021f000 */
[----:B0-----:R-:W-:Y:S02]  /*26d80*/  IMAD.MOV.U32 R2, RZ, RZ, RZ ;  /* 0x000000ffff027224 */ /* 0x001fe400078e00ff */
[----:B-1----:R-:W-:-:S04]  /*26d90*/  IMAD.MOV R5, RZ, RZ, -R3 ;  /* 0x000000ffff057224 */ /* 0x002fc800078e0a03 */
[----:B------:R-:W-:-:S04]  /*26da0*/  IMAD R5, R5, R6, RZ ;  /* 0x0000000605057224 */ /* 0x000fc800078e02ff */
[----:B------:R-:W-:Y:S01]  /*26db0*/  IMAD.HI.U32 R3, R3, R5, R2 ;  /* 0x0000000503037227 */ /* 0x000fe200078e0002 */
[-C--:B------:R-:W-:Y:S02]  /*26dc0*/  IABS R5, R4.reuse ;  /* 0x0000000400057213 */ /* 0x080fe40000000000 */
[C---:B------:R-:W-:Y:S01]  /*26dd0*/  LOP3.LUT R2, R0.reuse, R4, RZ, 0x3c, !PT ;  /* 0x0000000400027212 */ /* 0x040fe200078e3cff */
[----:B------:R-:W-:Y:S02]  /*26de0*/  IMAD.IADD R0, R0, 0x1, R7 ;  /* 0x0000000100007824 */ /* 0x000fe400078e0207 */
[----:B------:R-:W-:Y:S01]  /*26df0*/  IMAD.MOV R5, RZ, RZ, -R5 ;  /* 0x000000ffff057224 */ /* 0x000fe200078e0a05 */
[----:B------:R-:W-:Y:S01]  /*26e00*/  ISETP.GE.AND P2, PT, R2, RZ, PT ;  /* 0x000000ff0200720c */ /* 0x000fe20003f46270 */
[----:B------:R-:W-:-:S04]  /*26e10*/  IMAD.HI.U32 R3, R3, R8, RZ ;  /* 0x0000000803037227 */ /* 0x000fc800078e00ff */
[----:B------:R-:W-:-:S05]  /*26e20*/  IMAD R5, R3, R5, R8 ;  /* 0x0000000503057224 */ /* 0x000fca00078e0208 */
[----:B------:R-:W-:-:S13]  /*26e30*/  ISETP.GT.U32.AND P1, PT, R6, R5, PT ;  /* 0x000000050600720c */ /* 0x000fda0003f24070 */
[----:B------:R-:W-:Y:S02]  /*26e40*/  @!P1 IMAD.IADD R5, R5, 0x1, -R6 ;  /* 0x0000000105059824 */ /* 0x000fe400078e0a06 */
[----:B------:R-:W-:Y:S01]  /*26e50*/  @!P1 VIADD R3, R3, 0x1 ;  /* 0x0000000103039836 */ /* 0x000fe20000000000 */
[----:B------:R-:W-:Y:S02]  /*26e60*/  ISETP.NE.AND P1, PT, R4, RZ, PT ;  /* 0x000000ff0400720c */ /* 0x000fe40003f25270 */
[----:B------:R-:W-:-:S13]  /*26e70*/  ISETP.GE.U32.AND P0, PT, R5, R6, PT ;  /* 0x000000060500720c */ /* 0x000fda0003f06070 */
[----:B------:R-:W-:-:S05]  /*26e80*/  @P0 VIADD R3, R3, 0x1 ;  /* 0x0000000103030836 */ /* 0x000fca0000000000 */
[----:B------:R-:W-:Y:S02]  /*26e90*/  @!P2 IADD3 R3, -R3, RZ, RZ ;  /* 0x000000ff0303a210 */ /* 0x000fe40007ffe1ff */
[----:B------:R-:W-:Y:S01]  /*26ea0*/  @!P1 LOP3.LUT R3, RZ, R4, RZ, 0x33, !PT ;  /* 0x00000004ff039212 */ /* 0x000fe200078e33ff */
[----:B------:R-:W-:-:S04]  /*26eb0*/  IMAD.MOV R4, RZ, RZ, -R4 ;  /* 0x000000ffff047224 */ /* 0x000fc800078e0a04 */
[----:B------:R-:W-:Y:S01]  /*26ec0*/  IMAD R18, R3, R4, R0 ;  /* 0x0000000403127224 */ /* 0x000fe200078e0200 */
[----:B------:R-:W-:-:S05]  /*26ed0*/  LOP3.LUT R0, RZ, R3, RZ, 0x33, !PT ;  /* 0x00000003ff007212 */ /* 0x000fca00078e33ff */
[----:B------:R-:W-:Y:S01]  /*26ee0*/  IMAD.IADD R17, R17, 0x1, R0 ;  /* 0x0000000111117824 */ /* 0x000fe200078e0200 */
[----:B------:R-:W-:Y:S06]  /*26ef0*/  BRA `(.L_x_2098) ;  /* 0x00000000001c7947 */ /* 0x000fec0003800000 */
.L_x_2090:
[----:B------:R-:W-:Y:S01]  /*26f00*/  UMOV UR4, URZ ;  /* 0x0000003f00047c82 */ /* 0x000fe20008000000 */
[----:B------:R-:W-:Y:S01]  /*26f10*/  UMOV UR5, URZ ;  /* 0x0000003f00057c82 */ /* 0x000fe20008000000 */
[----:B------:R-:W-:Y:S01]  /*26f20*/  ULDC UR6, c[0x0][0xc3c] ;  /* 0x00030f0000067ab9 */ /* 0x000fe20000000800 */
[----:B------:R-:W-:Y:S01]  /*26f30*/  IMAD.MOV.U32 R16, RZ, RZ, R0 ;  /* 0x000000ffff107224 */ /* 0x000fe200078e0000 */
[----:B------:R-:W-:Y:S01]  /*26f40*/  MOV R19, UR6 ;  /* 0x0000000600137c02 */ /* 0x000fe20008000f00 */
[----:B------:R-:W-:Y:S02]  /*26f50*/  IMAD.U32 R17, RZ, RZ, UR4 ;  /* 0x00000004ff117e24 */ /* 0x000fe4000f8e00ff */
[----:B------:R-:W-:-:S07]  /*26f60*/  IMAD.U32 R18, RZ, RZ, UR5 ;  /* 0x00000005ff127e24 */ /* 0x000fce000f8e00ff */
.L_x_2098:
[----:B------:R2:W3:Y:S01]  /*26f70*/  LDL R2, [R1] ;  /* 0x0000000001027983 */ /* 0x0004e20000100800 */
[----:B------:R-:W1:Y:S01]  /*26f80*/  S2R R0, SR_TID.X ;  /* 0x0000000000007919 */ /* 0x000e620000002100 */
[----:B------:R-:W-:Y:S05]  /*26f90*/  WARPSYNC.ALL ;  /* 0x0000000000007948 */ /* 0x000fea0003800000 */
[----:B-1----:R-:W-:Y:S01]  /*26fa0*/  LOP3.LUT R0, R0, 0x1f, RZ, 0xc0, !PT ;  /* 0x0000001f00007812 */ /* 0x002fe200078ec0ff */
[----:B------:R-:W-:Y:S03]  /*26fb0*/  BAR.SYNC.DEFER_BLOCKING 0x4, 0x180 ;  /* 0x0106000000007b1d */ /* 0x000fe60000010000 */
[----:B------:R-:W-:-:S13]  /*26fc0*/  ISETP.NE.AND P0, PT, R0, RZ, PT ;  /* 0x000000ff0000720c */ /* 0x000fda0003f05270 */
[----:B------:R-:W-:Y:S01]  /*26fd0*/  @!P0 MOV R0, 0x400 ;  /* 0x0000040000008802 */ /* 0x000fe20000000f00 */
[----:B---3--:R-:W1:Y:S03]  /*26fe0*/  @!P0 S2R R2, SR_CgaCtaId ;  /* 0x0000000000028919 */ /* 0x008e660000008800 */
[----:B-1----:R-:W-:Y:S01]  /*26ff0*/  @!P0 LEA R23, R2, R0, 0x18 ;  /* 0x0000000002178211 */ /* 0x002fe200078ec0ff */
[----:B------:R2:W-:Y:S04]  /*27000*/  @!P0 STL [R1], R2 ;  /* 0x0000000201008387 */ /* 0x0005e80000100800 */
[----:B------:R2:W-:Y:S01]  /*27010*/  @!P0 STS.128 [R23+0x284d0], R16 ;  /* 0x0284d01017008388 */ /* 0x0005e20000000c00 */
[----:B------:R-:W-:Y:S06]  /*27020*/  BAR.ARV 0x5, 0x180 ;  /* 0x0146000000007b1d */ /* 0x000fec0000002000 */
.L_x_2087:
[----:B------:R-:W-:Y:S02]  /*27030*/  ULDC UR4, c[0x0][0xc3c] ;  /* 0x00030f0000047ab9 */ /* 0x000fe40000000800 */
[----:B0-----:R-:W-:-:S13]  /*27040*/  ISETP.GE.AND P0, PT, R19, UR4, PT ;  /* 0x0000000413007c0c */ /* 0x001fda000bf06270 */
[----:B------:R-:W-:Y:S05]  /*27050*/  @!P0 BRA `(.L_x_2099) ;  /* 0xffffff98007c8947 */ /* 0x000fea000383ffff */
[----:B------:R-:W-:Y:S05]  /*27060*/  BSYNC B7 ;  /* 0x0000000000077941 */ /* 0x000fea0003800000 */
.L_x_1969:
[----:B-12---:R-:W2:Y:S01]  /*27070*/  LDL.LU R0, [R1+0x20] ;  /* 0x0000200001007983 */ /* 0x006ea20000300800 */
[----:B------:R-:W-:Y:S01]  /*27080*/  BSSY B0, `(.L_x_2100) ;  /* 0x000000b000007945 */ /* 0x000fe20003800000 */
[----:B------:R-:W1:Y:S01]  /*27090*/  S2R R5, SR_CgaCtaId ;  /* 0x0000000000057919 */ /* 0x000e620000008800 */
[----:B--2---:R-:W-:-:S05]  /*270a0*/  VIADD R0, R0, 0x1 ;  /* 0x0000000100007836 */ /* 0x004fca0000000000 */
[----:B0-----:R-:W-:-:S04]  /*270b0*/  LEA.HI R2, R0, R0, RZ, 0x1 ;  /* 0x0000000000027211 */ /* 0x001fc800078f08ff */
[----:B------:R-:W-:Y:S02]  /*270c0*/  LOP3.LUT R3, R2, 0xfffffffe, RZ, 0xc0, !PT ;  /* 0xfffffffe02037812 */ /* 0x000fe400078ec0ff */
[----:B------:R-:W-:-:S03]  /*270d0*/  MOV R2, 0x400 ;  /* 0x0000040000027802 */ /* 0x000fc60000000f00 */
[----:B------:R-:W-:Y:S01]  /*270e0*/  IMAD.IADD R0, R0, 0x1, -R3 ;  /* 0x0000000100007824 */ /* 0x000fe200078e0a03 */
[----:B-1----:R-:W-:-:S04]  /*270f0*/  LEA R7, R5, R2, 0x18 ;  /* 0x0000000205077211 */ /* 0x002fc800078ec0ff */
[----:B------:R-:W-:-:S04]  /*27100*/  SHF.L.U32 R0, R0, 0x1f, RZ ;  /* 0x0000001f00007819 */ /* 0x000fc800000006ff */
[----:B------:R-:W0:Y:S02]  /*27110*/  SYNCS.PHASECHK.TRANS64.TRYWAIT P0, [R7+URZ+0x28420], R0 ;  /* 0x02842000070075a7 */ /* 0x000e24000800017f */
[----:B0-----:R-:W-:Y:S05]  /*27120*/  @!P0 BRA `(.L_x_2101) ;  /* 0x0000007000d08947 */ /* 0x001fea0003800000 */
.L_x_2375:
[----:B------:R-:W-:Y:S05]  /*27130*/  BSYNC B0 ;  /* 0x0000000000007941 */ /* 0x000fea0003800000 */
.L_x_2100:
[----:B------:R-:W-:-:S03]  /*27140*/  UMOV UR4, 0xffffffff ;  /* 0xffffffff00047882 */ /* 0x000fc60000000000 */
[----:B------:R-:W-:Y:S05]  /*27150*/  BRA.DIV UR4, `(.L_x_2102) ;  /* 0x0000007204d87947 */ /* 0x000fea000b800000 */
[----:B0-----:R-:W0:Y:S02]  /*27160*/  S2R R0, SR_TID.X ;  /* 0x0000000000007919 */ /* 0x001e240000002100 */
[----:B0-----:R-:W-:-:S04]  /*27170*/  SHF.R.U32.HI R0, RZ, 0x5, R0 ;  /* 0x00000005ff007819 */ /* 0x001fc80000011600 */
[----:B------:R-:W-:-:S05]  /*27180*/  LOP3.LUT R0, R0, 0x3, RZ, 0xc0, !PT ;  /* 0x0000000300007812 */ /* 0x000fca00078ec0ff */
[----:B------:R0:W1:Y:S02]  /*27190*/  SHFL.IDX PT, R14, R0, RZ, 0x1f ;  /* 0x00001fff000e7589 */ /* 0x00006400000e0000 */
.L_x_2378:
[----:B-1----:R-:W-:-:S13]  /*271a0*/  ISETP.NE.AND P0, PT, R14, RZ, PT ;  /* 0x000000ff0e00720c */ /* 0x002fda0003f05270 */
[----:B------:R-:W-:Y:S05]  /*271b0*/  @P0 BRA `(.L_x_1720) ;  /* 0x0000000000b00947 */ /* 0x000fea0003800000 */
[----:B------:R-:W-:-:S03]  /*271c0*/  UMOV UR4, 0xffffffff ;  /* 0xffffffff00047882 */ /* 0x000fc60000000000 */
[----:B------:R-:W-:Y:S05]  /*271d0*/  BRA.DIV UR4, `(.L_x_2103) ;  /* 0x0000007204ec7947 */ /* 0x000fea000b800000 */
[----:B------:R-:W-:-:S13]  /*271e0*/  ELECT P6, URZ, PT ;  /* 0x00000000003f782f */ /* 0x000fda00038c0000 */
.L_x_2381:
        /* <DEDUP_REMOVED lines=8> */
.L_x_2104:
[----:B------:R-:W-:Y:S01]  /*27270*/  IMAD R5, R28, 0x8, R7 ;  /* 0x000000081c057824 */ /* 0x000fe200078e0207 */
[----:B------:R-:W-:Y:S01]  /*27280*/  SHF.L.U32 R0, R30, 0x1f, RZ ;  /* 0x0000001f1e007819 */ /* 0x000fe200000006ff */
[----:B------:R-:W-:-:S03]  /*27290*/  VIADD R28, R28, 0x1 ;  /* 0x000000011c1c7836 */ /* 0x000fc60000000000 */
[----:B------:R-:W0:Y:S02]  /*272a0*/  SYNCS.PHASECHK.TRANS64.TRYWAIT P1, [R5+URZ+0x28440], R0 ;  /* 0x02844000050075a7 */ /* 0x000e24000802017f */
[----:B------:R-:W-:-:S04]  /*272b0*/  ISETP.NE.AND P2, PT, R28, 0x2, PT ;  /* 0x000000021c00780c */ /* 0x000fc80003f45270 */
[----:B------:R-:W-:Y:S01]  /*272c0*/  SEL R3, RZ, 0x1, P2 ;  /* 0x00000001ff037807 */ /* 0x000fe20001000000 */
[----:B0-----:R-:W-:Y:S08]  /*272d0*/  @!P1 BRA `(.L_x_2105) ;  /* 0x0000007000cc9947 */ /* 0x001ff00003800000 */
.L_x_2382:
[----:B------:R-:W-:Y:S02]  /*272e0*/  SEL R28, R28, RZ, P2 ;  /* 0x000000ff1c1c7207 */ /* 0x000fe40001000000 */
[----:B------:R-:W-:Y:S01]  /*272f0*/  LOP3.LUT R2, R30, R3, RZ, 0x3c, !PT ;  /* 0x000000031e027212 */ /* 0x000fe200078e3cff */
[----:B------:R-:W-:Y:S06]  /*27300*/  @!P0 BRA `(.L_x_2106) ;  /* 0x0000000000048947 */ /* 0x000fec0003800000 */
[----:B------:R-:W-:Y:S01]  /*27310*/  BPT.TRAP 0x1 ;  /* 0x000000040000795c */ /* 0x000fe20000300000 */
.L_x_2106:
[----:B------:R-:W-:Y:S01]  /*27320*/  IMAD R3, R28, 0x8, R7 ;  /* 0x000000081c037824 */ /* 0x000fe200078e0207 */
[----:B------:R-:W-:-:S04]  /*27330*/  SHF.L.U32 R2, R2, 0x1f, RZ ;  /* 0x0000001f02027819 */ /* 0x000fc800000006ff */
[----:B------:R-:W1:Y:S02]  /*27340*/  SYNCS.PHASECHK.TRANS64.TRYWAIT P1, [R3+URZ+0x28440], R2 ;  /* 0x02844002030075a7 */ /* 0x000e64000802017f */
[----:B-1----:R-:W-:Y:S05]  /*27350*/  @!P1 BRA `(.L_x_2107) ;  /* 0x0000007000c09947 */ /* 0x002fea0003800000 */
.L_x_2383:
[----:B------:R-:W-:Y:S05]  /*27360*/  @!P0 BRA `(.L_x_2108) ;  /* 0x0000000000048947 */ /* 0x000fea0003800000 */
[----:B------:R-:W-:Y:S01]  /*27370*/  BPT.TRAP 0x1 ;  /* 0x000000040000795c */ /* 0x000fe20000300000 */
.L_x_2108:
[----:B------:R-:W2:Y:S02]  /*27380*/  SYNCS.PHASECHK.TRANS64.TRYWAIT P1, [R5+URZ+0x28460], R0 ;  /* 0x02846000050075a7 */ /* 0x000ea4000802017f */
[----:B--2---:R-:W-:Y:S05]  /*27390*/  @!P1 BRA `(.L_x_2109) ;  /* 0x0000007000c49947 */ /* 0x004fea0003800000 */
.L_x_2384:
[----:B------:R-:W-:Y:S05]  /*273a0*/  @!P0 BRA `(.L_x_2110) ;  /* 0x0000000000048947 */ /* 0x000fea0003800000 */
[----:B------:R-:W-:Y:S01]  /*273b0*/  BPT.TRAP 0x1 ;  /* 0x000000040000795c */ /* 0x000fe20000300000 */
.L_x_2110:
[----:B------:R-:W3:Y:S02]  /*273c0*/  SYNCS.PHASECHK.TRANS64.TRYWAIT P1, [R3+URZ+0x28460], R2 ;  /* 0x02846002030075a7 */ /* 0x000ee4000802017f */
[----:B---3--:R-:W-:Y:S05]  /*273d0*/  @!P1 BRA `(.L_x_2111) ;  /* 0x0000007000c89947 */ /* 0x008fea0003800000 */
.L_x_2385:
[----:B------:R-:W-:Y:S05]  /*273e0*/  @!P0 BRA `(.L_x_2112) ;  /* 0x0000000000048947 */ /* 0x000fea0003800000 */
[----:B------:R-:W-:Y:S01]  /*273f0*/  BPT.TRAP 0x1 ;  /* 0x000000040000795c */ /* 0x000fe20000300000 */
.L_x_2112:
[----:B------:R-:W4:Y:S02]  /*27400*/  SYNCS.PHASECHK.TRANS64.TRYWAIT P1, [R5+URZ+0x28480], R0 ;  /* 0x02848000050075a7 */ /* 0x000f24000802017f */
[----:B----4-:R-:W-:Y:S05]  /*27410*/  @!P1 BRA `(.L_x_2113) ;  /* 0x0000007000cc9947 */ /* 0x010fea0003800000 */
.L_x_2386:
[----:B------:R-:W-:Y:S05]  /*27420*/  @!P0 BRA `(.L_x_2114) ;  /* 0x0000000000048947 */ /* 0x000fea0003800000 */
[----:B------:R-:W-:Y:S01]  /*27430*/  BPT.TRAP 0x1 ;  /* 0x000000040000795c */ /* 0x000fe20000300000 */
.L_x_2114:
[----:B------:R0:W0:Y:S02]  /*27440*/  SYNCS.PHASECHK.TRANS64.TRYWAIT P0, [R3+URZ+0x28480], R2 ;  /* 0x02848002030075a7 */ /* 0x000024000800017f */
[----:B0-----:R-:W-:Y:S05]  /*27450*/  @!P0 NANOSLEEP.SYNCS 0x989680 ;  /* 0x009896800000895d */ /* 0x001fea0003900000 */
[----:B------:R-:W0:Y:S02]  /*27460*/  @!P0 SYNCS.PHASECHK.TRANS64 P0, [R3+URZ+0x28480], R2 ;  /* 0x02848002030085a7 */ /* 0x000e24000800007f */
[----:B0-----:R-:W-:Y:S05]  /*27470*/  @!P0 BRA `(.L_x_2114) ;  /* 0xfffffffc00f08947 */ /* 0x001fea000383ffff */
.L_x_1720:
[----:B------:R-:W-:Y:S05]  /*27480*/  BSYNC B8 ;  /* 0x0000000000087941 */ /* 0x000fea0003800000 */
.L_x_1717:
[----:B------:R-:W-:Y:S05]  /*27490*/  EXIT ;  /* 0x000000000000794d */ /* 0x000fea0003800000 */
.L_x_1746:
[----:B--2---:R2:W3:Y:S02]  /*274a0*/  SYNCS.PHASECHK.TRANS64.TRYWAIT P6, [R72+URZ+0x28490], R81 ;  /* 0x02849051480075a7 */ /* 0x0044e400080c017f */
[----:B---3--:R-:W-:Y:S05]  /*274b0*/  @!P6 NANOSLEEP.SYNCS 0x989680 ;  /* 0x009896800000e95d */ /* 0x008fea0003900000 */
[----:B------:R-:W3:Y:S02]  /*274c0*/  @!P6 SYNCS.PHASECHK.TRANS64 P6, [R72+URZ+0x28490], R81 ;  /* 0x028490514800e5a7 */ /* 0x000ee400080c007f */
[----:B---3--:R-:W-:Y:S05]  /*274d0*/  @!P6 BRA `(.L_x_1746) ;  /* 0xfffffffc00f0e947 */ /* 0x008fea000383ffff */
[----:B------:R-:W-:Y:S05]  /*274e0*/  BRA `(.L_x_2115) ;  /* 0xfffffdb400d47947 */ /* 0x000fea000383ffff */
.L_x_1747:
[----:B------:R-:W-:Y:S01]  /*274f0*/  BSSY B1, `(.L_x_2116) ;  /* 0x0000008000017945 */ /* 0x000fe20003800000 */
[----:B0-----:R-:W-:Y:S01]  /*27500*/  MOV R13, R2 ;  /* 0x00000002000d7202 */ /* 0x001fe20000000f00 */
[----:B------:R-:W-:Y:S02]  /*27510*/  IMAD.MOV.U32 R12, RZ, RZ, RZ ;  /* 0x000000ffff0c7224 */ /* 0x000fe400078e00ff */
[----:B------:R-:W-:Y:S02]  /*27520*/  IMAD.MOV.U32 R11, RZ, RZ, 0x181f ;  /* 0x0000181fff0b7424 */ /* 0x000fe400078e00ff */
[----:B------:R-:W-:-:S07]  /*27530*/  IMAD.MOV.U32 R15, RZ, RZ, -0x1 ;  /* 0xffffffffff0f7424 */ /* 0x000fce00078e00ff */
[----:B-12---:R-:W-:Y:S05]  /*27540*/  WARPSYNC.COLLECTIVE R15, `(.L_x_2117) ;  /* 0x000000000f087348 */ /* 0x006fea0003c00000 */
[----:B------:R0:W3:Y:S02]  /*27550*/  SHFL.IDX P6, R14, R13, R12, R11 ;  /* 0x0000000c0d0e7389 */ /* 0x0000e400000c000b */
[----:B0123--:R-:W-:Y:S01]  /*27560*/  ENDCOLLECTIVE ;  /* 0x000000000000791b */ /* 0x00ffe20003800000 */
.L_x_2117:
[----:B------:R-:W-:Y:S05]  /*27570*/  BSYNC B1 ;  /* 0x0000000000017941 */ /* 0x000fea0003800000 */
.L_x_2116:
[----:B------:R-:W-:Y:S01]  /*27580*/  IMAD.MOV.U32 R13, RZ, RZ, R0 ;  /* 0x000000ffff0d7224 */ /* 0x000fe200078e0000 */
[----:B------:R-:W-:Y:S01]  /*27590*/  MOV R11, 0x181f ;  /* 0x0000181f000b7802 */ /* 0x000fe20000000f00 */
[----:B------:R-:W-:Y:S02]  /*275a0*/  IMAD.MOV.U32 R12, RZ, RZ, RZ ;  /* 0x000000ffff0c7224 */ /* 0x000fe400078e00ff */
[----:B------:R-:W-:Y:S02]  /*275b0*/  IMAD.MOV.U32 R15, RZ, RZ, -0x1 ;  /* 0xffffffffff0f7424 */ /* 0x000fe400078e00ff */
[----:B------:R-:W-:-:S07]  /*275c0*/  IMAD.MOV.U32 R3, RZ, RZ, R14 ;  /* 0x000000ffff037224 */ /* 0x000fce00078e000e */
[----:B------:R-:W-:Y:S05]  /*275d0*/  WARPSYNC.COLLECTIVE R15, `(.L_x_2118) ;  /* 0x000000000f087348 */ /* 0x000fea0003c00000 */
[----:B------:R0:W1:Y:S02]  /*275e0*/  SHFL.IDX P6, R14, R13, R12, R11 ;  /* 0x0000000c0d0e7389 */ /* 0x00006400000c000b */
[----:B01----:R-:W-:Y:S01]  /*275f0*/  ENDCOLLECTIVE ;  /* 0x000000000000791b */ /* 0x003fe20003800000 */
.L_x_2118:
[----:B------:R-:W-:Y:S05]  /*27600*/  BRA `(.L_x_2119) ;  /* 0xfffffdb400a07947 */ /* 0x000fea000383ffff */
.L_x_1756:
[----:B------:R-:W-:Y:S01]  /*27610*/  BSSY B1, `(.L_x_2120) ;  /* 0x0000008000017945 */ /* 0x000fe20003800000 */
[----:B0-----:R-:W-:Y:S02]  /*27620*/  IMAD.MOV.U32 R13, RZ, RZ, R2 ;  /* 0x000000ffff0d7224 */ /* 0x001fe400078e0002 */
[----:B------:R-:W-:Y:S02]  /*27630*/  IMAD.MOV.U32 R12, RZ, RZ, 0x1 ;  /* 0x00000001ff0c7424 */ /* 0x000fe400078e00ff */
[----:B------:R-:W-:Y:S02]  /*27640*/  IMAD.MOV.U32 R11, RZ, RZ, 0x181f ;  /* 0x0000181fff0b7424 */ /* 0x000fe400078e00ff */
[----:B------:R-:W-:-:S07]  /*27650*/  IMAD.MOV.U32 R15, RZ, RZ, -0x1 ;  /* 0xffffffffff0f7424 */ /* 0x000fce00078e00ff */
[----:B-1234-:R-:W-:Y:S05]  /*27660*/  WARPSYNC.COLLECTIVE R15, `(.L_x_2121) ;  /* 0x000000000f087348 */ /* 0x01efea0003c00000 */
[----:B------:R0:W0:Y:S02]  /*27670*/  SHFL.IDX P6, R14, R13, R12, R11 ;  /* 0x0000000c0d0e7389 */ /* 0x00002400000c000b */
[----:B01234-:R-:W-:Y:S01]  /*27680*/  ENDCOLLECTIVE ;  /* 0x000000000000791b */ /* 0x01ffe20003800000 */
.L_x_2121:
[----:B------:R-:W-:Y:S05]  /*27690*/  BSYNC B1 ;  /* 0x0000000000017941 */ /* 0x000fea0003800000 */
.L_x_2120:
[----:B------:R-:W-:Y:S01]  /*276a0*/  MOV R13, R0 ;  /* 0x00000000000d7202 */ /* 0x000fe20000000f00 */
[----:B------:R-:W-:Y:S02]  /*276b0*/  IMAD.MOV.U32 R12, RZ, RZ, 0x1 ;  /* 0x00000001ff0c7424 */ /* 0x000fe400078e00ff */
[----:B------:R-:W-:Y:S02]  /*276c0*/  IMAD.MOV.U32 R11, RZ, RZ, 0x181f ;  /* 0x0000181fff0b7424 */ /* 0x000fe400078e00ff */
[----:B------:R-:W-:Y:S02]  /*276d0*/  IMAD.MOV.U32 R15, RZ, RZ, -0x1 ;  /* 0xffffffffff0f7424 */ /* 0x000fe400078e00ff */
[----:B------:R-:W-:-:S07]  /*276e0*/  IMAD.MOV.U32 R3, RZ, RZ, R14 ;  /* 0x000000ffff037224 */ /* 0x000fce00078e000e */
[----:B------:R-:W-:Y:S05]  /*276f0*/  WARPSYNC.COLLECTIVE R15, `(.L_x_2122) ;  /* 0x000000000f087348 */ /* 0x000fea0003c00000 */
[----:B------:R0:W1:Y:S02]  /*27700*/  SHFL.IDX P6, R14, R13, R12, R11 ;  /* 0x0000000c0d0e7389 */ /* 0x00006400000c000b */
[----:B01----:R-:W-:Y:S01]  /*27710*/  ENDCOLLECTIVE ;  /* 0x000000000000791b */ /* 0x003fe20003800000 */
.L_x_2122:
[----:B------:R-:W-:Y:S05]  /*27720*/  BRA `(.L_x_2123) ;  /* 0xfffffdc400087947 */ /* 0x000fea000383ffff */
.L_x_1766:
[----:B-1----:R1:W2:Y:S02]  /*27730*/  SYNCS.PHASECHK.TRANS64.TRYWAIT P4, [R72+URZ+0x28490], R81 ;  /* 0x02849051480075a7 */ /* 0x0022a4000808017f */
[----:B--2---:R-:W-:Y:S05]  /*27740*/  @!P4 NANOSLEEP.SYNCS 0x989680 ;  /* 0x009896800000c95d */ /* 0x004fea0003900000 */
[----:B------:R-:W2:Y:S02]  /*27750*/  @!P4 SYNCS.PHASECHK.TRANS64 P4, [R72+URZ+0x28490], R81 ;  /* 0x028490514800c5a7 */ /* 0x000ea4000808007f */
[----:B--2---:R-:W-:Y:S05]  /*27760*/  @!P4 BRA `(.L_x_1766) ;  /* 0xfffffffc00f0c947 */ /* 0x004fea000383ffff */
[----:B------:R-:W-:Y:S05]  /*27770*/  BRA `(.L_x_2124) ;  /* 0xfffffdd4004c7947 */ /* 0x000fea000383ffff */
.L_x_1767:
[----:B------:R-:W-:Y:S01]  /*27780*/  BSSY B1, `(.L_x_2125) ;  /* 0x0000008000017945 */ /* 0x000fe20003800000 */
[----:B------:R-:W-:Y:S01]  /*27790*/  IMAD.MOV.U32 R13, RZ, RZ, R2 ;  /* 0x000000ffff0d7224 */ /* 0x000fe200078e0002 */
[----:B------:R-:W-:Y:S01]  /*277a0*/  MOV R15, 0xffffffff ;  /* 0xffffffff000f7802 */ /* 0x000fe20000000f00 */
[----:B------:R-:W-:Y:S02]  /*277b0*/  IMAD.MOV.U32 R12, RZ, RZ, RZ ;  /* 0x000000ffff0c7224 */ /* 0x000fe400078e00ff */
[----:B------:R-:W-:-:S07]  /*277c0*/  IMAD.MOV.U32 R11, RZ, RZ, 0x181f ;  /* 0x0000181fff0b7424 */ /* 0x000fce00078e00ff */
[----:B-1----:R-:W-:Y:S05]  /*277d0*/  WARPSYNC.COLLECTIVE R15, `(.L_x_2126) ;  /* 0x000000000f087348 */ /* 0x002fea0003c00000 */
[----:B------:R0:W2:Y:S02]  /*277e0*/  SHFL.IDX P6, R14, R13, R12, R11 ;  /* 0x0000000c0d0e7389 */ /* 0x0000a400000c000b */
[----:B012---:R-:W-:Y:S01]  /*277f0*/  ENDCOLLECTIVE ;  /* 0x000000000000791b */ /* 0x007fe20003800000 */
.L_x_2126:
[----:B------:R-:W-:Y:S05]  /*27800*/  BSYNC B1 ;  /* 0x0000000000017941 */ /* 0x000fea0003800000 */
.L_x_2125:
        /* <DEDUP_REMOVED lines=8> */
.L_x_2127:
[----:B------:R-:W-:Y:S01]  /*27890*/  IMAD.MOV.U32 R38, RZ, RZ, R14 ;  /* 0x000000ffff267224 */ /* 0x000fe200078e000e */
[----:B------:R-:W-:Y:S06]  /*278a0*/  BRA `(.L_x_2128) ;  /* 0xfffffdd400187947 */ /* 0x000fec000383ffff */
.L_x_1772:
[----:B------:R-:W-:Y:S01]  /*278b0*/  BSSY B1, `(.L_x_2129) ;  /* 0x0000008000017945 */ /* 0x000fe20003800000 */
[----:B----4-:R-:W-:Y:S01]  /*278c0*/  MOV R13, R2 ;  /* 0x00000002000d7202 */ /* 0x010fe20000000f00 */
[----:B------:R-:W-:Y:S02]  /*278d0*/  IMAD.MOV.U32 R12, RZ, RZ, 0x1 ;  /* 0x00000001ff0c7424 */ /* 0x000fe400078e00ff */
[----:B------:R-:W-:Y:S02]  /*278e0*/  IMAD.MOV.U32 R11, RZ, RZ, 0x181f ;  /* 0x0000181fff0b7424 */ /* 0x000fe400078e00ff */
[----:B------:R-:W-:-:S07]  /*278f0*/  IMAD.MOV.U32 R15, RZ, RZ, -0x1 ;  /* 0xffffffffff0f7424 */ /* 0x000fce00078e00ff */
[----:B0123--:R-:W-:Y:S05]  /*27900*/  WARPSYNC.COLLECTIVE R15, `(.L_x_2130) ;  /* 0x000000000f087348 */ /* 0x00ffea0003c00000 */
[----:B------:R4:W0:Y:S02]  /*27910*/  SHFL.IDX P6, R14, R13, R12, R11 ;  /* 0x0000000c0d0e7389 */ /* 0x00082400000c000b */
[----:B01234-:R-:W-:Y:S01]  /*27920*/  ENDCOLLECTIVE ;  /* 0x000000000000791b */ /* 0x01ffe20003800000 */
.L_x_2130:
[----:B------:R-:W-:Y:S05]  /*27930*/  BSYNC B1 ;  /* 0x0000000000017941 */ /* 0x000fea0003800000 */
.L_x_2129:
        /* <DEDUP_REMOVED lines=8> */
.L_x_2131:
[----:B------:R-:W-:Y:S05]  /*279c0*/  BRA `(.L_x_2132) ;  /* 0xfffffde0009c7947 */ /* 0x000fea000383ffff */
.L_x_1777:
[----:B0-----:R0:W1:Y:S02]  /*279d0*/  SYNCS.PHASECHK.TRANS64.TRYWAIT P3, [R72+URZ+0x28490], R81 ;  /* 0x02849051480075a7 */ /* 0x001064000806017f */
[----:B-1----:R-:W-:Y:S05]  /*279e0*/  @!P3 NANOSLEEP.SYNCS 0x989680 ;  /* 0x009896800000b95d */ /* 0x002fea0003900000 */
[----:B------:R-:W1:Y:S02]  /*279f0*/  @!P3 SYNCS.PHASECHK.TRANS64 P3, [R72+URZ+0x28490], R81 ;  /* 0x028490514800b5a7 */ /* 0x000e64000806007f */
[----:B-1----:R-:W-:Y:S05]  /*27a00*/  @!P3 BRA `(.L_x_1777) ;  /* 0xfffffffc00f0b947 */ /* 0x002fea000383ffff */
[----:B------:R-:W-:Y:S05]  /*27a10*/  BRA `(.L_x_2133) ;  /* 0xfffffdf000887947 */ /* 0x000fea000383ffff */
.L_x_1778:
        /* <DEDUP_REMOVED lines=8> */
.L_x_2135:
[----:B------:R-:W-:Y:S05]  /*27aa0*/  BSYNC B1 ;  /* 0x0000000000017941 */ /* 0x000fea0003800000 */
.L_x_2134:
[----:B------:R-:W-:Y:S01]  /*27ab0*/  MOV R13, R0 ;  /* 0x00000000000d7202 */ /* 0x000fe20000000f00 */
[----:B------:R-:W-:Y:S02]  /*27ac0*/  IMAD.MOV.U32 R12, RZ, RZ, RZ ;  /* 0x000000ffff0c7224 */ /* 0x000fe400078e00ff */
[----:B------:R-:W-:Y:S02]  /*27ad0*/  IMAD.MOV.U32 R11, RZ, RZ, 0x181f ;  /* 0x0000181fff0b7424 */ /* 0x000fe400078e00ff */
[----:B------:R-:W-:Y:S02]  /*27ae0*/  IMAD.MOV.U32 R15, RZ, RZ, -0x1 ;  /* 0xffffffffff0f7424 */ /* 0x000fe400078e00ff */
[----:B------:R-:W-:-:S07]  /*27af0*/  IMAD.MOV.U32 R3, RZ, RZ, R14 ;  /* 0x000000ffff037224 */ /* 0x000fce00078e000e */
[----:B------:R-:W-:Y:S05]  /*27b00*/  WARPSYNC.COLLECTIVE R15, `(.L_x_2136) ;  /* 0x000000000f087348 */ /* 0x000fea0003c00000 */
[----:B------:R0:W1:Y:S02]  /*27b10*/  SHFL.IDX P6, R14, R13, R12, R11 ;  /* 0x0000000c0d0e7389 */ /* 0x00006400000c000b */
[----:B01----:R-:W-:Y:S01]  /*27b20*/  ENDCOLLECTIVE ;  /* 0x000000000000791b */ /* 0x003fe20003800000 */
.L_x_2136:
[----:B------:R-:W-:Y:S05]  /*27b30*/  BRA `(.L_x_2137) ;  /* 0xfffffdf000ac7947 */ /* 0x000fea000383ffff */
.L_x_1781:
[----:B------:R-:W-:Y:S01]  /*27b40*/  BSSY B1, `(.L_x_2138) ;  /* 0x0000008000017945 */ /* 0x000fe20003800000 */
[----:B------:R-:W-:Y:S01]  /*27b50*/  IMAD.MOV.U32 R13, RZ, RZ, R2 ;  /* 0x000000ffff0d7224 */ /* 0x000fe200078e0002 */
[----:B----4-:R-:W-:Y:S01]  /*27b60*/  MOV R15, 0xffffffff ;  /* 0xffffffff000f7802 */ /* 0x010fe20000000f00 */
[----:B------:R-:W-:Y:S02]  /*27b70*/  IMAD.MOV.U32 R12, RZ, RZ, 0x1 ;  /* 0x00000001ff0c7424 */ /* 0x000fe400078e00ff */
[----:B------:R-:W-:-:S07]  /*27b80*/  IMAD.MOV.U32 R11, RZ, RZ, 0x181f ;  /* 0x0000181fff0b7424 */ /* 0x000fce00078e00ff */
[----:B0123--:R-:W-:Y:S05]  /*27b90*/  WARPSYNC.COLLECTIVE R15, `(.L_x_2139) ;  /* 0x000000000f087348 */ /* 0x00ffea0003c00000 */
[----:B---3--:R3:W4:Y:S02]  /*27ba0*/  SHFL.IDX P6, R14, R13, R12, R11 ;  /* 0x0000000c0d0e7389 */ /* 0x00872400000c000b */
[----:B01234-:R-:W-:Y:S01]  /*27bb0*/  ENDCOLLECTIVE ;  /* 0x000000000000791b */ /* 0x01ffe20003800000 */
.L_x_2139:
[----:B------:R-:W-:Y:S05]  /*27bc0*/  BSYNC B1 ;  /* 0x0000000000017941 */ /* 0x000fea0003800000 */
.L_x_2138:
[----:B------:R-:W-:Y:S02]  /*27bd0*/  IMAD.MOV.U32 R13, RZ, RZ, R0 ;  /* 0x000000ffff0d7224 */ /* 0x000fe400078e0000 */
[----:B------:R-:W-:Y:S02]  /*27be0*/  IMAD.MOV.U32 R12, RZ, RZ, 0x1 ;  /* 0x00000001ff0c7424 */ /* 0x000fe400078e00ff */
[----:B------:R-:W-:Y:S02]  /*27bf0*/  IMAD.MOV.U32 R11, RZ, RZ, 0x181f ;  /* 0x0000181fff0b7424 */ /* 0x000fe400078e00ff */
[----:B------:R-:W-:Y:S02]  /*27c00*/  IMAD.MOV.U32 R15, RZ, RZ, -0x1 ;  /* 0xffffffffff0f7424 */ /* 0x000fe400078e00ff */
[----:B------:R-:W-:-:S07]  /*27c10*/  IMAD.MOV.U32 R3, RZ, RZ, R14 ;  /* 0x000000ffff037224 */ /* 0x000fce00078e000e */
[----:B------:R-:W-:Y:S05]  /*27c20*/  WARPSYNC.COLLECTIVE R15, `(.L_x_2140) ;  /* 0x000000000f087348 */ /* 0x000fea0003c00000 */
[----:B------:R0:W1:Y:S02]  /*27c30*/  SHFL.IDX P6, R14, R13, R12, R11 ;  /* 0x0000000c0d0e7389 */ /* 0x00006400000c000b */
[----:B01----:R-:W-:Y:S01]  /*27c40*/  ENDCOLLECTIVE ;  /* 0x000000000000791b */ /* 0x003fe20003800000 */
.L_x_2140:
[----:B------:R-:W-:Y:S05]  /*27c50*/  BRA `(.L_x_2141) ;  /* 0xfffffdf000ac7947 */ /* 0x000fea000383ffff */
.L_x_1785:
[----:B-1----:R1:W3:Y:S02]  /*27c60*/  SYNCS.PHASECHK.TRANS64.TRYWAIT P4, [R72+URZ+0x284b0], R81 ;  /* 0x0284b051480075a7 */ /* 0x0022e4000808017f */
[----:B---3--:R-:W-:Y:S05]  /*27c70*/  @!P4 NANOSLEEP.SYNCS 0x989680 ;  /* 0x009896800000c95d */ /* 0x008fea0003900000 */
[----:B------:R-:W3:Y:S02]  /*27c80*/  @!P4 SYNCS.PHASECHK.TRANS64 P4, [R72+URZ+0x284b0], R81 ;  /* 0x0284b0514800c5a7 */ /* 0x000ee4000808007f */
[----:B---3--:R-:W-:Y:S05]  /*27c90*/  @!P4 BRA `(.L_x_1785) ;  /* 0xfffffffc00f0c947 */ /* 0x008fea000383ffff */
[----:B------:R-:W-:Y:S05]  /*27ca0*/  BRA `(.L_x_2142) ;  /* 0xfffffdf400207947 */ /* 0x000fea000383ffff */
.L_x_1801:
[----:B------:R-:W0:Y:S01]  /*27cb0*/  S2R R20, SR_TID.X ;  /* 0x0000000000147919 */ /* 0x000e220000002100 */
[----:B------:R-:W-:Y:S01]  /*27cc0*/  BSSY B0, `(.L_x_2143) ;  /* 0x000000c000007945 */ /* 0x000fe20003800000 */
[----:B------:R-:W-:Y:S02]  /*27cd0*/  IMAD.MOV.U32 R12, RZ, RZ, RZ ;  /* 0x000000ffff0c7224 */ /* 0x000fe400078e00ff */
[----:B------:R-:W-:Y:S02]  /*27ce0*/  IMAD.MOV.U32 R11, RZ, RZ, 0x1f ;  /* 0x0000001fff0b7424 */ /* 0x000fe400078e00ff */
[----:B------:R-:W-:Y:S02]  /*27cf0*/  IMAD.MOV.U32 R15, RZ, RZ, -0x1 ;  /* 0xffffffffff0f7424 */ /* 0x000fe400078e00ff */
[----:B0-----:R-:W-:-:S05]  /*27d00*/  VIADD R21, R20, 0xffffff80 ;  /* 0xffffff8014157836 */ /* 0x001fca0000000000 */
[----:B------:R-:W-:-:S04]  /*27d10*/  SHF.R.S32.HI R20, RZ, 0x1f, R21 ;  /* 0x0000001fff147819 */ /* 0x000fc80000011415 */
[----:B------:R-:W-:-:S04]  /*27d20*/  LEA.HI R20, R20, R21, RZ, 0x7 ;  /* 0x0000001514147211 */ /* 0x000fc800078f38ff */
[----:B------:R-:W-:-:S04]  /*27d30*/  SHF.R.S32.HI R20, RZ, 0x7, R20 ;  /* 0x00000007ff147819 */ /* 0x000fc80000011414 */
[----:B------:R-:W-:-:S07]  /*27d40*/  MOV R13, R20 ;  /* 0x00000014000d7202 */ /* 0x000fce0000000f00 */
[----:B-----5:R-:W-:Y:S05]  /*27d50*/  WARPSYNC.COLLECTIVE R15, `(.L_x_2144) ;  /* 0x000000000f087348 */ /* 0x020fea0003c00000 */
[----:B------:R0:W1:Y:S02]  /*27d60*/  SHFL.IDX P6, R14, R13, R12, R11 ;  /* 0x0000000c0d0e7389 */ /* 0x00006400000c000b */
[----:B01---5:R-:W-:Y:S01]  /*27d70*/  ENDCOLLECTIVE ;  /* 0x000000000000791b */ /* 0x023fe20003800000 */
.L_x_2144:
[----:B------:R-:W-:Y:S05]  /*27d80*/  BSYNC B0 ;  /* 0x0000000000007941 */ /* 0x000fea0003800000 */
.L_x_2143:
[----:B------:R-:W-:Y:S05]  /*27d90*/  BRA `(.L_x_2145) ;  /* 0xfffffe0000607947 */ /* 0x000fea000383ffff */
.L_x_1811:
[----:B------:R-:W-:Y:S01]  /*27da0*/  BSSY B1, `(.L_x_2146) ;  /* 0x0000008000017945 */ /* 0x000fe20003800000 */
[----:B------:R-:W-:Y:S01]  /*27db0*/  IMAD.MOV.U32 R13, RZ, RZ, R6 ;  /* 0x000000ffff0d7224 */ /* 0x000fe200078e0006 */
[----:B------:R-:W-:Y:S01]  /*27dc0*/  MOV R15, 0xffffffff ;  /* 0xffffffff000f7802 */ /* 0x000fe20000000f00 */
[----:B------:R-:W-:Y:S02]  /*27dd0*/  IMAD.MOV.U32 R12, RZ, RZ, RZ ;  /* 0x000000ffff0c7224 */ /* 0x000fe400078e00ff */
[----:B------:R-:W-:-:S07]  /*27de0*/  IMAD.MOV.U32 R11, RZ, RZ, 0x181f ;  /* 0x0000181fff0b7424 */ /* 0x000fce00078e00ff */
[----:B------:R-:W-:Y:S05]  /*27df0*/  WARPSYNC.COLLECTIVE R15, `(.L_x_2147) ;  /* 0x000000000f087348 */ /* 0x000fea0003c00000 */
[----:B------:R0:W1:Y:S02]  /*27e00*/  SHFL.IDX P6, R14, R13, R12, R11 ;  /* 0x0000000c0d0e7389 */ /* 0x00006400000c000b */
[----:B01----:R-:W-:Y:S01]  /*27e10*/  ENDCOLLECTIVE ;  /* 0x000000000000791b */ /* 0x003fe20003800000 */
.L_x_2147:
[----:B------:R-:W-:Y:S05]  /*27e20*/  BSYNC B1 ;  /* 0x0000000000017941 */ /* 0x000fea0003800000 */
.L_x_2146:
        /* <DEDUP_REMOVED lines=8> */
.L_x_2148:
[----:B------:R-:W-:Y:S01]  /*27eb0*/  MOV R13, R8 ;  /* 0x00000008000d7202 */ /* 0x000fe20000000f00 */
[----:B------:R-:W-:-:S07]  /*27ec0*/  IMAD.MOV.U32 R3, RZ, RZ, R14 ;  /* 0x000000ffff037224 */ /* 0x000fce00078e000e */
[----:B------:R-:W-:Y:S05]  /*27ed0*/  WARPSYNC.COLLECTIVE R15, `(.L_x_2149) ;  /* 0x000000000f087348 */ /* 0x000fea0003c00000 */
[----:B------:R0:W1:Y:S02]  /*27ee0*/  SHFL.IDX P6, R14, R13, R12, R11 ;  /* 0x0000000c0d0e7389 */ /* 0x00006400000c000b */
[----:B01----:R-:W-:Y:S01]  /*27ef0*/  ENDCOLLECTIVE ;  /* 0x000000000000791b */ /* 0x003fe20003800000 */
.L_x_2149:
[----:B------:R-:W-:Y:S02]  /*27f00*/  IMAD.MOV.U32 R13, RZ, RZ, R7 ;  /* 0x000000ffff0d7224 */ /* 0x000fe400078e0007 */
[----:B------:R-:W-:-:S07]  /*27f10*/  IMAD.MOV.U32 R4, RZ, RZ, R14 ;  /* 0x000000ffff047224 */ /* 0x000fce00078e000e */
[----:B------:R-:W-:Y:S05]  /*27f20*/  WARPSYNC.COLLECTIVE R15, `(.L_x_2150) ;  /* 0x000000000f087348 */ /* 0x000fea0003c00000 */
[----:B------:R0:W1:Y:S02]  /*27f30*/  SHFL.IDX P6, R14, R13, R12, R11 ;  /* 0x0000000c0d0e7389 */ /* 0x00006400000c000b */
[----:B01----:R-:W-:Y:S01]  /*27f40*/  ENDCOLLECTIVE ;  /* 0x000000000000791b */ /* 0x003fe20003800000 */
.L_x_2150:
[----:B------:R-:W-:Y:S05]  /*27f50*/  BRA `(.L_x_2151) ;  /* 0xfffffe08005c7947 */ /* 0x000fea000383ffff */
.L_x_1814:
[----:B------:R-:W-:Y:S01]  /*27f60*/  BSSY B1, `(.L_x_2152) ;  /* 0x0000008000017945 */ /* 0x000fe20003800000 */
[----:B-1----:R-:W-:Y:S02]  /*27f70*/  IMAD.MOV.U32 R13, RZ, RZ, R6 ;  /* 0x000000ffff0d7224 */ /* 0x002fe400078e0006 */
[----:B------:R-:W-:Y:S02]  /*27f80*/  IMAD.MOV.U32 R12, RZ, RZ, 0x1 ;  /* 0x00000001ff0c7424 */ /* 0x000fe400078e00ff */
[----:B------:R-:W-:Y:S02]  /*27f90*/  IMAD.MOV.U32 R11, RZ, RZ, 0x181f ;  /* 0x0000181fff0b7424 */ /* 0x000fe400078e00ff */
[----:B------:R-:W-:-:S07]  /*27fa0*/  IMAD.MOV.U32 R15, RZ, RZ, -0x1 ;  /* 0xffffffffff0f7424 */ /* 0x000fce00078e00ff */
[----:B0-2345:R-:W-:Y:S05]  /*27fb0*/  WARPSYNC.COLLECTIVE R15, `(.L_x_2153) ;  /* 0x000000000f087348 */ /* 0x03dfea0003c00000 */
[----:B----4-:R1:W4:Y:S02]  /*27fc0*/  SHFL.IDX P6, R14, R13, R12, R11 ;  /* 0x0000000c0d0e7389 */ /* 0x01032400000c000b */
[----:B012345:R-:W-:Y:S01]  /*27fd0*/  ENDCOLLECTIVE ;  /* 0x000000000000791b */ /* 0x03ffe20003800000 */
.L_x_2153:
[----:B------:R-:W-:Y:S05]  /*27fe0*/  BSYNC B1 ;  /* 0x0000000000017941 */ /* 0x000fea0003800000 */
.L_x_2152:
[----:B------:R-:W-:Y:S01]  /*27ff0*/  IMAD.MOV.U32 R13, RZ, RZ, R5 ;  /* 0x000000ffff0d7224 */ /* 0x000fe200078e0005 */
[----:B------:R-:W-:Y:S01]  /*28000*/  MOV R0, R14 ;  /* 0x0000000e00007202 */ /* 0x000fe20000000f00 */
[----:B------:R-:W-:Y:S02]  /*28010*/  IMAD.MOV.U32 R12, RZ, RZ, 0x1 ;  /* 0x00000001ff0c7424 */ /* 0x000fe400078e00ff */
[----:B------:R-:W-:Y:S02]  /*28020*/  IMAD.MOV.U32 R11, RZ, RZ, 0x181f ;  /* 0x0000181fff0b7424 */ /* 0x000fe400078e00ff */
[----:B------:R-:W-:-:S07]  /*28030*/  IMAD.MOV.U32 R15, RZ, RZ, -0x1 ;  /* 0xffffffffff0f7424 */ /* 0x000fce00078e00ff */
[----:B------:R-:W-:Y:S05]  /*28040*/  WARPSYNC.COLLECTIVE R15, `(.L_x_2154) ;  /* 0x000000000f087348 */ /* 0x000fea0003c00000 */
[----:B------:R0:W1:Y:S02]  /*28050*/  SHFL.IDX P6, R14, R13, R12, R11 ;  /* 0x0000000c0d0e7389 */ /* 0x00006400000c000b */
[----:B01----:R-:W-:Y:S01]  /*28060*/  ENDCOLLECTIVE ;  /* 0x000000000000791b */ /* 0x003fe20003800000 */
.L_x_2154:
[----:B------:R-:W-:Y:S02]  /*28070*/  IMAD.MOV.U32 R13, RZ, RZ, R8 ;  /* 0x000000ffff0d7224 */ /* 0x000fe400078e0008 */
[----:B------:R-:W-:-:S07]  /*28080*/  IMAD.MOV.U32 R3, RZ, RZ, R14 ;  /* 0x000000ffff037224 */ /* 0x000fce00078e000e */
[----:B------:R-:W-:Y:S05]  /*28090*/  WARPSYNC.COLLECTIVE R15, `(.L_x_2155) ;  /* 0x000000000f087348 */ /* 0x000fea0003c00000 */
[----:B------:R0:W1:Y:S02]  /*280a0*/  SHFL.IDX P6, R14, R13, R12, R11 ;  /* 0x0000000c0d0e7389 */ /* 0x00006400000c000b */
[----:B01----:R-:W-:Y:S01]  /*280b0*/  ENDCOLLECTIVE ;  /* 0x000000000000791b */ /* 0x003fe20003800000 */
.L_x_2155:
[----:B------:R-:W-:Y:S01]  /*280c0*/  IMAD.MOV.U32 R13, RZ, RZ, R7 ;  /* 0x000000ffff0d7224 */ /* 0x000fe200078e0007 */
[----:B------:R-:W-:-:S07]  /*280d0*/  MOV R4, R14 ;  /* 0x0000000e00047202 */ /* 0x000fce0000000f00 */
[----:B------:R-:W-:Y:S05]  /*280e0*/  WARPSYNC.COLLECTIVE R15, `(.L_x_2156) ;  /* 0x000000000f087348 */ /* 0x000fea0003c00000 */
[----:B------:R0:W1:Y:S02]  /*280f0*/  SHFL.IDX P6, R14, R13, R12, R11 ;  /* 0x0000000c0d0e7389 */ /* 0x00006400000c000b */
[----:B01----:R-:W-:Y:S01]  /*28100*/  ENDCOLLECTIVE ;  /* 0x000000000000791b */ /* 0x003fe20003800000 */
.L_x_2156:
[----:B------:R-:W-:Y:S05]  /*28110*/  BRA `(.L_x_2157) ;  /* 0xfffffe0800787947 */ /* 0x000fea000383ffff */
.L_x_1817:
[----:B------:R-:W-:Y:S01]  /*28120*/  BSSY B1, `(.L_x_2158) ;  /* 0x0000008000017945 */ /* 0x000fe20003800000 */
[----:B0-----:R-:W-:Y:S02]  /*28130*/  IMAD.MOV.U32 R13, RZ, RZ, R6 ;  /* 0x000000ffff0d7224 */ /* 0x001fe400078e0006 */
[----:B------:R-:W-:Y:S02]  /*28140*/  IMAD.MOV.U32 R12, RZ, RZ, 0x2 ;  /* 0x00000002ff0c7424 */ /* 0x000fe400078e00ff */
[----:B------:R-:W-:Y:S02]  /*28150*/  IMAD.MOV.U32 R11, RZ, RZ, 0x181f ;  /* 0x0000181fff0b7424 */ /* 0x000fe400078e00ff */
[----:B------:R-:W-:-:S07]  /*28160*/  IMAD.MOV.U32 R15, RZ, RZ, -0x1 ;  /* 0xffffffffff0f7424 */ /* 0x000fce00078e00ff */
[----:B-12345:R-:W-:Y:S05]  /*28170*/  WARPSYNC.COLLECTIVE R15, `(.L_x_2159) ;  /* 0x000000000f087348 */ /* 0x03efea0003c00000 */
[----:B----4-:R0:W4:Y:S02]  /*28180*/  SHFL.IDX P6, R14, R13, R12, R11 ;  /* 0x0000000c0d0e7389 */ /* 0x01012400000c000b */
[----:B012345:R-:W-:Y:S01]  /*28190*/  ENDCOLLECTIVE ;  /* 0x000000000000791b */ /* 0x03ffe20003800000 */
.L_x_2159:
[----:B------:R-:W-:Y:S05]  /*281a0*/  BSYNC B1 ;  /* 0x0000000000017941 */ /* 0x000fea0003800000 */
.L_x_2158:
        /* <DEDUP_REMOVED lines=8> */
.L_x_2160:
[----:B------:R-:W-:Y:S02]  /*28230*/  IMAD.MOV.U32 R13, RZ, RZ, R8 ;  /* 0x000000ffff0d7224 */ /* 0x000fe400078e0008 */
[----:B------:R-:W-:-:S07]  /*28240*/  IMAD.MOV.U32 R3, RZ, RZ, R14 ;  /* 0x000000ffff037224 */ /* 0x000fce00078e000e */
[----:B------:R-:W-:Y:S05]  /*28250*/  WARPSYNC.COLLECTIVE R15, `(.L_x_2161) ;  /* 0x000000000f087348 */ /* 0x000fea0003c00000 */
[----:B------:R0:W1:Y:S02]  /*28260*/  SHFL.IDX P6, R14, R13, R12, R11 ;  /* 0x0000000c0d0e7389 */ /* 0x00006400000c000b */
[----:B01----:R-:W-:Y:S01]  /*28270*/  ENDCOLLECTIVE ;  /* 0x000000000000791b */ /* 0x003fe20003800000 */
.L_x_2161:
[----:B------:R-:W-:Y:S01]  /*28280*/  MOV R13, R7 ;  /* 0x00000007000d7202 */ /* 0x000fe20000000f00 */
[----:B------:R-:W-:-:S07]  /*28290*/  IMAD.MOV.U32 R4, RZ, RZ, R14 ;  /* 0x000000ffff047224 */ /* 0x000fce00078e000e */
[----:B------:R-:W-:Y:S05]  /*282a0*/  WARPSYNC.COLLECTIVE R15, `(.L_x_2162) ;  /* 0x000000000f087348 */ /* 0x000fea0003c00000 */
[----:B------:R0:W1:Y:S02]  /*282b0*/  SHFL.IDX P6, R14, R13, R12, R11 ;  /* 0x0000000c0d0e7389 */ /* 0x00006400000c000b */
[----:B01----:R-:W-:Y:S01]  /*282c0*/  ENDCOLLECTIVE ;  /* 0x000000000000791b */ /* 0x003fe20003800000 */
.L_x_2162:
[----:B------:R-:W-:Y:S05]  /*282d0*/  BRA `(.L_x_2163) ;  /* 0xfffffe08008c7947 */ /* 0x000fea000383ffff */
.L_x_1820:
[----:B------:R-:W-:Y:S01]  /*282e0*/  BSSY B1, `(.L_x_2164) ;  /* 0x0000008000017945 */ /* 0x000fe20003800000 */
[----:B------:R-:W-:Y:S02]  /*282f0*/  IMAD.MOV.U32 R13, RZ, RZ, R6 ;  /* 0x000000ffff0d7224 */ /* 0x000fe400078e0006 */
[----:B------:R-:W-:Y:S02]  /*28300*/  IMAD.MOV.U32 R12, RZ, RZ, 0x3 ;  /* 0x00000003ff0c7424 */ /* 0x000fe400078e00ff */
[----:B------:R-:W-:Y:S02]  /*28310*/  IMAD.MOV.U32 R11, RZ, RZ, 0x181f ;  /* 0x0000181fff0b7424 */ /* 0x000fe400078e00ff */
[----:B------:R-:W-:-:S07]  /*28320*/  IMAD.MOV.U32 R15, RZ, RZ, -0x1 ;  /* 0xffffffffff0f7424 */ /* 0x000fce00078e00ff */
[----:B-12345:R-:W-:Y:S05]  /*28330*/  WARPSYNC.COLLECTIVE R15, `(.L_x_2165) ;  /* 0x000000000f087348 */ /* 0x03efea0003c00000 */
[----:B----4-:R0:W4:Y:S02]  /*28340*/  SHFL.IDX P6, R14, R13, R12, R11 ;  /* 0x0000000c0d0e7389 */ /* 0x01012400000c000b */
[----:B012345:R-:W-:Y:S01]  /*28350*/  ENDCOLLECTIVE ;  /* 0x000000000000791b */ /* 0x03ffe20003800000 */
.L_x_2165:
[----:B------:R-:W-:Y:S05]  /*28360*/  BSYNC B1 ;  /* 0x0000000000017941 */ /* 0x000fea0003800000 */
.L_x_2164:
        /* <DEDUP_REMOVED lines=8> */
.L_x_2166:
[----:B------:R-:W-:Y:S02]  /*283f0*/  IMAD.MOV.U32 R13, RZ, RZ, R8 ;  /* 0x000000ffff0d7224 */ /* 0x000fe400078e0008 */
[----:B------:R-:W-:-:S07]  /*28400*/  IMAD.MOV.U32 R3, RZ, RZ, R14 ;  /* 0x000000ffff037224 */ /* 0x000fce00078e000e */
[----:B------:R-:W-:Y:S05]  /*28410*/  WARPSYNC.COLLECTIVE R15, `(.L_x_2167) ;  /* 0x000000000f087348 */ /* 0x000fea0003c00000 */
[----:B------:R0:W1:Y:S02]  /*28420*/  SHFL.IDX P6, R14, R13, R12, R11 ;  /* 0x0000000c0d0e7389 */ /* 0x00006400000c000b */
[----:B01----:R-:W-:Y:S01]  /*28430*/  ENDCOLLECTIVE ;  /* 0x000000000000791b */ /* 0x003fe20003800000 */
.L_x_2167:
[----:B------:R-:W-:Y:S02]  /*28440*/  IMAD.MOV.U32 R13, RZ, RZ, R7 ;  /* 0x000000ffff0d7224 */ /* 0x000fe400078e0007 */
[----:B------:R-:W-:-:S07]  /*28450*/  IMAD.MOV.U32 R4, RZ, RZ, R14 ;  /* 0x000000ffff047224 */ /* 0x000fce00078e000e */
[----:B------:R-:W-:Y:S05]  /*28460*/  WARPSYNC.COLLECTIVE R15, `(.L_x_2168) ;  /* 0x000000000f087348 */ /* 0x000fea0003c00000 */
[----:B------:R0:W1:Y:S02]  /*28470*/  SHFL.IDX P6, R14, R13, R12, R11 ;  /* 0x0000000c0d0e7389 */ /* 0x00006400000c000b */
[----:B01----:R-:W-:Y:S01]  /*28480*/  ENDCOLLECTIVE ;  /* 0x000000000000791b */ /* 0x003fe20003800000 */
.L_x_2168:
[----:B------:R-:W-:Y:S05]  /*28490*/  BRA `(.L_x_2169) ;  /* 0xfffffe0800a87947 */ /* 0x000fea000383ffff */
.L_x_1824:
[----:B-1----:R1:W2:Y:S02]  /*284a0*/  SYNCS.PHASECHK.TRANS64.TRYWAIT P0, [R184+URZ+0x28400], R5 ;  /* 0x02840005b80075a7 */ /* 0x0022a4000800017f */
[----:B--2---:R-:W-:Y:S05]  /*284b0*/  @!P0 NANOSLEEP.SYNCS 0x989680 ;  /* 0x009896800000895d */ /* 0x004fea0003900000 */
[----:B------:R-:W2:Y:S02]  /*284c0*/  @!P0 SYNCS.PHASECHK.TRANS64 P0, [R184+URZ+0x28400], R5 ;  /* 0x02840005b80085a7 */ /* 0x000ea4000800007f */
[----:B--2---:R-:W-:Y:S05]  /*284d0*/  @!P0 BRA `(.L_x_1824) ;  /* 0xfffffffc00f08947 */ /* 0x004fea000383ffff */
[----:B------:R-:W-:Y:S05]  /*284e0*/  BRA `(.L_x_2170) ;  /* 0xfffffe0c00247947 */ /* 0x000fea000383ffff */
.L_x_1840:
[----:B------:R-:W0:Y:S01]  /*284f0*/  LDC R59, c[0x0][0x3f4] ;  /* 0x0000fd00ff3b7b82 */ /* 0x000e220000000800 */
[----:B------:R-:W-:Y:S01]  /*28500*/  BSSY B1, `(.L_x_2171) ;  /* 0x0000008000017945 */ /* 0x000fe20003800000 */
[----:B------:R-:W-:Y:S01]  /*28510*/  MOV R13, R10 ;  /* 0x0000000a000d7202 */ /* 0x000fe20000000f00 */
[----:B------:R-:W-:Y:S02]  /*28520*/  IMAD.MOV.U32 R12, RZ, RZ, RZ ;  /* 0x000000ffff0c7224 */ /* 0x000fe400078e00ff */
[----:B------:R-:W-:Y:S02]  /*28530*/  IMAD.MOV.U32 R11, RZ, RZ, 0x181f ;  /* 0x0000181fff0b7424 */ /* 0x000fe400078e00ff */
[----:B------:R-:W-:-:S07]  /*28540*/  IMAD.MOV.U32 R15, RZ, RZ, -0x1 ;  /* 0xffffffffff0f7424 */ /* 0x000fce00078e00ff */
[----:B0-----:R-:W-:Y:S05]  /*28550*/  WARPSYNC.COLLECTIVE R15, `(.L_x_2172) ;  /* 0x000000000f087348 */ /* 0x001fea0003c00000 */
[----:B------:R1:W2:Y:S02]  /*28560*/  SHFL.IDX P6, R14, R13, R12, R11 ;  /* 0x0000000c0d0e7389 */ /* 0x0002a400000c000b */
[----:B012---:R-:W-:Y:S01]  /*28570*/  ENDCOLLECTIVE ;  /* 0x000000000000791b */ /* 0x007fe20003800000 */
.L_x_2172:
[----:B------:R-:W-:Y:S05]  /*28580*/  BSYNC B1 ;  /* 0x0000000000017941 */ /* 0x000fea0003800000 */
.L_x_2171:
[----:B------:R-:W-:Y:S01]  /*28590*/  IMAD.MOV.U32 R13, RZ, RZ, R37 ;  /* 0x000000ffff0d7224 */ /* 0x000fe200078e0025 */
[----:B------:R-:W-:Y:S01]  /*285a0*/  MOV R11, 0x181f ;  /* 0x0000181f000b7802 */ /* 0x000fe20000000f00 */
[----:B------:R-:W-:Y:S01]  /*285b0*/  IMAD.MOV.U32 R12, RZ, RZ, RZ ;  /* 0x000000ffff0c7224 */ /* 0x000fe200078e00ff */
[----:B------:R-:W-:Y:S01]  /*285c0*/  ISETP.GE.AND P0, PT, R16, R59, PT ;  /* 0x0000003b1000720c */ /* 0x000fe20003f06270 */
[----:B------:R-:W-:Y:S02]  /*285d0*/  IMAD.MOV.U32 R15, RZ, RZ, -0x1 ;  /* 0xffffffffff0f7424 */ /* 0x000fe400078e00ff */
[----:B------:R-:W-:Y:S02]  /*285e0*/  IMAD.MOV.U32 R3, RZ, RZ, R14 ;  /* 0x000000ffff037224 */ /* 0x000fe400078e000e */
[----:B------:R-:W-:-:S08]  /*285f0*/  IMAD R57, R190, R57, RZ ;  /* 0x00000039be397224 */ /* 0x000fd000078e02ff */
[----:B------:R-:W-:Y:S05]  /*28600*/  WARPSYNC.COLLECTIVE R15, `(.L_x_2173) ;  /* 0x000000000f087348 */ /* 0x000fea0003c00000 */
[----:B------:R0:W1:Y:S02]  /*28610*/  SHFL.IDX P6, R14, R13, R12, R11 ;  /* 0x0000000c0d0e7389 */ /* 0x00006400000c000b */
[----:B01----:R-:W-:Y:S01]  /*28620*/  ENDCOLLECTIVE ;  /* 0x000000000000791b */ /* 0x003fe20003800000 */
.L_x_2173:
[----:B------:R-:W-:Y:S01]  /*28630*/  ISETP.GE.OR P1, PT, R52, R57, P0 ;  /* 0x000000393400720c */ /* 0x000fe20000726670 */
[----:B------:R-:W-:Y:S02]  /*28640*/  IMAD.MOV.U32 R13, RZ, RZ, R53 ;  /* 0x000000ffff0d7224 */ /* 0x000fe400078e0035 */
[----:B------:R-:W-:-:S10]  /*28650*/  IMAD.MOV.U32 R5, RZ, RZ, R14 ;  /* 0x000000ffff057224 */ /* 0x000fd400078e000e */
[----:B------:R-:W-:Y:S05]  /*28660*/  WARPSYNC.COLLECTIVE R15, `(.L_x_2174) ;  /* 0x000000000f087348 */ /* 0x000fea0003c00000 */
[----:B------:R0:W1:Y:S02]  /*28670*/  SHFL.IDX P6, R14, R13, R12, R11 ;  /* 0x0000000c0d0e7389 */ /* 0x00006400000c000b */
[----:B01----:R-:W-:Y:S01]  /*28680*/  ENDCOLLECTIVE ;  /* 0x000000000000791b */ /* 0x003fe20003800000 */
.L_x_2174:
[----:B------:R-:W-:-:S05]  /*28690*/  @!P1 IADD3 R0, P2, R16, R5, RZ ;  /* 0x0000000510009210 */ /* 0x000fca0007f5e0ff */
[----:B------:R-:W-:Y:S02]  /*286a0*/  @!P1 IMAD.X R5, R3, 0x1, R17, P2 ;  /* 0x0000000103059824 */ /* 0x000fe400010e0611 */
[----:B------:R-:W-:Y:S02]  /*286b0*/  @!P1 IMAD.MOV.U32 R4, RZ, RZ, R0 ;  /* 0x000000ffff049224 */ /* 0x000fe400078e0000 */
[----:B------:R-:W-:Y:S02]  /*286c0*/  IMAD.MOV.U32 R13, RZ, RZ, R55 ;  /* 0x000000ffff0d7224 */ /* 0x000fe400078e0037 */
[----:B------:R-:W-:-:S07]  /*286d0*/  IMAD.MOV.U32 R7, RZ, RZ, R14 ;  /* 0x000000ffff077224 */ /* 0x000fce00078e000e */
[----:B------:R-:W-:Y:S05]  /*286e0*/  WARPSYNC.COLLECTIVE R15, `(.L_x_2175) ;  /* 0x000000000f087348 */ /* 0x000fea0003c00000 */
[----:B------:R0:W1:Y:S02]  /*286f0*/  SHFL.IDX P6, R14, R13, R12, R11 ;  /* 0x0000000c0d0e7389 */ /* 0x00006400000c000b */
[----:B01----:R-:W-:Y:S01]  /*28700*/  ENDCOLLECTIVE ;  /* 0x000000000000791b */ /* 0x003fe20003800000 */
.L_x_2175:
[----:B------:R-:W-:-:S04]  /*28710*/  @!P1 IADD3 R14, P3, R16, R14, RZ ;  /* 0x0000000e100e9210 */ /* 0x000fc80007f7e0ff */
[----:B------:R-:W-:Y:S01]  /*28720*/  @!P1 IADD3.X R3, R7, R17, RZ, P3, !PT ;  /* 0x0000001107039210 */ /* 0x000fe20001ffe4ff */
[----:B------:R-:W-:Y:S01]  /*28730*/  @!P1 IMAD.MOV.U32 R24, RZ, RZ, R14 ;  /* 0x000000ffff189224 */ /* 0x000fe200078e000e */
[----:B------:R-:W5:Y:S03]  /*28740*/  @!P1 LD.E.128 R4, desc[UR36][R4.64] ;  /* 0x0000002404049980 */ /* 0x000f66000c101d00 */
[----:B------:R-:W-:-:S06]  /*28750*/  @!P1 IMAD.MOV.U32 R25, RZ, RZ, R3 ;  /* 0x000000ffff199224 */ /* 0x000fcc00078e0003 */
[----:B------:R-:W5:Y:S01]  /*28760*/  @!P1 LD.E.128 R24, desc[UR36][R24.64] ;  /* 0x0000002418189980 */ /* 0x000f62000c101d00 */
[----:B------:R-:W-:Y:S01]  /*28770*/  IMAD.MOV.U32 R13, RZ, RZ, R10 ;  /* 0x000000ffff0d7224 */ /* 0x000fe200078e000a */
[----:B------:R-:W-:Y:S01]  /*28780*/  CS2R R20, SRZ ;  /* 0x0000000000147805 */ /* 0x000fe2000001ff00 */
[----:B------:R-:W-:Y:S01]  /*28790*/  IMAD.MOV.U32 R12, RZ, RZ, 0x1 ;  /* 0x00000001ff0c7424 */ /* 0x000fe200078e00ff */
[----:B------:R-:W-:Y:S02]  /*287a0*/  CS2R R38, SRZ ;  /* 0x0000000000267805 */ /* 0x000fe4000001ff00 */
[----:B------:R-:W-:Y:S02]  /*287b0*/  CS2R R40, SRZ ;  /* 0x0000000000287805 */ /* 0x000fe4000001ff00 */
[----:B------:R-:W-:-:S07]  /*287c0*/  CS2R R42, SRZ ;  /* 0x00000000002a7805 */ /* 0x000fce000001ff00 */
[----:B-----5:R-:W-:Y:S05]  /*287d0*/  WARPSYNC.COLLECTIVE R15, `(.L_x_2176) ;  /* 0x000000000f087348 */ /* 0x020fea0003c00000 */
[----:B------:R0:W1:Y:S02]  /*287e0*/  SHFL.IDX P6, R14, R13, R12, R11 ;  /* 0x0000000c0d0e7389 */ /* 0x00006400000c000b */
[----:B01---5:R-:W-:Y:S01]  /*287f0*/  ENDCOLLECTIVE ;  /* 0x000000000000791b */ /* 0x023fe20003800000 */
.L_x_2176:
[----:B------:R-:W-:Y:S01]  /*28800*/  MOV R13, R37 ;  /* 0x00000025000d7202 */ /* 0x000fe20000000f00 */
[----:B------:R-:W-:-:S07]  /*28810*/  IMAD.MOV.U32 R3, RZ, RZ, R14 ;  /* 0x000000ffff037224 */ /* 0x000fce00078e000e */
[----:B------:R-:W-:Y:S05]  /*28820*/  WARPSYNC.COLLECTIVE R15, `(.L_x_2177) ;  /* 0x000000000f087348 */ /* 0x000fea0003c00000 */
[----:B------:R0:W1:Y:S02]  /*28830*/  SHFL.IDX P6, R14, R13, R12, R11 ;  /* 0x0000000c0d0e7389 */ /* 0x00006400000c000b */
[----:B01----:R-:W-:Y:S01]  /*28840*/  ENDCOLLECTIVE ;  /* 0x000000000000791b */ /* 0x003fe20003800000 */
.L_x_2177:
[----:B------:R-:W-:Y:S02]  /*28850*/  IMAD.MOV.U32 R13, RZ, RZ, R53 ;  /* 0x000000ffff0d7224 */ /* 0x000fe400078e0035 */
[----:B------:R-:W-:-:S07]  /*28860*/  IMAD.MOV.U32 R9, RZ, RZ, R14 ;  /* 0x000000ffff097224 */ /* 0x000fce00078e000e */
[----:B------:R-:W-:Y:S05]  /*28870*/  WARPSYNC.COLLECTIVE R15, `(.L_x_2178) ;  /* 0x000000000f087348 */ /* 0x000fea0003c00000 */
[----:B------:R0:W1:Y:S02]  /*28880*/  SHFL.IDX P6, R14, R13, R12, R11 ;  /* 0x0000000c0d0e7389 */ /* 0x00006400000c000b */
[----:B01----:R-:W-:Y:S01]  /*28890*/  ENDCOLLECTIVE ;  /* 0x000000000000791b */ /* 0x003fe20003800000 */
.L_x_2178:
[----:B------:R-:W-:Y:S02]  /*288a0*/  IMAD.MOV.U32 R13, RZ, RZ, R55 ;  /* 0x000000ffff0d7224 */ /* 0x000fe400078e0037 */
[----:B------:R-:W-:-:S07]  /*288b0*/  IMAD.MOV.U32 R33, RZ, RZ, R14 ;  /* 0x000000ffff217224 */ /* 0x000fce00078e000e */
[----:B------:R-:W-:Y:S05]  /*288c0*/  WARPSYNC.COLLECTIVE R15, `(.L_x_2179) ;  /* 0x000000000f087348 */ /* 0x000fea0003c00000 */
[----:B------:R0:W1:Y:S02]  /*288d0*/  SHFL.IDX P6, R14, R13, R12, R11 ;  /* 0x0000000c0d0e7389 */ /* 0x00006400000c000b */
[----:B01----:R-:W-:Y:S01]  /*288e0*/  ENDCOLLECTIVE ;  /* 0x000000000000791b */ /* 0x003fe20003800000 */
.L_x_2179:
[----:B------:R-:W-:Y:S01]  /*288f0*/  @!P1 IMAD.MOV.U32 R20, RZ, RZ, R4 ;  /* 0x000000ffff149224 */ /* 0x000fe200078e0004 */
[----:B------:R-:W-:Y:S01]  /*28900*/  @!P1 MOV R38, R6 ;  /* 0x0000000600269202 */ /* 0x000fe20000000f00 */
[----:B------:R-:W-:Y:S01]  /*28910*/  @!P1 IMAD.MOV.U32 R21, RZ, RZ, R5 ;  /* 0x000000ffff159224 */ /* 0x000fe200078e0005 */
[----:B------:R-:W-:Y:S01]  /*28920*/  CS2R R4, SRZ ;  /* 0x0000000000047805 */ /* 0x000fe2000001ff00 */
[----:B------:R-:W-:Y:S02]  /*28930*/  @!P1 IMAD.MOV.U32 R39, RZ, RZ, R7 ;  /* 0x000000ffff279224 */ /* 0x000fe400078e0007 */
[----:B------:R-:W-:Y:S02]  /*28940*/  @!P1 IMAD.MOV.U32 R40, RZ, RZ, R24 ;  /* 0x000000ffff289224 */ /* 0x000fe400078e0018 */
[----:B------:R-:W-:Y:S02]  /*28950*/  @!P1 IMAD.MOV.U32 R41, RZ, RZ, R25 ;  /* 0x000000ffff299224 */ /* 0x000fe400078e0019 */
[----:B------:R-:W-:-:S02]  /*28960*/  @!P1 IMAD.MOV.U32 R42, RZ, RZ, R26 ;  /* 0x000000ffff2a9224 */ /* 0x000fc400078e001a */
[----:B------:R-:W-:Y:S01]  /*28970*/  @!P1 IMAD.MOV.U32 R43, RZ, RZ, R27 ;  /* 0x000000ffff2b9224 */ /* 0x000fe200078e001b */
[----:B------:R-:W-:Y:S06]  /*28980*/  BRA `(.L_x_2180) ;  /* 0xfffffe48009c7947 */ /* 0x000fec000383ffff */
.L_x_1843:
[----:B------:R-:W-:Y:S01]  /*28990*/  BSSY B1, `(.L_x_2181) ;  /* 0x0000008000017945 */ /* 0x000fe20003800000 */
[----:B------:R-:W-:Y:S01]  /*289a0*/  IMAD.MOV.U32 R13, RZ, RZ, R10 ;  /* 0x000000ffff0d7224 */ /* 0x000fe200078e000a */
[----:B------:R-:W-:Y:S01]  /*289b0*/  MOV R12, 0x2 ;  /* 0x00000002000c7802 */ /* 0x000fe20000000f00 */
[----:B------:R-:W-:Y:S02]  /*289c0*/  IMAD.MOV.U32 R11, RZ, RZ, 0x181f ;  /* 0x0000181fff0b7424 */ /* 0x000fe400078e00ff */
[----:B------:R-:W-:-:S07]  /*289d0*/  IMAD.MOV.U32 R15, RZ, RZ, -0x1 ;  /* 0xffffffffff0f7424 */ /* 0x000fce00078e00ff */
[----:B-----5:R-:W-:Y:S05]  /*289e0*/  WARPSYNC.COLLECTIVE R15, `(.L_x_2182) ;  /* 0x000000000f087348 */ /* 0x020fea0003c00000 */
[----:B------:R0:W1:Y:S02]  /*289f0*/  SHFL.IDX P6, R14, R13, R12, R11 ;  /* 0x0000000c0d0e7389 */ /* 0x00006400000c000b */
[----:B01---5:R-:W-:Y:S01]  /*28a00*/  ENDCOLLECTIVE ;  /* 0x000000000000791b */ /* 0x023fe20003800000 */
.L_x_2182:
[----:B------:R-:W-:Y:S05]  /*28a10*/  BSYNC B1 ;  /* 0x0000000000017941 */ /* 0x000fea0003800000 */
.L_x_2181:
[----:B------:R-:W-:Y:S01]  /*28a20*/  IMAD.MOV.U32 R13, RZ, RZ, R37 ;  /* 0x000000ffff0d7224 */ /* 0x000fe200078e0025 */
[----:B------:R-:W-:Y:S01]  /*28a30*/  MOV R15, 0xffffffff ;  /* 0xffffffff000f7802 */ /* 0x000fe20000000f00 */
[----:B------:R-:W-:Y:S02]  /*28a40*/  IMAD.MOV.U32 R12, RZ, RZ, 0x2 ;  /* 0x00000002ff0c7424 */ /* 0x000fe400078e00ff */
[----:B------:R-:W-:Y:S02]  /*28a50*/  IMAD.MOV.U32 R11, RZ, RZ, 0x181f ;  /* 0x0000181fff0b7424 */ /* 0x000fe400078e00ff */
[----:B------:R-:W-:Y:S02]  /*28a60*/  IMAD.MOV.U32 R3, RZ, RZ, R14 ;  /* 0x000000ffff037224 */ /* 0x000fe400078e000e */
[----:B------:R-:W-:-:S07]  /*28a70*/  VIADD R0, R52, 0x40 ;  /* 0x0000004034007836 */ /* 0x000fce0000000000 */
[----:B------:R-:W-:Y:S05]  /*28a80*/  WARPSYNC.COLLECTIVE R15, `(.L_x_2183) ;  /* 0x000000000f087348 */ /* 0x000fea0003c00000 */
[----:B------:R0:W1:Y:S02]  /*28a90*/  SHFL.IDX P6, R14, R13, R12, R11 ;  /* 0x0000000c0d0e7389 */ /* 0x00006400000c000b */
[----:B01----:R-:W-:Y:S01]  /*28aa0*/  ENDCOLLECTIVE ;  /* 0x000000000000791b */ /* 0x003fe20003800000 */
.L_x_2183:
[----:B------:R-:W-:Y:S01]  /*28ab0*/  ISETP.GE.OR P1, PT, R0, R57, P0 ;  /* 0x000000390000720c */ /* 0x000fe20000726670 */
[----:B------:R-:W-:Y:S02]  /*28ac0*/  IMAD.MOV.U32 R13, RZ, RZ, R53 ;  /* 0x000000ffff0d7224 */ /* 0x000fe400078e0035 */
[----:B------:R-:W-:-:S10]  /*28ad0*/  IMAD.MOV.U32 R9, RZ, RZ, R14 ;  /* 0x000000ffff097224 */ /* 0x000fd400078e000e */
[----:B------:R-:W-:Y:S05]  /*28ae0*/  WARPSYNC.COLLECTIVE R15, `(.L_x_2184) ;  /* 0x000000000f087348 */ /* 0x000fea0003c00000 */
[----:B------:R0:W1:Y:S02]  /*28af0*/  SHFL.IDX P6, R14, R13, R12, R11 ;  /* 0x0000000c0d0e7389 */ /* 0x00006400000c000b */
[----:B01----:R-:W-:Y:S01]  /*28b00*/  ENDCOLLECTIVE ;  /* 0x000000000000791b */ /* 0x003fe20003800000 */
.L_x_2184:
        /* <DEDUP_REMOVED lines=8> */
.L_x_2185:
[----:B------:R-:W-:-:S04]  /*28b90*/  @!P1 IADD3 R14, P3, R16, R14, RZ ;  /* 0x0000000e100e9210 */ /* 0x000fc80007f7e0ff */
[----:B------:R-:W-:Y:S01]  /*28ba0*/  @!P1 IADD3.X R3, R25, R17, RZ, P3, !PT ;  /* 0x0000001119039210 */ /* 0x000fe20001ffe4ff */
[----:B------:R-:W-:Y:S01]  /*28bb0*/  @!P1 IMAD.MOV.U32 R32, RZ, RZ, R14 ;  /* 0x000000ffff209224 */ /* 0x000fe200078e000e */
[----:B------:R0:W5:Y:S03]  /*28bc0*/  @!P1 LD.E.128 R24, desc[UR36][R8.64] ;  /* 0x0000002408189980 */ /* 0x000166000c101d00 */
[----:B------:R-:W-:-:S06]  /*28bd0*/  @!P1 IMAD.MOV.U32 R33, RZ, RZ, R3 ;  /* 0x000000ffff219224 */ /* 0x000fcc00078e0003 */
[----:B------:R-:W5:Y:S01]  /*28be0*/  @!P1 LD.E.128 R32, desc[UR36][R32.64] ;  /* 0x0000002420209980 */ /* 0x000f62000c101d00 */
[----:B------:R-:W-:Y:S01]  /*28bf0*/  IMAD.MOV.U32 R13, RZ, RZ, R10 ;  /* 0x000000ffff0d7224 */ /* 0x000fe200078e000a */
[----:B------:R-:W-:Y:S01]  /*28c00*/  CS2R R44, SRZ ;  /* 0x00000000002c7805 */ /* 0x000fe2000001ff00 */
[----:B------:R-:W-:Y:S01]  /*28c10*/  IMAD.MOV.U32 R12, RZ, RZ, 0x3 ;  /* 0x00000003ff0c7424 */ /* 0x000fe200078e00ff */
[----:B------:R-:W-:Y:S02]  /*28c20*/  CS2R R46, SRZ ;  /* 0x00000000002e7805 */ /* 0x000fe4000001ff00 */
[----:B------:R-:W-:Y:S02]  /*28c30*/  CS2R R48, SRZ ;  /* 0x0000000000307805 */ /* 0x000fe4000001ff00 */
[----:B------:R-:W-:Y:S02]  /*28c40*/  CS2R R50, SRZ ;  /* 0x0000000000327805 */ /* 0x000fe4000001ff00 */
[----:B0-----:R-:W-:-:S07]  /*28c50*/  CS2R R8, SRZ ;  /* 0x0000000000087805 */ /* 0x001fce000001ff00 */
[----:B-----5:R-:W-:Y:S05]  /*28c60*/  WARPSYNC.COLLECTIVE R15, `(.L_x_2186) ;  /* 0x000000000f087348 */ /* 0x020fea0003c00000 */
[----:B------:R0:W1:Y:S02]  /*28c70*/  SHFL.IDX P6, R14, R13, R12, R11 ;  /* 0x0000000c0d0e7389 */ /* 0x00006400000c000b */
[----:B01---5:R-:W-:Y:S01]  /*28c80*/  ENDCOLLECTIVE ;  /* 0x000000000000791b */ /* 0x023fe20003800000 */
.L_x_2186:
[----:B------:R-:W-:Y:S01]  /*28c90*/  MOV R13, R37 ;  /* 0x00000025000d7202 */ /* 0x000fe20000000f00 */
[----:B------:R-:W-:-:S07]  /*28ca0*/  IMAD.MOV.U32 R3, RZ, RZ, R14 ;  /* 0x000000ffff037224 */ /* 0x000fce00078e000e */
[----:B------:R-:W-:Y:S05]  /*28cb0*/  WARPSYNC.COLLECTIVE R15, `(.L_x_2187) ;  /* 0x000000000f087348 */ /* 0x000fea0003c00000 */
[----:B------:R0:W1:Y:S02]  /*28cc0*/  SHFL.IDX P6, R14, R13, R12, R11 ;  /* 0x0000000c0d0e7389 */ /* 0x00006400000c000b */
[----:B01----:R-:W-:Y:S01]  /*28cd0*/  ENDCOLLECTIVE ;  /* 0x000000000000791b */ /* 0x003fe20003800000 */
.L_x_2187:
[----:B------:R-:W-:Y:S02]  /*28ce0*/  IMAD.MOV.U32 R13, RZ, RZ, R53 ;  /* 0x000000ffff0d7224 */ /* 0x000fe400078e0035 */
[----:B------:R-:W-:-:S07]  /*28cf0*/  IMAD.MOV.U32 R37, RZ, RZ, R14 ;  /* 0x000000ffff257224 */ /* 0x000fce00078e000e */
[----:B------:R-:W-:Y:S05]  /*28d00*/  WARPSYNC.COLLECTIVE R15, `(.L_x_2188) ;  /* 0x000000000f087348 */ /* 0x000fea0003c00000 */
[----:B------:R0:W1:Y:S02]  /*28d10*/  SHFL.IDX P6, R14, R13, R12, R11 ;  /* 0x0000000c0d0e7389 */ /* 0x00006400000c000b */
[----:B01----:R-:W-:Y:S01]  /*28d20*/  ENDCOLLECTIVE ;  /* 0x000000000000791b */ /* 0x003fe20003800000 */
.L_x_2188:
[----:B------:R-:W-:Y:S02]  /*28d30*/  IMAD.MOV.U32 R13, RZ, RZ, R55 ;  /* 0x000000ffff0d7224 */ /* 0x000fe400078e0037 */
[----:B------:R-:W-:-:S07]  /*28d40*/  IMAD.MOV.U32 R53, RZ, RZ, R14 ;  /* 0x000000ffff357224 */ /* 0x000fce00078e000e */
[----:B------:R-:W-:Y:S05]  /*28d50*/  WARPSYNC.COLLECTIVE R15, `(.L_x_2189) ;  /* 0x000000000f087348 */ /* 0x000fea0003c00000 */
[----:B------:R0:W1:Y:S02]  /*28d60*/  SHFL.IDX P6, R14, R13, R12, R11 ;  /* 0x0000000c0d0e7389 */ /* 0x00006400000c000b */
[----:B01----:R-:W-:Y:S01]  /*28d70*/  ENDCOLLECTIVE ;  /* 0x000000000000791b */ /* 0x003fe20003800000 */
.L_x_2189:
[----:B------:R-:W-:Y:S02]  /*28d80*/  IMAD.MOV.U32 R55, RZ, RZ, R14 ;  /* 0x000000ffff377224 */ /* 0x000fe400078e000e */
[----:B------:R-:W-:Y:S01]  /*28d90*/  @!P1 IMAD.MOV.U32 R44, RZ, RZ, R24 ;  /* 0x000000ffff2c9224 */ /* 0x000fe200078e0018 */
[----:B------:R-:W-:Y:S01]  /*28da0*/  @!P1 MOV R45, R25 ;  /* 0x00000019002d9202 */ /* 0x000fe20000000f00 */
[----:B------:R-:W-:Y:S02]  /*28db0*/  @!P1 IMAD.MOV.U32 R46, RZ, RZ, R26 ;  /* 0x000000ffff2e9224 */ /* 0x000fe400078e001a */
[----:B------:R-:W-:Y:S02]  /*28dc0*/  @!P1 IMAD.MOV.U32 R47, RZ, RZ, R27 ;  /* 0x000000ffff2f9224 */ /* 0x000fe400078e001b */
[----:B------:R-:W-:Y:S02]  /*28dd0*/  @!P1 IMAD.MOV.U32 R48, RZ, RZ, R32 ;  /* 0x000000ffff309224 */ /* 0x000fe400078e0020 */
[----:B------:R-:W-:-:S02]  /*28de0*/  @!P1 IMAD.MOV.U32 R49, RZ, RZ, R33 ;  /* 0x000000ffff319224 */ /* 0x000fc400078e0021 */
[----:B------:R-:W-:Y:S02]  /*28df0*/  @!P1 IMAD.MOV.U32 R50, RZ, RZ, R34 ;  /* 0x000000ffff329224 */ /* 0x000fe400078e0022 */
[----:B------:R-:W-:Y:S01]  /*28e00*/  @!P1 IMAD.MOV.U32 R51, RZ, RZ, R35 ;  /* 0x000000ffff339224 */ /* 0x000fe200078e0023 */
[----:B------:R-:W-:Y:S06]  /*28e10*/  BRA `(.L_x_2190) ;  /* 0xfffffe4800487947 */ /* 0x000fec000383ffff */
.L_x_1847:
[----:B0-----:R0:W1:Y:S02]  /*28e20*/  SYNCS.PHASECHK.TRANS64.TRYWAIT P4, [R184+URZ+0x28400], R25 ;  /* 0x02840019b80075a7 */ /* 0x001064000808017f */
[----:B-1----:R-:W-:Y:S05]  /*28e30*/  @!P4 NANOSLEEP.SYNCS 0x989680 ;  /* 0x009896800000c95d */ /* 0x002fea0003900000 */
[----:B------:R-:W1:Y:S02]  /*28e40*/  @!P4 SYNCS.PHASECHK.TRANS64 P4, [R184+URZ+0x28400], R25 ;  /* 0x02840019b800c5a7 */ /* 0x000e64000808007f */
[----:B-1----:R-:W-:Y:S05]  /*28e50*/  @!P4 BRA `(.L_x_1847) ;  /* 0xfffffffc00f0c947 */ /* 0x002fea000383ffff */
[----:B------:R-:W-:Y:S05]  /*28e60*/  BRA `(.L_x_2191) ;  /* 0xfffffe4800b47947 */ /* 0x000fea000383ffff */
.L_x_1857:
[----:B--2---:R2:W3:Y:S02]  /*28e70*/  SYNCS.PHASECHK.TRANS64.TRYWAIT P1, [R5+URZ+0x28430], R8 ;  /* 0x02843008050075a7 */ /* 0x0044e4000802017f */
[----:B---3--:R-:W-:Y:S05]  /*28e80*/  @!P1 NANOSLEEP.SYNCS 0x989680 ;  /* 0x009896800000995d */ /* 0x008fea0003900000 */
[----:B------:R-:W3:Y:S02]  /*28e90*/  @!P1 SYNCS.PHASECHK.TRANS64 P1, [R5+URZ+0x28430], R8 ;  /* 0x02843008050095a7 */ /* 0x000ee4000802007f */
[----:B---3--:R-:W-:Y:S05]  /*28ea0*/  @!P1 BRA `(.L_x_1857) ;  /* 0xfffffffc00f09947 */ /* 0x008fea000383ffff */
[----:B------:R-:W-:Y:S05]  /*28eb0*/  BRA `(.L_x_1856) ;  /* 0xfffffe8800ec7947 */ /* 0x000fea000383ffff */
.L_x_1871:
[----:B-1----:R1:W2:Y:S02]  /*28ec0*/  SYNCS.PHASECHK.TRANS64.TRYWAIT P2, [R5+URZ+0x28450], R8 ;  /* 0x02845008050075a7 */ /* 0x0022a4000804017f */
[----:B--2---:R-:W-:Y:S05]  /*28ed0*/  @!P2 NANOSLEEP.SYNCS 0x989680 ;  /* 0x009896800000a95d */ /* 0x004fea0003900000 */
[----:B------:R-:W2:Y:S02]  /*28ee0*/  @!P2 SYNCS.PHASECHK.TRANS64 P2, [R5+URZ+0x28450], R8 ;  /* 0x028450080500a5a7 */ /* 0x000ea4000804007f */
[----:B--2---:R-:W-:Y:S05]  /*28ef0*/  @!P2 BRA `(.L_x_1871) ;  /* 0xfffffffc00f0a947 */ /* 0x004fea000383ffff */
[----:B------:R-:W-:Y:S05]  /*28f00*/  BRA `(.L_x_1870) ;  /* 0xfffffeac005c7947 */ /* 0x000fea000383ffff */
.L_x_1881:
[----:B-1----:R1:W2:Y:S02]  /*28f10*/  SYNCS.PHASECHK.TRANS64.TRYWAIT P2, [R10+URZ+0x28430], R9 ;  /* 0x028430090a0075a7 */ /* 0x0022a4000804017f */
[----:B--2---:R-:W-:Y:S05]  /*28f20*/  @!P2 NANOSLEEP.SYNCS 0x989680 ;  /* 0x009896800000a95d */ /* 0x004fea0003900000 */
[----:B------:R-:W2:Y:S02]  /*28f30*/  @!P2 SYNCS.PHASECHK.TRANS64 P2, [R10+URZ+0x28430], R9 ;  /* 0x028430090a00a5a7 */ /* 0x000ea4000804007f */
[----:B--2---:R-:W-:Y:S05]  /*28f40*/  @!P2 BRA `(.L_x_1881) ;  /* 0xfffffffc00f0a947 */ /* 0x004fea000383ffff */
[----:B------:R-:W-:Y:S05]  /*28f50*/  BRA `(.L_x_1880) ;  /* 0xfffffeb000c07947 */ /* 0x000fea000383ffff */
.L_x_1895:
[----:B---3--:R3:W4:Y:S02]  /*28f60*/  SYNCS.PHASECHK.TRANS64.TRYWAIT P2, [R10+URZ+0x28450], R9 ;  /* 0x028450090a0075a7 */ /* 0x008724000804017f */
[----:B----4-:R-:W-:Y:S05]  /*28f70*/  @!P2 NANOSLEEP.SYNCS 0x989680 ;  /* 0x009896800000a95d */ /* 0x010fea0003900000 */
[----:B------:R-:W4:Y:S02]  /*28f80*/  @!P2 SYNCS.PHASECHK.TRANS64 P2, [R10+URZ+0x28450], R9 ;  /* 0x028450090a00a5a7 */ /* 0x000f24000804007f */
[----:B----4-:R-:W-:Y:S05]  /*28f90*/  @!P2 BRA `(.L_x_1895) ;  /* 0xfffffffc00f0a947 */ /* 0x010fea000383ffff */
[----:B------:R-:W-:Y:S05]  /*28fa0*/  BRA `(.L_x_1894) ;  /* 0xfffffed800407947 */ /* 0x000fea000383ffff */
.L_x_1906:
[----:B-1----:R1:W2:Y:S02]  /*28fb0*/  SYNCS.PHASECHK.TRANS64.TRYWAIT P2, [R12+URZ+0x28430], R5 ;  /* 0x028430050c0075a7 */ /* 0x0022a4000804017f */
[----:B--2---:R-:W-:Y:S05]  /*28fc0*/  @!P2 NANOSLEEP.SYNCS 0x989680 ;  /* 0x009896800000a95d */ /* 0x004fea0003900000 */
[----:B------:R-:W2:Y:S02]  /*28fd0*/  @!P2 SYNCS.PHASECHK.TRANS64 P2, [R12+URZ+0x28430], R5 ;  /* 0x028430050c00a5a7 */ /* 0x000ea4000804007f */
[----:B--2---:R-:W-:Y:S05]  /*28fe0*/  @!P2 BRA `(.L_x_1906) ;  /* 0xfffffffc00f0a947 */ /* 0x004fea000383ffff */
[----:B------:R-:W-:Y:S05]  /*28ff0*/  BRA `(.L_x_1905) ;  /* 0xfffffedc00b47947 */ /* 0x000fea000383ffff */
.L_x_1912:
[----:B---3--:R3:W4:Y:S02]  /*29000*/  SYNCS.PHASECHK.TRANS64.TRYWAIT P2, [R12+URZ+0x28450], R5 ;  /* 0x028450050c0075a7 */ /* 0x008724000804017f */
[----:B----4-:R-:W-:Y:S05]  /*29010*/  @!P2 NANOSLEEP.SYNCS 0x989680 ;  /* 0x009896800000a95d */ /* 0x010fea0003900000 */
[----:B------:R-:W4:Y:S02]  /*29020*/  @!P2 SYNCS.PHASECHK.TRANS64 P2, [R12+URZ+0x28450], R5 ;  /* 0x028450050c00a5a7 */ /* 0x000f24000804007f */
[----:B----4-:R-:W-:Y:S05]  /*29030*/  @!P2 BRA `(.L_x_1912) ;  /* 0xfffffffc00f0a947 */ /* 0x010fea000383ffff */
[----:B------:R-:W-:Y:S05]  /*29040*/  BRA `(.L_x_1911) ;  /* 0xfffffef8008c7947 */ /* 0x000fea000383ffff */
.L_x_1919:
[----:B0-----:R0:W2:Y:S02]  /*29050*/  SYNCS.PHASECHK.TRANS64.TRYWAIT P1, [R11+URZ+0x28430], R10 ;  /* 0x0284300a0b0075a7 */ /* 0x0010a4000802017f */
[----:B--2---:R-:W-:Y:S05]  /*29060*/  @!P1 NANOSLEEP.SYNCS 0x989680 ;  /* 0x009896800000995d */ /* 0x004fea0003900000 */
[----:B------:R-:W2:Y:S02]  /*29070*/  @!P1 SYNCS.PHASECHK.TRANS64 P1, [R11+URZ+0x28430], R10 ;  /* 0x0284300a0b0095a7 */ /* 0x000ea4000802007f */
[----:B--2---:R-:W-:Y:S05]  /*29080*/  @!P1 BRA `(.L_x_1919) ;  /* 0xfffffffc00f09947 */ /* 0x004fea000383ffff */
[----:B------:R-:W-:Y:S05]  /*29090*/  BRA `(.L_x_1918) ;  /* 0xfffffefc00507947 */ /* 0x000fea000383ffff */
.L_x_1933:
[----:B---3--:R3:W4:Y:S02]  /*290a0*/  SYNCS.PHASECHK.TRANS64.TRYWAIT P1, [R11+URZ+0x28450], R10 ;  /* 0x0284500a0b0075a7 */ /* 0x008724000802017f */
[----:B----4-:R-:W-:Y:S05]  /*290b0*/  @!P1 NANOSLEEP.SYNCS 0x989680 ;  /* 0x009896800000995d */ /* 0x010fea0003900000 */
[----:B------:R-:W4:Y:S02]  /*290c0*/  @!P1 SYNCS.PHASECHK.TRANS64 P1, [R11+URZ+0x28450], R10 ;  /* 0x0284500a0b0095a7 */ /* 0x000f24000802007f */
[----:B----4-:R-:W-:Y:S05]  /*290d0*/  @!P1 BRA `(.L_x_1933) ;  /* 0xfffffffc00f09947 */ /* 0x010fea000383ffff */
[----:B------:R-:W-:Y:S05]  /*290e0*/  BRA `(.L_x_1932) ;  /* 0xffffff2000c07947 */ /* 0x000fea000383ffff */
.L_x_1938:
[----:B------:R-:W-:Y:S02]  /*290f0*/  SEL R28, R9, R8, P0 ;  /* 0x00000008091c7207 */ /* 0x000fe40000000000 */
[----:B------:R-:W-:Y:S02]  /*29100*/  SEL R8, R8, R9, P0 ;  /* 0x0000000908087207 */ /* 0x000fe40000000000 */
[----:B------:R-:W-:Y:S02]  /*29110*/  SEL R32, R11, R12, P0 ;  /* 0x0000000c0b207207 */ /* 0x000fe40000000000 */
[----:B------:R-:W-:Y:S01]  /*29120*/  SEL R9, R12, R11, P0 ;  /* 0x0000000b0c097207 */ /* 0x000fe20000000000 */
[----:B------:R-:W-:Y:S01]  /*29130*/  IMAD.MOV.U32 R11, RZ, RZ, 0x1c1f ;  /* 0x00001c1fff0b7424 */ /* 0x000fe200078e00ff */
[----:B------:R-:W-:Y:S02]  /*29140*/  SEL R40, R15, R38, P0 ;  /* 0x000000260f287207 */ /* 0x000fe40000000000 */
[----:B------:R-:W-:Y:S01]  /*29150*/  SEL R27, R38, R15, P0 ;  /* 0x0000000f261b7207 */ /* 0x000fe20000000000 */
[----:B------:R-:W-:Y:S01]  /*29160*/  IMAD.MOV.U32 R15, RZ, RZ, -0x1 ;  /* 0xffffffffff0f7424 */ /* 0x000fe200078e00ff */
[----:B-----5:R-:W-:-:S02]  /*29170*/  MOV R12, R3 ;  /* 0x00000003000c7202 */ /* 0x020fc40000000f00 */
[----:B------:R-:W-:Y:S02]  /*29180*/  SEL R36, R25, R14, P0 ;  /* 0x0000000e19247207 */ /* 0x000fe40000000000 */
[----:B------:R-:W-:-:S07]  /*29190*/  SEL R25, R14, R25, P0 ;  /* 0x000000190e197207 */ /* 0x000fce0000000000 */
[----:B0-----:R-:W-:Y:S05]  /*291a0*/  WARPSYNC.COLLECTIVE R15, `(.L_x_2192) ;  /* 0x000000000f087348 */ /* 0x001fea0003c00000 */
[----:B------:R1:W2:Y:S02]  /*291b0*/  SHFL.IDX P6, R14, R13, R12, R11 ;  /* 0x0000000c0d0e7389 */ /* 0x0002a400000c000b */
[----:B012---:R-:W-:Y:S01]  /*291c0*/  ENDCOLLECTIVE ;  /* 0x000000000000791b */ /* 0x007fe20003800000 */
.L_x_2192:
[----:B------:R-:W-:Y:S02]  /*291d0*/  SEL R26, R7, R20, P0 ;  /* 0x00000014071a7207 */ /* 0x000fe40000000000 */
[----:B------:R-:W-:Y:S02]  /*291e0*/  SEL R7, R20, R7, P0 ;  /* 0x0000000714077207 */ /* 0x000fe40000000000 */
[----:B------:R-:W-:Y:S02]  /*291f0*/  LOP3.LUT R20, R3, 0x2, RZ, 0x3c, !PT ;  /* 0x0000000203147812 */ /* 0x000fe400078e3cff */
        /* <DEDUP_REMOVED lines=10> */
[----:B------:R-:W-:Y:S01]  /*292a0*/  SEL R44, R31, R48, P0 ;  /* 0x000000301f2c7207 */ /* 0x000fe20000000000 */
[----:B------:R-:W-:Y:S01]  /*292b0*/  IMAD.MOV.U32 R10, RZ, RZ, R14 ;  /* 0x000000ffff0a7224 */ /* 0x000fe200078e000e */
[----:B------:R-:W-:-:S07]  /*292c0*/  SEL R31, R48, R31, P0 ;  /* 0x0000001f301f7207 */ /* 0x000fce0000000000 */
[----:B------:R-:W-:Y:S05]  /*292d0*/  WARPSYNC.COLLECTIVE R15, `(.L_x_2193) ;  /* 0x000000000f087348 */ /* 0x000fea0003c00000 */
[----:B------:R0:W1:Y:S02]  /*292e0*/  SHFL.IDX P6, R14, R13, R12, R11 ;  /* 0x0000000c0d0e7389 */ /* 0x00006400000c000b */
[----:B01----:R-:W-:Y:S01]  /*292f0*/  ENDCOLLECTIVE ;  /* 0x000000000000791b */ /* 0x003fe20003800000 */
.L_x_2193:
        /* <DEDUP_REMOVED lines=8> */
[----:B------:R-:W-:Y:S02]  /*29380*/  MOV R13, R26 ;  /* 0x0000001a000d7202 */ /* 0x000fe40000000f00 */
        /* <DEDUP_REMOVED lines=9> */
.L_x_2194:
        /* <DEDUP_REMOVED lines=19> */
.L_x_2195:
        /* <DEDUP_REMOVED lines=18> */
.L_x_2196:
[----:B------:R-:W-:Y:S02]  /*29670*/  SEL R119, R124, R119, P0 ;  /* 0x000000777c777207 */ /* 0x000fe40000000000 */
[----:B------:R-:W-:Y:S02]  /*29680*/  SEL R124, R127, R126, P0 ;  /* 0x0000007e7f7c7207 */ /* 0x000fe40000000000 */
[----:B------:R-:W-:Y:S02]  /*29690*/  SEL R127, R126, R127, P0 ;  /* 0x0000007f7e7f7207 */ /* 0x000fe40000000000 */
[----:B------:R-:W-:Y:S02]  /*296a0*/  SEL R126, R133, R132, P0 ;  /* 0x00000084857e7207 */ /* 0x000fe40000000000 */
[----:B------:R-:W-:Y:S02]  /*296b0*/  SEL R133, R132, R133, P0 ;  /* 0x0000008584857207 */ /* 0x000fe40000000000 */
[----:B------:R-:W-:Y:S01]  /*296c0*/  SEL R4, R10, R37, P0 ;  /* 0x000000250a047207 */ /* 0x000fe20000000000 */
[----:B------:R-:W-:Y:S01]  /*296d0*/  IMAD.MOV.U32 R13, RZ, RZ, R8 ;  /* 0x000000ffff0d7224 */ /* 0x000fe200078e0008 */
[----:B------:R-:W-:Y:S01]  /*296e0*/  SEL R8, R26, R7, P0 ;  /* 0x000000071a087207 */ /* 0x000fe20000000000 */
[----:B------:R-:W-:-:S02]  /*296f0*/  IMAD.MOV.U32 R12, RZ, RZ, R20 ;  /* 0x000000ffff0c7224 */ /* 0x000fc400078e0014 */
[----:B------:R-:W-:-:S07]  /*29700*/  IMAD.MOV.U32 R28, RZ, RZ, R14 ;  /* 0x000000ffff1c7224 */ /* 0x000fce00078e000e */
[----:B------:R-:W-:Y:S05]  /*29710*/  WARPSYNC.COLLECTIVE R15, `(.L_x_2197) ;  /* 0x000000000f087348 */ /* 0x000fea0003c00000 */
[----:B------:R0:W1:Y:S02]  /*29720*/  SHFL.IDX P6, R14, R13, R12, R11 ;  /* 0x0000000c0d0e7389 */ /* 0x00006400000c000b */
[----:B01----:R-:W-:Y:S01]  /*29730*/  ENDCOLLECTIVE ;  /* 0x000000000000791b */ /* 0x003fe20003800000 */
.L_x_2197:
[----:B------:R-:W-:Y:S02]  /*29740*/  IMAD.MOV.U32 R13, RZ, RZ, R32 ;  /* 0x000000ffff0d7224 */ /* 0x000fe400078e0020 */
[----:B------:R-:W-:Y:S02]  /*29750*/  IMAD.MOV.U32 R12, RZ, RZ, R3 ;  /* 0x000000ffff0c7224 */ /* 0x000fe400078e0003 */
[----:B------:R-:W-:-:S07]  /*29760*/  IMAD.MOV.U32 R99, RZ, RZ, R14 ;  /* 0x000000ffff637224 */ /* 0x000fce00078e000e */
[----:B------:R-:W-:Y:S05]  /*29770*/  WARPSYNC.COLLECTIVE R15, `(.L_x_2198) ;  /* 0x000000000f087348 */ /* 0x000fea0003c00000 */
[----:B------:R0:W1:Y:S02]  /*29780*/  SHFL.IDX P6, R14, R13, R12, R11 ;  /* 0x0000000c0d0e7389 */ /* 0x00006400000c000b */
[----:B01----:R-:W-:Y:S01]  /*29790*/  ENDCOLLECTIVE ;  /* 0x000000000000791b */ /* 0x003fe20003800000 */
.L_x_2198:
[----:B------:R-:W-:Y:S02]  /*297a0*/  IMAD.MOV.U32 R13, RZ, RZ, R9 ;  /* 0x000000ffff0d7224 */ /* 0x000fe400078e0009 */
[----:B------:R-:W-:Y:S01]  /*297b0*/  IMAD.MOV.U32 R12, RZ, RZ, R20 ;  /* 0x000000ffff0c7224 */ /* 0x000fe200078e0014 */
[----:B------:R-:W-:-:S07]  /*297c0*/  MOV R32, R14 ;  /* 0x0000000e00207202 */ /* 0x000fce0000000f00 */
[----:B------:R-:W-:Y:S05]  /*297d0*/  WARPSYNC.COLLECTIVE R15, `(.L_x_2199) ;  /* 0x000000000f087348 */ /* 0x000fea0003c00000 */
[----:B------:R0:W1:Y:S02]  /*297e0*/  SHFL.IDX P6, R14, R13, R12, R11 ;  /* 0x0000000c0d0e7389 */ /* 0x00006400000c000b */
[----:B01----:R-:W-:Y:S01]  /*297f0*/  ENDCOLLECTIVE ;  /* 0x000000000000791b */ /* 0x003fe20003800000 */
.L_x_2199:
[----:B------:R-:W-:Y:S02]  /*29800*/  IMAD.MOV.U32 R13, RZ, RZ, R36 ;  /* 0x000000ffff0d7224 */ /* 0x000fe400078e0024 */
[----:B------:R-:W-:Y:S02]  /*29810*/  IMAD.MOV.U32 R12, RZ, RZ, R3 ;  /* 0x000000ffff0c7224 */ /* 0x000fe400078e0003 */
[----:B------:R-:W-:-:S07]  /*29820*/  IMAD.MOV.U32 R9, RZ, RZ, R14 ;  /* 0x000000ffff097224 */ /* 0x000fce00078e000e */
[----:B------:R-:W-:Y:S05]  /*29830*/  WARPSYNC.COLLECTIVE R15, `(.L_x_2200) ;  /* 0x000000000f087348 */ /* 0x000fea0003c00000 */
[----:B------:R0:W1:Y:S02]  /*29840*/  SHFL.IDX P6, R14, R13, R12, R11 ;  /* 0x0000000c0d0e7389 */ /* 0x00006400000c000b */
[----:B01----:R-:W-:Y:S01]  /*29850*/  ENDCOLLECTIVE ;  /* 0x000000000000791b */ /* 0x003fe20003800000 */
.L_x_2200:
[----:B------:R-:W-:Y:S01]  /*29860*/  MOV R13, R25 ;  /* 0x00000019000d7202 */ /* 0x000fe20000000f00 */
[----:B------:R-:W-:Y:S02]  /*29870*/  IMAD.MOV.U32 R12, RZ, RZ, R20 ;  /* 0x000000ffff0c7224 */ /* 0x000fe400078e0014 */
[----:B------:R-:W-:-:S07]  /*29880*/  IMAD.MOV.U32 R30, RZ, RZ, R14 ;  /* 0x000000ffff1e7224 */ /* 0x000fce00078e000e */
[----:B------:R-:W-:Y:S05]  /*29890*/  WARPSYNC.COLLECTIVE R15, `(.L_x_2201) ;  /* 0x000000000f087348 */ /* 0x000fea0003c00000 */
[----:B------:R0:W1:Y:S02]  /*298a0*/  SHFL.IDX P6, R14, R13, R12, R11 ;  /* 0x0000000c0d0e7389 */ /* 0x00006400000c000b */
[----:B01----:R-:W-:Y:S01]  /*298b0*/  ENDCOLLECTIVE ;  /* 0x000000000000791b */ /* 0x003fe20003800000 */
.L_x_2201:
[----:B------:R-:W-:Y:S02]  /*298c0*/  IMAD.MOV.U32 R13, RZ, RZ, R40 ;  /* 0x000000ffff0d7224 */ /* 0x000fe400078e0028 */
[----:B------:R-:W-:Y:S02]  /*298d0*/  IMAD.MOV.U32 R12, RZ, RZ, R3 ;  /* 0x000000ffff0c7224 */ /* 0x000fe400078e0003 */
[----:B------:R-:W-:-:S07]  /*298e0*/  IMAD.MOV.U32 R25, RZ, RZ, R14 ;  /* 0x000000ffff197224 */ /* 0x000fce00078e000e */
[----:B------:R-:W-:Y:S05]  /*298f0*/  WARPSYNC.COLLECTIVE R15, `(.L_x_2202) ;  /* 0x000000000f087348 */ /* 0x000fea0003c00000 */
[----:B------:R0:W1:Y:S02]  /*29900*/  SHFL.IDX P6, R14, R13, R12, R11 ;  /* 0x0000000c0d0e7389 */ /* 0x00006400000c000b */
[----:B01----:R-:W-:Y:S01]  /*29910*/  ENDCOLLECTIVE ;  /* 0x000000000000791b */ /* 0x003fe20003800000 */
.L_x_2202:
[----:B------:R-:W-:Y:S01]  /*29920*/  IMAD.MOV.U32 R13, RZ, RZ, R27 ;  /* 0x000000ffff0d7224 */ /* 0x000fe200078e001b */
[----:B------:R-:W-:Y:S01]  /*29930*/  MOV R12, R20 ;  /* 0x00000014000c7202 */ /* 0x000fe20000000f00 */
[----:B------:R-:W-:-:S07]  /*29940*/  IMAD.MOV.U32 R34, RZ, RZ, R14 ;  /* 0x000000ffff227224 */ /* 0x000fce00078e000e */
[----:B------:R-:W-:Y:S05]  /*29950*/  WARPSYNC.COLLECTIVE R15, `(.L_x_2203) ;  /* 0x000000000f087348 */ /* 0x000fea0003c00000 */
[----:B------:R0:W1:Y:S02]  /*29960*/  SHFL.IDX P6, R14, R13, R12, R11 ;  /* 0x0000000c0d0e7389 */ /* 0x00006400000c000b */
[----:B01----:R-:W-:Y:S01]  /*29970*/  ENDCOLLECTIVE ;  /* 0x000000000000791b */ /* 0x003fe20003800000 */
.L_x_2203:
[----:B------:R-:W-:Y:S02]  /*29980*/  IMAD.MOV.U32 R13, RZ, RZ, R38 ;  /* 0x000000ffff0d7224 */ /* 0x000fe400078e0026 */
[----:B------:R-:W-:Y:S02]  /*29990*/  IMAD.MOV.U32 R12, RZ, RZ, R3 ;  /* 0x000000ffff0c7224 */ /* 0x000fe400078e0003 */
[----:B------:R-:W-:-:S07]  /*299a0*/  IMAD.MOV.U32 R27, RZ, RZ, R14 ;  /* 0x000000ffff1b7224 */ /* 0x000fce00078e000e */
[----:B------:R-:W-:Y:S05]  /*299b0*/  WARPSYNC.COLLECTIVE R15, `(.L_x_2204) ;  /* 0x000000000f087348 */ /* 0x000fea0003c00000 */
[----:B------:R0:W1:Y:S02]  /*299c0*/  SHFL.IDX P6, R14, R13, R12, R11 ;  /* 0x0000000c0d0e7389 */ /* 0x00006400000c000b */
[----:B01----:R-:W-:Y:S01]  /*299d0*/  ENDCOLLECTIVE ;  /* 0x000000000000791b */ /* 0x003fe20003800000 */
.L_x_2204:
[----:B------:R-:W-:Y:S02]  /*299e0*/  IMAD.MOV.U32 R13, RZ, RZ, R29 ;  /* 0x000000ffff0d7224 */ /* 0x000fe400078e001d */
[----:B------:R-:W-:Y:S02]  /*299f0*/  IMAD.MOV.U32 R12, RZ, RZ, R20 ;  /* 0x000000ffff0c7224 */ /* 0x000fe400078e0014 */
[----:B------:R-:W-:-:S07]  /*29a00*/  IMAD.MOV.U32 R38, RZ, RZ, R14 ;  /* 0x000000ffff267224 */ /* 0x000fce00078e000e */
[----:B------:R-:W-:Y:S05]  /*29a10*/  WARPSYNC.COLLECTIVE R15, `(.L_x_2205) ;  /* 0x000000000f087348 */ /* 0x000fea0003c00000 */
[----:B------:R0:W1:Y:S02]  /*29a20*/  SHFL.IDX P6, R14, R13, R12, R11 ;  /* 0x0000000c0d0e7389 */ /* 0x00006400000c000b */
[----:B01----:R-:W-:Y:S01]  /*29a30*/  ENDCOLLECTIVE ;  /* 0x000000000000791b */ /* 0x003fe20003800000 */
.L_x_2205:
[----:B------:R-:W-:Y:S02]  /*29a40*/  IMAD.MOV.U32 R13, RZ, RZ, R44 ;  /* 0x000000ffff0d7224 */ /* 0x000fe400078e002c */
[----:B------:R-:W-:Y:S01]  /*29a50*/  IMAD.MOV.U32 R12, RZ, RZ, R3 ;  /* 0x000000ffff0c7224 */ /* 0x000fe200078e0003 */
[----:B------:R-:W-:-:S07]  /*29a60*/  MOV R29, R14 ;  /* 0x0000000e001d7202 */ /* 0x000fce0000000f00 */
[----:B------:R-:W-:Y:S05]  /*29a70*/  WARPSYNC.COLLECTIVE R15, `(.L_x_2206) ;  /* 0x000000000f087348 */ /* 0x000fea0003c00000 */
[----:B------:R0:W1:Y:S02]  /*29a80*/  SHFL.IDX P6, R14, R13, R12, R11 ;  /* 0x0000000c0d0e7389 */ /* 0x00006400000c000b */
[----:B01----:R-:W-:Y:S01]  /*29a90*/  ENDCOLLECTIVE ;  /* 0x000000000000791b */ /* 0x003fe20003800000 */
.L_x_2206:
[----:B------:R-:W-:Y:S02]  /*29aa0*/  SEL R36, R38, R29, P0 ;  /* 0x0000001d26247207 */ /* 0x000fe40000000000 */
[----:B------:R-:W-:Y:S01]  /*29ab0*/  SEL R38, R29, R38, P0 ;  /* 0x000000261d267207 */ /* 0x000fe20000000000 */
[----:B------:R-:W-:Y:S02]  /*29ac0*/  IMAD.MOV.U32 R13, RZ, RZ, R31 ;  /* 0x000000ffff0d7224 */ /* 0x000fe400078e001f */
[----:B------:R-:W-:Y:S02]  /*29ad0*/  IMAD.MOV.U32 R12, RZ, RZ, R20 ;  /* 0x000000ffff0c7224 */ /* 0x000fe400078e0014 */
[----:B------:R-:W-:-:S07]  /*29ae0*/  IMAD.MOV.U32 R42, RZ, RZ, R14 ;  /* 0x000000ffff2a7224 */ /* 0x000fce00078e000e */
[----:B------:R-:W-:Y:S05]  /*29af0*/  WARPSYNC.COLLECTIVE R15, `(.L_x_2207) ;  /* 0x000000000f087348 */ /* 0x000fea0003c00000 */
[----:B------:R0:W1:Y:S02]  /*29b00*/  SHFL.IDX P6, R14, R13, R12, R11 ;  /* 0x0000000c0d0e7389 */ /* 0x00006400000c000b */
[----:B01----:R-:W-:Y:S01]  /*29b10*/  ENDCOLLECTIVE ;  /* 0x000000000000791b */ /* 0x003fe20003800000 */
.L_x_2207:
[----:B------:R-:W-:Y:S01]  /*29b20*/  MOV R13, R48 ;  /* 0x00000030000d7202 */ /* 0x000fe20000000f00 */
[----:B------:R-:W-:Y:S02]  /*29b30*/  IMAD.MOV.U32 R12, RZ, RZ, R3 ;  /* 0x000000ffff0c7224 */ /* 0x000fe400078e0003 */
[----:B------:R-:W-:-:S07]  /*29b40*/  IMAD.MOV.U32 R31, RZ, RZ, R14 ;  /* 0x000000ffff1f7224 */ /* 0x000fce00078e000e */
[----:B------:R-:W-:Y:S05]  /*29b50*/  WARPSYNC.COLLECTIVE R15, `(.L_x_2208) ;  /* 0x000000000f087348 */ /* 0x000fea0003c00000 */
[----:B------:R0:W1:Y:S02]  /*29b60*/  SHFL.IDX P6, R14, R13, R12, R11 ;  /* 0x0000000c0d0e7389 */ /* 0x00006400000c000b */
[----:B01----:R-:W-:Y:S01]  /*29b70*/  ENDCOLLECTIVE ;  /* 0x000000000000791b */ /* 0x003fe20003800000 */
.L_x_2208:
        /* <DEDUP_REMOVED lines=8> */
.L_x_2209:
[----:B------:R-:W-:Y:S01]  /*29c00*/  IMAD.MOV.U32 R13, RZ, RZ, R50 ;  /* 0x000000ffff0d7224 */ /* 0x000fe200078e0032 */
[----:B------:R-:W-:Y:S01]  /*29c10*/  MOV R12, R3 ;  /* 0x00000003000c7202 */ /* 0x000fe20000000f00 */
[----:B------:R-:W-:-:S07]  /*29c20*/  IMAD.MOV.U32 R33, RZ, RZ, R14 ;  /* 0x000000ffff217224 */ /* 0x000fce00078e000e */
[----:B------:R-:W-:Y:S05]  /*29c30*/  WARPSYNC.COLLECTIVE R15, `(.L_x_2210) ;  /* 0x000000000f087348 */ /* 0x000fea0003c00000 */
[----:B------:R0:W1:Y:S02]  /*29c40*/  SHFL.IDX P6, R14, R13, R12, R11 ;  /* 0x0000000c0d0e7389 */ /* 0x00006400000c000b */
[----:B01----:R-:W-:Y:S01]  /*29c50*/  ENDCOLLECTIVE ;  /* 0x000000000000791b */ /* 0x003fe20003800000 */
.L_x_2210:
        /* <DEDUP_REMOVED lines=8> */
.L_x_2211:
[----:B------:R-:W-:Y:S02]  /*29ce0*/  IMAD.MOV.U32 R13, RZ, RZ, R52 ;  /* 0x000000ffff0d7224 */ /* 0x000fe400078e0034 */
[----:B------:R-:W-:Y:S02]  /*29cf0*/  IMAD.MOV.U32 R12, RZ, RZ, R3 ;  /* 0x000000ffff0c7224 */ /* 0x000fe400078e0003 */
[----:B------:R-:W-:-:S07]  /*29d00*/  IMAD.MOV.U32 R45, RZ, RZ, R14 ;  /* 0x000000ffff2d7224 */ /* 0x000fce00078e000e */
[----:B------:R-:W-:Y:S05]  /*29d10*/  WARPSYNC.COLLECTIVE R15, `(.L_x_2212) ;  /* 0x000000000f087348 */ /* 0x000fea0003c00000 */
[----:B------:R0:W1:Y:S02]  /*29d20*/  SHFL.IDX P6, R14, R13, R12, R11 ;  /* 0x0000000c0d0e7389 */ /* 0x00006400000c000b */
[----:B01----:R-:W-:Y:S01]  /*29d30*/  ENDCOLLECTIVE ;  /* 0x000000000000791b */ /* 0x003fe20003800000 */
.L_x_2212:
[----:B------:R-:W-:Y:S02]  /*29d40*/  SEL R48, R50, R45, P0 ;  /* 0x0000002d32307207 */ /* 0x000fe40000000000 */
[----:B------:R-:W-:Y:S01]  /*29d50*/  SEL R50, R45, R50, P0 ;  /* 0x000000322d327207 */ /* 0x000fe20000000000 */
[----:B------:R-:W-:Y:S02]  /*29d60*/  IMAD.MOV.U32 R13, RZ, RZ, R61 ;  /* 0x000000ffff0d7224 */ /* 0x000fe400078e003d */
[----:B------:R-:W-:Y:S01]  /*29d70*/  IMAD.MOV.U32 R12, RZ, RZ, R20 ;  /* 0x000000ffff0c7224 */ /* 0x000fe200078e0014 */
[----:B------:R-:W-:-:S07]  /*29d80*/  MOV R54, R14 ;  /* 0x0000000e00367202 */ /* 0x000fce0000000f00 */
[----:B------:R-:W-:Y:S05]  /*29d90*/  WARPSYNC.COLLECTIVE R15, `(.L_x_2213) ;  /* 0x000000000f087348 */ /* 0x000fea0003c00000 */
[----:B------:R0:W1:Y:S02]  /*29da0*/  SHFL.IDX P6, R14, R13, R12, R11 ;  /* 0x0000000c0d0e7389 */ /* 0x00006400000c000b */
[----:B01----:R-:W-:Y:S01]  /*29db0*/  ENDCOLLECTIVE ;  /* 0x000000000000791b */ /* 0x003fe20003800000 */
.L_x_2213:
[----:B------:R-:W-:Y:S02]  /*29dc0*/  IMAD.MOV.U32 R13, RZ, RZ, R58 ;  /* 0x000000ffff0d7224 */ /* 0x000fe400078e003a */
[----:B------:R-:W-:Y:S02]  /*29dd0*/  IMAD.MOV.U32 R12, RZ, RZ, R3 ;  /* 0x000000ffff0c7224 */ /* 0x000fe400078e0003 */
[----:B------:R-:W-:-:S07]  /*29de0*/  IMAD.MOV.U32 R61, RZ, RZ, R14 ;  /* 0x000000ffff3d7224 */ /* 0x000fce00078e000e */
[----:B------:R-:W-:Y:S05]  /*29df0*/  WARPSYNC.COLLECTIVE R15, `(.L_x_2214) ;  /* 0x000000000f087348 */ /* 0x000fea0003c00000 */
[----:B------:R0:W1:Y:S02]  /*29e00*/  SHFL.IDX P6, R14, R13, R12, R11 ;  /* 0x0000000c0d0e7389 */ /* 0x00006400000c000b */
[----:B01----:R-:W-:Y:S01]  /*29e10*/  ENDCOLLECTIVE ;  /* 0x000000000000791b */ /* 0x003fe20003800000 */
.L_x_2214:
[----:B------:R-:W-:Y:S02]  /*29e20*/  SEL R52, R54, R61, P0 ;  /* 0x0000003d36347207 */ /* 0x000fe40000000000 */
[----:B------:R-:W-:Y:S02]  /*29e30*/  SEL R54, R61, R54, P0 ;  /* 0x000000363d367207 */ /* 0x000fe40000000000 */
[----:B------:R-:W-:Y:S01]  /*29e40*/  MOV R13, R81 ;  /* 0x00000051000d7202 */ /* 0x000fe20000000f00 */
[----:B------:R-:W-:Y:S02]  /*29e50*/  IMAD.MOV.U32 R12, RZ, RZ, R20 ;  /* 0x000000ffff0c7224 */ /* 0x000fe400078e0014 */
[----:B------:R-:W-:-:S07]  /*29e60*/  IMAD.MOV.U32 R58, RZ, RZ, R14 ;  /* 0x000000ffff3a7224 */ /* 0x000fce00078e000e */
[----:B------:R-:W-:Y:S05]  /*29e70*/  WARPSYNC.COLLECTIVE R15, `(.L_x_2215) ;  /* 0x000000000f087348 */ /* 0x000fea0003c00000 */
[----:B------:R0:W1:Y:S02]  /*29e80*/  SHFL.IDX P6, R14, R13, R12, R11 ;  /* 0x0000000c0d0e7389 */ /* 0x00006400000c000b */
[----:B01----:R-:W-:Y:S01]  /*29e90*/  ENDCOLLECTIVE ;  /* 0x000000000000791b */ /* 0x003fe20003800000 */
.L_x_2215:
[----:B------:R-:W-:Y:S02]  /*29ea0*/  IMAD.MOV.U32 R13, RZ, RZ, R56 ;  /* 0x000000ffff0d7224 */ /* 0x000fe400078e0038 */
[----:B------:R-:W-:Y:S02]  /*29eb0*/  IMAD.MOV.U32 R12, RZ, RZ, R3 ;  /* 0x000000ffff0c7224 */ /* 0x000fe400078e0003 */
[----:B------:R-:W-:-:S07]  /*29ec0*/  IMAD.MOV.U32 R81, RZ, RZ, R14 ;  /* 0x000000ffff517224 */ /* 0x000fce00078e000e */
[----:B------:R-:W-:Y:S05]  /*29ed0*/  WARPSYNC.COLLECTIVE R15, `(.L_x_2216) ;  /* 0x000000000f087348 */ /* 0x000fea0003c00000 */
[----:B------:R0:W1:Y:S02]  /*29ee0*/  SHFL.IDX P6, R14, R13, R12, R11 ;  /* 0x0000000c0d0e7389 */ /* 0x00006400000c000b */
[----:B01----:R-:W-:Y:S01]  /*29ef0*/  ENDCOLLECTIVE ;  /* 0x000000000000791b */ /* 0x003fe20003800000 */
.L_x_2216:
[----:B------:R-:W-:Y:S02]  /*29f00*/  SEL R56, R58, R81, P0 ;  /* 0x000000513a387207 */ /* 0x000fe40000000000 */
[----:B------:R-:W-:Y:S01]  /*29f10*/  SEL R58, R81, R58, P0 ;  /* 0x0000003a513a7207 */ /* 0x000fe20000000000 */
[----:B------:R-:W-:Y:S01]  /*29f20*/  IMAD.MOV.U32 R13, RZ, RZ, R85 ;  /* 0x000000ffff0d7224 */ /* 0x000fe200078e0055 */
[----:B------:R-:W-:Y:S01]  /*29f30*/  MOV R12, R20 ;  /* 0x00000014000c7202 */ /* 0x000fe20000000f00 */
[----:B------:R-:W-:-:S07]  /*29f40*/  IMAD.MOV.U32 R62, RZ, RZ, R14 ;  /* 0x000000ffff3e7224 */ /* 0x000fce00078e000e */
[----:B------:R-:W-:Y:S05]  /*29f50*/  WARPSYNC.COLLECTIVE R15, `(.L_x_2217) ;  /* 0x000000000f087348 */ /* 0x000fea0003c00000 */
[----:B------:R0:W1:Y:S02]  /*29f60*/  SHFL.IDX P6, R14, R13, R12, R11 ;  /* 0x0000000c0d0e7389 */ /* 0x00006400000c000b */
[----:B01----:R-:W-:Y:S01]  /*29f70*/  ENDCOLLECTIVE ;  /* 0x000000000000791b */ /* 0x003fe20003800000 */
.L_x_2217:
[----:B------:R-:W-:Y:S02]  /*29f80*/  IMAD.MOV.U32 R13, RZ, RZ, R66 ;  /* 0x000000ffff0d7224 */ /* 0x000fe400078e0042 */
[----:B------:R-:W-:Y:S02]  /*29f90*/  IMAD.MOV.U32 R12, RZ, RZ, R3 ;  /* 0x000000ffff0c7224 */ /* 0x000fe400078e0003 */
[----:B------:R-:W-:-:S07]  /*29fa0*/  IMAD.MOV.U32 R85, RZ, RZ, R14 ;  /* 0x000000ffff557224 */ /* 0x000fce00078e000e */
[----:B------:R-:W-:Y:S05]  /*29fb0*/  WARPSYNC.COLLECTIVE R15, `(.L_x_2218) ;  /* 0x000000000f087348 */ /* 0x000fea0003c00000 */
[----:B------:R0:W1:Y:S02]  /*29fc0*/  SHFL.IDX P6, R14, R13, R12, R11 ;  /* 0x0000000c0d0e7389 */ /* 0x00006400000c000b */
[----:B01----:R-:W-:Y:S01]  /*29fd0*/  ENDCOLLECTIVE ;  /* 0x000000000000791b */ /* 0x003fe20003800000 */
.L_x_2218:
[----:B------:R-:W-:Y:S02]  /*29fe0*/  IMAD.MOV.U32 R13, RZ, RZ, R79 ;  /* 0x000000ffff0d7224 */ /* 0x000fe400078e004f */
[----:B------:R-:W-:Y:S02]  /*29ff0*/  IMAD.MOV.U32 R12, RZ, RZ, R20 ;  /* 0x000000ffff0c7224 */ /* 0x000fe400078e0014 */
[----:B------:R-:W-:-:S07]  /*2a000*/  IMAD.MOV.U32 R66, RZ, RZ, R14 ;  /* 0x000000ffff427224 */ /* 0x000fce00078e000e */
[----:B------:R-:W-:Y:S05]  /*2a010*/  WARPSYNC.COLLECTIVE R15, `(.L_x_2219) ;  /* 0x000000000f087348 */ /* 0x000fea0003c00000 */
[----:B------:R0:W1:Y:S02]  /*2a020*/  SHFL.IDX P6, R14, R13, R12, R11 ;  /* 0x0000000c0d0e7389 */ /* 0x00006400000c000b */
[----:B01----:R-:W-:Y:S01]  /*2a030*/  ENDCOLLECTIVE ;  /* 0x000000000000791b */ /* 0x003fe20003800000 */
.L_x_2219:
[----:B------:R-:W-:Y:S01]  /*2a040*/  IMAD.MOV.U32 R13, RZ, RZ, R60 ;  /* 0x000000ffff0d7224 */ /* 0x000fe200078e003c */
[----:B------:R-:W-:Y:S01]  /*2a050*/  SEL R60, R62, R85, P0 ;  /* 0x000000553e3c7207 */ /* 0x000fe20000000000 */
[----:B------:R-:W-:Y:S01]  /*2a060*/  IMAD.MOV.U32 R12, RZ, RZ, R3 ;  /* 0x000000ffff0c7224 */ /* 0x000fe200078e0003 */
[----:B------:R-:W-:Y:S02]  /*2a070*/  SEL R62, R85, R62, P0 ;  /* 0x0000003e553e7207 */ /* 0x000fe40000000000 */
[----:B------:R-:W-:-:S07]  /*2a080*/  MOV R79, R14 ;  /* 0x0000000e004f7202 */ /* 0x000fce0000000f00 */
[----:B------:R-:W-:Y:S05]  /*2a090*/  WARPSYNC.COLLECTIVE R15, `(.L_x_2220) ;  /* 0x000000000f087348 */ /* 0x000fea0003c00000 */
[----:B------:R0:W1:Y:S02]  /*2a0a0*/  SHFL.IDX P6, R14, R13, R12, R11 ;  /* 0x0000000c0d0e7389 */ /* 0x00006400000c000b */
[----:B01----:R-:W-:Y:S01]  /*2a0b0*/  ENDCOLLECTIVE ;  /* 0x000000000000791b */ /* 0x003fe20003800000 */
.L_x_2220:
[----:B------:R-:W-:Y:S02]  /*2a0c0*/  IMAD.MOV.U32 R13, RZ, RZ, R57 ;  /* 0x000000ffff0d7224 */ /* 0x000fe400078e0039 */
[----:B------:R-:W-:Y:S02]  /*2a0d0*/  IMAD.MOV.U32 R12, RZ, RZ, R20 ;  /* 0x000000ffff0c7224 */ /* 0x000fe400078e0014 */
[----:B------:R-:W-:-:S07]  /*2a0e0*/  IMAD.MOV.U32 R70, RZ, RZ, R14 ;  /* 0x000000ffff467224 */ /* 0x000fce00078e000e */
[----:B------:R-:W-:Y:S05]  /*2a0f0*/  WARPSYNC.COLLECTIVE R15, `(.L_x_2221) ;  /* 0x000000000f087348 */ /* 0x000fea0003c00000 */
[----:B------:R0:W1:Y:S02]  /*2a100*/  SHFL.IDX P6, R14, R13, R12, R11 ;  /* 0x0000000c0d0e7389 */ /* 0x00006400000c000b */
[----:B01----:R-:W-:Y:S01]  /*2a110*/  ENDCOLLECTIVE ;  /* 0x000000000000791b */ /* 0x003fe20003800000 */
.L_x_2221:
[----:B------:R-:W-:Y:S01]  /*2a120*/  MOV R13, R74 ;  /* 0x0000004a000d7202 */ /* 0x000fe20000000f00 */
[----:B------:R-:W-:Y:S02]  /*2a130*/  IMAD.MOV.U32 R12, RZ, RZ, R3 ;  /* 0x000000ffff0c7224 */ /* 0x000fe400078e0003 */
[----:B------:R-:W-:-:S07]  /*2a140*/  IMAD.MOV.U32 R57, RZ, RZ, R14 ;  /* 0x000000ffff397224 */ /* 0x000fce00078e000e */
[----:B------:R-:W-:Y:S05]  /*2a150*/  WARPSYNC.COLLECTIVE R15, `(.L_x_2222) ;  /* 0x000000000f087348 */ /* 0x000fea0003c00000 */
[----:B------:R0:W1:Y:S02]  /*2a160*/  SHFL.IDX P6, R14, R13, R12, R11 ;  /* 0x0000000c0d0e7389 */ /* 0x00006400000c000b */
[----:B01----:R-:W-:Y:S01]  /*2a170*/  ENDCOLLECTIVE ;  /* 0x000000000000791b */ /* 0x003fe20003800000 */
.L_x_2222:
[----:B------:R-:W-:Y:S02]  /*2a180*/  IMAD.MOV.U32 R13, RZ, RZ, R41 ;  /* 0x000000ffff0d7224 */ /* 0x000fe400078e0029 */
[----:B------:R-:W-:Y:S02]  /*2a190*/  IMAD.MOV.U32 R12, RZ, RZ, R20 ;  /* 0x000000ffff0c7224 */ /* 0x000fe400078e0014 */
[----:B------:R-:W-:-:S07]  /*2a1a0*/  IMAD.MOV.U32 R74, RZ, RZ, R14 ;  /* 0x000000ffff4a7224 */ /* 0x000fce00078e000e */
[----:B------:R-:W-:Y:S05]  /*2a1b0*/  WARPSYNC.COLLECTIVE R15, `(.L_x_2223) ;  /* 0x000000000f087348 */ /* 0x000fea0003c00000 */
[----:B------:R0:W1:Y:S02]  /*2a1c0*/  SHFL.IDX P6, R14, R13, R12, R11 ;  /* 0x0000000c0d0e7389 */ /* 0x00006400000c000b */
[----:B01----:R-:W-:Y:S01]  /*2a1d0*/  ENDCOLLECTIVE ;  /* 0x000000000000791b */ /* 0x003fe20003800000 */
.L_x_2223:
[----:B------:R-:W-:Y:S01]  /*2a1e0*/  IMAD.MOV.U32 R13, RZ, RZ, R80 ;  /* 0x000000ffff0d7224 */ /* 0x000fe200078e0050 */
[----:B------:R-:W-:Y:S01]  /*2a1f0*/  MOV R12, R3 ;  /* 0x00000003000c7202 */ /* 0x000fe20000000f00 */
[----:B------:R-:W-:-:S07]  /*2a200*/  IMAD.MOV.U32 R41, RZ, RZ, R14 ;  /* 0x000000ffff297224 */ /* 0x000fce00078e000e */
[----:B------:R-:W-:Y:S05]  /*2a210*/  WARPSYNC.COLLECTIVE R15, `(.L_x_2224) ;  /* 0x000000000f087348 */ /* 0x000fea0003c00000 */
[----:B------:R0:W1:Y:S02]  /*2a220*/  SHFL.IDX P6, R14, R13, R12, R11 ;  /* 0x0000000c0d0e7389 */ /* 0x00006400000c000b */
[----:B01----:R-:W-:Y:S01]  /*2a230*/  ENDCOLLECTIVE ;  /* 0x000000000000791b */ /* 0x003fe20003800000 */
.L_x_2224:
[----:B------:R-:W-:Y:S02]  /*2a240*/  IMAD.MOV.U32 R13, RZ, RZ, R53 ;  /* 0x000000ffff0d7224 */ /* 0x000fe400078e0035 */
[----:B------:R-:W-:Y:S02]  /*2a250*/  IMAD.MOV.U32 R12, RZ, RZ, R20 ;  /* 0x000000ffff0c7224 */ /* 0x000fe400078e0014 */
[----:B------:R-:W-:-:S07]  /*2a260*/  IMAD.MOV.U32 R80, RZ, RZ, R14 ;  /* 0x000000ffff507224 */ /* 0x000fce00078e000e */
[----:B------:R-:W-:Y:S05]  /*2a270*/  WARPSYNC.COLLECTIVE R15, `(.L_x_2225) ;  /* 0x000000000f087348 */ /* 0x000fea0003c00000 */
[----:B------:R0:W1:Y:S02]  /*2a280*/  SHFL.IDX P6, R14, R13, R12, R11 ;  /* 0x0000000c0d0e7389 */ /* 0x00006400000c000b */
[----:B01----:R-:W-:Y:S01]  /*2a290*/  ENDCOLLECTIVE ;  /* 0x000000000000791b */ /* 0x003fe20003800000 */
.L_x_2225:
[----:B------:R-:W-:Y:S01]  /*2a2a0*/  IMAD.MOV.U32 R13, RZ, RZ, R64 ;  /* 0x000000ffff0d7224 */ /* 0x000fe200078e0040 */
[----:B------:R-:W-:Y:S01]  /*2a2b0*/  SEL R64, R66, R79, P0 ;  /* 0x0000004f42407207 */ /* 0x000fe20000000000 */
[----:B------:R-:W-:Y:S01]  /*2a2c0*/  IMAD.MOV.U32 R12, RZ, RZ, R3 ;  /* 0x000000ffff0c7224 */ /* 0x000fe200078e0003 */
[----:B------:R-:W-:Y:S01]  /*2a2d0*/  SEL R66, R79, R66, P0 ;  /* 0x000000424f427207 */ /* 0x000fe20000000000 */
[----:B------:R-:W-:-:S07]  /*2a2e0*/  IMAD.MOV.U32 R53, RZ, RZ, R14 ;  /* 0x000000ffff357224 */ /* 0x000fce00078e000e */
[----:B------:R-:W-:Y:S05]  /*2a2f0*/  WARPSYNC.COLLECTIVE R15, `(.L_x_2226) ;  /* 0x000000000f087348 */ /* 0x000fea0003c00000 */
[----:B------:R0:W1:Y:S02]  /*2a300*/  SHFL.IDX P6, R14, R13, R12, R11 ;  /* 0x0000000c0d0e7389 */ /* 0x00006400000c000b */
[----:B01----:R-:W-:Y:S01]  /*2a310*/  ENDCOLLECTIVE ;  /* 0x000000000000791b */ /* 0x003fe20003800000 */
.L_x_2226:
[----:B------:R-:W-:Y:S02]  /*2a320*/  IMAD.MOV.U32 R13, RZ, RZ, R73 ;  /* 0x000000ffff0d7224 */ /* 0x000fe400078e0049 */
[----:B------:R-:W-:Y:S01]  /*2a330*/  IMAD.MOV.U32 R12, RZ, RZ, R20 ;  /* 0x000000ffff0c7224 */ /* 0x000fe200078e0014 */
[----:B------:R-:W-:-:S07]  /*2a340*/  MOV R78, R14 ;  /* 0x0000000e004e7202 */ /* 0x000fce0000000f00 */
[----:B------:R-:W-:Y:S05]  /*2a350*/  WARPSYNC.COLLECTIVE R15, `(.L_x_2227) ;  /* 0x000000000f087348 */ /* 0x000fea0003c00000 */
[----:B------:R0:W1:Y:S02]  /*2a360*/  SHFL.IDX P6, R14, R13, R12, R11 ;  /* 0x0000000c0d0e7389 */ /* 0x00006400000c000b */
[----:B01----:R-:W-:Y:S01]  /*2a370*/  ENDCOLLECTIVE ;  /* 0x000000000000791b */ /* 0x003fe20003800000 */
.L_x_2227:
        /* <DEDUP_REMOVED lines=8> */
.L_x_2228:
[----:B------:R-:W-:Y:S01]  /*2a400*/  MOV R13, R83 ;  /* 0x00000053000d7202 */ /* 0x000fe20000000f00 */
[----:B------:R-:W-:Y:S02]  /*2a410*/  IMAD.MOV.U32 R12, RZ, RZ, R20 ;  /* 0x000000ffff0c7224 */ /* 0x000fe400078e0014 */
[----:B------:R-:W-:-:S07]  /*2a420*/  IMAD.MOV.U32 R69, RZ, RZ, R14 ;  /* 0x000000ffff457224 */ /* 0x000fce00078e000e */
[----:B------:R-:W-:Y:S05]  /*2a430*/  WARPSYNC.COLLECTIVE R15, `(.L_x_2229) ;  /* 0x000000000f087348 */ /* 0x000fea0003c00000 */
[----:B------:R0:W1:Y:S02]  /*2a440*/  SHFL.IDX P6, R14, R13, R12, R11 ;  /* 0x0000000c0d0e7389 */ /* 0x00006400000c000b */
[----:B01----:R-:W-:Y:S01]  /*2a450*/  ENDCOLLECTIVE ;  /* 0x000000000000791b */ /* 0x003fe20003800000 */
.L_x_2229:
        /* <DEDUP_REMOVED lines=8> */
.L_x_2230:
[----:B------:R-:W-:Y:S01]  /*2a4e0*/  IMAD.MOV.U32 R13, RZ, RZ, R105 ;  /* 0x000000ffff0d7224 */ /* 0x000fe200078e0069 */
[----:B------:R-:W-:Y:S01]  /*2a4f0*/  MOV R12, R20 ;  /* 0x00000014000c7202 */ /* 0x000fe20000000f00 */
[----:B------:R-:W-:-:S07]  /*2a500*/  IMAD.MOV.U32 R65, RZ, RZ, R14 ;  /* 0x000000ffff417224 */ /* 0x000fce00078e000e */
[----:B------:R-:W-:Y:S05]  /*2a510*/  WARPSYNC.COLLECTIVE R15, `(.L_x_2231) ;  /* 0x000000000f087348 */ /* 0x000fea0003c00000 */
[----:B------:R0:W1:Y:S02]  /*2a520*/  SHFL.IDX P6, R14, R13, R12, R11 ;  /* 0x0000000c0d0e7389 */ /* 0x00006400000c000b */
[----:B01----:R-:W-:Y:S01]  /*2a530*/  ENDCOLLECTIVE ;  /* 0x000000000000791b */ /* 0x003fe20003800000 */
.L_x_2231:
[----:B------:R-:W-:Y:S02]  /*2a540*/  IMAD.MOV.U32 R13, RZ, RZ, R104 ;  /* 0x000000ffff0d7224 */ /* 0x000fe400078e0068 */
[----:B------:R-:W-:Y:S02]  /*2a550*/  IMAD.MOV.U32 R12, RZ, RZ, R3 ;  /* 0x000000ffff0c7224 */ /* 0x000fe400078e0003 */
[----:B------:R-:W-:-:S07]  /*2a560*/  IMAD.MOV.U32 R102, RZ, RZ, R14 ;  /* 0x000000ffff667224 */ /* 0x000fce00078e000e */
[----:B------:R-:W-:Y:S05]  /*2a570*/  WARPSYNC.COLLECTIVE R15, `(.L_x_2232) ;  /* 0x000000000f087348 */ /* 0x000fea0003c00000 */
[----:B------:R0:W1:Y:S02]  /*2a580*/  SHFL.IDX P6, R14, R13, R12, R11 ;  /* 0x0000000c0d0e7389 */ /* 0x00006400000c000b */
[----:B01----:R-:W-:Y:S01]  /*2a590*/  ENDCOLLECTIVE ;  /* 0x000000000000791b */ /* 0x003fe20003800000 */
.L_x_2232:
[----:B------:R-:W-:Y:S02]  /*2a5a0*/  IMAD.MOV.U32 R13, RZ, RZ, R107 ;  /* 0x000000ffff0d7224 */ /* 0x000fe400078e006b */
[----:B------:R-:W-:Y:S02]  /*2a5b0*/  IMAD.MOV.U32 R12, RZ, RZ, R20 ;  /* 0x000000ffff0c7224 */ /* 0x000fe400078e0014 */
[----:B------:R-:W-:-:S07]  /*2a5c0*/  IMAD.MOV.U32 R49, RZ, RZ, R14 ;  /* 0x000000ffff317224 */ /* 0x000fce00078e000e */
[----:B------:R-:W-:Y:S05]  /*2a5d0*/  WARPSYNC.COLLECTIVE R15, `(.L_x_2233) ;  /* 0x000000000f087348 */ /* 0x000fea0003c00000 */
[----:B------:R0:W1:Y:S02]  /*2a5e0*/  SHFL.IDX P6, R14, R13, R12, R11 ;  /* 0x0000000c0d0e7389 */ /* 0x00006400000c000b */
[----:B01----:R-:W-:Y:S01]  /*2a5f0*/  ENDCOLLECTIVE ;  /* 0x000000000000791b */ /* 0x003fe20003800000 */
.L_x_2233:
[----:B------:R-:W-:Y:S02]  /*2a600*/  IMAD.MOV.U32 R13, RZ, RZ, R106 ;  /* 0x000000ffff0d7224 */ /* 0x000fe400078e006a */
[----:B------:R-:W-:Y:S01]  /*2a610*/  IMAD.MOV.U32 R12, RZ, RZ, R3 ;  /* 0x000000ffff0c7224 */ /* 0x000fe200078e0003 */
[----:B------:R-:W-:-:S07]  /*2a620*/  MOV R104, R14 ;  /* 0x0000000e00687202 */ /* 0x000fce0000000f00 */
[----:B------:R-:W-:Y:S05]  /*2a630*/  WARPSYNC.COLLECTIVE R15, `(.L_x_2234) ;  /* 0x000000000f087348 */ /* 0x000fea0003c00000 */
[----:B------:R0:W1:Y:S02]  /*2a640*/  SHFL.IDX P6, R14, R13, R12, R11 ;  /* 0x0000000c0d0e7389 */ /* 0x00006400000c000b */
[----:B01----:R-:W-:Y:S01]  /*2a650*/  ENDCOLLECTIVE ;  /* 0x000000000000791b */ /* 0x003fe20003800000 */
.L_x_2234:
        /* <DEDUP_REMOVED lines=8> */
.L_x_2235:
[----:B------:R-:W-:Y:S02]  /*2a6e0*/  IMAD.MOV.U32 R13, RZ, RZ, R108 ;  /* 0x000000ffff0d7224 */ /* 0x000fe400078e006c */
[----:B------:R-:W-:Y:S01]  /*2a6f0*/  IMAD.MOV.U32 R12, RZ, RZ, R3 ;  /* 0x000000ffff0c7224 */ /* 0x000fe200078e0003 */
[----:B------:R-:W-:-:S07]  /*2a700*/  MOV R106, R14 ;  /* 0x0000000e006a7202 */ /* 0x000fce0000000f00 */
[----:B------:R-:W-:Y:S05]  /*2a710*/  WARPSYNC.COLLECTIVE R15, `(.L_x_2236) ;  /* 0x000000000f087348 */ /* 0x000fea0003c00000 */
[----:B------:R0:W1:Y:S02]  /*2a720*/  SHFL.IDX P6, R14, R13, R12, R11 ;  /* 0x0000000c0d0e7389 */ /* 0x00006400000c000b */
[----:B01----:R-:W-:Y:S01]  /*2a730*/  ENDCOLLECTIVE ;  /* 0x000000000000791b */ /* 0x003fe20003800000 */
.L_x_2236:
        /* <DEDUP_REMOVED lines=8> */
.L_x_2237:
[----:B------:R-:W-:Y:S02]  /*2a7c0*/  IMAD.MOV.U32 R13, RZ, RZ, R112 ;  /* 0x000000ffff0d7224 */ /* 0x000fe400078e0070 */
[----:B------:R-:W-:Y:S01]  /*2a7d0*/  IMAD.MOV.U32 R12, RZ, RZ, R3 ;  /* 0x000000ffff0c7224 */ /* 0x000fe200078e0003 */
[----:B------:R-:W-:-:S07]  /*2a7e0*/  MOV R108, R14 ;  /* 0x0000000e006c7202 */ /* 0x000fce0000000f00 */
[----:B------:R-:W-:Y:S05]  /*2a7f0*/  WARPSYNC.COLLECTIVE R15, `(.L_x_2238) ;  /* 0x000000000f087348 */ /* 0x000fea0003c00000 */
[----:B------:R0:W1:Y:S02]  /*2a800*/  SHFL.IDX P6, R14, R13, R12, R11 ;  /* 0x0000000c0d0e7389 */ /* 0x00006400000c000b */
[----:B01----:R-:W-:Y:S01]  /*2a810*/  ENDCOLLECTIVE ;  /* 0x000000000000791b */ /* 0x003fe20003800000 */
.L_x_2238:
[----:B------:R-:W-:Y:S02]  /*2a820*/  IMAD.MOV.U32 R13, RZ, RZ, R115 ;  /* 0x000000ffff0d7224 */ /* 0x000fe400078e0073 */
[----:B------:R-:W-:Y:S02]  /*2a830*/  IMAD.MOV.U32 R12, RZ, RZ, R20 ;  /* 0x000000ffff0c7224 */ /* 0x000fe400078e0014 */
[----:B------:R-:W-:-:S07]  /*2a840*/  IMAD.MOV.U32 R43, RZ, RZ, R14 ;  /* 0x000000ffff2b7224 */ /* 0x000fce00078e000e */
[----:B------:R-:W-:Y:S05]  /*2a850*/  WARPSYNC.COLLECTIVE R15, `(.L_x_2239) ;  /* 0x000000000f087348 */ /* 0x000fea0003c00000 */
[----:B------:R0:W1:Y:S02]  /*2a860*/  SHFL.IDX P6, R14, R13, R12, R11 ;  /* 0x0000000c0d0e7389 */ /* 0x00006400000c000b */
[----:B01----:R-:W-:Y:S01]  /*2a870*/  ENDCOLLECTIVE ;  /* 0x000000000000791b */ /* 0x003fe20003800000 */
.L_x_2239:
[----:B------:R-:W-:Y:S01]  /*2a880*/  IMAD.MOV.U32 R13, RZ, RZ, R24 ;  /* 0x000000ffff0d7224 */ /* 0x000fe200078e0018 */
[----:B------:R-:W-:Y:S01]  /*2a890*/  SEL R24, R32, R9, P0 ;  /* 0x0000000920187207 */ /* 0x000fe20000000000 */
[----:B------:R-:W-:Y:S01]  /*2a8a0*/  IMAD.MOV.U32 R12, RZ, RZ, R3 ;  /* 0x000000ffff0c7224 */ /* 0x000fe200078e0003 */
[----:B------:R-:W-:-:S07]  /*2a8b0*/  MOV R110, R14 ;  /* 0x0000000e006e7202 */ /* 0x000fce0000000f00 */
[----:B------:R-:W-:Y:S05]  /*2a8c0*/  WARPSYNC.COLLECTIVE R15, `(.L_x_2240) ;  /* 0x000000000f087348 */ /* 0x000fea0003c00000 */
[----:B------:R0:W1:Y:S02]  /*2a8d0*/  SHFL.IDX P6, R14, R13, R12, R11 ;  /* 0x0000000c0d0e7389 */ /* 0x00006400000c000b */
[----:B01----:R-:W-:Y:S01]  /*2a8e0*/  ENDCOLLECTIVE ;  /* 0x000000000000791b */ /* 0x003fe20003800000 */
.L_x_2240:
        /* <DEDUP_REMOVED lines=8> */
.L_x_2241:
[----:B------:R-:W-:Y:S02]  /*2a970*/  IMAD.MOV.U32 R13, RZ, RZ, R114 ;  /* 0x000000ffff0d7224 */ /* 0x000fe400078e0072 */
[----:B------:R-:W-:Y:S01]  /*2a980*/  IMAD.MOV.U32 R12, RZ, RZ, R3 ;  /* 0x000000ffff0c7224 */ /* 0x000fe200078e0003 */
[----:B------:R-:W-:-:S07]  /*2a990*/  MOV R112, R14 ;  /* 0x0000000e00707202 */ /* 0x000fce0000000f00 */
[----:B------:R-:W-:Y:S05]  /*2a9a0*/  WARPSYNC.COLLECTIVE R15, `(.L_x_2242) ;  /* 0x000000000f087348 */ /* 0x000fea0003c00000 */
[----:B------:R0:W1:Y:S02]  /*2a9b0*/  SHFL.IDX P6, R14, R13, R12, R11 ;  /* 0x0000000c0d0e7389 */ /* 0x00006400000c000b */
[----:B01----:R-:W-:Y:S01]  /*2a9c0*/  ENDCOLLECTIVE ;  /* 0x000000000000791b */ /* 0x003fe20003800000 */
.L_x_2242:
        /* <DEDUP_REMOVED lines=8> */
.L_x_2243:
[----:B------:R-:W-:Y:S02]  /*2aa50*/  IMAD.MOV.U32 R13, RZ, RZ, R116 ;  /* 0x000000ffff0d7224 */ /* 0x000fe400078e0074 */
[----:B------:R-:W-:Y:S01]  /*2aa60*/  IMAD.MOV.U32 R12, RZ, RZ, R3 ;  /* 0x000000ffff0c7224 */ /* 0x000fe200078e0003 */
[----:B------:R-:W-:-:S07]  /*2aa70*/  MOV R114, R14 ;  /* 0x0000000e00727202 */ /* 0x000fce0000000f00 */
[----:B------:R-:W-:Y:S05]  /*2aa80*/  WARPSYNC.COLLECTIVE R15, `(.L_x_2244) ;  /* 0x000000000f087348 */ /* 0x000fea0003c00000 */
[----:B------:R0:W1:Y:S02]  /*2aa90*/  SHFL.IDX P6, R14, R13, R12, R11 ;  /* 0x0000000c0d0e7389 */ /* 0x00006400000c000b */
[----:B01----:R-:W-:Y:S01]  /*2aaa0*/  ENDCOLLECTIVE ;  /* 0x000000000000791b */ /* 0x003fe20003800000 */
.L_x_2244:
        /* <DEDUP_REMOVED lines=8> */
.L_x_2245:
[----:B------:R-:W-:Y:S02]  /*2ab30*/  IMAD.MOV.U32 R13, RZ, RZ, R120 ;  /* 0x000000ffff0d7224 */ /* 0x000fe400078e0078 */
[----:B------:R-:W-:Y:S01]  /*2ab40*/  IMAD.MOV.U32 R12, RZ, RZ, R3 ;  /* 0x000000ffff0c7224 */ /* 0x000fe200078e0003 */
[----:B------:R-:W-:-:S07]  /*2ab50*/  MOV R116, R14 ;  /* 0x0000000e00747202 */ /* 0x000fce0000000f00 */
[----:B------:R-:W-:Y:S05]  /*2ab60*/  WARPSYNC.COLLECTIVE R15, `(.L_x_2246) ;  /* 0x000000000f087348 */ /* 0x000fea0003c00000 */
[----:B------:R0:W1:Y:S02]  /*2ab70*/  SHFL.IDX P6, R14, R13, R12, R11 ;  /* 0x0000000c0d0e7389 */ /* 0x00006400000c000b */
[----:B01----:R-:W-:Y:S01]  /*2ab80*/  ENDCOLLECTIVE ;  /* 0x000000000000791b */ /* 0x003fe20003800000 */
.L_x_2246:
[----:B------:R-:W-:Y:S02]  /*2ab90*/  IMAD.MOV.U32 R13, RZ, RZ, R111 ;  /* 0x000000ffff0d7224 */ /* 0x000fe400078e006f */
[----:B------:R-:W-:Y:S02]  /*2aba0*/  IMAD.MOV.U32 R12, RZ, RZ, R20 ;  /* 0x000000ffff0c7224 */ /* 0x000fe400078e0014 */
[----:B------:R-:W-:-:S07]  /*2abb0*/  IMAD.MOV.U32 R59, RZ, RZ, R14 ;  /* 0x000000ffff3b7224 */ /* 0x000fce00078e000e */
[----:B------:R-:W-:Y:S05]  /*2abc0*/  WARPSYNC.COLLECTIVE R15, `(.L_x_2247) ;  /* 0x000000000f087348 */ /* 0x000fea0003c00000 */
[----:B------:R0:W1:Y:S02]  /*2abd0*/  SHFL.IDX P6, R14, R13, R12, R11 ;  /* 0x0000000c0d0e7389 */ /* 0x00006400000c000b */
[----:B01----:R-:W-:Y:S01]  /*2abe0*/  ENDCOLLECTIVE ;  /* 0x000000000000791b */ /* 0x003fe20003800000 */
.L_x_2247:
[----:B------:R-:W-:Y:S02]  /*2abf0*/  IMAD.MOV.U32 R13, RZ, RZ, R122 ;  /* 0x000000ffff0d7224 */ /* 0x000fe400078e007a */
[----:B------:R-:W-:Y:S01]  /*2ac00*/  IMAD.MOV.U32 R12, RZ, RZ, R3 ;  /* 0x000000ffff0c7224 */ /* 0x000fe200078e0003 */
[----:B------:R-:W-:-:S07]  /*2ac10*/  MOV R118, R14 ;  /* 0x0000000e00767202 */ /* 0x000fce0000000f00 */
[----:B------:R-:W-:Y:S05]  /*2ac20*/  WARPSYNC.COLLECTIVE R15, `(.L_x_2248) ;  /* 0x000000000f087348 */ /* 0x000fea0003c00000 */
[----:B------:R0:W1:Y:S02]  /*2ac30*/  SHFL.IDX P6, R14, R13, R12, R11 ;  /* 0x0000000c0d0e7389 */ /* 0x00006400000c000b */
[----:B01----:R-:W-:Y:S01]  /*2ac40*/  ENDCOLLECTIVE ;  /* 0x000000000000791b */ /* 0x003fe20003800000 */
.L_x_2248:
        /* <DEDUP_REMOVED lines=8> */
.L_x_2249:
[----:B------:R-:W-:Y:S02]  /*2acd0*/  IMAD.MOV.U32 R13, RZ, RZ, R124 ;  /* 0x000000ffff0d7224 */ /* 0x000fe400078e007c */
[----:B------:R-:W-:Y:S01]  /*2ace0*/  IMAD.MOV.U32 R12, RZ, RZ, R3 ;  /* 0x000000ffff0c7224 */ /* 0x000fe200078e0003 */
[----:B------:R-:W-:-:S07]  /*2acf0*/  MOV R120, R14 ;  /* 0x0000000e00787202 */ /* 0x000fce0000000f00 */
[----:B------:R-:W-:Y:S05]  /*2ad00*/  WARPSYNC.COLLECTIVE R15, `(.L_x_2250) ;  /* 0x000000000f087348 */ /* 0x000fea0003c00000 */
[----:B------:R0:W1:Y:S02]  /*2ad10*/  SHFL.IDX P6, R14, R13, R12, R11 ;  /* 0x0000000c0d0e7389 */ /* 0x00006400000c000b */
[----:B01----:R-:W-:Y:S01]  /*2ad20*/  ENDCOLLECTIVE ;  /* 0x000000000000791b */ /* 0x003fe20003800000 */
.L_x_2250:
        /* <DEDUP_REMOVED lines=8> */
.L_x_2251:
[----:B------:R-:W-:Y:S02]  /*2adb0*/  IMAD.MOV.U32 R13, RZ, RZ, R126 ;  /* 0x000000ffff0d7224 */ /* 0x000fe400078e007e */
[----:B------:R-:W-:Y:S01]  /*2adc0*/  IMAD.MOV.U32 R12, RZ, RZ, R3 ;  /* 0x000000ffff0c7224 */ /* 0x000fe200078e0003 */
[----:B------:R-:W-:-:S07]  /*2add0*/  MOV R122, R14 ;  /* 0x0000000e007a7202 */ /* 0x000fce0000000f00 */
[----:B------:R-:W-:Y:S05]  /*2ade0*/  WARPSYNC.COLLECTIVE R15, `(.L_x_2252) ;  /* 0x000000000f087348 */ /* 0x000fea0003c00000 */
[----:B------:R0:W1:Y:S02]  /*2adf0*/  SHFL.IDX P6, R14, R13, R12, R11 ;  /* 0x0000000c0d0e7389 */ /* 0x00006400000c000b */
[----:B01----:R-:W-:Y:S01]  /*2ae00*/  ENDCOLLECTIVE ;  /* 0x000000000000791b */ /* 0x003fe20003800000 */
.L_x_2252:
[----:B------:R-:W-:Y:S02]  /*2ae10*/  IMAD.MOV.U32 R13, RZ, RZ, R133 ;  /* 0x000000ffff0d7224 */ /* 0x000fe400078e0085 */
[----:B------:R-:W-:Y:S02]  /*2ae20*/  IMAD.MOV.U32 R12, RZ, RZ, R20 ;  /* 0x000000ffff0c7224 */ /* 0x000fe400078e0014 */
[----:B------:R-:W-:-:S07]  /*2ae30*/  IMAD.MOV.U32 R71, RZ, RZ, R14 ;  /* 0x000000ffff477224 */ /* 0x000fce00078e000e */
[----:B------:R-:W-:Y:S05]  /*2ae40*/  WARPSYNC.COLLECTIVE R15, `(.L_x_2253) ;  /* 0x000000000f087348 */ /* 0x000fea0003c00000 */
[----:B------:R0:W1:Y:S02]  /*2ae50*/  SHFL.IDX P6, R14, R13, R12, R11 ;  /* 0x0000000c0d0e7389 */ /* 0x00006400000c000b */
[----:B01----:R-:W-:Y:S01]  /*2ae60*/  ENDCOLLECTIVE ;  /* 0x000000000000791b */ /* 0x003fe20003800000 */
.L_x_2253:
        /* <DEDUP_REMOVED lines=11> */
.L_x_2254:
[----:B------:R-:W-:Y:S02]  /*2af20*/  SEL R7, R53, R80, P0 ;  /* 0x0000005035077207 */ /* 0x000fe40000000000 */
[----:B------:R-:W-:Y:S02]  /*2af30*/  SEL R27, R102, R65, P0 ;  /* 0x00000041661b7207 */ /* 0x000fe40000000000 */
[----:B------:R-:W-:Y:S02]  /*2af40*/  SEL R37, R39, R108, P0 ;  /* 0x0000006c27257207 */ /* 0x000fe40000000000 */
[----:B------:R-:W-:Y:S02]  /*2af50*/  SEL R9, R78, R73, P0 ;  /* 0x000000494e097207 */ /* 0x000fe40000000000 */
[----:B------:R-:W-:Y:S01]  /*2af60*/  SEL R39, R108, R39, P0 ;  /* 0x000000276c277207 */ /* 0x000fe20000000000 */
[----:B------:R-:W-:Y:S01]  /*2af70*/  IMAD.MOV.U32 R13, RZ, RZ, R5 ;  /* 0x000000ffff0d7224 */ /* 0x000fe200078e0005 */
[----:B------:R-:W-:Y:S01]  /*2af80*/  SEL R5, R80, R53, P0 ;  /* 0x0000003550057207 */ /* 0x000fe20000000000 */
[----:B------:R-:W-:Y:S01]  /*2af90*/  IMAD.MOV.U32 R12, RZ, RZ, R20 ;  /* 0x000000ffff0c7224 */ /* 0x000fe200078e0014 */
[----:B------:R-:W-:Y:S01]  /*2afa0*/  SEL R53, R55, R116, P0 ;  /* 0x0000007437357207 */ /* 0x000fe20000000000 */
[----:B------:R-:W-:Y:S01]  /*2afb0*/  IMAD.MOV.U32 R20, RZ, RZ, RZ ;  /* 0x000000ffff147224 */ /* 0x000fe200078e00ff */
[----:B------:R-:W-:Y:S01]  /*2afc0*/  SEL R55, R116, R55, P0 ;  /* 0x0000003774377207 */ /* 0x000fe20000000000 */
[----:B------:R-:W-:-:S07]  /*2afd0*/  IMAD.MOV.U32 R75, RZ, RZ, R14 ;  /* 0x000000ffff4b7224 */ /* 0x000fce00078e000e */
[----:B------:R-:W-:Y:S05]  /*2afe0*/  WARPSYNC.COLLECTIVE R15, `(.L_x_2255) ;  /* 0x000000000f087348 */ /* 0x000fea0003c00000 */
[----:B------:R0:W1:Y:S02]  /*2aff0*/  SHFL.IDX P6, R14, R13, R12, R11 ;  /* 0x0000000c0d0e7389 */ /* 0x00006400000c000b */
[----:B01----:R-:W-:Y:S01]  /*2b000*/  ENDCOLLECTIVE ;  /* 0x000000000000791b */ /* 0x003fe20003800000 */
.L_x_2255:
        /* <DEDUP_REMOVED lines=14> */
.L_x_1950:
[----:B------:R-:W-:Y:S02]  /*2b0f0*/  IMAD.MOV.U32 R13, RZ, RZ, R3 ;  /* 0x000000ffff0d7224 */ /* 0x000fe400078e0003 */
[----:B------:R-:W-:Y:S02]  /*2b100*/  IMAD.MOV.U32 R12, RZ, RZ, RZ ;  /* 0x000000ffff0c7224 */ /* 0x000fe400078e00ff */
[----:B------:R-:W-:Y:S02]  /*2b110*/  IMAD.MOV.U32 R11, RZ, RZ, 0x181f ;  /* 0x0000181fff0b7424 */ /* 0x000fe400078e00ff */
[----:B------:R-:W-:-:S07]  /*2b120*/  IMAD.MOV.U32 R15, RZ, RZ, -0x1 ;  /* 0xffffffffff0f7424 */ /* 0x000fce00078e00ff */
[----:B------:R-:W-:Y:S05]  /*2b130*/  WARPSYNC.COLLECTIVE R15, `(.L_x_2257) ;  /* 0x000000000f087348 */ /* 0x000fea0003c00000 */
[----:B------:R0:W1:Y:S02]  /*2b140*/  SHFL.IDX P6, R14, R13, R12, R11 ;  /* 0x0000000c0d0e7389 */ /* 0x00006400000c000b */
[----:B01----:R-:W-:Y:S01]  /*2b150*/  ENDCOLLECTIVE ;  /* 0x000000000000791b */ /* 0x003fe20003800000 */
.L_x_2257:
[----:B------:R-:W-:Y:S01]  /*2b160*/  IMAD.MOV.U32 R13, RZ, RZ, R2 ;  /* 0x000000ffff0d7224 */ /* 0x000fe200078e0002 */
[----:B------:R-:W-:-:S07]  /*2b170*/  MOV R0, R14 ;  /* 0x0000000e00007202 */ /* 0x000fce0000000f00 */
[----:B------:R-:W-:Y:S05]  /*2b180*/  WARPSYNC.COLLECTIVE R15, `(.L_x_2258) ;  /* 0x000000000f087348 */ /* 0x000fea0003c00000 */
[----:B------:R0:W1:Y:S02]  /*2b190*/  SHFL.IDX P6, R14, R13, R12, R11 ;  /* 0x0000000c0d0e7389 */ /* 0x00006400000c000b */
[----:B01----:R-:W-:Y:S01]  /*2b1a0*/  ENDCOLLECTIVE ;  /* 0x000000000000791b */ /* 0x003fe20003800000 */
.L_x_2258:
[----:B------:R-:W-:Y:S05]  /*2b1b0*/  BRA `(.L_x_2259) ;  /* 0xffffff4000d07947 */ /* 0x000fea000383ffff */
.L_x_1953:
[----:B------:R-:W-:Y:S01]  /*2b1c0*/  BSSY B1, `(.L_x_2260) ;  /* 0x0000008000017945 */ /* 0x000fe20003800000 */
[----:B------:R-:W-:Y:S02]  /*2b1d0*/  IMAD.MOV.U32 R13, RZ, RZ, R3 ;  /* 0x000000ffff0d7224 */ /* 0x000fe400078e0003 */
[----:B------:R-:W-:Y:S02]  /*2b1e0*/  IMAD.MOV.U32 R12, RZ, RZ, 0x1 ;  /* 0x00000001ff0c7424 */ /* 0x000fe400078e00ff */
[----:B------:R-:W-:Y:S02]  /*2b1f0*/  IMAD.MOV.U32 R11, RZ, RZ, 0x181f ;  /* 0x0000181fff0b7424 */ /* 0x000fe400078e00ff */
[----:B---3--:R-:W-:-:S07]  /*2b200*/  IMAD.MOV.U32 R15, RZ, RZ, -0x1 ;  /* 0xffffffffff0f7424 */ /* 0x008fce00078e00ff */
[----:B012---:R-:W-:Y:S05]  /*2b210*/  WARPSYNC.COLLECTIVE R15, `(.L_x_2261) ;  /* 0x000000000f087348 */ /* 0x007fea0003c00000 */
[----:B--2---:R2:W3:Y:S02]  /*2b220*/  SHFL.IDX P6, R14, R13, R12, R11 ;  /* 0x0000000c0d0e7389 */ /* 0x0044e400000c000b */
[----:B0123--:R-:W-:Y:S01]  /*2b230*/  ENDCOLLECTIVE ;  /* 0x000000000000791b */ /* 0x00ffe20003800000 */
.L_x_2261:
[----:B------:R-:W-:Y:S05]  /*2b240*/  BSYNC B1 ;  /* 0x0000000000017941 */ /* 0x000fea0003800000 */
.L_x_2260:
        /* <DEDUP_REMOVED lines=8> */
.L_x_2262:
[----:B------:R-:W-:Y:S05]  /*2b2d0*/  BRA `(.L_x_2263) ;  /* 0xffffff4000f07947 */ /* 0x000fea000383ffff */
.L_x_1956:
[----:B------:R-:W-:Y:S01]  /*2b2e0*/  BSSY B1, `(.L_x_2264) ;  /* 0x0000008000017945 */ /* 0x000fe20003800000 */
[----:B------:R-:W-:Y:S01]  /*2b2f0*/  IMAD.MOV.U32 R13, RZ, RZ, R3 ;  /* 0x000000ffff0d7224 */ /* 0x000fe200078e0003 */
[----:B------:R-:W-:Y:S01]  /*2b300*/  MOV R12, 0x2 ;  /* 0x00000002000c7802 */ /* 0x000fe20000000f00 */
[----:B------:R-:W-:Y:S02]  /*2b310*/  IMAD.MOV.U32 R11, RZ, RZ, 0x181f ;  /* 0x0000181fff0b7424 */ /* 0x000fe400078e00ff */
[----:B---3--:R-:W-:-:S07]  /*2b320*/  IMAD.MOV.U32 R15, RZ, RZ, -0x1 ;  /* 0xffffffffff0f7424 */ /* 0x008fce00078e00ff */
[----:B012-4-:R-:W-:Y:S05]  /*2b330*/  WARPSYNC.COLLECTIVE R15, `(.L_x_2265) ;  /* 0x000000000f087348 */ /* 0x017fea0003c00000 */
[----:B--2---:R2:W3:Y:S02]  /*2b340*/  SHFL.IDX P6, R14, R13, R12, R11 ;  /* 0x0000000c0d0e7389 */ /* 0x0044e400000c000b */
[----:B01234-:R-:W-:Y:S01]  /*2b350*/  ENDCOLLECTIVE ;  /* 0x000000000000791b */ /* 0x01ffe20003800000 */
.L_x_2265:
[----:B------:R-:W-:Y:S05]  /*2b360*/  BSYNC B1 ;  /* 0x0000000000017941 */ /* 0x000fea0003800000 */
.L_x_2264:
        /* <DEDUP_REMOVED lines=8> */
.L_x_2266:
[----:B------:R-:W-:Y:S05]  /*2b3f0*/  BRA `(.L_x_2267) ;  /* 0xffffff4400107947 */ /* 0x000fea000383ffff */
.L_x_1959:
[----:B------:R-:W-:Y:S01]  /*2b400*/  BSSY B1, `(.L_x_2268) ;  /* 0x0000008000017945 */ /* 0x000fe20003800000 */
[----:B------:R-:W-:Y:S02]  /*2b410*/  IMAD.MOV.U32 R13, RZ, RZ, R3 ;  /* 0x000000ffff0d7224 */ /* 0x000fe400078e0003 */
[----:B------:R-:W-:Y:S02]  /*2b420*/  IMAD.MOV.U32 R12, RZ, RZ, 0x3 ;  /* 0x00000003ff0c7424 */ /* 0x000fe400078e00ff */
[----:B------:R-:W-:Y:S02]  /*2b430*/  IMAD.MOV.U32 R11, RZ, RZ, 0x181f ;  /* 0x0000181fff0b7424 */ /* 0x000fe400078e00ff */
[----:B---3--:R-:W-:-:S07]  /*2b440*/  IMAD.MOV.U32 R15, RZ, RZ, -0x1 ;  /* 0xffffffffff0f7424 */ /* 0x008fce00078e00ff */
[----:B012-4-:R-:W-:Y:S05]  /*2b450*/  WARPSYNC.COLLECTIVE R15, `(.L_x_2269) ;  /* 0x000000000f087348 */ /* 0x017fea0003c00000 */
[----:B--2---:R2:W3:Y:S02]  /*2b460*/  SHFL.IDX P6, R14, R13, R12, R11 ;  /* 0x0000000c0d0e7389 */ /* 0x0044e400000c000b */
[----:B01234-:R-:W-:Y:S01]  /*2b470*/  ENDCOLLECTIVE ;  /* 0x000000000000791b */ /* 0x01ffe20003800000 */
.L_x_2269:
[----:B------:R-:W-:Y:S05]  /*2b480*/  BSYNC B1 ;  /* 0x0000000000017941 */ /* 0x000fea0003800000 */
.L_x_2268:
        /* <DEDUP_REMOVED lines=8> */
.L_x_2270:
[----:B------:R-:W-:Y:S05]  /*2b510*/  BRA `(.L_x_2271) ;  /* 0xffffff4400307947 */ /* 0x000fea000383ffff */
.L_x_1983:
[----:B------:R-:W0:Y:S01]  /*2b520*/  S2R R5, SR_TID.X ;  /* 0x0000000000057919 */ /* 0x000e220000002100 */
        /* <DEDUP_REMOVED lines=10> */
.L_x_2273:
[----:B------:R-:W-:Y:S05]  /*2b5d0*/  BSYNC B1 ;  /* 0x0000000000017941 */ /* 0x000fea0003800000 */
.L_x_2272:
[----:B------:R-:W-:Y:S05]  /*2b5e0*/  BRA `(.L_x_2274) ;  /* 0xffffff5c00a07947 */ /* 0x000fea000383ffff */
.L_x_1985:
[----:B------:R-:W-:Y:S01]  /*2b5f0*/  BSSY B1, `(.L_x_2275) ;  /* 0x0000006000017945 */ /* 0x000fe20003800000 */
[----:B------:R-:W-:-:S07]  /*2b600*/  IMAD.MOV.U32 R15, RZ, RZ, -0x1 ;  /* 0xffffffffff0f7424 */ /* 0x000fce00078e00ff */
[----:B0-----:R-:W-:Y:S05]  /*2b610*/  WARPSYNC.COLLECTIVE R15, `(.L_x_2276) ;  /* 0x000000000f0c7348 */ /* 0x001fea0003c00000 */
[----:B------:R-:W-:Y:S02]  /*2b620*/  ELECT P6, UR62, PT ;  /* 0x00000000003e782f */ /* 0x000fe400038c0000 */
[----:B------:R-:W-:Y:S01]  /*2b630*/  MOV R14, UR62 ;  /* 0x0000003e000e7c02 */ /* 0x000fe20008000f00 */
[----:B0-----:R-:W-:Y:S10]  /*2b640*/  ENDCOLLECTIVE ;  /* 0x000000000000791b */ /* 0x001ff40003800000 */
.L_x_2276:
[----:B------:R-:W-:Y:S05]  /*2b650*/  BSYNC B1 ;  /* 0x0000000000017941 */ /* 0x000fea0003800000 */
.L_x_2275:
[----:B------:R-:W-:Y:S05]  /*2b660*/  BRA `(.L_x_1984) ;  /* 0xffffff5c00987947 */ /* 0x000fea000383ffff */
.L_x_1987:
[----:B0-----:R0:W1:Y:S02]  /*2b670*/  SYNCS.PHASECHK.TRANS64.TRYWAIT P0, [R23+URZ+0x28420], R5 ;  /* 0x02842005170075a7 */ /* 0x001064000800017f */
[----:B-1----:R-:W-:Y:S05]  /*2b680*/  @!P0 NANOSLEEP.SYNCS 0x989680 ;  /* 0x009896800000895d */ /* 0x002fea0003900000 */
[----:B------:R-:W1:Y:S02]  /*2b690*/  @!P0 SYNCS.PHASECHK.TRANS64 P0, [R23+URZ+0x28420], R5 ;  /* 0x02842005170085a7 */ /* 0x000e64000800007f */
[----:B-1----:R-:W-:Y:S05]  /*2b6a0*/  @!P0 BRA `(.L_x_1987) ;  /* 0xfffffffc00f08947 */ /* 0x002fea000383ffff */
[----:B------:R-:W-:Y:S05]  /*2b6b0*/  BRA `(.L_x_2277) ;  /* 0xffffff5c00a87947 */ /* 0x000fea000383ffff */
.L_x_1991:
[----:B-1----:R1:W2:Y:S02]  /*2b6c0*/  SYNCS.PHASECHK.TRANS64.TRYWAIT P0, [R12+URZ+0x284a0], R11 ;  /* 0x0284a00b0c0075a7 */ /* 0x0022a4000800017f */
[----:B--2---:R-:W-:Y:S05]  /*2b6d0*/  @!P0 NANOSLEEP.SYNCS 0x989680 ;  /* 0x009896800000895d */ /* 0x004fea0003900000 */
[----:B------:R-:W2:Y:S02]  /*2b6e0*/  @!P0 SYNCS.PHASECHK.TRANS64 P0, [R12+URZ+0x284a0], R11 ;  /* 0x0284a00b0c0085a7 */ /* 0x000ea4000800007f */
[----:B--2---:R-:W-:Y:S05]  /*2b6f0*/  @!P0 BRA `(.L_x_1991) ;  /* 0xfffffffc00f08947 */ /* 0x004fea000383ffff */
[----:B------:R-:W-:Y:S05]  /*2b700*/  BRA `(.L_x_2278) ;  /* 0xffffff5c00c07947 */ /* 0x000fea000383ffff */
.L_x_1997:
[----:B0-----:R0:W2:Y:S02]  /*2b710*/  SYNCS.PHASECHK.TRANS64.TRYWAIT P0, [R12+URZ+0x284c0], R11 ;  /* 0x0284c00b0c0075a7 */ /* 0x0010a4000800017f */
[----:B--2---:R-:W-:Y:S05]  /*2b720*/  @!P0 NANOSLEEP.SYNCS 0x989680 ;  /* 0x009896800000895d */ /* 0x004fea0003900000 */
[----:B------:R-:W2:Y:S02]  /*2b730*/  @!P0 SYNCS.PHASECHK.TRANS64 P0, [R12+URZ+0x284c0], R11 ;  /* 0x0284c00b0c0085a7 */ /* 0x000ea4000800007f */
[----:B--2---:R-:W-:Y:S05]  /*2b740*/  @!P0 BRA `(.L_x_1997) ;  /* 0xfffffffc00f08947 */ /* 0x004fea000383ffff */
[----:B------:R-:W-:Y:S05]  /*2b750*/  BRA `(.L_x_2279) ;  /* 0xffffff60007c7947 */ /* 0x000fea000383ffff */
.L_x_2005:
[----:B-1----:R1:W2:Y:S02]  /*2b760*/  SYNCS.PHASECHK.TRANS64.TRYWAIT P1, [R11+URZ+0x284a0], R9 ;  /* 0x0284a0090b0075a7 */ /* 0x0022a4000802017f */
[----:B--2---:R-:W-:Y:S05]  /*2b770*/  @!P1 NANOSLEEP.SYNCS 0x989680 ;  /* 0x009896800000995d */ /* 0x004fea0003900000 */
[----:B------:R-:W2:Y:S02]  /*2b780*/  @!P1 SYNCS.PHASECHK.TRANS64 P1, [R11+URZ+0x284a0], R9 ;  /* 0x0284a0090b0095a7 */ /* 0x000ea4000802007f */
[----:B--2---:R-:W-:Y:S05]  /*2b790*/  @!P1 BRA `(.L_x_2005) ;  /* 0xfffffffc00f09947 */ /* 0x004fea000383ffff */
[----:B------:R-:W-:Y:S05]  /*2b7a0*/  BRA `(.L_x_2280) ;  /* 0xffffff6400747947 */ /* 0x000fea000383ffff */
.L_x_2011:
[----:B0-----:R0:W2:Y:S02]  /*2b7b0*/  SYNCS.PHASECHK.TRANS64.TRYWAIT P1, [R11+URZ+0x284c0], R9 ;  /* 0x0284c0090b0075a7 */ /* 0x0010a4000802017f */
[----:B--2---:R-:W-:Y:S05]  /*2b7c0*/  @!P1 NANOSLEEP.SYNCS 0x989680 ;  /* 0x009896800000995d */ /* 0x004fea0003900000 */
[----:B------:R-:W2:Y:S02]  /*2b7d0*/  @!P1 SYNCS.PHASECHK.TRANS64 P1, [R11+URZ+0x284c0], R9 ;  /* 0x0284c0090b0095a7 */ /* 0x000ea4000802007f */
[----:B--2---:R-:W-:Y:S05]  /*2b7e0*/  @!P1 BRA `(.L_x_2011) ;  /* 0xfffffffc00f09947 */ /* 0x004fea000383ffff */
[----:B------:R-:W-:Y:S05]  /*2b7f0*/  BRA `(.L_x_2281) ;  /* 0xffffff68002c7947 */ /* 0x000fea000383ffff */
.L_x_2035:
        /* <DEDUP_REMOVED lines=11> */
.L_x_2283:
[----:B------:R-:W-:Y:S05]  /*2b8b0*/  BSYNC B0 ;  /* 0x0000000000007941 */ /* 0x000fea0003800000 */
.L_x_2282:
[----:B------:R-:W-:Y:S05]  /*2b8c0*/  BRA `(.L_x_2284) ;  /* 0xffffff7800687947 */ /* 0x000fea000383ffff */
.L_x_2038:
[----:B0-----:R0:W1:Y:S02]  /*2b8d0*/  SYNCS.PHASECHK.TRANS64.TRYWAIT P0, [R6+URZ+0x28480], R21 ;  /* 0x02848015060075a7 */ /* 0x001064000800017f */
[----:B-1----:R-:W-:Y:S05]  /*2b8e0*/  @!P0 NANOSLEEP.SYNCS 0x989680 ;  /* 0x009896800000895d */ /* 0x002fea0003900000 */
[----:B------:R-:W1:Y:S02]  /*2b8f0*/  @!P0 SYNCS.PHASECHK.TRANS64 P0, [R6+URZ+0x28480], R21 ;  /* 0x02848015060085a7 */ /* 0x000e64000800007f */
[----:B-1----:R-:W-:Y:S05]  /*2b900*/  @!P0 BRA `(.L_x_2038) ;  /* 0xfffffffc00f08947 */ /* 0x002fea000383ffff */
[----:B------:R-:W-:Y:S05]  /*2b910*/  BRA `(.L_x_2285) ;  /* 0xffffff7800887947 */ /* 0x000fea000383ffff */
.L_x_2039:
        /* <DEDUP_REMOVED lines=8> */
.L_x_2287:
[----:B------:R-:W-:Y:S05]  /*2b9a0*/  BSYNC B0 ;  /* 0x0000000000007941 */ /* 0x000fea0003800000 */
.L_x_2286:
[----:B------:R-:W-:Y:S01]  /*2b9b0*/  IMAD.MOV.U32 R13, RZ, RZ, R2 ;  /* 0x000000ffff0d7224 */ /* 0x000fe200078e0002 */
[----:B------:R-:W-:Y:S01]  /*2b9c0*/  MOV R5, R14 ;  /* 0x0000000e00057202 */ /* 0x000fe20000000f00 */
[----:B------:R-:W-:Y:S01]  /*2b9d0*/  IMAD.MOV.U32 R12, RZ, RZ, RZ ;  /* 0x000000ffff0c7224 */ /* 0x000fe200078e00ff */
[----:B------:R-:W-:Y:S01]  /*2b9e0*/  LOP3.LUT R27, R34, 0x80, RZ, 0xfc, !PT ;  /* 0x00000080221b7812 */ /* 0x000fe200078efcff */
[----:B------:R-:W-:Y:S01]  /*2b9f0*/  IMAD.MOV.U32 R11, RZ, RZ, 0x181f ;  /* 0x0000181fff0b7424 */ /* 0x000fe200078e00ff */
[C---:B------:R-:W-:Y:S01]  /*2ba00*/  ISETP.GE.AND P3, PT, R24.reuse, 0x11, PT ;  /* 0x000000111800780c */ /* 0x040fe20003f66270 */
[----:B------:R-:W-:Y:S01]  /*2ba10*/  IMAD.MOV.U32 R15, RZ, RZ, -0x1 ;  /* 0xffffffffff0f7424 */ /* 0x000fe200078e00ff */
[----:B------:R-:W-:-:S13]  /*2ba20*/  ISETP.GE.AND P5, PT, R24, 0x31, PT ;  /* 0x000000311800780c */ /* 0x000fda0003fa6270 */
[----:B------:R-:W-:Y:S05]  /*2ba30*/  WARPSYNC.COLLECTIVE R15, `(.L_x_2288) ;  /* 0x000000000f087348 */ /* 0x000fea0003c00000 */
[----:B------:R0:W1:Y:S02]  /*2ba40*/  SHFL.IDX P6, R14, R13, R12, R11 ;  /* 0x0000000c0d0e7389 */ /* 0x00006400000c000b */
[----:B01----:R-:W-:Y:S01]  /*2ba50*/  ENDCOLLECTIVE ;  /* 0x000000000000791b */ /* 0x003fe20003800000 */
.L_x_2288:
[----:B------:R-:W0:Y:S01]  /*2ba60*/  LDC R15, c[0x0][0x2f4] ;  /* 0x0000bd00ff0f7b82 */ /* 0x000e220000000800 */
[----:B------:R-:W-:Y:S02]  /*2ba70*/  IMAD.MOV.U32 R13, RZ, RZ, R3 ;  /* 0x000000ffff0d7224 */ /* 0x000fe400078e0003 */
[----:B------:R-:W-:Y:S02]  /*2ba80*/  IMAD.MOV.U32 R12, RZ, RZ, 0x1 ;  /* 0x00000001ff0c7424 */ /* 0x000fe400078e00ff */
        /* <DEDUP_REMOVED lines=11> */
.L_x_2289:
[----:B------:R-:W-:Y:S01]  /*2bb40*/  @!PT LDS RZ, [RZ] ;  /* 0x00000000fffff984 */ /* 0x000fe20000000800 */
[----:B------:R-:W-:Y:S01]  /*2bb50*/  @!PT LDS RZ, [RZ] ;  /* 0x00000000fffff984 */ /* 0x000fe20000000800 */
[----:B------:R-:W-:Y:S01]  /*2bb60*/  @!PT LDS RZ, [RZ] ;  /* 0x00000000fffff984 */ /* 0x000fe20000000800 */
[----:B------:R0:W-:Y:S01]  /*2bb70*/  LDGSTS.E.BYPASS.LTC128B.128 [R5+0x10000], desc[UR36][R8.64], !P1 ;  /* 0x1000000008057fae */ /* 0x0001e2000c901d64 */
[----:B------:R-:W-:Y:S02]  /*2bb80*/  ISETP.LT.OR P1, PT, R24, 0x1, P0 ;  /* 0x000000011800780c */ /* 0x000fe40000721670 */
[----:B------:R-:W-:-:S11]  /*2bb90*/  MOV R13, R2 ;  /* 0x00000002000d7202 */ /* 0x000fd60000000f00 */
[----:B------:R0:W-:Y:S01]  /*2bba0*/  LDGSTS.E.BYPASS.LTC128B.128 [R5+0x12000], desc[UR36][R8.64+0x80], !P1 ;  /* 0x1200008008057fae */ /* 0x0001e2000c901d64 */
[----:B------:R-:W-:-:S07]  /*2bbb0*/  IMAD.MOV.U32 R7, RZ, RZ, R14 ;  /* 0x000000ffff077224 */ /* 0x000fce00078e000e */
[----:B0-----:R-:W-:Y:S05]  /*2bbc0*/  WARPSYNC.COLLECTIVE R15, `(.L_x_2290) ;  /* 0x000000000f087348 */ /* 0x001fea0003c00000 */
[----:B------:R1:W2:Y:S02]  /*2bbd0*/  SHFL.IDX P6, R14, R13, R12, R11 ;  /* 0x0000000c0d0e7389 */ /* 0x0002a400000c000b */
[----:B012---:R-:W-:Y:S01]  /*2bbe0*/  ENDCOLLECTIVE ;  /* 0x000000000000791b */ /* 0x007fe20003800000 */
.L_x_2290:
[----:B------:R-:W-:Y:S02]  /*2bbf0*/  IMAD.MOV.U32 R13, RZ, RZ, R3 ;  /* 0x000000ffff0d7224 */ /* 0x000fe400078e0003 */
[----:B------:R-:W-:Y:S02]  /*2bc00*/  IMAD.MOV.U32 R12, RZ, RZ, 0x2 ;  /* 0x00000002ff0c7424 */ /* 0x000fe400078e00ff */
[----:B------:R-:W-:-:S07]  /*2bc10*/  IMAD.MOV.U32 R8, RZ, RZ, R14 ;  /* 0x000000ffff087224 */ /* 0x000fce00078e000e */
[----:B------:R-:W-:Y:S05]  /*2bc20*/  WARPSYNC.COLLECTIVE R15, `(.L_x_2291) ;  /* 0x000000000f087348 */ /* 0x000fea0003c00000 */
[----:B------:R0:W1:Y:S02]  /*2bc30*/  SHFL.IDX P6, R14, R13, R12, R11 ;  /* 0x0000000c0d0e7389 */ /* 0x00006400000c000b */
[----:B01----:R-:W-:Y:S01]  /*2bc40*/  ENDCOLLECTIVE ;  /* 0x000000000000791b */ /* 0x003fe20003800000 */
.L_x_2291:
        /* <DEDUP_REMOVED lines=13> */
.L_x_2292:
[----:B------:R-:W-:Y:S01]  /*2bd20*/  @!PT LDS RZ, [RZ] ;  /* 0x00000000fffff984 */ /* 0x000fe20000000800 */
[----:B------:R-:W-:Y:S01]  /*2bd30*/  @!PT LDS RZ, [RZ] ;  /* 0x00000000fffff984 */ /* 0x000fe20000000800 */
[----:B------:R-:W-:Y:S01]  /*2bd40*/  @!PT LDS RZ, [RZ] ;  /* 0x00000000fffff984 */ /* 0x000fe20000000800 */
[----:B------:R0:W-:Y:S01]  /*2bd50*/  LDGSTS.E.BYPASS.LTC128B.128 [R5+0x12800], desc[UR36][R8.64+0x80], !P1 ;  /* 0x1280008008057fae */ /* 0x0001e2000c901d64 */
[----:B------:R-:W-:Y:S02]  /*2bd60*/  IMAD.MOV.U32 R13, RZ, RZ, R3 ;  /* 0x000000ffff0d7224 */ /* 0x000fe400078e0003 */
[----:B------:R-:W-:Y:S02]  /*2bd70*/  IMAD.MOV.U32 R12, RZ, RZ, 0x3 ;  /* 0x00000003ff0c7424 */ /* 0x000fe400078e00ff */
[----:B0-----:R-:W-:-:S07]  /*2bd80*/  IMAD.MOV.U32 R8, RZ, RZ, R14 ;  /* 0x000000ffff087224 */ /* 0x001fce00078e000e */
[----:B------:R-:W-:Y:S05]  /*2bd90*/  WARPSYNC.COLLECTIVE R15, `(.L_x_2293) ;  /* 0x000000000f087348 */ /* 0x000fea0003c00000 */
[----:B------:R0:W1:Y:S02]  /*2bda0*/  SHFL.IDX P6, R14, R13, R12, R11 ;  /* 0x0000000c0d0e7389 */ /* 0x00006400000c000b */
[----:B01----:R-:W-:Y:S01]  /*2bdb0*/  ENDCOLLECTIVE ;  /* 0x000000000000791b */ /* 0x003fe20003800000 */
.L_x_2293:
        /* <DEDUP_REMOVED lines=13> */
.L_x_2294:
[----:B------:R-:W-:Y:S01]  /*2be90*/  @!PT LDS RZ, [RZ] ;  /* 0x00000000fffff984 */ /* 0x000fe20000000800 */
[----:B------:R-:W-:Y:S01]  /*2bea0*/  @!PT LDS RZ, [RZ] ;  /* 0x00000000fffff984 */ /* 0x000fe20000000800 */
[----:B------:R-:W-:Y:S01]  /*2beb0*/  @!PT LDS RZ, [RZ] ;  /* 0x00000000fffff984 */ /* 0x000fe20000000800 */
[----:B------:R2:W-:Y:S01]  /*2bec0*/  LDGSTS.E.BYPASS.LTC128B.128 [R5+0x13000], desc[UR36][R8.64+0x80], !P1 ;  /* 0x1300008008057fae */ /* 0x0005e2000c901d64 */
[----:B------:R-:W-:Y:S01]  /*2bed0*/  ISETP.GE.AND P1, PT, R24, 0x21, PT ;  /* 0x000000211800780c */ /* 0x000fe20003f26270 */
[----:B------:R-:W-:Y:S01]  /*2bee0*/  IMAD.MOV.U32 R2, RZ, RZ, R14 ;  /* 0x000000ffff027224 */ /* 0x000fe200078e000e */
[----:B------:R-:W-:Y:S11]  /*2bef0*/  BRA `(.L_x_2295) ;  /* 0xffffff7400f87947 */ /* 0x000ff6000383ffff */
.L_x_2044:
[----:B------:R0:W0:Y:S02]  /*2bf00*/  SYNCS.PHASECHK.TRANS64.TRYWAIT P0, [R6+URZ+0x28440], R21 ;  /* 0x02844015060075a7 */ /* 0x000024000800017f */
[----:B0-----:R-:W-:Y:S05]  /*2bf10*/  @!P0 NANOSLEEP.SYNCS 0x989680 ;  /* 0x009896800000895d */ /* 0x001fea0003900000 */
[----:B------:R-:W0:Y:S02]  /*2bf20*/  @!P0 SYNCS.PHASECHK.TRANS64 P0, [R6+URZ+0x28440], R21 ;  /* 0x02844015060085a7 */ /* 0x000e24000800007f */
[----:B0-----:R-:W-:Y:S05]  /*2bf30*/  @!P0 BRA `(.L_x_2044) ;  /* 0xfffffffc00f08947 */ /* 0x001fea000383ffff */
[----:B------:R-:W-:Y:S05]  /*2bf40*/  BRA `(.L_x_2296) ;  /* 0xffffff7800507947 */ /* 0x000fea000383ffff */
.L_x_2045:
[----:B------:R-:W-:Y:S01]  /*2bf50*/  BSSY B0, `(.L_x_2297) ;  /* 0x0000008000007945 */ /* 0x000fe20003800000 */
[----:B------:R-:W-:Y:S02]  /*2bf60*/  IMAD.MOV.U32 R13, RZ, RZ, R0 ;  /* 0x000000ffff0d7224 */ /* 0x000fe400078e0000 */
[----:B------:R-:W-:Y:S02]  /*2bf70*/  IMAD.MOV.U32 R12, RZ, RZ, RZ ;  /* 0x000000ffff0c7224 */ /* 0x000fe400078e00ff */
[----:B------:R-:W-:Y:S02]  /*2bf80*/  IMAD.MOV.U32 R11, RZ, RZ, 0x181f ;  /* 0x0000181fff0b7424 */ /* 0x000fe400078e00ff */
[----:B------:R-:W-:-:S07]  /*2bf90*/  IMAD.MOV.U32 R15, RZ, RZ, -0x1 ;  /* 0xffffffffff0f7424 */ /* 0x000fce00078e00ff */
[----:B0---4-:R-:W-:Y:S05]  /*2bfa0*/  WARPSYNC.COLLECTIVE R15, `(.L_x_2298) ;  /* 0x000000000f087348 */ /* 0x011fea0003c00000 */
[----:B------:R1:W2:Y:S02]  /*2bfb0*/  SHFL.IDX P6, R14, R13, R12, R11 ;  /* 0x0000000c0d0e7389 */ /* 0x0002a400000c000b */
[----:B012-4-:R-:W-:Y:S01]  /*2bfc0*/  ENDCOLLECTIVE ;  /* 0x000000000000791b */ /* 0x017fe20003800000 */
.L_x_2298:
[----:B------:R-:W-:Y:S05]  /*2bfd0*/  BSYNC B0 ;  /* 0x0000000000007941 */ /* 0x000fea0003800000 */
.L_x_2297:
[----:B------:R-:W-:Y:S01]  /*2bfe0*/  IMAD.MOV.U32 R13, RZ, RZ, R4 ;  /* 0x000000ffff0d7224 */ /* 0x000fe200078e0004 */
[----:B------:R-:W-:Y:S01]  /*2bff0*/  MOV R2, R14 ;  /* 0x0000000e00027202 */ /* 0x000fe20000000f00 */
[----:B------:R-:W-:Y:S02]  /*2c000*/  IMAD.MOV.U32 R12, RZ, RZ, RZ ;  /* 0x000000ffff0c7224 */ /* 0x000fe400078e00ff */
[----:B------:R-:W-:Y:S02]  /*2c010*/  IMAD.MOV.U32 R11, RZ, RZ, 0x181f ;  /* 0x0000181fff0b7424 */ /* 0x000fe400078e00ff */
[----:B------:R-:W-:-:S07]  /*2c020*/  IMAD.MOV.U32 R15, RZ, RZ, -0x1 ;  /* 0xffffffffff0f7424 */ /* 0x000fce00078e00ff */
[----:B------:R-:W-:Y:S05]  /*2c030*/  WARPSYNC.COLLECTIVE R15, `(.L_x_2299) ;  /* 0x000000000f087348 */ /* 0x000fea0003c00000 */
[----:B------:R0:W1:Y:S02]  /*2c040*/  SHFL.IDX P6, R14, R13, R12, R11 ;  /* 0x0000000c0d0e7389 */ /* 0x00006400000c000b */
[----:B01----:R-:W-:Y:S01]  /*2c050*/  ENDCOLLECTIVE ;  /* 0x000000000000791b */ /* 0x003fe20003800000 */
.L_x_2299:
        /* <DEDUP_REMOVED lines=16> */
.L_x_2300:
        /* <DEDUP_REMOVED lines=10> */
.L_x_2301:
[----:B------:R-:W-:Y:S02]  /*2c200*/  IMAD.MOV.U32 R13, RZ, RZ, R0 ;  /* 0x000000ffff0d7224 */ /* 0x000fe400078e0000 */
[----:B------:R-:W-:Y:S02]  /*2c210*/  IMAD.MOV.U32 R12, RZ, RZ, 0x2 ;  /* 0x00000002ff0c7424 */ /* 0x000fe400078e00ff */
[----:B------:R-:W-:-:S07]  /*2c220*/  IMAD.MOV.U32 R3, RZ, RZ, R14 ;  /* 0x000000ffff037224 */ /* 0x000fce00078e000e */
[----:B------:R-:W-:Y:S05]  /*2c230*/  WARPSYNC.COLLECTIVE R15, `(.L_x_2302) ;  /* 0x000000000f087348 */ /* 0x000fea0003c00000 */
[----:B------:R0:W1:Y:S02]  /*2c240*/  SHFL.IDX P6, R14, R13, R12, R11 ;  /* 0x0000000c0d0e7389 */ /* 0x00006400000c000b */
[----:B01----:R-:W-:Y:S01]  /*2c250*/  ENDCOLLECTIVE ;  /* 0x000000000000791b */ /* 0x003fe20003800000 */
.L_x_2302:
        /* <DEDUP_REMOVED lines=11> */
[----:B0-----:R-:W-:-:S07]  /*2c310*/  IMAD.MOV.U32 R2, RZ, RZ, R14 ;  /* 0x000000ffff027224 */ /* 0x001fce00078e000e */
[----:B------:R-:W-:Y:S05]  /*2c320*/  WARPSYNC.COLLECTIVE R15, `(.L_x_2303) ;  /* 0x000000000f087348 */ /* 0x000fea0003c00000 */
[----:B------:R0:W1:Y:S02]  /*2c330*/  SHFL.IDX P6, R14, R13, R12, R11 ;  /* 0x0000000c0d0e7389 */ /* 0x00006400000c000b */
[----:B01----:R-:W-:Y:S01]  /*2c340*/  ENDCOLLECTIVE ;  /* 0x000000000000791b */ /* 0x003fe20003800000 */
.L_x_2303:
[----:B------:R-:W-:Y:S02]  /*2c350*/  IMAD.MOV.U32 R13, RZ, RZ, R0 ;  /* 0x000000ffff0d7224 */ /* 0x000fe400078e0000 */
[----:B------:R-:W-:Y:S02]  /*2c360*/  IMAD.MOV.U32 R12, RZ, RZ, 0x3 ;  /* 0x00000003ff0c7424 */ /* 0x000fe400078e00ff */
[----:B------:R-:W-:-:S07]  /*2c370*/  IMAD.MOV.U32 R3, RZ, RZ, R14 ;  /* 0x000000ffff037224 */ /* 0x000fce00078e000e */
[----:B------:R-:W-:Y:S05]  /*2c380*/  WARPSYNC.COLLECTIVE R15, `(.L_x_2304) ;  /* 0x000000000f087348 */ /* 0x000fea0003c00000 */
[----:B------:R0:W1:Y:S02]  /*2c390*/  SHFL.IDX P6, R14, R13, R12, R11 ;  /* 0x0000000c0d0e7389 */ /* 0x00006400000c000b */
[----:B01----:R-:W-:Y:S01]  /*2c3a0*/  ENDCOLLECTIVE ;  /* 0x000000000000791b */ /* 0x003fe20003800000 */
.L_x_2304:
[----:B------:R-:W-:-:S04]  /*2c3b0*/  @P1 IADD3 R3, P0, R34, R3, RZ ;  /* 0x0000000322031210 */ /* 0x000fc80007f1e0ff */
[----:B------:R-:W-:-:S04]  /*2c3c0*/  @P1 IADD3.X R2, RZ, R2, RZ, P0, !PT ;  /* 0x00000002ff021210 */ /* 0x000fc800007fe4ff */
[----:B------:R-:W-:Y:S01]  /*2c3d0*/  @P1 LOP3.LUT R3, R3, R2, RZ, 0x3c, !PT ;  /* 0x0000000203031212 */ /* 0x000fe200078e3cff */
[----:B------:R-:W-:-:S03]  /*2c3e0*/  IMAD.MOV.U32 R13, RZ, RZ, R4 ;  /* 0x000000ffff0d7224 */ /* 0x000fc600078e0004 */
[----:B------:R-:W-:-:S04]  /*2c3f0*/  @P1 LOP3.LUT R2, R3, R2, RZ, 0x3c, !PT ;  /* 0x0000000203021212 */ /* 0x000fc800078e3cff */
[----:B------:R-:W-:Y:S01]  /*2c400*/  @P1 LOP3.LUT R3, R3, R2, RZ, 0x3c, !PT ;  /* 0x0000000203031212 */ /* 0x000fe200078e3cff */
[----:B------:R-:W-:-:S04]  /*2c410*/  IMAD.MOV.U32 R0, RZ, RZ, R14 ;  /* 0x000000ffff007224 */ /* 0x000fc800078e000e */
[----:B------:R-:W-:Y:S01]  /*2c420*/  @!PT LDS RZ, [RZ] ;  /* 0x00000000fffff984 */ /* 0x000fe20000000800 */
[----:B------:R-:W-:Y:S01]  /*2c430*/  @!PT LDS RZ, [RZ] ;  /* 0x00000000fffff984 */ /* 0x000fe20000000800 */
[----:B------:R-:W-:Y:S01]  /*2c440*/  @!PT LDS RZ, [RZ] ;  /* 0x00000000fffff984 */ /* 0x000fe20000000800 */
[----:B------:R0:W-:Y:S03]  /*2c450*/  @P1 LDGSTS.E.BYPASS.LTC128B.128 [R5+0x21000], desc[UR36][R2.64], !P4 ;  /* 0x2100000002051fae */ /* 0x0001e6000e101d64 */
[----:B0-----:R-:W-:Y:S05]  /*2c460*/  WARPSYNC.COLLECTIVE R15, `(.L_x_2305) ;  /* 0x000000000f087348 */ /* 0x001fea0003c00000 */
[----:B------:R1:W2:Y:S02]  /*2c470*/  SHFL.IDX P6, R14, R13, R12, R11 ;  /* 0x0000000c0d0e7389 */ /* 0x0002a400000c000b */
[----:B012---:R-:W-:Y:S01]  /*2c480*/  ENDCOLLECTIVE ;  /* 0x000000000000791b */ /* 0x007fe20003800000 */
.L_x_2305:
[----:B------:R-:W-:Y:S01]  /*2c490*/  @!PT LDS RZ, [RZ] ;  /* 0x00000000fffff984 */ /* 0x000fe20000000800 */
[----:B------:R-:W-:Y:S01]  /*2c4a0*/  @!PT LDS RZ, [RZ] ;  /* 0x00000000fffff984 */ /* 0x000fe20000000800 */
[----:B------:R-:W-:Y:S01]  /*2c4b0*/  @!PT LDS RZ, [RZ] ;  /* 0x00000000fffff984 */ /* 0x000fe20000000800 */
[----:B------:R0:W-:Y:S01]  /*2c4c0*/  @P1 LDGSTS.E.BYPASS.LTC128B.128 [R5+0x23000], desc[UR36][R2.64+0x80], !P2 ;  /* 0x2300008002051fae */ /* 0x0001e2000d101d64 */
[----:B------:R-:W-:Y:S01]  /*2c4d0*/  IMAD.MOV.U32 R4, RZ, RZ, R14 ;  /* 0x000000ffff047224 */ /* 0x000fe200078e000e */
[----:B------:R-:W-:Y:S06]  /*2c4e0*/  BRA `(.L_x_2306) ;  /* 0xffffff7400c07947 */ /* 0x000fec000383ffff */
.L_x_2050:
[----:B------:R-:W-:Y:S01]  /*2c4f0*/  MOV R13, R4 ;  /* 0x00000004000d7202 */ /* 0x000fe20000000f00 */
[----:B------:R-:W-:Y:S02]  /*2c500*/  IMAD.MOV.U32 R12, RZ, RZ, RZ ;  /* 0x000000ffff0c7224 */ /* 0x000fe400078e00ff */
[----:B------:R-:W-:Y:S02]  /*2c510*/  IMAD.MOV.U32 R11, RZ, RZ, 0x181f ;  /* 0x0000181fff0b7424 */ /* 0x000fe400078e00ff */
[----:B------:R-:W-:Y:S02]  /*2c520*/  IMAD.MOV.U32 R15, RZ, RZ, -0x1 ;  /* 0xffffffffff0f7424 */ /* 0x000fe400078e00ff */
[----:B------:R-:W-:Y:S02]  /*2c530*/  IMAD R25, R25, R7, RZ ;  /* 0x0000000719197224 */ /* 0x000fe400078e02ff */
[----:B------:R-:W-:-:S07]  /*2c540*/  IMAD.IADD R17, R9, 0x1, R17 ;  /* 0x0000000109117824 */ /* 0x000fce00078e0211 */
[----:B-----5:R-:W-:Y:S05]  /*2c550*/  WARPSYNC.COLLECTIVE R15, `(.L_x_2307) ;  /* 0x000000000f087348 */ /* 0x020fea0003c00000 */
[----:B------:R0:W1:Y:S02]  /*2c560*/  SHFL.IDX P6, R14, R13, R12, R11 ;  /* 0x0000000c0d0e7389 */ /* 0x00006400000c000b */
[----:B01---5:R-:W-:Y:S01]  /*2c570*/  ENDCOLLECTIVE ;  /* 0x000000000000791b */ /* 0x023fe20003800000 */
.L_x_2307:
[C---:B------:R-:W-:Y:S01]  /*2c580*/  VIADD R6, R17.reuse, 0x10 ;  /* 0x0000001011067836 */ /* 0x040fe20000000000 */
[----:B------:R-:W-:Y:S01]  /*2c590*/  ISETP.GE.AND P2, PT, R17, R25, PT ;  /* 0x000000191100720c */ /* 0x000fe20003f46270 */
[----:B------:R-:W-:Y:S02]  /*2c5a0*/  IMAD.MOV.U32 R13, RZ, RZ, R0 ;  /* 0x000000ffff0d7224 */ /* 0x000fe400078e0000 */
[----:B------:R-:W-:-:S10]  /*2c5b0*/  IMAD.MOV.U32 R2, RZ, RZ, R14 ;  /* 0x000000ffff027224 */ /* 0x000fd400078e000e */
[----:B------:R-:W-:Y:S05]  /*2c5c0*/  WARPSYNC.COLLECTIVE R15, `(.L_x_2308) ;  /* 0x000000000f087348 */ /* 0x000fea0003c00000 */
[----:B------:R0:W1:Y:S02]  /*2c5d0*/  SHFL.IDX P6, R14, R13, R12, R11 ;  /* 0x0000000c0d0e7389 */ /* 0x00006400000c000b */
[----:B01----:R-:W-:Y:S01]  /*2c5e0*/  ENDCOLLECTIVE ;  /* 0x000000000000791b */ /* 0x003fe20003800000 */
.L_x_2308:
[----:B------:R-:W-:Y:S02]  /*2c5f0*/  IMAD.MOV.U32 R13, RZ, RZ, R4 ;  /* 0x000000ffff0d7224 */ /* 0x000fe400078e0004 */
[----:B------:R-:W-:Y:S01]  /*2c600*/  IMAD.MOV.U32 R12, RZ, RZ, 0x1 ;  /* 0x00000001ff0c7424 */ /* 0x000fe200078e00ff */
[----:B------:R-:W-:-:S07]  /*2c610*/  MOV R3, R14 ;  /* 0x0000000e00037202 */ /* 0x000fce0000000f00 */
[----:B------:R-:W-:Y:S05]  /*2c620*/  WARPSYNC.COLLECTIVE R15, `(.L_x_2309) ;  /* 0x000000000f087348 */ /* 0x000fea0003c00000 */
[----:B------:R0:W1:Y:S02]  /*2c630*/  SHFL.IDX P6, R14, R13, R12, R11 ;  /* 0x0000000c0d0e7389 */ /* 0x00006400000c000b */
[----:B01----:R-:W-:Y:S01]  /*2c640*/  ENDCOLLECTIVE ;  /* 0x000000000000791b */ /* 0x003fe20003800000 */
.L_x_2309:
        /* <DEDUP_REMOVED lines=17> */
.L_x_2310:
[----:B------:R-:W-:Y:S01]  /*2c760*/  IMAD.MOV.U32 R13, RZ, RZ, R4 ;  /* 0x000000ffff0d7224 */ /* 0x000fe200078e0004 */
[----:B------:R-:W-:Y:S01]  /*2c770*/  MOV R12, 0x2 ;  /* 0x00000002000c7802 */ /* 0x000fe20000000f00 */
[----:B------:R-:W-:-:S07]  /*2c780*/  IMAD.MOV.U32 R3, RZ, RZ, R14 ;  /* 0x000000ffff037224 */ /* 0x000fce00078e000e */
[----:B------:R-:W-:Y:S05]  /*2c790*/  WARPSYNC.COLLECTIVE R15, `(.L_x_2311) ;  /* 0x000000000f087348 */ /* 0x000fea0003c00000 */
[----:B------:R0:W1:Y:S02]  /*2c7a0*/  SHFL.IDX P6, R14, R13, R12, R11 ;  /* 0x0000000c0d0e7389 */ /* 0x00006400000c000b */
[----:B01----:R-:W-:Y:S01]  /*2c7b0*/  ENDCOLLECTIVE ;  /* 0x000000000000791b */ /* 0x003fe20003800000 */
.L_x_2311:
        /* <DEDUP_REMOVED lines=17> */
.L_x_2312:
[----:B------:R-:W-:Y:S01]  /*2c8d0*/  MOV R13, R4 ;  /* 0x00000004000d7202 */ /* 0x000fe20000000f00 */
[----:B------:R-:W-:Y:S02]  /*2c8e0*/  IMAD.MOV.U32 R12, RZ, RZ, 0x3 ;  /* 0x00000003ff0c7424 */ /* 0x000fe400078e00ff */
[----:B------:R-:W-:-:S07]  /*2c8f0*/  IMAD.MOV.U32 R3, RZ, RZ, R14 ;  /* 0x000000ffff037224 */ /* 0x000fce00078e000e */
[----:B------:R-:W-:Y:S05]  /*2c900*/  WARPSYNC.COLLECTIVE R15, `(.L_x_2313) ;  /* 0x000000000f087348 */ /* 0x000fea0003c00000 */
[----:B------:R0:W1:Y:S02]  /*2c910*/  SHFL.IDX P6, R14, R13, R12, R11 ;  /* 0x0000000c0d0e7389 */ /* 0x00006400000c000b */
[----:B01----:R-:W-:Y:S01]  /*2c920*/  ENDCOLLECTIVE ;  /* 0x000000000000791b */ /* 0x003fe20003800000 */
.L_x_2313:
        /* <DEDUP_REMOVED lines=17> */
.L_x_2314:
[----:B------:R-:W-:Y:S02]  /*2ca40*/  IMAD.MOV.U32 R13, RZ, RZ, R4 ;  /* 0x000000ffff0d7224 */ /* 0x000fe400078e0004 */
[----:B------:R-:W-:Y:S02]  /*2ca50*/  IMAD.MOV.U32 R12, RZ, RZ, 0x4 ;  /* 0x00000004ff0c7424 */ /* 0x000fe400078e00ff */
[----:B------:R-:W-:-:S07]  /*2ca60*/  IMAD.MOV.U32 R3, RZ, RZ, R14 ;  /* 0x000000ffff037224 */ /* 0x000fce00078e000e */
[----:B------:R-:W-:Y:S05]  /*2ca70*/  WARPSYNC.COLLECTIVE R15, `(.L_x_2315) ;  /* 0x000000000f087348 */ /* 0x000fea0003c00000 */
[----:B------:R0:W1:Y:S02]  /*2ca80*/  SHFL.IDX P6, R14, R13, R12, R11 ;  /* 0x0000000c0d0e7389 */ /* 0x00006400000c000b */
[----:B01----:R-:W-:Y:S01]  /*2ca90*/  ENDCOLLECTIVE ;  /* 0x000000000000791b */ /* 0x003fe20003800000 */
.L_x_2315:
        /* <DEDUP_REMOVED lines=17> */
.L_x_2316:
[----:B------:R-:W-:Y:S02]  /*2cbb0*/  IMAD.MOV.U32 R13, RZ, RZ, R4 ;  /* 0x000000ffff0d7224 */ /* 0x000fe400078e0004 */
[----:B------:R-:W-:Y:S02]  /*2cbc0*/  IMAD.MOV.U32 R12, RZ, RZ, 0x5 ;  /* 0x00000005ff0c7424 */ /* 0x000fe400078e00ff */
[----:B------:R-:W-:-:S07]  /*2cbd0*/  IMAD.MOV.U32 R3, RZ, RZ, R14 ;  /* 0x000000ffff037224 */ /* 0x000fce00078e000e */
[----:B------:R-:W-:Y:S05]  /*2cbe0*/  WARPSYNC.COLLECTIVE R15, `(.L_x_2317) ;  /* 0x000000000f087348 */ /* 0x000fea0003c00000 */
[----:B------:R0:W1:Y:S02]  /*2cbf0*/  SHFL.IDX P6, R14, R13, R12, R11 ;  /* 0x0000000c0d0e7389 */ /* 0x00006400000c000b */
[----:B01----:R-:W-:Y:S01]  /*2cc00*/  ENDCOLLECTIVE ;  /* 0x000000000000791b */ /* 0x003fe20003800000 */
.L_x_2317:
        /* <DEDUP_REMOVED lines=17> */
.L_x_2318:
[----:B------:R-:W-:Y:S02]  /*2cd20*/  IMAD.MOV.U32 R13, RZ, RZ, R4 ;  /* 0x000000ffff0d7224 */ /* 0x000fe400078e0004 */
[----:B------:R-:W-:Y:S01]  /*2cd30*/  IMAD.MOV.U32 R12, RZ, RZ, 0x6 ;  /* 0x00000006ff0c7424 */ /* 0x000fe200078e00ff */
[----:B------:R-:W-:-:S07]  /*2cd40*/  MOV R3, R14 ;  /* 0x0000000e00037202 */ /* 0x000fce0000000f00 */
[----:B------:R-:W-:Y:S05]  /*2cd50*/  WARPSYNC.COLLECTIVE R15, `(.L_x_2319) ;  /* 0x000000000f087348 */ /* 0x000fea0003c00000 */
[----:B------:R0:W1:Y:S02]  /*2cd60*/  SHFL.IDX P6, R14, R13, R12, R11 ;  /* 0x0000000c0d0e7389 */ /* 0x00006400000c000b */
[----:B01----:R-:W-:Y:S01]  /*2cd70*/  ENDCOLLECTIVE ;  /* 0x000000000000791b */ /* 0x003fe20003800000 */
.L_x_2319:
        /* <DEDUP_REMOVED lines=16> */
.L_x_2320:
[----:B------:R-:W-:Y:S02]  /*2ce80*/  IMAD.MOV.U32 R13, RZ, RZ, R4 ;  /* 0x000000ffff0d7224 */ /* 0x000fe400078e0004 */
[----:B------:R-:W-:Y:S02]  /*2ce90*/  IMAD.MOV.U32 R12, RZ, RZ, 0x7 ;  /* 0x00000007ff0c7424 */ /* 0x000fe400078e00ff */
[----:B------:R-:W-:-:S07]  /*2cea0*/  IMAD.MOV.U32 R3, RZ, RZ, R14 ;  /* 0x000000ffff037224 */ /* 0x000fce00078e000e */
[----:B------:R-:W-:Y:S05]  /*2ceb0*/  WARPSYNC.COLLECTIVE R15, `(.L_x_2321) ;  /* 0x000000000f087348 */ /* 0x000fea0003c00000 */
[----:B------:R0:W1:Y:S02]  /*2cec0*/  SHFL.IDX P6, R14, R13, R12, R11 ;  /* 0x0000000c0d0e7389 */ /* 0x00006400000c000b */
[----:B01----:R-:W-:Y:S01]  /*2ced0*/  ENDCOLLECTIVE ;  /* 0x000000000000791b */ /* 0x003fe20003800000 */
.L_x_2321:
        /* <DEDUP_REMOVED lines=15> */
.L_x_2322:
[----:B------:R-:W-:Y:S05]  /*2cfd0*/  BRA `(.L_x_2323) ;  /* 0xffffff7800087947 */ /* 0x000fea000383ffff */
.L_x_2055:
[----:B0-----:R0:W1:Y:S02]  /*2cfe0*/  SYNCS.PHASECHK.TRANS64.TRYWAIT P1, [R23+URZ+0x28420], R0 ;  /* 0x02842000170075a7 */ /* 0x001064000802017f */
[----:B-1----:R-:W-:Y:S05]  /*2cff0*/  @!P1 NANOSLEEP.SYNCS 0x989680 ;  /* 0x009896800000995d */ /* 0x002fea0003900000 */
[----:B------:R-:W1:Y:S02]  /*2d000*/  @!P1 SYNCS.PHASECHK.TRANS64 P1, [R23+URZ+0x28420], R0 ;  /* 0x02842000170095a7 */ /* 0x000e64000802007f */
[----:B-1----:R-:W-:Y:S05]  /*2d010*/  @!P1 BRA `(.L_x_2055) ;  /* 0xfffffffc00f09947 */ /* 0x002fea000383ffff */
[----:B------:R-:W-:Y:S05]  /*2d020*/  BRA `(.L_x_2324) ;  /* 0xffffff7800807947 */ /* 0x000fea000383ffff */
.L_x_2059:
[----:B-1----:R1:W2:Y:S02]  /*2d030*/  SYNCS.PHASECHK.TRANS64.TRYWAIT P0, [R0+URZ+0x28480], R17 ;  /* 0x02848011000075a7 */ /* 0x0022a4000800017f */
[----:B--2---:R-:W-:Y:S05]  /*2d040*/  @!P0 NANOSLEEP.SYNCS 0x989680 ;  /* 0x009896800000895d */ /* 0x004fea0003900000 */
[----:B------:R-:W2:Y:S02]  /*2d050*/  @!P0 SYNCS.PHASECHK.TRANS64 P0, [R0+URZ+0x28480], R17 ;  /* 0x02848011000085a7 */ /* 0x000ea4000800007f */
[----:B--2---:R-:W-:Y:S05]  /*2d060*/  @!P0 BRA `(.L_x_2059) ;  /* 0xfffffffc00f08947 */ /* 0x004fea000383ffff */
[----:B------:R-:W-:Y:S05]  /*2d070*/  BRA `(.L_x_2325) ;  /* 0xffffff7c00347947 */ /* 0x000fea000383ffff */
.L_x_2060:
        /* <DEDUP_REMOVED lines=8> */
.L_x_2327:
[----:B------:R-:W-:Y:S05]  /*2d100*/  BSYNC B0 ;  /* 0x0000000000007941 */ /* 0x000fea0003800000 */
.L_x_2326:
[----:B------:R-:W-:Y:S01]  /*2d110*/  MOV R13, R21 ;  /* 0x00000015000d7202 */ /* 0x000fe20000000f00 */
[----:B------:R-:W-:Y:S01]  /*2d120*/  IMAD.MOV.U32 R12, RZ, RZ, RZ ;  /* 0x000000ffff0c7224 */ /* 0x000fe200078e00ff */
[----:B------:R-:W-:Y:S01]  /*2d130*/  IADD3 R4, R23, R4, RZ ;  /* 0x0000000417047210 */ /* 0x000fe20007ffe0ff */
[----:B------:R-:W-:Y:S02]  /*2d140*/  IMAD.MOV.U32 R11, RZ, RZ, 0x181f ;  /* 0x0000181fff0b7424 */ /* 0x000fe400078e00ff */
[----:B------:R-:W-:Y:S02]  /*2d150*/  IMAD.MOV.U32 R15, RZ, RZ, -0x1 ;  /* 0xffffffffff0f7424 */ /* 0x000fe400078e00ff */
[----:B------:R-:W-:-:S07]  /*2d160*/  IMAD.MOV.U32 R3, RZ, RZ, R14 ;  /* 0x000000ffff037224 */ /* 0x000fce00078e000e */
[----:B------:R-:W-:Y:S05]  /*2d170*/  WARPSYNC.COLLECTIVE R15, `(.L_x_2328) ;  /* 0x000000000f087348 */ /* 0x000fea0003c00000 */
[----:B------:R0:W1:Y:S02]  /*2d180*/  SHFL.IDX P6, R14, R13, R12, R11 ;  /* 0x0000000c0d0e7389 */ /* 0x00006400000c000b */
[----:B01----:R-:W-:Y:S01]  /*2d190*/  ENDCOLLECTIVE ;  /* 0x000000000000791b */ /* 0x003fe20003800000 */
.L_x_2328:
[----:B------:R-:W-:Y:S02]  /*2d1a0*/  IMAD.MOV.U32 R13, RZ, RZ, R24 ;  /* 0x000000ffff0d7224 */ /* 0x000fe400078e0018 */
[----:B------:R-:W-:Y:S02]  /*2d1b0*/  IMAD.MOV.U32 R12, RZ, RZ, 0x1 ;  /* 0x00000001ff0c7424 */ /* 0x000fe400078e00ff */
[----:B------:R-:W-:-:S07]  /*2d1c0*/  IMAD.MOV.U32 R2, RZ, RZ, R14 ;  /* 0x000000ffff027224 */ /* 0x000fce00078e000e */
[----:B------:R-:W-:Y:S05]  /*2d1d0*/  WARPSYNC.COLLECTIVE R15, `(.L_x_2329) ;  /* 0x000000000f087348 */ /* 0x000fea0003c00000 */
[----:B------:R0:W1:Y:S02]  /*2d1e0*/  SHFL.IDX P6, R14, R13, R12, R11 ;  /* 0x0000000c0d0e7389 */ /* 0x00006400000c000b */
[----:B01----:R-:W-:Y:S01]  /*2d1f0*/  ENDCOLLECTIVE ;  /* 0x000000000000791b */ /* 0x003fe20003800000 */
.L_x_2329:
        /* <DEDUP_REMOVED lines=12> */
.L_x_2330:
[----:B------:R-:W-:Y:S02]  /*2d2c0*/  IMAD.MOV.U32 R13, RZ, RZ, R24 ;  /* 0x000000ffff0d7224 */ /* 0x000fe400078e0018 */
[----:B------:R-:W-:Y:S02]  /*2d2d0*/  IMAD.MOV.U32 R12, RZ, RZ, 0x2 ;  /* 0x00000002ff0c7424 */ /* 0x000fe400078e00ff */
[----:B------:R-:W-:-:S07]  /*2d2e0*/  IMAD.MOV.U32 R2, RZ, RZ, R14 ;  /* 0x000000ffff027224 */ /* 0x000fce00078e000e */
[----:B------:R-:W-:Y:S05]  /*2d2f0*/  WARPSYNC.COLLECTIVE R15, `(.L_x_2331) ;  /* 0x000000000f087348 */ /* 0x000fea0003c00000 */
[----:B------:R0:W1:Y:S02]  /*2d300*/  SHFL.IDX P6, R14, R13, R12, R11 ;  /* 0x0000000c0d0e7389 */ /* 0x00006400000c000b */
[----:B01----:R-:W-:Y:S01]  /*2d310*/  ENDCOLLECTIVE ;  /* 0x000000000000791b */ /* 0x003fe20003800000 */
.L_x_2331:
        /* <DEDUP_REMOVED lines=12> */
.L_x_2332:
[----:B------:R-:W-:Y:S02]  /*2d3e0*/  IMAD.MOV.U32 R13, RZ, RZ, R24 ;  /* 0x000000ffff0d7224 */ /* 0x000fe400078e0018 */
[----:B------:R-:W-:Y:S02]  /*2d3f0*/  IMAD.MOV.U32 R12, RZ, RZ, 0x3 ;  /* 0x00000003ff0c7424 */ /* 0x000fe400078e00ff */
[----:B------:R-:W-:-:S07]  /*2d400*/  IMAD.MOV.U32 R2, RZ, RZ, R14 ;  /* 0x000000ffff027224 */ /* 0x000fce00078e000e */
[----:B------:R-:W-:Y:S05]  /*2d410*/  WARPSYNC.COLLECTIVE R15, `(.L_x_2333) ;  /* 0x000000000f087348 */ /* 0x000fea0003c00000 */
[----:B------:R0:W1:Y:S02]  /*2d420*/  SHFL.IDX P6, R14, R13, R12, R11 ;  /* 0x0000000c0d0e7389 */ /* 0x00006400000c000b */
[----:B01----:R-:W-:Y:S01]  /*2d430*/  ENDCOLLECTIVE ;  /* 0x000000000000791b */ /* 0x003fe20003800000 */
.L_x_2333:
        /* <DEDUP_REMOVED lines=12> */
.L_x_2334:
[----:B------:R-:W-:Y:S01]  /*2d500*/  IMAD.MOV.U32 R2, RZ, RZ, R14 ;  /* 0x000000ffff027224 */ /* 0x000fe200078e000e */
[----:B------:R-:W-:Y:S06]  /*2d510*/  BRA `(.L_x_2335) ;  /* 0xffffff7800d07947 */ /* 0x000fec000383ffff */
.L_x_2065:
[----:B----4-:R4:W0:Y:S02]  /*2d520*/  SYNCS.PHASECHK.TRANS64.TRYWAIT P0, [R0+URZ+0x28440], R17 ;  /* 0x02844011000075a7 */ /* 0x010824000800017f */
[----:B0-----:R-:W-:Y:S05]  /*2d530*/  @!P0 NANOSLEEP.SYNCS 0x989680 ;  /* 0x009896800000895d */ /* 0x001fea0003900000 */
[----:B------:R-:W0:Y:S02]  /*2d540*/  @!P0 SYNCS.PHASECHK.TRANS64 P0, [R0+URZ+0x28440], R17 ;  /* 0x02844011000085a7 */ /* 0x000e24000800007f */
[----:B0-----:R-:W-:Y:S05]  /*2d550*/  @!P0 BRA `(.L_x_2065) ;  /* 0xfffffffc00f08947 */ /* 0x001fea000383ffff */
[----:B------:R-:W-:Y:S05]  /*2d560*/  BRA `(.L_x_2336) ;  /* 0xffffff7c00207947 */ /* 0x000fea000383ffff */
.L_x_2066:
[----:B------:R-:W-:Y:S01]  /*2d570*/  BSSY B0, `(.L_x_2337) ;  /* 0x0000008000007945 */ /* 0x000fe20003800000 */
[----:B------:R-:W-:Y:S01]  /*2d580*/  MOV R13, R8 ;  /* 0x00000008000d7202 */ /* 0x000fe20000000f00 */
[----:B------:R-:W-:Y:S02]  /*2d590*/  IMAD.MOV.U32 R12, RZ, RZ, RZ ;  /* 0x000000ffff0c7224 */ /* 0x000fe400078e00ff */
[----:B------:R-:W-:Y:S02]  /*2d5a0*/  IMAD.MOV.U32 R11, RZ, RZ, 0x181f ;  /* 0x0000181fff0b7424 */ /* 0x000fe400078e00ff */
[----:B------:R-:W-:-:S07]  /*2d5b0*/  IMAD.MOV.U32 R15, RZ, RZ, -0x1 ;  /* 0xffffffffff0f7424 */ /* 0x000fce00078e00ff */
[----:B01-34-:R-:W-:Y:S05]  /*2d5c0*/  WARPSYNC.COLLECTIVE R15, `(.L_x_2338) ;  /* 0x000000000f087348 */ /* 0x01bfea0003c00000 */
[----:B------:R2:W0:Y:S02]  /*2d5d0*/  SHFL.IDX P6, R14, R13, R12, R11 ;  /* 0x0000000c0d0e7389 */ /* 0x00042400000c000b */
[----:B01234-:R-:W-:Y:S01]  /*2d5e0*/  ENDCOLLECTIVE ;  /* 0x000000000000791b */ /* 0x01ffe20003800000 */
.L_x_2338:
[----:B------:R-:W-:Y:S05]  /*2d5f0*/  BSYNC B0 ;  /* 0x0000000000007941 */ /* 0x000fea0003800000 */
.L_x_2337:
        /* <DEDUP_REMOVED lines=8> */
.L_x_2339:
[----:B------:R-:W-:Y:S01]  /*2d680*/  IMAD.MOV.U32 R13, RZ, RZ, R8 ;  /* 0x000000ffff0d7224 */ /* 0x000fe200078e0008 */
[----:B------:R-:W-:Y:S01]  /*2d690*/  MOV R12, 0x1 ;  /* 0x00000001000c7802 */ /* 0x000fe20000000f00 */
[----:B------:R-:W-:-:S07]  /*2d6a0*/  IMAD.MOV.U32 R2, RZ, RZ, R14 ;  /* 0x000000ffff027224 */ /* 0x000fce00078e000e */
[----:B------:R-:W-:Y:S05]  /*2d6b0*/  WARPSYNC.COLLECTIVE R15, `(.L_x_2340) ;  /* 0x000000000f087348 */ /* 0x000fea0003c00000 */
[----:B------:R0:W1:Y:S02]  /*2d6c0*/  SHFL.IDX P6, R14, R13, R12, R11 ;  /* 0x0000000c0d0e7389 */ /* 0x00006400000c000b */
[----:B01----:R-:W-:Y:S01]  /*2d6d0*/  ENDCOLLECTIVE ;  /* 0x000000000000791b */ /* 0x003fe20003800000 */
.L_x_2340:
        /* <DEDUP_REMOVED lines=12> */
.L_x_2341:
[----:B------:R-:W-:Y:S01]  /*2d7a0*/  IMAD.MOV.U32 R13, RZ, RZ, R8 ;  /* 0x000000ffff0d7224 */ /* 0x000fe200078e0008 */
[----:B------:R-:W-:Y:S01]  /*2d7b0*/  MOV R12, 0x2 ;  /* 0x00000002000c7802 */ /* 0x000fe20000000f00 */
[----:B------:R-:W-:-:S07]  /*2d7c0*/  IMAD.MOV.U32 R2, RZ, RZ, R14 ;  /* 0x000000ffff027224 */ /* 0x000fce00078e000e */
[----:B------:R-:W-:Y:S05]  /*2d7d0*/  WARPSYNC.COLLECTIVE R15, `(.L_x_2342) ;  /* 0x000000000f087348 */ /* 0x000fea0003c00000 */
[----:B------:R0:W1:Y:S02]  /*2d7e0*/  SHFL.IDX P6, R14, R13, R12, R11 ;  /* 0x0000000c0d0e7389 */ /* 0x00006400000c000b */
[----:B01----:R-:W-:Y:S01]  /*2d7f0*/  ENDCOLLECTIVE ;  /* 0x000000000000791b */ /* 0x003fe20003800000 */
.L_x_2342:
        /* <DEDUP_REMOVED lines=12> */
.L_x_2343:
[----:B------:R-:W-:Y:S01]  /*2d8c0*/  IMAD.MOV.U32 R13, RZ, RZ, R8 ;  /* 0x000000ffff0d7224 */ /* 0x000fe200078e0008 */
[----:B------:R-:W-:Y:S01]  /*2d8d0*/  MOV R12, 0x3 ;  /* 0x00000003000c7802 */ /* 0x000fe20000000f00 */
[----:B------:R-:W-:-:S07]  /*2d8e0*/  IMAD.MOV.U32 R2, RZ, RZ, R14 ;  /* 0x000000ffff027224 */ /* 0x000fce00078e000e */
[----:B------:R-:W-:Y:S05]  /*2d8f0*/  WARPSYNC.COLLECTIVE R15, `(.L_x_2344) ;  /* 0x000000000f087348 */ /* 0x000fea0003c00000 */
[----:B------:R0:W1:Y:S02]  /*2d900*/  SHFL.IDX P6, R14, R13, R12, R11 ;  /* 0x0000000c0d0e7389 */ /* 0x00006400000c000b */
[----:B01----:R-:W-:Y:S01]  /*2d910*/  ENDCOLLECTIVE ;  /* 0x000000000000791b */ /* 0x003fe20003800000 */
.L_x_2344:
        /* <DEDUP_REMOVED lines=12> */
.L_x_2345:
[----:B------:R-:W-:Y:S01]  /*2d9e0*/  IMAD.MOV.U32 R2, RZ, RZ, R14 ;  /* 0x000000ffff027224 */ /* 0x000fe200078e000e */
[----:B------:R-:W-:Y:S06]  /*2d9f0*/  BRA `(.L_x_2346) ;  /* 0xffffff7800b07947 */ /* 0x000fec000383ffff */
.L_x_2071:
[----:B0-----:R0:W1:Y:S02]  /*2da00*/  SYNCS.PHASECHK.TRANS64.TRYWAIT P2, [R0+URZ+0x28470], R3 ;  /* 0x02847003000075a7 */ /* 0x001064000804017f */
[----:B-1----:R-:W-:Y:S05]  /*2da10*/  @!P2 NANOSLEEP.SYNCS 0x989680 ;  /* 0x009896800000a95d */ /* 0x002fea0003900000 */
[----:B------:R-:W1:Y:S02]  /*2da20*/  @!P2 SYNCS.PHASECHK.TRANS64 P2, [R0+URZ+0x28470], R3 ;  /* 0x028470030000a5a7 */ /* 0x000e64000804007f */
[----:B-1----:R-:W-:Y:S05]  /*2da30*/  @!P2 BRA `(.L_x_2071) ;  /* 0xfffffffc00f0a947 */ /* 0x002fea000383ffff */
[----:B------:R-:W-:Y:S05]  /*2da40*/  BRA `(.L_x_2347) ;  /* 0xffffff7c00147947 */ /* 0x000fea000383ffff */
.L_x_2073:
[----:B0-----:R0:W1:Y:S02]  /*2da50*/  SYNCS.PHASECHK.TRANS64.TRYWAIT P2, [R0+URZ+0x28460], R3 ;  /* 0x02846003000075a7 */ /* 0x001064000804017f */
[----:B-1----:R-:W-:Y:S05]  /*2da60*/  @!P2 NANOSLEEP.SYNCS 0x989680 ;  /* 0x009896800000a95d */ /* 0x002fea0003900000 */
[----:B------:R-:W1:Y:S02]  /*2da70*/  @!P2 SYNCS.PHASECHK.TRANS64 P2, [R0+URZ+0x28460], R3 ;  /* 0x028460030000a5a7 */ /* 0x000e64000804007f */
[----:B-1----:R-:W-:Y:S05]  /*2da80*/  @!P2 BRA `(.L_x_2073) ;  /* 0xfffffffc00f0a947 */ /* 0x002fea000383ffff */
[----:B------:R-:W-:Y:S05]  /*2da90*/  BRA `(.L_x_2348) ;  /* 0xffffff7c00207947 */ /* 0x000fea000383ffff */
.L_x_2081:
[----:B0-----:R0:W1:Y:S02]  /*2daa0*/  SYNCS.PHASECHK.TRANS64.TRYWAIT P1, [R17+URZ+0x28470], R0 ;  /* 0x02847000110075a7 */ /* 0x001064000802017f */
[----:B-1----:R-:W-:Y:S05]  /*2dab0*/  @!P1 NANOSLEEP.SYNCS 0x989680 ;  /* 0x009896800000995d */ /* 0x002fea0003900000 */
[----:B------:R-:W1:Y:S02]  /*2dac0*/  @!P1 SYNCS.PHASECHK.TRANS64 P1, [R17+URZ+0x28470], R0 ;  /* 0x02847000110095a7 */ /* 0x000e64000802007f */
[----:B-1----:R-:W-:Y:S05]  /*2dad0*/  @!P1 BRA `(.L_x_2081) ;  /* 0xfffffffc00f09947 */ /* 0x002fea000383ffff */
[----:B------:R-:W-:Y:S05]  /*2dae0*/  BRA `(.L_x_2349) ;  /* 0xffffff8000d07947 */ /* 0x000fea000383ffff */
.L_x_2083:
[----:B0-----:R0:W1:Y:S02]  /*2daf0*/  SYNCS.PHASECHK.TRANS64.TRYWAIT P1, [R17+URZ+0x28460], R0 ;  /* 0x02846000110075a7 */ /* 0x001064000802017f */
[----:B-1----:R-:W-:Y:S05]  /*2db00*/  @!P1 NANOSLEEP.SYNCS 0x989680 ;  /* 0x009896800000995d */ /* 0x002fea0003900000 */
[----:B------:R-:W1:Y:S02]  /*2db10*/  @!P1 SYNCS.PHASECHK.TRANS64 P1, [R17+URZ+0x28460], R0 ;  /* 0x02846000110095a7 */ /* 0x000e64000802007f */
[----:B-1----:R-:W-:Y:S05]  /*2db20*/  @!P1 BRA `(.L_x_2083) ;  /* 0xfffffffc00f09947 */ /* 0x002fea000383ffff */
[----:B------:R-:W-:Y:S05]  /*2db30*/  BRA `(.L_x_2350) ;  /* 0xffffff8000d87947 */ /* 0x000fea000383ffff */
.L_x_2088:
        /* <DEDUP_REMOVED lines=8> */
.L_x_2352:
[----:B------:R-:W-:Y:S05]  /*2dbc0*/  BSYNC B0 ;  /* 0x0000000000007941 */ /* 0x000fea0003800000 */
.L_x_2351:
[----:B------:R-:W-:Y:S01]  /*2dbd0*/  IMAD.MOV.U32 R13, RZ, RZ, R16 ;  /* 0x000000ffff0d7224 */ /* 0x000fe200078e0010 */
[----:B------:R-:W-:Y:S01]  /*2dbe0*/  MOV R15, 0xffffffff ;  /* 0xffffffff000f7802 */ /* 0x000fe20000000f00 */
[----:B------:R-:W-:Y:S02]  /*2dbf0*/  IMAD.MOV.U32 R12, RZ, RZ, 0x1 ;  /* 0x00000001ff0c7424 */ /* 0x000fe400078e00ff */
[----:B------:R-:W-:Y:S02]  /*2dc00*/  IMAD.MOV.U32 R11, RZ, RZ, 0x1f ;  /* 0x0000001fff0b7424 */ /* 0x000fe400078e00ff */
[----:B------:R-:W-:Y:S02]  /*2dc10*/  IMAD.IADD R7, R19, 0x1, R8 ;  /* 0x0000000113077824 */ /* 0x000fe400078e0208 */
[----:B------:R-:W-:-:S07]  /*2dc20*/  IMAD.MOV.U32 R0, RZ, RZ, R14 ;  /* 0x000000ffff007224 */ /* 0x000fce00078e000e */
[----:B------:R-:W-:Y:S05]  /*2dc30*/  WARPSYNC.COLLECTIVE R15, `(.L_x_2353) ;  /* 0x000000000f087348 */ /* 0x000fea0003c00000 */
[----:B------:R0:W1:Y:S02]  /*2dc40*/  SHFL.IDX P6, R14, R13, R12, R11 ;  /* 0x0000000c0d0e7389 */ /* 0x00006400000c000b */
[----:B01----:R-:W-:Y:S01]  /*2dc50*/  ENDCOLLECTIVE ;  /* 0x000000000000791b */ /* 0x003fe20003800000 */
.L_x_2353:
[----:B------:R-:W-:Y:S02]  /*2dc60*/  ULDC UR4, c[0x0][0xc3c] ;  /* 0x00030f0000047ab9 */ /* 0x000fe40000000800 */
[----:B------:R-:W-:-:S13]  /*2dc70*/  ISETP.GE.OR P1, PT, R7, UR4, !P0 ;  /* 0x0000000407007c0c */ /* 0x000fda000c726670 */
[----:B------:R-:W0:Y:S01]  /*2dc80*/  @!P1 LDC.64 R2, c[0x0][0xc80] ;  /* 0x00032000ff029b82 */ /* 0x000e220000000a00 */
[----:B------:R-:W-:Y:S01]  /*2dc90*/  IMAD.MOV.U32 R17, RZ, RZ, RZ ;  /* 0x000000ffff117224 */ /* 0x000fe200078e00ff */
[----:B------:R-:W-:Y:S01]  /*2dca0*/  MOV R11, RZ ;  /* 0x000000ff000b7202 */ /* 0x000fe20000000f00 */
[----:B------:R-:W-:Y:S02]  /*2dcb0*/  IMAD.MOV.U32 R5, RZ, RZ, R14 ;  /* 0x000000ffff057224 */ /* 0x000fe400078e000e */
[----:B0-----:R-:W-:-:S06]  /*2dcc0*/  @!P1 IMAD.WIDE R2, R7, 0x4, R2 ;  /* 0x0000000407029825 */ /* 0x001fcc00078e0202 */
[----:B------:R-:W2:Y:S01]  /*2dcd0*/  @!P1 LDG.E R2, desc[UR36][R2.64] ;  /* 0x0000002402029981 */ /* 0x000ea2000c1e1900 */
        /* <DEDUP_REMOVED lines=10> */
.L_x_2354:
[----:B------:R-:W-:Y:S01]  /*2dd80*/  IMAD.MOV.U32 R12, RZ, RZ, 0x2 ;  /* 0x00000002ff0c7424 */ /* 0x000fe200078e00ff */
[----:B------:R-:W-:-:S05]  /*2dd90*/  SEL R4, R14, RZ, P1 ;  /* 0x000000ff0e047207 */ /* 0x000fca0000800000 */
[----:B------:R-:W-:-:S04]  /*2dda0*/  IMAD.IADD R4, R17, 0x1, R4 ;  /* 0x0000000111047824 */ /* 0x000fc800078e0204 */
[----:B------:R-:W-:-:S07]  /*2ddb0*/  IMAD.MOV.U32 R13, RZ, RZ, R4 ;  /* 0x000000ffff0d7224 */ /* 0x000fce00078e0004 */
[----:B------:R-:W-:Y:S05]  /*2ddc0*/  WARPSYNC.COLLECTIVE R15, `(.L_x_2355) ;  /* 0x000000000f087348 */ /* 0x000fea0003c00000 */
[----:B------:R0:W1:Y:S02]  /*2ddd0*/  SHFL.UP P6, R14, R13, R12, R11 ;  /* 0x0400000c0d0e7389 */ /* 0x00006400000c000b */
[----:B01----:R-:W-:Y:S01]  /*2dde0*/  ENDCOLLECTIVE ;  /* 0x000000000000791b */ /* 0x003fe20003800000 */
.L_x_2355:
[----:B------:R-:W-:Y:S02]  /*2ddf0*/  MOV R12, 0x4 ;  /* 0x00000004000c7802 */ /* 0x000fe40000000f00 */
[----:B------:R-:W-:-:S05]  /*2de00*/  SEL R3, R14, RZ, P2 ;  /* 0x000000ff0e037207 */ /* 0x000fca0001000000 */
[----:B------:R-:W-:-:S04]  /*2de10*/  IMAD.IADD R6, R4, 0x1, R3 ;  /* 0x0000000104067824 */ /* 0x000fc800078e0203 */
[----:B------:R-:W-:-:S07]  /*2de20*/  IMAD.MOV.U32 R13, RZ, RZ, R6 ;  /* 0x000000ffff0d7224 */ /* 0x000fce00078e0006 */
[----:B------:R-:W-:Y:S05]  /*2de30*/  WARPSYNC.COLLECTIVE R15, `(.L_x_2356) ;  /* 0x000000000f087348 */ /* 0x000fea0003c00000 */
[----:B------:R0:W1:Y:S02]  /*2de40*/  SHFL.UP P6, R14, R13, R12, R11 ;  /* 0x0400000c0d0e7389 */ /* 0x00006400000c000b */
[----:B01----:R-:W-:Y:S01]  /*2de50*/  ENDCOLLECTIVE ;  /* 0x000000000000791b */ /* 0x003fe20003800000 */
.L_x_2356:
[----:B------:R-:W-:Y:S01]  /*2de60*/  IMAD.MOV.U32 R12, RZ, RZ, 0x8 ;  /* 0x00000008ff0c7424 */ /* 0x000fe200078e00ff */
[----:B------:R-:W-:-:S05]  /*2de70*/  SEL R3, R14, RZ, P3 ;  /* 0x000000ff0e037207 */ /* 0x000fca0001800000 */
[----:B------:R-:W-:-:S04]  /*2de80*/  IMAD.IADD R2, R6, 0x1, R3 ;  /* 0x0000000106027824 */ /* 0x000fc800078e0203 */
[----:B------:R-:W-:-:S07]  /*2de90*/  IMAD.MOV.U32 R13, RZ, RZ, R2 ;  /* 0x000000ffff0d7224 */ /* 0x000fce00078e0002 */
[----:B------:R-:W-:Y:S05]  /*2dea0*/  WARPSYNC.COLLECTIVE R15, `(.L_x_2357) ;  /* 0x000000000f087348 */ /* 0x000fea0003c00000 */
[----:B------:R0:W1:Y:S02]  /*2deb0*/  SHFL.UP P6, R14, R13, R12, R11 ;  /* 0x0400000c0d0e7389 */ /* 0x00006400000c000b */
[----:B01----:R-:W-:Y:S01]  /*2dec0*/  ENDCOLLECTIVE ;  /* 0x000000000000791b */ /* 0x003fe20003800000 */
.L_x_2357:
[----:B------:R-:W-:Y:S02]  /*2ded0*/  MOV R12, 0x10 ;  /* 0x00000010000c7802 */ /* 0x000fe40000000f00 */
[----:B------:R-:W-:-:S05]  /*2dee0*/  SEL R3, R14, RZ, P4 ;  /* 0x000000ff0e037207 */ /* 0x000fca0002000000 */
[----:B------:R-:W-:-:S04]  /*2def0*/  IMAD.IADD R3, R2, 0x1, R3 ;  /* 0x0000000102037824 */ /* 0x000fc800078e0203 */
[----:B------:R-:W-:-:S07]  /*2df00*/  IMAD.MOV.U32 R13, RZ, RZ, R3 ;  /* 0x000000ffff0d7224 */ /* 0x000fce00078e0003 */
[----:B------:R-:W-:Y:S05]  /*2df10*/  WARPSYNC.COLLECTIVE R15, `(.L_x_2358) ;  /* 0x000000000f087348 */ /* 0x000fea0003c00000 */
[----:B------:R0:W1:Y:S02]  /*2df20*/  SHFL.UP P6, R14, R13, R12, R11 ;  /* 0x0400000c0d0e7389 */ /* 0x00006400000c000b */
[----:B01----:R-:W-:Y:S01]  /*2df30*/  ENDCOLLECTIVE ;  /* 0x000000000000791b */ /* 0x003fe20003800000 */
.L_x_2358:
[----:B------:R-:W-:Y:S02]  /*2df40*/  IMAD.MOV.U32 R12, RZ, RZ, 0x1f ;  /* 0x0000001fff0c7424 */ /* 0x000fe400078e00ff */
[----:B------:R-:W-:Y:S01]  /*2df50*/  IMAD.MOV.U32 R11, RZ, RZ, 0x1f ;  /* 0x0000001fff0b7424 */ /* 0x000fe200078e00ff */
[----:B------:R-:W-:-:S05]  /*2df60*/  SEL R14, R14, RZ, P5 ;  /* 0x000000ff0e0e7207 */ /* 0x000fca0002800000 */
[----:B------:R-:W-:-:S04]  /*2df70*/  IMAD.IADD R3, R3, 0x1, R14 ;  /* 0x0000000103037824 */ /* 0x000fc800078e020e */
[----:B------:R-:W-:-:S07]  /*2df80*/  IMAD.MOV.U32 R13, RZ, RZ, R3 ;  /* 0x000000ffff0d7224 */ /* 0x000fce00078e0003 */
[----:B------:R-:W-:Y:S05]  /*2df90*/  WARPSYNC.COLLECTIVE R15, `(.L_x_2359) ;  /* 0x000000000f087348 */ /* 0x000fea0003c00000 */
[----:B------:R0:W1:Y:S02]  /*2dfa0*/  SHFL.IDX P6, R14, R13, R12, R11 ;  /* 0x0000000c0d0e7389 */ /* 0x00006400000c000b */
[----:B01----:R-:W-:Y:S01]  /*2dfb0*/  ENDCOLLECTIVE ;  /* 0x000000000000791b */ /* 0x003fe20003800000 */
.L_x_2359:
[----:B------:R-:W-:Y:S05]  /*2dfc0*/  BRA `(.L_x_2360) ;  /* 0xffffff8400d47947 */ /* 0x000fea000383ffff */
.L_x_2093:
        /* <DEDUP_REMOVED lines=8> */
.L_x_2362:
[----:B------:R-:W-:Y:S05]  /*2e050*/  BSYNC B0 ;  /* 0x0000000000007941 */ /* 0x000fea0003800000 */
.L_x_2361:
[----:B------:R-:W-:Y:S01]  /*2e060*/  SEL R14, R14, RZ, P1 ;  /* 0x000000ff0e0e7207 */ /* 0x000fe20000800000 */
[----:B------:R-:W-:Y:S01]  /*2e070*/  IMAD.MOV.U32 R12, RZ, RZ, 0x2 ;  /* 0x00000002ff0c7424 */ /* 0x000fe200078e00ff */
[----:B------:R-:W-:Y:S01]  /*2e080*/  MOV R15, 0xffffffff ;  /* 0xffffffff000f7802 */ /* 0x000fe20000000f00 */
[----:B------:R-:W-:Y:S02]  /*2e090*/  IMAD.MOV.U32 R11, RZ, RZ, RZ ;  /* 0x000000ffff0b7224 */ /* 0x000fe400078e00ff */
[----:B------:R-:W-:-:S07]  /*2e0a0*/  IMAD.IADD R13, R17, 0x1, R14 ;  /* 0x00000001110d7824 */ /* 0x000fce00078e020e */
[----:B------:R-:W-:Y:S05]  /*2e0b0*/  WARPSYNC.COLLECTIVE R15, `(.L_x_2363) ;  /* 0x000000000f087348 */ /* 0x000fea0003c00000 */
[----:B------:R0:W1:Y:S02]  /*2e0c0*/  SHFL.UP P6, R14, R13, R12, R11 ;  /* 0x0400000c0d0e7389 */ /* 0x00006400000c000b */
[----:B01----:R-:W-:Y:S01]  /*2e0d0*/  ENDCOLLECTIVE ;  /* 0x000000000000791b */ /* 0x003fe20003800000 */
.L_x_2363:
[----:B------:R-:W-:Y:S01]  /*2e0e0*/  IMAD.MOV.U32 R12, RZ, RZ, 0x4 ;  /* 0x00000004ff0c7424 */ /* 0x000fe200078e00ff */
[----:B------:R-:W-:-:S05]  /*2e0f0*/  SEL R2, R14, RZ, P2 ;  /* 0x000000ff0e027207 */ /* 0x000fca0001000000 */
[----:B------:R-:W-:-:S04]  /*2e100*/  IMAD.IADD R2, R13, 0x1, R2 ;  /* 0x000000010d027824 */ /* 0x000fc800078e0202 */
[----:B------:R-:W-:-:S07]  /*2e110*/  IMAD.MOV.U32 R13, RZ, RZ, R2 ;  /* 0x000000ffff0d7224 */ /* 0x000fce00078e0002 */
[----:B------:R-:W-:Y:S05]  /*2e120*/  WARPSYNC.COLLECTIVE R15, `(.L_x_2364) ;  /* 0x000000000f087348 */ /* 0x000fea0003c00000 */
[----:B------:R0:W1:Y:S02]  /*2e130*/  SHFL.UP P6, R14, R13, R12, R11 ;  /* 0x0400000c0d0e7389 */ /* 0x00006400000c000b */
[----:B01----:R-:W-:Y:S01]  /*2e140*/  ENDCOLLECTIVE ;  /* 0x000000000000791b */ /* 0x003fe20003800000 */
.L_x_2364:
[----:B------:R-:W-:Y:S02]  /*2e150*/  MOV R12, 0x8 ;  /* 0x00000008000c7802 */ /* 0x000fe40000000f00 */
[----:B------:R-:W-:-:S05]  /*2e160*/  SEL R3, R14, RZ, P3 ;  /* 0x000000ff0e037207 */ /* 0x000fca0001800000 */
[----:B------:R-:W-:-:S04]  /*2e170*/  IMAD.IADD R3, R2, 0x1, R3 ;  /* 0x0000000102037824 */ /* 0x000fc800078e0203 */
[----:B------:R-:W-:-:S07]  /*2e180*/  IMAD.MOV.U32 R13, RZ, RZ, R3 ;  /* 0x000000ffff0d7224 */ /* 0x000fce00078e0003 */
[----:B------:R-:W-:Y:S05]  /*2e190*/  WARPSYNC.COLLECTIVE R15, `(.L_x_2365) ;  /* 0x000000000f087348 */ /* 0x000fea0003c00000 */
[----:B------:R0:W1:Y:S02]  /*2e1a0*/  SHFL.UP P6, R14, R13, R12, R11 ;  /* 0x0400000c0d0e7389 */ /* 0x00006400000c000b */
[----:B01----:R-:W-:Y:S01]  /*2e1b0*/  ENDCOLLECTIVE ;  /* 0x000000000000791b */ /* 0x003fe20003800000 */
.L_x_2365:
[----:B------:R-:W-:Y:S01]  /*2e1c0*/  IMAD.MOV.U32 R12, RZ, RZ, 0x10 ;  /* 0x00000010ff0c7424 */ /* 0x000fe200078e00ff */
[----:B------:R-:W-:-:S05]  /*2e1d0*/  SEL R4, R14, RZ, P4 ;  /* 0x000000ff0e047207 */ /* 0x000fca0002000000 */
[----:B------:R-:W-:-:S04]  /*2e1e0*/  IMAD.IADD R4, R3, 0x1, R4 ;  /* 0x0000000103047824 */ /* 0x000fc800078e0204 */
[----:B------:R-:W-:-:S07]  /*2e1f0*/  IMAD.MOV.U32 R13, RZ, RZ, R4 ;  /* 0x000000ffff0d7224 */ /* 0x000fce00078e0004 */
[----:B------:R-:W-:Y:S05]  /*2e200*/  WARPSYNC.COLLECTIVE R15, `(.L_x_2366) ;  /* 0x000000000f087348 */ /* 0x000fea0003c00000 */
[----:B------:R0:W1:Y:S02]  /*2e210*/  SHFL.UP P6, R14, R13, R12, R11 ;  /* 0x0400000c0d0e7389 */ /* 0x00006400000c000b */
[----:B01----:R-:W-:Y:S01]  /*2e220*/  ENDCOLLECTIVE ;  /* 0x000000000000791b */ /* 0x003fe20003800000 */
.L_x_2366:
        /* <DEDUP_REMOVED lines=8> */
.L_x_2367:
[----:B------:R-:W-:Y:S05]  /*2e2b0*/  BRA `(.L_x_2368) ;  /* 0xffffff8400b47947 */ /* 0x000fea000383ffff */
.L_x_2095:
[----:B------:R-:W-:Y:S01]  /*2e2c0*/  BSSY B0, `(.L_x_2369) ;  /* 0x0000006000007945 */ /* 0x000fe20003800000 */
[----:B------:R-:W-:Y:S01]  /*2e2d0*/  PLOP3.LUT P6, PT, P6, PT, PT, 0x8, 0x0 ;  /* 0x000000000000781c */ /* 0x000fe200037ce170 */
[----:B------:R-:W-:-:S12]  /*2e2e0*/  IMAD.MOV.U32 R15, RZ, RZ, -0x1 ;  /* 0xffffffffff0f7424 */ /* 0x000fd800078e00ff */
[----:B0-----:R-:W-:Y:S05]  /*2e2f0*/  WARPSYNC.COLLECTIVE R15, `(.L_x_2370) ;  /* 0x000000000f087348 */ /* 0x001fea0003c00000 */
[----:B------:R-:W-:Y:S01]  /*2e300*/  VOTE.ANY R14, PT, P6 ;  /* 0x00000000000e7806 */ /* 0x000fe200030e0100 */
[----:B0-----:R-:W-:Y:S06]  /*2e310*/  ENDCOLLECTIVE ;  /* 0x000000000000791b */ /* 0x001fec0003800000 */
.L_x_2370:
[----:B------:R-:W-:Y:S05]  /*2e320*/  BSYNC B0 ;  /* 0x0000000000007941 */ /* 0x000fea0003800000 */
.L_x_2369:
[----:B------:R-:W-:Y:S01]  /*2e330*/  IMAD.MOV.U32 R2, RZ, RZ, R14 ;  /* 0x000000ffff027224 */ /* 0x000fe200078e000e */
[----:B------:R-:W-:Y:S01]  /*2e340*/  MOV R11, 0x1f ;  /* 0x0000001f000b7802 */ /* 0x000fe20000000f00 */
[----:B------:R-:W-:Y:S02]  /*2e350*/  IMAD.MOV.U32 R13, RZ, RZ, R17 ;  /* 0x000000ffff0d7224 */ /* 0x000fe400078e0011 */
[----:B------:R-:W0:Y:S01]  /*2e360*/  POPC R6, R2 ;  /* 0x0000000200067309 */ /* 0x000e220000000000 */
[----:B------:R-:W-:Y:S02]  /*2e370*/  IMAD.MOV.U32 R15, RZ, RZ, -0x1 ;  /* 0xffffffffff0f7424 */ /* 0x000fe400078e00ff */
[----:B0-----:R-:W-:-:S07]  /*2e380*/  IMAD.MOV.U32 R12, RZ, RZ, R6 ;  /* 0x000000ffff0c7224 */ /* 0x001fce00078e0006 */
[----:B------:R-:W-:Y:S05]  /*2e390*/  WARPSYNC.COLLECTIVE R15, `(.L_x_2371) ;  /* 0x000000000f087348 */ /* 0x000fea0003c00000 */
[----:B------:R0:W1:Y:S02]  /*2e3a0*/  SHFL.IDX P6, R14, R13, R12, R11 ;  /* 0x0000000c0d0e7389 */ /* 0x00006400000c000b */
[----:B01----:R-:W-:Y:S01]  /*2e3b0*/  ENDCOLLECTIVE ;  /* 0x000000000000791b */ /* 0x003fe20003800000 */
.L_x_2371:
[----:B------:R-:W-:Y:S01]  /*2e3c0*/  IMAD.MOV.U32 R17, RZ, RZ, R14 ;  /* 0x000000ffff117224 */ /* 0x000fe200078e000e */
[----:B------:R-:W-:Y:S06]  /*2e3d0*/  BRA `(.L_x_2372) ;  /* 0xffffff8400a47947 */ /* 0x000fec000383ffff */
.L_x_2097:
[----:B------:R-:W-:Y:S01]  /*2e3e0*/  BSSY B0, `(.L_x_2373) ;  /* 0x0000007000007945 */ /* 0x000fe20003800000 */
[----:B------:R-:W-:Y:S02]  /*2e3f0*/  IMAD.MOV.U32 R13, RZ, RZ, R3 ;  /* 0x000000ffff0d7224 */ /* 0x000fe400078e0003 */
[----:B------:R-:W-:Y:S02]  /*2e400*/  IMAD.MOV.U32 R11, RZ, RZ, 0x1f ;  /* 0x0000001fff0b7424 */ /* 0x000fe400078e00ff */
[----:B------:R-:W-:-:S07]  /*2e410*/  IMAD.MOV.U32 R15, RZ, RZ, -0x1 ;  /* 0xffffffffff0f7424 */ /* 0x000fce00078e00ff */
[----:B012---:R-:W-:Y:S05]  /*2e420*/  WARPSYNC.COLLECTIVE R15, `(.L_x_2374) ;  /* 0x000000000f087348 */ /* 0x007fea0003c00000 */
[----:B------:R3:W4:Y:S02]  /*2e430*/  SHFL.IDX P6, R14, R13, R12, R11 ;  /* 0x0000000c0d0e7389 */ /* 0x00072400000c000b */
[----:B01234-:R-:W-:Y:S01]  /*2e440*/  ENDCOLLECTIVE ;  /* 0x000000000000791b */ /* 0x01ffe20003800000 */
.L_x_2374:
[----:B------:R-:W-:Y:S05]  /*2e450*/  BSYNC B0 ;  /* 0x0000000000007941 */ /* 0x000fea0003800000 */
.L_x_2373:
[----:B------:R-:W-:Y:S05]  /*2e460*/  BRA `(.L_x_2096) ;  /* 0xffffff84009c7947 */ /* 0x000fea000383ffff */
.L_x_2101:
[----:B0-----:R0:W1:Y:S02]  /*2e470*/  SYNCS.PHASECHK.TRANS64.TRYWAIT P0, [R7+URZ+0x28420], R0 ;  /* 0x02842000070075a7 */ /* 0x001064000800017f */
[----:B-1----:R-:W-:Y:S05]  /*2e480*/  @!P0 NANOSLEEP.SYNCS 0x989680 ;  /* 0x009896800000895d */ /* 0x002fea0003900000 */
[----:B------:R-:W1:Y:S02]  /*2e490*/  @!P0 SYNCS.PHASECHK.TRANS64 P0, [R7+URZ+0x28420], R0 ;  /* 0x02842000070085a7 */ /* 0x000e64000800007f */
[----:B-1----:R-:W-:Y:S05]  /*2e4a0*/  @!P0 BRA `(.L_x_2101) ;  /* 0xfffffffc00f08947 */ /* 0x002fea000383ffff */
[----:B------:R-:W-:Y:S05]  /*2e4b0*/  BRA `(.L_x_2375) ;  /* 0xffffff8c001c7947 */ /* 0x000fea000383ffff */
.L_x_2102:
[----:B------:R-:W1:Y:S01]  /*2e4c0*/  S2R R2, SR_TID.X ;  /* 0x0000000000027919 */ /* 0x000e620000002100 */
[----:B------:R-:W-:Y:S01]  /*2e4d0*/  BSSY B0, `(.L_x_2376) ;  /* 0x000000a000007945 */ /* 0x000fe20003800000 */
[----:B------:R-:W-:Y:S02]  /*2e4e0*/  IMAD.MOV.U32 R12, RZ, RZ, RZ ;  /* 0x000000ffff0c7224 */ /* 0x000fe400078e00ff */
[----:B------:R-:W-:Y:S02]  /*2e4f0*/  IMAD.MOV.U32 R11, RZ, RZ, 0x1f ;  /* 0x0000001fff0b7424 */ /* 0x000fe400078e00ff */
[----:B------:R-:W-:Y:S01]  /*2e500*/  IMAD.MOV.U32 R15, RZ, RZ, -0x1 ;  /* 0xffffffffff0f7424 */ /* 0x000fe200078e00ff */
[----:B-1----:R-:W-:-:S04]  /*2e510*/  SHF.R.U32.HI R2, RZ, 0x5, R2 ;  /* 0x00000005ff027819 */ /* 0x002fc80000011602 */
[----:B------:R-:W-:-:S04]  /*2e520*/  LOP3.LUT R2, R2, 0x3, RZ, 0xc0, !PT ;  /* 0x0000000302027812 */ /* 0x000fc800078ec0ff */
[----:B------:R-:W-:-:S07]  /*2e530*/  MOV R13, R2 ;  /* 0x00000002000d7202 */ /* 0x000fce0000000f00 */
[----:B0-----:R-:W-:Y:S05]  /*2e540*/  WARPSYNC.COLLECTIVE R15, `(.L_x_2377) ;  /* 0x000000000f087348 */ /* 0x001fea0003c00000 */
[----:B------:R1:W2:Y:S02]  /*2e550*/  SHFL.IDX P6, R14, R13, R12, R11 ;  /* 0x0000000c0d0e7389 */ /* 0x0002a400000c000b */
[----:B012---:R-:W-:Y:S01]  /*2e560*/  ENDCOLLECTIVE ;  /* 0x000000000000791b */ /* 0x007fe20003800000 */
.L_x_2377:
[----:B------:R-:W-:Y:S05]  /*2e570*/  BSYNC B0 ;  /* 0x0000000000007941 */ /* 0x000fea0003800000 */
.L_x_2376:
[----:B------:R-:W-:Y:S05]  /*2e580*/  BRA `(.L_x_2378) ;  /* 0xffffff8c00047947 */ /* 0x000fea000383ffff */
.L_x_2103:
[----:B------:R-:W-:Y:S01]  /*2e590*/  BSSY B0, `(.L_x_2379) ;  /* 0x0000006000007945 */ /* 0x000fe20003800000 */
[----:B------:R-:W-:-:S07]  /*2e5a0*/  IMAD.MOV.U32 R15, RZ, RZ, -0x1 ;  /* 0xffffffffff0f7424 */ /* 0x000fce00078e00ff */
[----:B0-----:R-:W-:Y:S05]  /*2e5b0*/  WARPSYNC.COLLECTIVE R15, `(.L_x_2380) ;  /* 0x000000000f0c7348 */ /* 0x001fea0003c00000 */
[----:B------:R-:W-:Y:S02]  /*2e5c0*/  ELECT P6, UR62, PT ;  /* 0x00000000003e782f */ /* 0x000fe400038c0000 */
[----:B------:R-:W-:Y:S01]  /*2e5d0*/  MOV R14, UR62 ;  /* 0x0000003e000e7c02 */ /* 0x000fe20008000f00 */
[----:B0-----:R-:W-:Y:S10]  /*2e5e0*/  ENDCOLLECTIVE ;  /* 0x000000000000791b */ /* 0x001ff40003800000 */
.L_x_2380:
[----:B------:R-:W-:Y:S05]  /*2e5f0*/  BSYNC B0 ;  /* 0x0000000000007941 */ /* 0x000fea0003800000 */
.L_x_2379:
[----:B------:R-:W-:Y:S05]  /*2e600*/  BRA `(.L_x_2381) ;  /* 0xffffff8800f87947 */ /* 0x000fea000383ffff */
.L_x_2105:
[----:B0-----:R0:W1:Y:S02]  /*2e610*/  SYNCS.PHASECHK.TRANS64.TRYWAIT P1, [R5+URZ+0x28440], R0 ;  /* 0x02844000050075a7 */ /* 0x001064000802017f */
[----:B-1----:R-:W-:Y:S05]  /*2e620*/  @!P1 NANOSLEEP.SYNCS 0x989680 ;  /* 0x009896800000995d */ /* 0x002fea0003900000 */
[----:B------:R-:W1:Y:S02]  /*2e630*/  @!P1 SYNCS.PHASECHK.TRANS64 P1, [R5+URZ+0x28440], R0 ;  /* 0x02844000050095a7 */ /* 0x000e64000802007f */
[----:B-1----:R-:W-:Y:S05]  /*2e640*/  @!P1 BRA `(.L_x_2105) ;  /* 0xfffffffc00f09947 */ /* 0x002fea000383ffff */
[----:B------:R-:W-:Y:S05]  /*2e650*/  BRA `(.L_x_2382) ;  /* 0xffffff8c00207947 */ /* 0x000fea000383ffff */
.L_x_2107:
[----:B-1----:R1:W2:Y:S02]  /*2e660*/  SYNCS.PHASECHK.TRANS64.TRYWAIT P1, [R3+URZ+0x28440], R2 ;  /* 0x02844002030075a7 */ /* 0x0022a4000802017f */
[----:B--2---:R-:W-:Y:S05]  /*2e670*/  @!P1 NANOSLEEP.SYNCS 0x989680 ;  /* 0x009896800000995d */ /* 0x004fea0003900000 */
[----:B------:R-:W2:Y:S02]  /*2e680*/  @!P1 SYNCS.PHASECHK.TRANS64 P1, [R3+URZ+0x28440], R2 ;  /* 0x02844002030095a7 */ /* 0x000ea4000802007f */
[----:B--2---:R-:W-:Y:S05]  /*2e690*/  @!P1 BRA `(.L_x_2107) ;  /* 0xfffffffc00f09947 */ /* 0x004fea000383ffff */
[----:B------:R-:W-:Y:S05]  /*2e6a0*/  BRA `(.L_x_2383) ;  /* 0xffffff8c002c7947 */ /* 0x000fea000383ffff */
.L_x_2109:
[----:B--2---:R2:W3:Y:S02]  /*2e6b0*/  SYNCS.PHASECHK.TRANS64.TRYWAIT P1, [R5+URZ+0x28460], R0 ;  /* 0x02846000050075a7 */ /* 0x0044e4000802017f */
[----:B---3--:R-:W-:Y:S05]  /*2e6c0*/  @!P1 NANOSLEEP.SYNCS 0x989680 ;  /* 0x009896800000995d */ /* 0x008fea0003900000 */
[----:B------:R-:W3:Y:S02]  /*2e6d0*/  @!P1 SYNCS.PHASECHK.TRANS64 P1, [R5+URZ+0x28460], R0 ;  /* 0x02846000050095a7 */ /* 0x000ee4000802007f */
[----:B---3--:R-:W-:Y:S05]  /*2e6e0*/  @!P1 BRA `(.L_x_2109) ;  /* 0xfffffffc00f09947 */ /* 0x008fea000383ffff */
[----:B------:R-:W-:Y:S05]  /*2e6f0*/  BRA `(.L_x_2384) ;  /* 0xffffff8c00287947 */ /* 0x000fea000383ffff */
.L_x_2111:
[----:B---3--:R3:W4:Y:S02]  /*2e700*/  SYNCS.PHASECHK.TRANS64.TRYWAIT P1, [R3+URZ+0x28460], R2 ;  /* 0x02846002030075a7 */ /* 0x008724000802017f */
[----:B----4-:R-:W-:Y:S05]  /*2e710*/  @!P1 NANOSLEEP.SYNCS 0x989680 ;  /* 0x009896800000995d */ /* 0x010fea0003900000 */
[----:B------:R-:W4:Y:S02]  /*2e720*/  @!P1 SYNCS.PHASECHK.TRANS64 P1, [R3+URZ+0x28460], R2 ;  /* 0x02846002030095a7 */ /* 0x000f24000802007f */
[----:B----4-:R-:W-:Y:S05]  /*2e730*/  @!P1 BRA `(.L_x_2111) ;  /* 0xfffffffc00f09947 */ /* 0x010fea000383ffff */
[----:B------:R-:W-:Y:S05]  /*2e740*/  BRA `(.L_x_2385) ;  /* 0xffffff8c00247947 */ /* 0x000fea000383ffff */
.L_x_2113:
[----:B----4-:R4:W0:Y:S02]  /*2e750*/  SYNCS.PHASECHK.TRANS64.TRYWAIT P1, [R5+URZ+0x28480], R0 ;  /* 0x02848000050075a7 */ /* 0x010824000802017f */
[----:B0-----:R-:W-:Y:S05]  /*2e760*/  @!P1 NANOSLEEP.SYNCS 0x989680 ;  /* 0x009896800000995d */ /* 0x001fea0003900000 */
[----:B------:R-:W0:Y:S02]  /*2e770*/  @!P1 SYNCS.PHASECHK.TRANS64 P1, [R5+URZ+0x28480], R0 ;  /* 0x02848000050095a7 */ /* 0x000e24000802007f */
[----:B0-----:R-:W-:Y:S05]  /*2e780*/  @!P1 BRA `(.L_x_2113) ;  /* 0xfffffffc00f09947 */ /* 0x001fea000383ffff */
[----:B------:R-:W-:Y:S05]  /*2e790*/  BRA `(.L_x_2386) ;  /* 0xffffff8c00207947 */ /* 0x000fea000383ffff */
.L_x_2387:
        /* <DEDUP_REMOVED lines=14> */
.L_x_3635:


//--------------------- .text._ZN7cutlass13device_kernelIN5flash11enable_sm90INS1_16FlashAttnFwdSm90INS1_25CollectiveMainloopFwdSm90ILi2EN4cute5tupleIJNS5_1CILi1EEES8_S8_EEENS6_IJNS7_ILi128EEESA_NS7_ILi256EEEEEELi256ENS_12float_e4m3_tEfNS_4arch4Sm90ELb1ELb0ELb1ELb0ELb1ELb0ELb0ELb1ELb0ELb1ELb0ELb0EEENS1_21CollectiveEpilogueFwdINS6_IJSA_SB_SA_EEES9_NS_10bfloat16_tESF_Li256ELb0ELb1ELb0ELb1EEENS1_30DynamicPersistentTileSchedulerILi256ELi128ELb0ELb1ELb1EEEEEEEEEvNT_6ParamsE --------------------------
	.section	.text._ZN7cutlass13device_kernelIN5flash11enable_sm90INS1_16FlashAttnFwdSm90INS1_25CollectiveMainloopFwdSm90ILi2EN4cute5tupleIJNS5_1CILi1EEES8_S8_EEENS6_IJNS7_ILi128EEESA_NS7_ILi256EEEEEELi256ENS_12float_e4m3_tEfNS_4arch4Sm90ELb1ELb0ELb1ELb0ELb1ELb0ELb0ELb1ELb0ELb1ELb0ELb0EEENS1_21CollectiveEpilogueFwdINS6_IJSA_SB_SA_EEES9_NS_10bfloat16_tESF_Li256ELb0ELb1ELb0ELb1EEENS1_30DynamicPersistentTileSchedulerILi256ELi128ELb0ELb1ELb1EEEEEEEEEvNT_6ParamsE,"ax",@progbits
	.align	128
.text._ZN7cutlass13device_kernelIN5flash11enable_sm90INS1_16FlashAttnFwdSm90INS1_25CollectiveMainloopFwdSm90ILi2EN4cute5tupleIJNS5_1CILi1EEES8_S8_EEENS6_IJNS7_ILi128EEESA_NS7_ILi256EEEEEELi256ENS_12float_e4m3_tEfNS_4arch4Sm90ELb1ELb0ELb1ELb0ELb1ELb0ELb0ELb1ELb0ELb1ELb0ELb0EEENS1_21CollectiveEpilogueFwdINS6_IJSA_SB_SA_EEES9_NS_10bfloat16_tESF_Li256ELb0ELb1ELb0ELb1EEENS1_30DynamicPersistentTileSchedulerILi256ELi128ELb0ELb1ELb1EEEEEEEEEvNT_6ParamsE:
        .type           _ZN7cutlass13device_kernelIN5flash11enable_sm90INS1_16FlashAttnFwdSm90INS1_25CollectiveMainloopFwdSm90ILi2EN4cute5tupleIJNS5_1CILi1EEES8_S8_EEENS6_IJNS7_ILi128EEESA_NS7_ILi256EEEEEELi256ENS_12float_e4m3_tEfNS_4arch4Sm90ELb1ELb0ELb1ELb0ELb1ELb0ELb0ELb1ELb0ELb1ELb0ELb0EEENS1_21CollectiveEpilogueFwdINS6_IJSA_SB_SA_EEES9_NS_10bfloat16_tESF_Li256ELb0ELb1ELb0ELb1EEENS1_30DynamicPersistentTileSchedulerILi256ELi128ELb0ELb1ELb1EEEEEEEEEvNT_6ParamsE,@function
        .size           _ZN7cutlass13device_kernelIN5flash11enable_sm90INS1_16FlashAttnFwdSm90INS1_25CollectiveMainloopFwdSm90ILi2EN4cute5tupleIJNS5_1CILi1EEES8_S8_EEENS6_IJNS7_ILi128EEESA_NS7_ILi256EEEEEELi256ENS_12float_e4m3_tEfNS_4arch4Sm90ELb1ELb0ELb1ELb0ELb1ELb0ELb0ELb1ELb0ELb1ELb0ELb0EEENS1_21CollectiveEpilogueFwdINS6_IJSA_SB_SA_EEES9_NS_10bfloat16_tESF_Li256ELb0ELb1ELb0ELb1EEENS1_30DynamicPersistentTileSchedulerILi256ELi128ELb0ELb1ELb1EEEEEEEEEvNT_6ParamsE,(.L_x_3636 - _ZN7cutlass13device_kernelIN5flash11enable_sm90INS1_16FlashAttnFwdSm90INS1_25CollectiveMainloopFwdSm90ILi2EN4cute5tupleIJNS5_1CILi1EEES8_S8_EEENS6_IJNS7_ILi128EEESA_NS7_ILi256EEEEEELi256ENS_12float_e4m3_tEfNS_4arch4Sm90ELb1ELb0ELb1ELb0ELb1ELb0ELb0ELb1ELb0ELb1ELb0ELb0EEENS1_21CollectiveEpilogueFwdINS6_IJSA_SB_SA_EEES9_NS_10bfloat16_tESF_Li256ELb0ELb1ELb0ELb1EEENS1_30DynamicPersistentTileSchedulerILi256ELi128ELb0ELb1ELb1EEEEEEEEEvNT_6ParamsE)
        .other          _ZN7cutlass13device_kernelIN5flash11enable_sm90INS1_16FlashAttnFwdSm90INS1_25CollectiveMainloopFwdSm90ILi2EN4cute5tupleIJNS5_1CILi1EEES8_S8_EEENS6_IJNS7_ILi128EEESA_NS7_ILi256EEEEEELi256ENS_12float_e4m3_tEfNS_4arch4Sm90ELb1ELb0ELb1ELb0ELb1ELb0ELb0ELb1ELb0ELb1ELb0ELb0EEENS1_21CollectiveEpilogueFwdINS6_IJSA_SB_SA_EEES9_NS_10bfloat16_tESF_Li256ELb0ELb1ELb0ELb1EEENS1_30DynamicPersistentTileSchedulerILi256ELi128ELb0ELb1ELb1EEEEEEEEEvNT_6ParamsE,@"STO_CUDA_ENTRY STV_DEFAULT"
_ZN7cutlass13device_kernelIN5flash11enable_sm90INS1_16FlashAttnFwdSm90INS1_25CollectiveMainloopFwdSm90ILi2EN4cute5tupleIJNS5_1CILi1EEES8_S8_EEENS6_IJNS7_ILi128EEESA_NS7_ILi256EEEEEELi256ENS_12float_e4m3_tEfNS_4arch4Sm90ELb1ELb0ELb1ELb0ELb1ELb0ELb0ELb1ELb0ELb1ELb0ELb0EEENS1_21CollectiveEpilogueFwdINS6_IJSA_SB_SA_EEES9_NS_10bfloat16_tESF_Li256ELb0ELb1ELb0ELb1EEENS1_30DynamicPersistentTileSchedulerILi256ELi128ELb0ELb1ELb1EEEEEEEEEvNT_6ParamsE:
        /* <DEDUP_REMOVED lines=45> */
.L_x_2388:
        /* <DEDUP_REMOVED lines=22> */
.L_x_2389:
        /* <DEDUP_REMOVED lines=18> */
.L_x_2390:
        /* <DEDUP_REMOVED lines=22> */
.L_x_2391:
        /* <DEDUP_REMOVED lines=24> */
.L_x_2392:
        /* <DEDUP_REMOVED lines=9> */
.L_x_2394:
        /* <DEDUP_REMOVED lines=72> */
.L_x_2451:
        /* <DEDUP_REMOVED lines=21> */
.L_x_2395:
[----:B------:R-:W-:Y:S01]  /*0e90*/  ULDC UR7, c[0x0][0xc54] ;  /* 0x0003150000077ab9 */ /* 0x000fe20000000800 */
[----:B------:R-:W-:Y:S01]  /*0ea0*/  UMOV UR6, UR9 ;  /* 0x0000000900067c82 */ /* 0x000fe20008000000 */
[----:B------:R-:W-:-:S11]  /*0eb0*/  UISETP.NE.AND UP0, UPT, UR7, 0x1, UPT ;  /* 0x000000010700788c */ /* 0x000fd6000bf05270 */
[----:B------:R-:W-:Y:S02]  /*0ec0*/  @UP0 ULDC.64 UR10, c[0x0][0xc58] ;  /* 0x00031600000a0ab9 */ /* 0x000fe40000000a00 */
[----:B------:R-:W-:-:S04]  /*0ed0*/  UIMAD.WIDE.U32 UR4, UR9, UR10, URZ ;  /* 0x0000000a090472a5 */ /* 0x000fc8000f8e003f */
[----:B------:R-:W-:-:S04]  /*0ee0*/  @UP0 USHF.R.U32.HI UR6, URZ, UR11, UR5 ;  /* 0x0000000b3f060299 */ /* 0x000fc80008011605 */
[----:B------:R-:W-:-:S12]  /*0ef0*/  UIMAD UR4, UR6, UR7, URZ ;  /* 0x00000007060472a4 */ /* 0x000fd8000f8e023f */
.L_x_2396:
[----:B------:R-:W-:Y:S01]  /*0f00*/  ULDC.64 UR10, c[0x0][0x418] ;  /* 0x00010600000a7ab9 */ /* 0x000fe20000000a00 */
[----:B------:R-:W-:Y:S01]  /*0f10*/  ULOP3.LUT UR6, URZ, UR6, URZ, 0x33, !UPT ;  /* 0x000000063f067292 */ /* 0x000fe2000f8e333f */
[----:B------:R-:W-:Y:S01]  /*0f20*/  PLOP3.LUT P0, PT, PT, PT, PT, 0x80, 0x0 ;  /* 0x000000000000781c */ /* 0x000fe20003f0f070 */
[----:B------:R-:W-:Y:S01]  /*0f30*/  UISETP.NE.U32.AND UP0, UPT, UR10, URZ, UPT ;  /* 0x0000003f0a00728c */ /* 0x000fe2000bf05070 */
[----:B------:R-:W-:Y:S01]  /*0f40*/  IMAD.MOV.U32 R0, RZ, RZ, RZ ;  /* 0x000000ffff007224 */ /* 0x000fe200078e00ff */
[----:B------:R-:W-:Y:S01]  /*0f50*/  ULDC UR5, c[0x0][0xc3c] ;  /* 0x00030f0000057ab9 */ /* 0x000fe20000000800 */
[----:B------:R-:W-:Y:S01]  /*0f60*/  UIADD3 UR4, UR9, -UR4, URZ ;  /* 0x8000000409047290 */ /* 0x000fe2000fffe03f */
[----:B------:R-:W-:Y:S01]  /*0f70*/  IMAD.MOV.U32 R2, RZ, RZ, RZ ;  /* 0x000000ffff027224 */ /* 0x000fe200078e00ff */
[----:B------:R-:W-:Y:S01]  /*0f80*/  UISETP.NE.AND.EX UP0, UPT, UR11, URZ, UPT, UP0 ;  /* 0x0000003f0b00728c */ /* 0x000fe2000bf05300 */
[----:B------:R-:W-:Y:S01]  /*0f90*/  CS2R R150, SRZ ;  /* 0x0000000000967805 */ /* 0x000fe2000001ff00 */
[----:B------:R-:W-:Y:S01]  /*0fa0*/  UIADD3 UR6, UR6, UR5, URZ ;  /* 0x0000000506067290 */ /* 0x000fe2000fffe03f */
[----:B------:R-:W-:Y:S01]  /*0fb0*/  CS2R R26, SRZ ;  /* 0x00000000001a7805 */ /* 0x000fe2000001ff00 */
[----:B------:R-:W-:Y:S01]  /*0fc0*/  ULDC UR11, c[0x0][0x448] ;  /* 0x00011200000b7ab9 */ /* 0x000fe20000000800 */
[----:B------:R-:W-:Y:S01]  /*0fd0*/  ULDC UR10, c[0x0][0xc54] ;  /* 0x00031500000a7ab9 */ /* 0x000fe20000000800 */
[----:B------:R-:W-:Y:S01]  /*0fe0*/  UISETP.NE.AND UP2, UPT, UR11, 0x1, UPT ;  /* 0x000000010b00788c */ /* 0x000fe2000bf45270 */
[----:B------:R-:W-:Y:S01]  /*0ff0*/  CS2R R92, SRZ ;  /* 0x00000000005c7805 */ /* 0x000fe2000001ff00 */
[----:B------:R-:W-:Y:S01]  /*1000*/  USHF.L.U32 UR39, UR6, 0x7, URZ ;  /* 0x0000000706277899 */ /* 0x000fe2000800063f */
[----:B------:R-:W-:Y:S01]  /*1010*/  CS2R R144, SRZ ;  /* 0x0000000000907805 */ /* 0x000fe2000001ff00 */
[----:B------:R-:W-:Y:S01]  /*1020*/  UIMAD UR10, UR8, UR10, UR4 ;  /* 0x0000000a080a72a4 */ /* 0x000fe2000f8e0204 */
[----:B------:R-:W-:Y:S01]  /*1030*/  CS2R R142, SRZ ;  /* 0x00000000008e7805 */ /* 0x000fe2000001ff00 */
[----:B------:R-:W-:Y:S01]  /*1040*/  UIADD3 UR6, UR39, 0x7f, URZ ;  /* 0x0000007f27067890 */ /* 0x000fe2000fffe03f */
[----:B------:R-:W-:Y:S01]  /*1050*/  CS2R R30, SRZ ;  /* 0x00000000001e7805 */ /* 0x000fe2000001ff00 */
[----:B------:R-:W-:Y:S01]  /*1060*/  ULDC UR45, c[0x0][0x424] ;  /* 0x00010900002d7ab9 */ /* 0x000fe20000000800 */
[----:B------:R-:W-:Y:S01]  /*1070*/  ULDC UR7, c[0x0][0x288] ;  /* 0x0000a20000077ab9 */ /* 0x000fe20000000800 */
[----:B------:R-:W-:Y:S01]  /*1080*/  USEL UR45, UR45, 0x1, UP0 ;  /* 0x000000012d2d7887 */ /* 0x000fe20008000000 */
[----:B------:R-:W-:Y:S01]  /*1090*/  CS2R R84, SRZ ;  /* 0x0000000000547805 */ /* 0x000fe2000001ff00 */
[----:B------:R-:W-:Y:S01]  /*10a0*/  @UP2 ULDC UR4, c[0x0][0x44c] ;  /* 0x0001130000042ab9 */ /* 0x000fe20000000800 */
[----:B------:R-:W-:Y:S01]  /*10b0*/  UIADD3 UR7, -UR7, 0x80, URZ ;  /* 0x0000008007077890 */ /* 0x000fe2000fffe13f */
[----:B------:R-:W-:Y:S01]  /*10c0*/  CS2R R136, SRZ ;  /* 0x0000000000887805 */ /* 0x000fe2000001ff00 */
[----:B------:R-:W-:Y:S01]  /*10d0*/  UIMAD.WIDE.U32 UR4, UR6, UR4, URZ ;  /* 0x00000004060472a5 */ /* 0x000fe2000f8e003f */
[----:B------:R-:W-:Y:S01]  /*10e0*/  CS2R R134, SRZ ;  /* 0x0000000000867805 */ /* 0x000fe2000001ff00 */
[----:B------:R-:W-:Y:S01]  /*10f0*/  ULDC UR9, c[0x0][0x2f0] ;  /* 0x0000bc0000097ab9 */ /* 0x000fe20000000800 */
[----:B------:R-:W-:Y:S01]  /*1100*/  @UP2 ULDC UR11, c[0x0][0x450] ;  /* 0x00011400000b2ab9 */ /* 0x000fe20000000800 */
[----:B------:R-:W-:Y:S01]  /*1110*/  UIMAD UR7, UR45, UR9, UR7 ;  /* 0x000000092d0772a4 */ /* 0x000fe2000f8e0207 */
[----:B------:R-:W-:Y:S01]  /*1120*/  CS2R R34, SRZ ;  /* 0x0000000000227805 */ /* 0x000fe2000001ff00 */
[----:B------:R-:W-:Y:S01]  /*1130*/  @UP2 USHF.R.U32.HI UR6, URZ, UR11, UR5 ;  /* 0x0000000b3f062299 */ /* 0x000fe20008011605 */
[----:B------:R-:W-:Y:S01]  /*1140*/  CS2R R76, SRZ ;  /* 0x00000000004c7805 */ /* 0x000fe2000001ff00 */
[----:B------:R-:W-:Y:S01]  /*1150*/  UIMAD UR4, UR45, UR9, 0x7f ;  /* 0x0000007f2d0474a4 */ /* 0x000fe2000f8e0209 */
[----:B------:R-:W-:Y:S01]  /*1160*/  CS2R R128, SRZ ;  /* 0x0000000000807805 */ /* 0x000fe2000001ff00 */
[----:B------:R-:W-:Y:S01]  /*1170*/  UIADD3 UR6, UR7, UR6, URZ ;  /* 0x0000000607067290 */ /* 0x000fe2000fffe03f */
[----:B------:R-:W-:Y:S01]  /*1180*/  CS2R R126, SRZ ;  /* 0x00000000007e7805 */ /* 0x000fe2000001ff00 */
[----:B------:R-:W-:Y:S01]  /*1190*/  USHF.R.S32.HI UR5, URZ, 0x1f, UR4 ;  /* 0x0000001f3f057899 */ /* 0x000fe20008011404 */
[----:B------:R-:W-:Y:S01]  /*11a0*/  CS2R R38, SRZ ;  /* 0x0000000000267805 */ /* 0x000fe2000001ff00 */
[----:B------:R-:W-:Y:S01]  /*11b0*/  USHF.R.S32.HI UR7, URZ, 0x1f, UR6 ;  /* 0x0000001f3f077899 */ /* 0x000fe20008011406 */
[----:B------:R-:W-:Y:S01]  /*11c0*/  CS2R R68, SRZ ;  /* 0x0000000000447805 */ /* 0x000fe2000001ff00 */
[----:B------:R-:W-:Y:S01]  /*11d0*/  ULEA.HI UR5, UR5, UR4, URZ, 0x7 ;  /* 0x0000000405057291 */ /* 0x000fe2000f8f383f */
[----:B------:R-:W-:Y:S01]  /*11e0*/  CS2R R120, SRZ ;  /* 0x0000000000787805 */ /* 0x000fe2000001ff00 */
[----:B------:R-:W-:Y:S01]  /*11f0*/  ULEA.HI UR7, UR7, UR6, URZ, 0x7 ;  /* 0x0000000607077291 */ /* 0x000fe2000f8f383f */
[----:B------:R-:W-:Y:S01]  /*1200*/  CS2R R118, SRZ ;  /* 0x0000000000767805 */ /* 0x000fe2000001ff00 */
[----:B------:R-:W-:Y:S01]  /*1210*/  USHF.R.S32.HI UR51, URZ, 0x7, UR5 ;  /* 0x000000073f337899 */ /* 0x000fe20008011405 */
[----:B------:R-:W-:Y:S01]  /*1220*/  CS2R R42, SRZ ;  /* 0x00000000002a7805 */ /* 0x000fe2000001ff00 */
[----:B------:R-:W-:Y:S01]  /*1230*/  USHF.R.S32.HI UR7, URZ, 0x7, UR7 ;  /* 0x000000073f077899 */ /* 0x000fe20008011407 */
[----:B------:R-:W-:Y:S01]  /*1240*/  CS2R R60, SRZ ;  /* 0x00000000003c7805 */ /* 0x000fe2000001ff00 */
[----:B------:R-:W-:Y:S01]  /*1250*/  ULDC UR41, c[0x0][0xc48] ;  /* 0x0003120000297ab9 */ /* 0x000fe20000000800 */
[----:B------:R-:W-:Y:S01]  /*1260*/  UMOV UR40, UR10 ;  /* 0x0000000a00287c82 */ /* 0x000fe20008000000 */
[----:B------:R-:W-:Y:S01]  /*1270*/  UISETP.LT.AND UP0, UPT, UR51, UR7, UPT ;  /* 0x000000073300728c */ /* 0x000fe2000bf01270 */
[----:B------:R-:W-:Y:S01]  /*1280*/  CS2R R112, SRZ ;  /* 0x0000000000707805 */ /* 0x000fe2000001ff00 */
[----:B------:R-:W-:Y:S01]  /*1290*/  UISETP.NE.AND UP1, UPT, UR41, 0x1, UPT ;  /* 0x000000012900788c */ /* 0x000fe2000bf25270 */
[----:B------:R-:W-:Y:S01]  /*12a0*/  CS2R R110, SRZ ;  /* 0x00000000006e7805 */ /* 0x000fe2000001ff00 */
[----:B------:R-:W-:Y:S01]  /*12b0*/  USEL UR51, UR51, UR7, UP0 ;  /* 0x0000000733337287 */ /* 0x000fe20008000000 */
[----:B------:R-:W-:Y:S01]  /*12c0*/  CS2R R46, SRZ ;  /* 0x00000000002e7805 */ /* 0x000fe2000001ff00 */
[----:B------:R-:W-:Y:S01]  /*12d0*/  UP2UR UR46, UPR, URZ, 0x4 ;  /* 0x000000043f2e7883 */ /* 0x000fe20008000000 */
[----:B------:R-:W-:Y:S01]  /*12e0*/  CS2R R52, SRZ ;  /* 0x0000000000347805 */ /* 0x000fe2000001ff00 */
[----:B------:R-:W-:Y:S01]  /*12f0*/  UISETP.GE.AND UP0, UPT, UR51, 0x1, UPT ;  /* 0x000000013300788c */ /* 0x000fe2000bf06270 */
[----:B------:R-:W-:-:S02]  /*1300*/  CS2R R104, SRZ ;  /* 0x0000000000687805 */ /* 0x000fc4000001ff00 */
[----:B------:R-:W-:Y:S02]  /*1310*/  CS2R R102, SRZ ;  /* 0x0000000000667805 */ /* 0x000fe4000001ff00 */
[----:B------:R-:W-:Y:S02]  /*1320*/  CS2R R50, SRZ ;  /* 0x0000000000327805 */ /* 0x000fe4000001ff00 */
[----:B------:R-:W-:Y:S01]  /*1330*/  CS2R R44, SRZ ;  /* 0x00000000002c7805 */ /* 0x000fe2000001ff00 */
[----:B------:R-:W-:Y:S01]  /*1340*/  @UP1 ULDC UR8, c[0x0][0xc4c] ;  /* 0x0003130000081ab9 */ /* 0x000fe20000000800 */
[----:B------:R-:W-:Y:S01]  /*1350*/  PLOP3.LUT P1, PT, PT, PT, UP0, 0x80, 0x0 ;  /* 0x000000000000781c */ /* 0x000fe20003f2f008 */
[----:B------:R-:W-:Y:S01]  /*1360*/  UIMAD.WIDE.U32 UR4, UR10, UR8, URZ ;  /* 0x000000080a0472a5 */ /* 0x000fe2000f8e003f */
[----:B------:R-:W-:Y:S01]  /*1370*/  CS2R R96, SRZ ;  /* 0x0000000000607805 */ /* 0x000fe2000001ff00 */
[----:B------:R-:W-:Y:S01]  /*1380*/  @UP1 ULDC UR6, c[0x0][0xc50] ;  /* 0x0003140000061ab9 */ /* 0x000fe20000000800 */
[----:B------:R-:W-:Y:S01]  /*1390*/  CS2R R94, SRZ ;  /* 0x00000000005e7805 */ /* 0x000fe2000001ff00 */
[----:B------:R-:W-:Y:S01]  /*13a0*/  @UP1 USHF.R.U32.HI UR40, URZ, UR6, UR5 ;  /* 0x000000063f281299 */ /* 0x000fe20008011605 */
[----:B------:R-:W-:-:S02]  /*13b0*/  CS2R R54, SRZ ;  /* 0x0000000000367805 */ /* 0x000fc4000001ff00 */
[----:B------:R-:W-:Y:S02]  /*13c0*/  CS2R R36, SRZ ;  /* 0x0000000000247805 */ /* 0x000fe4000001ff00 */
[----:B------:R-:W-:Y:S01]  /*13d0*/  CS2R R88, SRZ ;  /* 0x0000000000587805 */ /* 0x000fe2000001ff00 */
[----:B------:R-:W-:Y:S01]  /*13e0*/  UIADD3 UR4, -UR40, URZ, URZ ;  /* 0x0000003f28047290 */ /* 0x000fe2000fffe13f */
[----:B------:R-:W-:Y:S02]  /*13f0*/  CS2R R86, SRZ ;  /* 0x0000000000567805 */ /* 0x000fe4000001ff00 */
[----:B------:R-:W-:Y:S02]  /*1400*/  CS2R R58, SRZ ;  /* 0x00000000003a7805 */ /* 0x000fe4000001ff00 */
[----:B------:R-:W-:Y:S01]  /*1410*/  CS2R R28, SRZ ;  /* 0x00000000001c7805 */ /* 0x000fe2000001ff00 */
[----:B------:R-:W-:Y:S01]  /*1420*/  UIMAD UR41, UR41, UR4, UR10 ;  /* 0x00000004292972a4 */ /* 0x000fe2000f8e020a */
[----:B------:R-:W-:-:S02]  /*1430*/  CS2R R80, SRZ ;  /* 0x0000000000507805 */ /* 0x000fc4000001ff00 */
[----:B------:R-:W-:Y:S02]  /*1440*/  CS2R R78, SRZ ;  /* 0x00000000004e7805 */ /* 0x000fe4000001ff00 */
[----:B------:R-:W-:Y:S02]  /*1450*/  CS2R R62, SRZ ;  /* 0x00000000003e7805 */ /* 0x000fe4000001ff00 */
        /* <DEDUP_REMOVED lines=59> */
.L_x_2398:
        /* <DEDUP_REMOVED lines=57> */
.L_x_2535:
[----:B------:R-:W-:Y:S05]  /*1ba0*/  WARPSYNC.ALL ;  /* 0x0000000000007948 */ /* 0x000fea0003800000 */
[----:B------:R-:W-:Y:S01]  /*1bb0*/  UISETP.NE.AND UP0, UPT, UR43, 0x3, UPT ;  /* 0x000000032b00788c */ /* 0x000fe2000bf05270 */
[----:B------:R1:W-:Y:S05]  /*1bc0*/  BAR.SYNC.DEFER_BLOCKING R5, 0x100 ;  /* 0x000400050000751d */ /* 0x0003ea0000010000 */
[----:B------:R-:W-:-:S13]  /*1bd0*/  PLOP3.LUT P0, PT, PT, PT, UP0, 0x80, 0x0 ;  /* 0x000000000000781c */ /* 0x000fda0003f0f008 */
[----:B-1----:R-:W-:Y:S05]  /*1be0*/  @!P0 BRA `(.L_x_2400) ;  /* 0x0000000000048947 */ /* 0x002fea0003800000 */
[----:B------:R-:W-:Y:S01]  /*1bf0*/  BPT.TRAP 0x1 ;  /* 0x000000040000795c */ /* 0x000fe20000300000 */
.L_x_2400:
[----:B------:R-:W-:Y:S01]  /*1c00*/  ULEA UR52, UR37, UR47, 0x3 ;  /* 0x0000002f25347291 */ /* 0x000fe2000f8e183f */
[----:B------:R-:W-:-:S05]  /*1c10*/  IMAD.U32 R6, RZ, RZ, UR36 ;  /* 0x00000024ff067e24 */ /* 0x000fca000f8e00ff */
[----:B------:R-:W-:-:S04]  /*1c20*/  SHF.L.U32 R6, R6, 0x1f, RZ ;  /* 0x0000001f06067819 */ /* 0x000fc800000006ff */
[----:B------:R1:W2:Y:S01]  /*1c30*/  SYNCS.PHASECHK.TRANS64.TRYWAIT P1, [UR52+0x38830], R6 ;  /* 0x03883006ff0075a7 */ /* 0x0002a20008020174 */
[----:B------:R-:W-:Y:S05]  /*1c40*/  @!P0 BRA `(.L_x_2401) ;  /* 0x0000000000048947 */ /* 0x000fea0003800000 */
[----:B------:R-:W-:Y:S01]  /*1c50*/  BPT.TRAP 0x1 ;  /* 0x000000040000795c */ /* 0x000fe20000300000 */
.L_x_2401:
[----:B--2---:R-:W-:Y:S05]  /*1c60*/  @P1 BRA `(.L_x_2402) ;  /* 0x0000000000081947 */ /* 0x004fea0003800000 */
[----:B------:R-:W2:Y:S02]  /*1c70*/  SYNCS.PHASECHK.TRANS64.TRYWAIT P1, [UR52+0x38830], R6 ;  /* 0x03883006ff0075a7 */ /* 0x000ea40008020174 */
[----:B--2---:R-:W-:Y:S05]  /*1c80*/  @!P1 BRA `(.L_x_2403) ;  /* 0x00000124001c9947 */ /* 0x004fea0003800000 */
.L_x_2402:
        /* <DEDUP_REMOVED lines=29> */
[----:B0-----:R-:W-:Y:S01]  /*1e60*/  IADD3 R4, -R2, 0xb, RZ ;  /* 0x0000000b02047810 */ /* 0x001fe20007ffe1ff */
        /* <DEDUP_REMOVED lines=36> */
.L_x_2404:
[----:B------:R-:W-:Y:S01]  /*20b0*/  UISETP.NE.AND UP0, UPT, UR46, URZ, UPT ;  /* 0x0000003f2e00728c */ /* 0x000fe2000bf05270 */
[----:B------:R-:W-:Y:S01]  /*20c0*/  VIADD R20, R18, UR39 ;  /* 0x0000002712147c36 */ /* 0x000fe20008000000 */
[----:B------:R-:W-:Y:S01]  /*20d0*/  ULDC UR11, c[0x0][0x2f0] ;  /* 0x0000bc00000b7ab9 */ /* 0x000fe20000000800 */
[C---:B------:R-:W-:Y:S01]  /*20e0*/  FMUL.FTZ R30, R0.reuse, R30 ;  /* 0x0000001e001e7220 */ /* 0x040fe20000410000 */
[C---:B------:R-:W-:Y:S01]  /*20f0*/  FMUL.FTZ R26, R0.reuse, R26 ;  /* 0x0000001a001a7220 */ /* 0x040fe20000410000 */
[C---:B------:R-:W-:Y:S01]  /*2100*/  FMUL.FTZ R27, R0.reuse, R27 ;  /* 0x0000001b001b7220 */ /* 0x040fe20000410000 */
[----:B------:R-:W-:Y:S01]  /*2110*/  PLOP3.LUT P1, PT, PT, PT, UP0, 0x80, 0x0 ;  /* 0x000000000000781c */ /* 0x000fe20003f2f008 */
[----:B------:R2:W-:Y:S01]  /*2120*/  MUFU.TANH R91, R30 ;  /* 0x0000001e005b7308 */ /* 0x0005e20000002400 */
[----:B------:R-:W-:Y:S01]  /*2130*/  PLOP3.LUT P2, PT, PT, PT, UP0, 0x80, 0x0 ;  /* 0x000000000000781c */ /* 0x000fe20003f4f008 */
[C---:B------:R-:W-:Y:S01]  /*2140*/  FMUL.FTZ R7, R0.reuse, R29 ;  /* 0x0000001d00077220 */ /* 0x040fe20000410000 */
[C---:B------:R-:W-:Y:S01]  /*2150*/  FMUL.FTZ R31, R0.reuse, R31 ;  /* 0x0000001f001f7220 */ /* 0x040fe20000410000 */
[----:B------:R-:W-:Y:S01]  /*2160*/  @UP0 ULDC UR6, c[0x0][0x44c] ;  /* 0x0001130000060ab9 */ /* 0x000fe20000000800 */
[C---:B------:R-:W-:Y:S01]  /*2170*/  FMUL.FTZ R29, R0.reuse, R57 ;  /* 0x00000039001d7220 */ /* 0x040fe20000410000 */
[----:B------:R-:W-:Y:S01]  /*2180*/  ULDC UR14, c[0x0][0x288] ;  /* 0x0000a200000e7ab9 */ /* 0x000fe20000000800 */
[C---:B------:R-:W-:Y:S01]  /*2190*/  FMUL.FTZ R34, R0.reuse, R34 ;  /* 0x0000002200227220 */ /* 0x040fe20000410000 */
[----:B------:R3:W4:Y:S01]  /*21a0*/  MUFU.TANH R89, R26 ;  /* 0x0000001a00597308 */ /* 0x0007220000002400 */
[C---:B------:R-:W-:Y:S01]  /*21b0*/  FMUL.FTZ R35, R0.reuse, R35 ;  /* 0x0000002300237220 */ /* 0x040fe20000410000 */
[C---:B------:R-:W-:Y:S01]  /*21c0*/  FMUL.FTZ R58, R0.reuse, R58 ;  /* 0x0000003a003a7220 */ /* 0x040fe20000410000 */
[----:B------:R-:W-:Y:S01]  /*21d0*/  FMUL.FTZ R12, R0, R37 ;  /* 0x00000025000c7220 */ /* 0x000fe20000410000 */
[----:B------:R-:W-:Y:S01]  /*21e0*/  @P1 IMAD.HI.U32 R9, R20, UR6, RZ ;  /* 0x0000000614091c27 */ /* 0x000fe2000f8e00ff */
[----:B------:R-:W-:-:S03]  /*21f0*/  @UP0 ULDC UR6, c[0x0][0x450] ;  /* 0x0001140000060ab9 */ /* 0x000fc60000000800 */
[C---:B------:R-:W-:Y:S01]  /*2200*/  FMUL.FTZ R38, R0.reuse, R38 ;  /* 0x0000002600267220 */ /* 0x040fe20000410000 */
[C---:B------:R-:W-:Y:S01]  /*2210*/  FMUL.FTZ R59, R0.reuse, R59 ;  /* 0x0000003b003b7220 */ /* 0x040fe20000410000 */
[----:B------:R5:W0:Y:S01]  /*2220*/  MUFU.TANH R90, R27 ;  /* 0x0000001b005a7308 */ /* 0x000a220000002400 */
[----:B------:R-:W-:Y:S01]  /*2230*/  @P2 SHF.R.U32.HI R20, RZ, UR6, R9 ;  /* 0x00000006ff142c19 */ /* 0x000fe20008011609 */
[----:B------:R-:W-:Y:S01]  /*2240*/  UMOV UR6, 0xffffff80 ;  /* 0xffffff8000067882 */ /* 0x000fe20000000000 */
[C---:B------:R-:W-:Y:S01]  /*2250*/  FMUL.FTZ R39, R0.reuse, R39 ;  /* 0x0000002700277220 */ /* 0x040fe20000410000 */
[----:B------:R-:W-:Y:S01]  /*2260*/  UIMAD UR7, UR51, UR6, 0x81 ;  /* 0x00000081330774a4 */ /* 0x000fe2000f8e0206 */
[C---:B------:R-:W-:Y:S01]  /*2270*/  FMUL.FTZ R13, R0.reuse, R36 ;  /* 0x00000024000d7220 */ /* 0x040fe20000410000 */
[----:B------:R-:W1:Y:S01]  /*2280*/  SHFL.IDX PT, R9, R20, 0x1, 0x1c1f ;  /* 0x003c1f0014097f89 */ /* 0x000e6200000e0000 */
[----:B------:R-:W-:Y:S01]  /*2290*/  UIMAD UR6, UR51, UR6, 0x80 ;  /* 0x00000080330674a4 */ /* 0x000fe2000f8e0206 */
[----:B------:R-:W0:Y:S01]  /*22a0*/  MUFU.TANH R31, R31 ;  /* 0x0000001f001f7308 */ /* 0x000e220000002400 */
[----:B------:R-:W-:Y:S01]  /*22b0*/  UIMAD UR7, UR45, UR11, UR7 ;  /* 0x0000000b2d0772a4 */ /* 0x000fe2000f8e0207 */
[C---:B------:R-:W-:Y:S01]  /*22c0*/  FMUL.FTZ R42, R0.reuse, R42 ;  /* 0x0000002a002a7220 */ /* 0x040fe20000410000 */
[----:B------:R-:W-:Y:S01]  /*22d0*/  UIMAD UR6, UR45, UR11, UR6 ;  /* 0x0000000b2d0672a4 */ /* 0x000fe2000f8e0206 */
[C---:B------:R-:W-:Y:S01]  /*22e0*/  FMUL.FTZ R43, R0.reuse, R43 ;  /* 0x0000002b002b7220 */ /* 0x040fe20000410000 */
[C---:B------:R-:W-:Y:S01]  /*22f0*/  FMUL.FTZ R46, R0.reuse, R46 ;  /* 0x0000002e002e7220 */ /* 0x040fe20000410000 */
[----:B------:R-:W-:Y:S01]  /*2300*/  FMUL.FTZ R47, R0, R47 ;  /* 0x0000002f002f7220 */ /* 0x000fe20000410000 */
[----:B------:R-:W-:Y:S01]  /*2310*/  IMAD.U32 R88, RZ, RZ, UR7 ;  /* 0x00000007ff587e24 */ /* 0x000fe2000f8e00ff */
[----:B------:R-:W0:Y:S01]  /*2320*/  MUFU.TANH R34, R34 ;  /* 0x0000002200227308 */ /* 0x000e220000002400 */
[----:B--2---:R-:W-:-:S02]  /*2330*/  IMAD.U32 R30, RZ, RZ, UR6 ;  /* 0x00000006ff1e7e24 */ /* 0x004fc4000f8e00ff */
[C---:B------:R-:W-:Y:S01]  /*2340*/  FMUL.FTZ R11, R0.reuse, R32 ;  /* 0x00000020000b7220 */ /* 0x040fe20000410000 */
[C---:B------:R-:W-:Y:S02]  /*2350*/  IMAD R88, R17.reuse, -0x2, R88 ;  /* 0xfffffffe11587824 */ /* 0x040fe400078e0258 */
[C---:B------:R-:W-:Y:S01]  /*2360*/  FMUL.FTZ R55, R0.reuse, R55 ;  /* 0x0000003700377220 */ /* 0x040fe20000410000 */
[----:B------:R-:W-:Y:S02]  /*2370*/  IMAD R57, R17, -0x2, R30 ;  /* 0xfffffffe11397824 */ /* 0x000fe400078e021e */
[C---:B------:R-:W-:Y:S01]  /*2380*/  FMUL.FTZ R32, R0.reuse, R56 ;  /* 0x0000003800207220 */ /* 0x040fe20000410000 */
[C---:B------:R-:W-:Y:S01]  /*2390*/  FMUL.FTZ R50, R0.reuse, R50 ;  /* 0x0000003200327220 */ /* 0x040fe20000410000 */
[----:B------:R4:W-:Y:S01]  /*23a0*/  MUFU.TANH R37, R58 ;  /* 0x0000003a00257308 */ /* 0x0009e20000002400 */
[C---:B------:R-:W-:Y:S01]  /*23b0*/  FMUL.FTZ R10, R0.reuse, R33 ;  /* 0x00000021000a7220 */ /* 0x040fe20000410000 */
[C---:B------:R-:W-:Y:S01]  /*23c0*/  FMUL.FTZ R54, R0.reuse, R54 ;  /* 0x0000003600367220 */ /* 0x040fe20000410000 */
[C---:B---3--:R-:W-:Y:S01]  /*23d0*/  FMUL.FTZ R26, R0.reuse, R48 ;  /* 0x00000030001a7220 */ /* 0x048fe20000410000 */
[C---:B------:R-:W-:Y:S01]  /*23e0*/  FMUL.FTZ R51, R0.reuse, R51 ;  /* 0x0000003300337220 */ /* 0x040fe20000410000 */
[C---:B------:R-:W-:Y:S01]  /*23f0*/  FMUL.FTZ R3, R0.reuse, R25 ;  /* 0x0000001900037220 */ /* 0x040fe20000410000 */
[----:B-1----:R-:W-:Y:S01]  /*2400*/  IADD3 R30, R9, -UR14, R88 ;  /* 0x8000000e091e7c10 */ /* 0x002fe2000fffe058 */
[C---:B------:R-:W-:Y:S01]  /*2410*/  FMUL.FTZ R25, R0.reuse, R49 ;  /* 0x0000003100197220 */ /* 0x040fe20000410000 */
[----:B------:R-:W1:Y:S01]  /*2420*/  MUFU.TANH R35, R35 ;  /* 0x0000002300237308 */ /* 0x000e620000002400 */
[C---:B-----5:R-:W-:Y:S01]  /*2430*/  FMUL.FTZ R27, R0.reuse, R53 ;  /* 0x00000035001b7220 */ /* 0x060fe20000410000 */
[----:B------:R-:W-:Y:S01]  /*2440*/  VIMNMX R9, R57, R30, PT ;  /* 0x0000001e39097248 */ /* 0x000fe20003fe0100 */
[C---:B------:R-:W-:Y:S01]  /*2450*/  FMUL.FTZ R8, R0.reuse, R28 ;  /* 0x0000001c00087220 */ /* 0x040fe20000410000 */
[C---:B------:R-:W-:Y:S01]  /*2460*/  FMUL.FTZ R28, R0.reuse, R52 ;  /* 0x00000034001c7220 */ /* 0x040fe20000410000 */
[C---:B------:R-:W-:Y:S01]  /*2470*/  FMUL.FTZ R62, R0.reuse, R62 ;  /* 0x0000003e003e7220 */ /* 0x040fe20000410000 */
[C---:B------:R-:W-:Y:S01]  /*2480*/  ISETP.GT.AND P1, PT, R9.reuse, RZ, PT ;  /* 0x000000ff0900720c */ /* 0x040fe20003f24270 */
[C---:B------:R-:W-:Y:S01]  /*2490*/  FMUL.FTZ R63, R0.reuse, R63 ;  /* 0x0000003f003f7220 */ /* 0x040fe20000410000 */
[----:B------:R-:W-:Y:S01]  /*24a0*/  ISETP.GT.AND P2, PT, R9, 0x1, PT ;  /* 0x000000010900780c */ /* 0x000fe20003f44270 */
[----:B------:R-:W2:Y:S01]  /*24b0*/  MUFU.TANH R38, R38 ;  /* 0x0000002600267308 */ /* 0x000ea20000002400 */
[----:B----4-:R-:W-:Y:S01]  /*24c0*/  FSEL R58, R89, -INF , P1 ;  /* 0xff800000593a7808 */ /* 0x010fe20000800000 */
[C---:B------:R-:W-:Y:S01]  /*24d0*/  FMUL.FTZ R66, R0.reuse, R66 ;  /* 0x0000004200427220 */ /* 0x040fe20000410000 */
[C---:B------:R-:W-:Y:S01]  /*24e0*/  ISETP.GT.AND P3, PT, R9.reuse, 0x8, PT ;  /* 0x000000080900780c */ /* 0x040fe20003f64270 */
[----:B------:R-:W-:Y:S01]  /*24f0*/  FMUL.FTZ R67, R0, R67 ;  /* 0x0000004300437220 */ /* 0x000fe20000410000 */
[----:B0-----:R-:W-:Y:S01]  /*2500*/  FSEL R89, R90, -INF , P2 ;  /* 0xff8000005a597808 */ /* 0x001fe20001000000 */
[----:B------:R-:W-:Y:S01]  /*2510*/  FMUL.FTZ R70, R0, R70 ;  /* 0x0000004600467220 */ /* 0x000fe20000410000 */
[----:B------:R-:W-:Y:S01]  /*2520*/  ISETP.GT.AND P1, PT, R9, 0x9, PT ;  /* 0x000000090900780c */ /* 0x000fe20003f24270 */
[----:B------:R0:W-:Y:S01]  /*2530*/  MUFU.TANH R36, R59 ;  /* 0x0000003b00247308 */ /* 0x0001e20000002400 */
[----:B------:R-:W-:Y:S01]  /*2540*/  FMNMX.FTZ R30, R58, R89, !PT ;  /* 0x000000593a1e7209 */ /* 0x000fe20007810000 */
[C---:B------:R-:W-:Y:S01]  /*2550*/  FMUL.FTZ R71, R0.reuse, R71 ;  /* 0x0000004700477220 */ /* 0x040fe20000410000 */
[----:B------:R-:W-:Y:S01]  /*2560*/  FSEL R90, R31, -INF , P1 ;  /* 0xff8000001f5a7808 */ /* 0x000fe20000800000 */
[C---:B------:R-:W-:Y:S01]  /*2570*/  FMUL.FTZ R74, R0.reuse, R74 ;  /* 0x0000004a004a7220 */ /* 0x040fe20000410000 */
[C---:B------:R-:W-:Y:S01]  /*2580*/  ISETP.GT.AND P2, PT, R9.reuse, 0x10, PT ;  /* 0x000000100900780c */ /* 0x040fe20003f44270 */
[C---:B------:R-:W-:Y:S01]  /*2590*/  FMUL.FTZ R75, R0.reuse, R75 ;  /* 0x0000004b004b7220 */ /* 0x040fe20000410000 */
[----:B------:R-:W-:Y:S01]  /*25a0*/  ISETP.GT.AND P1, PT, R9, 0x11, PT ;  /* 0x000000110900780c */ /* 0x000fe20003f24270 */
[----:B------:R-:W3:Y:S01]  /*25b0*/  MUFU.TANH R39, R39 ;  /* 0x0000002700277308 */ /* 0x000ee20000002400 */
[----:B0-----:R-:W-:Y:S01]  /*25c0*/  FSEL R59, R91, -INF , P3 ;  /* 0xff8000005b3b7808 */ /* 0x001fe20001800000 */
[----:B------:R-:W-:Y:S01]  /*25d0*/  FMUL.FTZ R15, R0, R40 ;  /* 0x00000028000f7220 */ /* 0x000fe20000410000 */
[----:B------:R-:W-:Y:S01]  /*25e0*/  FSEL R91, R34, -INF , P2 ;  /* 0xff800000225b7808 */ /* 0x000fe20001000000 */
[C---:B------:R-:W-:Y:S01]  /*25f0*/  FMUL.FTZ R78, R0.reuse, R78 ;  /* 0x0000004e004e7220 */ /* 0x040fe20000410000 */
[----:B------:R-:W-:Y:S01]  /*2600*/  FMNMX.FTZ R31, R59, R30, !PT ;  /* 0x0000001e3b1f7209 */ /* 0x000fe20007810000 */
[----:B------:R-:W-:Y:S01]  /*2610*/  FMUL.FTZ R79, R0, R79 ;  /* 0x0000004f004f7220 */ /* 0x000fe20000410000 */
[----:B------:R-:W-:Y:S01]  /*2620*/  ISETP.GT.AND P2, PT, R9, 0x18, PT ;  /* 0x000000180900780c */ /* 0x000fe20003f44270 */
[----:B------:R-:W-:Y:S01]  /*2630*/  MUFU.TANH R42, R42 ;  /* 0x0000002a002a7308 */ /* 0x000fe20000002400 */
[----:B------:R-:W-:Y:S01]  /*2640*/  FMNMX.FTZ R30, R90, R31, !PT ;  /* 0x0000001f5a1e7209 */ /* 0x000fe20007810000 */
[C---:B------:R-:W-:Y:S01]  /*2650*/  FMUL.FTZ R82, R0.reuse, R82 ;  /* 0x0000005200527220 */ /* 0x040fe20000410000 */
[----:B-1----:R-:W-:Y:S01]  /*2660*/  FSEL R92, R35, -INF , P1 ;  /* 0xff800000235c7808 */ /* 0x002fe20000800000 */
[C---:B------:R-:W-:Y:S01]  /*2670*/  FMUL.FTZ R83, R0.reuse, R83 ;  /* 0x0000005300537220 */ /* 0x040fe20000410000 */
[----:B------:R-:W-:Y:S01]  /*2680*/  FMNMX.FTZ R31, R91, R30, !PT ;  /* 0x0000001e5b1f7209 */ /* 0x000fe20007810000 */
[----:B------:R-:W-:Y:S01]  /*2690*/  FMUL.FTZ R14, R0, R41 ;  /* 0x00000029000e7220 */ /* 0x000fe20000410000 */
[C---:B------:R-:W-:Y:S01]  /*26a0*/  ISETP.GT.AND P1, PT, R9.reuse, 0x19, PT ;  /* 0x000000190900780c */ /* 0x040fe20003f24270 */
[----:B------:R-:W0:Y:S01]  /*26b0*/  MUFU.TANH R43, R43 ;  /* 0x0000002b002b7308 */ /* 0x000e220000002400 */
[----:B--2---:R-:W-:Y:S01]  /*26c0*/  FSEL R56, R38, -INF , P2 ;  /* 0xff80000026387808 */ /* 0x004fe20001000000 */
[----:B------:R-:W-:Y:S01]  /*26d0*/  FMUL.FTZ R86, R0, R86 ;  /* 0x0000005600567220 */ /* 0x000fe20000410000 */
[----:B------:R-:W-:Y:S01]  /*26e0*/  FMNMX.FTZ R31, R92, R31, !PT ;  /* 0x0000001f5c1f7209 */ /* 0x000fe20007810000 */
[C---:B------:R-:W-:Y:S01]  /*26f0*/  FMUL.FTZ R87, R0.reuse, R87 ;  /* 0x0000005700577220 */ /* 0x040fe20000410000 */
[----:B------:R-:W-:Y:S01]  /*2700*/  ISETP.GT.AND P2, PT, R9, 0x20, PT ;  /* 0x000000200900780c */ /* 0x000fe20003f44270 */
[----:B------:R-:W-:Y:S01]  /*2710*/  FMUL.FTZ R2, R0, R24 ;  /* 0x0000001800027220 */ /* 0x000fe20000410000 */
[----:B------:R-:W-:Y:S01]  /*2720*/  FMNMX.FTZ R30, R56, R31, !PT ;  /* 0x0000001f381e7209 */ /* 0x000fe20007810000 */
[----:B------:R-:W1:Y:S01]  /*2730*/  MUFU.TANH R46, R46 ;  /* 0x0000002e002e7308 */ /* 0x000e620000002400 */
[C---:B------:R-:W-:Y:S01]  /*2740*/  FMUL.FTZ R24, R0.reuse, R44 ;  /* 0x0000002c00187220 */ /* 0x040fe20000410000 */
[C---:B------:R-:W-:Y:S01]  /*2750*/  FMUL.FTZ R21, R0.reuse, R45 ;  /* 0x0000002d00157220 */ /* 0x040fe20000410000 */
[----:B------:R-:W-:Y:S01]  /*2760*/  FMUL.FTZ R60, R0, R60 ;  /* 0x0000003c003c7220 */ /* 0x000fe20000410000 */
[----:B------:R-:W2:Y:S01]  /*2770*/  SHFL.IDX PT, R20, R20, RZ, 0x1c1f ;  /* 0x001c1fff14147589 */ /* 0x000ea200000e0000 */
[----:B------:R-:W-:Y:S01]  /*2780*/  ULDC UR10, c[0x0][0x988] ;  /* 0x00026200000a7ab9 */ /* 0x000fe20000000800 */
[----:B------:R-:W-:-:S02]  /*2790*/  VIADD R88, R88, -UR14 ;  /* 0x8000000e58587c36 */ /* 0x000fc40008000000 */
        /* <DEDUP_REMOVED lines=14> */
[----:B------:R-:W-:Y:S01]  /*2880*/  FMUL.FTZ R85, R0, R85 ;  /* 0x0000005500557220 */ /* 0x000fe20000410000 */
[----:B------:R-:W-:-:S02]  /*2890*/  UIADD3 UR6, UR52, 0x38840, URZ ;  /* 0x0003884034067890 */ /* 0x000fc4000fffe03f */
[----:B------:R-:W5:Y:S01]  /*28a0*/  MUFU.TANH R50, R50 ;  /* 0x0000003200327308 */ /* 0x000f620000002400 */
[----:B---3--:R-:W-:Y:S01]  /*28b0*/  FSEL R55, R39, -INF , P1 ;  /* 0xff80000027377808 */ /* 0x008fe20000800000 */
[----:B------:R-:W-:Y:S01]  /*28c0*/  UPRMT UR6, UR50, 0x654, UR6 ;  /* 0x0000065432067896 */ /* 0x000fe20008000006 */
[----:B------:R-:W-:Y:S02]  /*28d0*/  ISETP.GT.AND P1, PT, R9, 0x21, PT ;  /* 0x000000210900780c */ /* 0x000fe40003f24270 */
[----:B------:R-:W-:Y:S02]  /*28e0*/  FMNMX.FTZ R31, R55, R30, !PT ;  /* 0x0000001e371f7209 */ /* 0x000fe40007810000 */
[----:B0-----:R-:W-:Y:S01]  /*28f0*/  FSEL R53, R43, -INF , P1 ;  /* 0xff8000002b357808 */ /* 0x001fe20000800000 */
[----:B------:R0:W-:Y:S01]  /*2900*/  MUFU.TANH R48, R54 ;  /* 0x0000003600307308 */ /* 0x0001e20000002400 */
[----:B------:R-:W-:Y:S02]  /*2910*/  ISETP.GT.AND P1, PT, R9, 0x29, PT ;  /* 0x000000290900780c */ /* 0x000fe40003f24270 */
[----:B--2---:R-:W-:Y:S01]  /*2920*/  VIADDMNMX R88, R20, R88, R57, PT ;  /* 0x0000005814587246 */ /* 0x004fe20003800139 */
[----:B------:R-:W-:Y:S03]  /*2930*/  SYNCS.ARRIVE.TRANS64.RED.A1T0 RZ, [UR6], RZ ;  /* 0x000000ffffff79a7 */ /* 0x000fe60008100406 */
[----:B------:R-:W-:Y:S01]  /*2940*/  ISETP.GT.AND P3, PT, R88, 0x8, PT ;  /* 0x000000085800780c */ /* 0x000fe20003f64270 */
[----:B------:R4:W2:Y:S01]  /*2950*/  MUFU.TANH R49, R51 ;  /* 0x0000003300317308 */ /* 0x0008a20000002400 */
[----:B0-----:R-:W-:-:S02]  /*2960*/  FSEL R54, R42, -INF , P2 ;  /* 0xff8000002a367808 */ /* 0x001fc40001000000 */
[----:B------:R-:W-:Y:S02]  /*2970*/  ISETP.GT.AND P2, PT, R9, 0x28, PT ;  /* 0x000000280900780c */ /* 0x000fe40003f44270 */
[----:B------:R-:W-:Y:S02]  /*2980*/  FMNMX.FTZ R30, R54, R31, !PT ;  /* 0x0000001f361e7209 */ /* 0x000fe40007810000 */
[----:B-1----:R-:W-:Y:S01]  /*2990*/  FSEL R52, R46, -INF , P2 ;  /* 0xff8000002e347808 */ /* 0x002fe20001000000 */
[----:B------:R-:W0:Y:S01]  /*29a0*/  MUFU.TANH R62, R62 ;  /* 0x0000003e003e7308 */ /* 0x000e220000002400 */
[----:B------:R-:W-:Y:S02]  /*29b0*/  FMNMX.FTZ R31, R53, R30, !PT ;  /* 0x0000001e351f7209 */ /* 0x000fe40007810000 */
[----:B------:R-:W-:Y:S02]  /*29c0*/  ISETP.GT.AND P2, PT, R9, 0x30, PT ;  /* 0x000000300900780c */ /* 0x000fe40003f44270 */
[----:B----4-:R-:W-:-:S02]  /*29d0*/  FSEL R51, R47, -INF , P1 ;  /* 0xff8000002f337808 */ /* 0x010fc40000800000 */
[----:B------:R-:W-:Y:S01]  /*29e0*/  FMNMX.FTZ R30, R52, R31, !PT ;  /* 0x0000001f341e7209 */ /* 0x000fe20007810000 */
[----:B------:R-:W1:Y:S01]  /*29f0*/  MUFU.TANH R63, R63 ;  /* 0x0000003f003f7308 */ /* 0x000e620000002400 */
[----:B------:R-:W-:Y:S02]  /*2a00*/  ISETP.GT.AND P1, PT, R9, 0x31, PT ;  /* 0x000000310900780c */ /* 0x000fe40003f24270 */
[----:B-----5:R-:W-:Y:S02]  /*2a10*/  FSEL R50, R50, -INF , P2 ;  /* 0xff80000032327808 */ /* 0x020fe40001000000 */
[----:B------:R-:W-:Y:S02]  /*2a20*/  FMNMX.FTZ R31, R51, R30, !PT ;  /* 0x0000001e331f7209 */ /* 0x000fe40007810000 */
[----:B------:R-:W-:Y:S01]  /*2a30*/  ISETP.GT.AND P2, PT, R9, 0x38, PT ;  /* 0x000000380900780c */ /* 0x000fe20003f44270 */
[----:B------:R-:W3:Y:S01]  /*2a40*/  MUFU.TANH R66, R66 ;  /* 0x0000004200427308 */ /* 0x000ee20000002400 */
[----:B--2---:R-:W-:-:S02]  /*2a50*/  FSEL R49, R49, -INF , P1 ;  /* 0xff80000031317808 */ /* 0x004fc40000800000 */
[----:B------:R-:W-:Y:S02]  /*2a60*/  FMNMX.FTZ R30, R50, R31, !PT ;  /* 0x0000001f321e7209 */ /* 0x000fe40007810000 */
[----:B------:R-:W-:Y:S02]  /*2a70*/  ISETP.GT.AND P1, PT, R9, 0x39, PT ;  /* 0x000000390900780c */ /* 0x000fe40003f24270 */
[----:B------:R-:W-:Y:S01]  /*2a80*/  FSEL R48, R48, -INF , P2 ;  /* 0xff80000030307808 */ /* 0x000fe20001000000 */
[----:B------:R-:W2:Y:S01]  /*2a90*/  MUFU.TANH R67, R67 ;  /* 0x0000004300437308 */ /* 0x000ea20000002400 */
[----:B------:R-:W-:Y:S02]  /*2aa0*/  FMNMX.FTZ R31, R49, R30, !PT ;  /* 0x0000001e311f7209 */ /* 0x000fe40007810000 */
[----:B------:R-:W-:Y:S02]  /*2ab0*/  ISETP.GT.AND P2, PT, R9, 0x40, PT ;  /* 0x000000400900780c */ /* 0x000fe40003f44270 */
[----:B------:R-:W-:-:S02]  /*2ac0*/  FSEL R47, R33, -INF , P1 ;  /* 0xff800000212f7808 */ /* 0x000fc40000800000 */
[----:B------:R-:W-:Y:S01]  /*2ad0*/  FMNMX.FTZ R30, R48, R31, !PT ;  /* 0x0000001f301e7209 */ /* 0x000fe20007810000 */
[----:B------:R-:W4:Y:S01]  /*2ae0*/  MUFU.TANH R70, R70 ;  /* 0x0000004600467308 */ /* 0x000f220000002400 */
[----:B------:R-:W-:Y:S02]  /*2af0*/  ISETP.GT.AND P1, PT, R9, 0x41, PT ;  /* 0x000000410900780c */ /* 0x000fe40003f24270 */
[----:B------:R-:W-:Y:S02]  /*2b00*/  FSEL R37, R37, -INF , P2 ;  /* 0xff80000025257808 */ /* 0x000fe40001000000 */
[----:B------:R-:W-:Y:S02]  /*2b10*/  FMNMX.FTZ R30, R47, R30, !PT ;  /* 0x0000001e2f1e7209 */ /* 0x000fe40007810000 */
[----:B------:R-:W-:Y:S01]  /*2b20*/  ISETP.GT.AND P2, PT, R9, 0x48, PT ;  /* 0x000000480900780c */ /* 0x000fe20003f44270 */
[----:B------:R-:W5:Y:S01]  /*2b30*/  MUFU.TANH R71, R71 ;  /* 0x0000004700477308 */ /* 0x000f620000002400 */
[----:B------:R-:W-:-:S02]  /*2b40*/  FSEL R33, R36, -INF , P1 ;  /* 0xff80000024217808 */ /* 0x000fc40000800000 */
[----:B------:R-:W-:Y:S02]  /*2b50*/  FMNMX.FTZ R34, R37, R30, !PT ;  /* 0x0000001e25227209 */ /* 0x000fe40007810000 */
[----:B------:R-:W-:Y:S02]  /*2b60*/  ISETP.GT.AND P1, PT, R9, 0x49, PT ;  /* 0x000000490900780c */ /* 0x000fe40003f24270 */
[----:B0-----:R-:W-:Y:S01]  /*2b70*/  FSEL R30, R62, -INF , P2 ;  /* 0xff8000003e1e7808 */ /* 0x001fe20001000000 */
[----:B------:R-:W0:Y:S01]  /*2b80*/  MUFU.TANH R40, R74 ;  /* 0x0000004a00287308 */ /* 0x000e220000002400 */
[----:B------:R-:W-:Y:S02]  /*2b90*/  FMNMX.FTZ R35, R33, R34, !PT ;  /* 0x0000002221237209 */ /* 0x000fe40007810000 */
[----:B------:R-:W-:Y:S02]  /*2ba0*/  ISETP.GT.AND P2, PT, R9, 0x50, PT ;  /* 0x000000500900780c */ /* 0x000fe40003f44270 */
[----:B-1----:R-:W-:-:S02]  /*2bb0*/  FSEL R31, R63, -INF , P1 ;  /* 0xff8000003f1f7808 */ /* 0x002fc40000800000 */
[----:B------:R-:W-:Y:S01]  /*2bc0*/  FMNMX.FTZ R36, R30, R35, !PT ;  /* 0x000000231e247209 */ /* 0x000fe20007810000 */
[----:B------:R-:W1:Y:S01]  /*2bd0*/  MUFU.TANH R75, R75 ;  /* 0x0000004b004b7308 */ /* 0x000e620000002400 */
[----:B------:R-:W-:Y:S02]  /*2be0*/  ISETP.GT.AND P1, PT, R9, 0x51, PT ;  /* 0x000000510900780c */ /* 0x000fe40003f24270 */
[----:B---3--:R-:W-:Y:S02]  /*2bf0*/  FSEL R34, R66, -INF , P2 ;  /* 0xff80000042227808 */ /* 0x008fe40001000000 */
[----:B------:R-:W-:Y:S02]  /*2c00*/  FMNMX.FTZ R39, R31, R36, !PT ;  /* 0x000000241f277209 */ /* 0x000fe40007810000 */
[----:B------:R-:W-:Y:S01]  /*2c10*/  ISETP.GT.AND P2, PT, R9, 0x58, PT ;  /* 0x000000580900780c */ /* 0x000fe20003f44270 */
[----:B------:R-:W3:Y:S01]  /*2c20*/  MUFU.TANH R78, R78 ;  /* 0x0000004e004e7308 */ /* 0x000ee20000002400 */
[----:B--2---:R-:W-:-:S02]  /*2c30*/  FSEL R35, R67, -INF , P1 ;  /* 0xff80000043237808 */ /* 0x004fc40000800000 */
[----:B------:R-:W-:Y:S02]  /*2c40*/  FMNMX.FTZ R38, R34, R39, !PT ;  /* 0x0000002722267209 */ /* 0x000fe40007810000 */
[----:B------:R-:W-:Y:S02]  /*2c50*/  ISETP.GT.AND P1, PT, R9, 0x59, PT ;  /* 0x000000590900780c */ /* 0x000fe40003f24270 */
[----:B----4-:R-:W-:Y:S01]  /*2c60*/  FSEL R36, R70, -INF , P2 ;  /* 0xff80000046247808 */ /* 0x010fe20001000000 */
[----:B------:R-:W2:Y:S01]  /*2c70*/  MUFU.TANH R79, R79 ;  /* 0x0000004f004f7308 */ /* 0x000ea20000002400 */
[----:B------:R-:W-:Y:S02]  /*2c80*/  FMNMX.FTZ R39, R35, R38, !PT ;  /* 0x0000002623277209 */ /* 0x000fe40007810000 */
[----:B------:R-:W-:Y:S02]  /*2c90*/  ISETP.GT.AND P2, PT, R9, 0x60, PT ;  /* 0x000000600900780c */ /* 0x000fe40003f44270 */
[----:B-----5:R-:W-:-:S02]  /*2ca0*/  FSEL R38, R71, -INF , P1 ;  /* 0xff80000047267808 */ /* 0x020fc40000800000 */
[----:B------:R-:W-:Y:S01]  /*2cb0*/  FMNMX.FTZ R39, R36, R39, !PT ;  /* 0x0000002724277209 */ /* 0x000fe20007810000 */
[----:B------:R-:W4:Y:S01]  /*2cc0*/  MUFU.TANH R82, R82 ;  /* 0x0000005200527308 */ /* 0x000f220000002400 */
[C---:B------:R-:W-:Y:S02]  /*2cd0*/  ISETP.GT.AND P1, PT, R9.reuse, 0x61, PT ;  /* 0x000000610900780c */ /* 0x040fe40003f24270 */
[----:B0-----:R-:W-:Y:S02]  /*2ce0*/  FSEL R40, R40, -INF , P2 ;  /* 0xff80000028287808 */ /* 0x001fe40001000000 */
[----:B------:R-:W-:Y:S02]  /*2cf0*/  FMNMX.FTZ R41, R38, R39, !PT ;  /* 0x0000002726297209 */ /* 0x000fe40007810000 */
[----:B------:R-:W-:Y:S01]  /*2d00*/  ISETP.GT.AND P2, PT, R9, 0x68, PT ;  /* 0x000000680900780c */ /* 0x000fe20003f44270 */
[----:B------:R-:W0:Y:S01]  /*2d10*/  MUFU.TANH R83, R83 ;  /* 0x0000005300537308 */ /* 0x000e220000002400 */
[----:B-1----:R-:W-:-:S02]  /*2d20*/  FSEL R39, R75, -INF , P1 ;  /* 0xff8000004b277808 */ /* 0x002fc40000800000 */
[----:B------:R-:W-:Y:S02]  /*2d30*/  FMNMX.FTZ R42, R40, R41, !PT ;  /* 0x00000029282a7209 */ /* 0x000fe40007810000 */
[----:B------:R-:W-:Y:S02]  /*2d40*/  ISETP.GT.AND P1, PT, R9, 0x69, PT ;  /* 0x000000690900780c */ /* 0x000fe40003f24270 */
[----:B---3--:R-:W-:Y:S01]  /*2d50*/  FSEL R41, R78, -INF , P2 ;  /* 0xff8000004e297808 */ /* 0x008fe20001000000 */
[----:B------:R-:W1:Y:S01]  /*2d60*/  MUFU.TANH R46, R86 ;  /* 0x00000056002e7308 */ /* 0x000e620000002400 */
[----:B------:R-:W-:Y:S02]  /*2d70*/  FMNMX.FTZ R44, R39, R42, !PT ;  /* 0x0000002a272c7209 */ /* 0x000fe40007810000 */
[----:B------:R-:W-:Y:S02]  /*2d80*/  ISETP.GT.AND P2, PT, R9, 0x70, PT ;  /* 0x000000700900780c */ /* 0x000fe40003f44270 */
[----:B--2---:R-:W-:-:S02]  /*2d90*/  FSEL R42, R79, -INF , P1 ;  /* 0xff8000004f2a7808 */ /* 0x004fc40000800000 */
[----:B------:R-:W-:Y:S01]  /*2da0*/  FMNMX.FTZ R43, R41, R44, !PT ;  /* 0x0000002c292b7209 */ /* 0x000fe20007810000 */
[----:B------:R-:W2:Y:S01]  /*2db0*/  MUFU.TANH R87, R87 ;  /* 0x0000005700577308 */ /* 0x000ea20000002400 */
[C---:B------:R-:W-:Y:S02]  /*2dc0*/  ISETP.GT.AND P1, PT, R9.reuse, 0x71, PT ;  /* 0x000000710900780c */ /* 0x040fe40003f24270 */
[----:B----4-:R-:W-:Y:S02]  /*2dd0*/  FSEL R44, R82, -INF , P2 ;  /* 0xff800000522c7808 */ /* 0x010fe40001000000 */
[----:B------:R-:W-:Y:S02]  /*2de0*/  FMNMX.FTZ R45, R42, R43, !PT ;  /* 0x0000002b2a2d7209 */ /* 0x000fe40007810000 */
[----:B------:R-:W-:Y:S01]  /*2df0*/  ISETP.GT.AND P2, PT, R9, 0x78, PT ;  /* 0x000000780900780c */ /* 0x000fe20003f44270 */
[----:B------:R3:W-:Y:S01]  /*2e00*/  MUFU.TANH R71, R60 ;  /* 0x0000003c00477308 */ /* 0x0007e20000002400 */
[----:B0-----:R-:W-:-:S02]  /*2e10*/  FSEL R43, R83, -INF , P1 ;  /* 0xff800000532b7808 */ /* 0x001fc40000800000 */
[----:B------:R-:W-:Y:S02]  /*2e20*/  FMNMX.FTZ R62, R44, R45, !PT ;  /* 0x0000002d2c3e7209 */ /* 0x000fe40007810000 */
[----:B------:R-:W-:Y:S02]  /*2e30*/  ISETP.GT.AND P1, PT, R9, 0x79, PT ;  /* 0x000000790900780c */ /* 0x000fe40003f24270 */
[----:B-1----:R-:W-:Y:S01]  /*2e40*/  FSEL R46, R46, -INF , P2 ;  /* 0xff8000002e2e7808 */ /* 0x002fe20001000000 */
[----:B------:R-:W0:Y:S01]  /*2e50*/  MUFU.TANH R2, R2 ;  /* 0x0000000200027308 */ /* 0x000e220000002400 */
[----:B------:R-:W-:Y:S02]  /*2e60*/  FMNMX.FTZ R9, R43, R62, !PT ;  /* 0x0000003e2b097209 */ /* 0x000fe40007810000 */
[----:B--2---:R-:W-:Y:S02]  /*2e70*/  FSEL R45, R87, -INF , P1 ;  /* 0xff800000572d7808 */ /* 0x004fe40000800000 */
[----:B------:R-:W-:-:S02]  /*2e80*/  FMNMX.FTZ R62, R46, R9, !PT ;  /* 0x000000092e3e7209 */ /* 0x000fc40007810000 */
[----:B------:R-:W-:Y:S01]  /*2e90*/  ISETP.GT.AND P2, PT, R88, 0x1, PT ;  /* 0x000000015800780c */ /* 0x000fe20003f44270 */
[----:B------:R-:W1:Y:S01]  /*2ea0*/  MUFU.TANH R3, R3 ;  /* 0x0000000300037308 */ /* 0x000e620000002400 */
[----:B------:R-:W-:-:S05]  /*2eb0*/  FMNMX.FTZ R62, R45, R62, !PT ;  /* 0x0000003e2d3e7209 */ /* 0x000fca0007810000 */
[----:B------:R-:W3:Y:S02]  /*2ec0*/  SHFL.BFLY PT, R9, R62, 0x2, 0x1f ;  /* 0x0c401f003e097f89 */ /* 0x000ee400000e0000 */
[----:B------:R-:W2:Y:S08]  /*2ed0*/  MUFU.TANH R8, R8 ;  /* 0x0000000800087308 */ /* 0x000eb00000002400 */
[----:B------:R-:W4:Y:S08]  /*2ee0*/  MUFU.TANH R7, R7 ;  /* 0x0000000700077308 */ /* 0x000f300000002400 */
[----:B------:R-:W5:Y:S01]  /*2ef0*/  MUFU.TANH R11, R11 ;  /* 0x0000000b000b7308 */ /* 0x000f620000002400 */
[----:B---3--:R-:W-:-:S07]  /*2f00*/  FMNMX.FTZ R60, R62, R9, !PT ;  /* 0x000000093e3c7209 */ /* 0x008fce0007810000 */
[----:B------:R-:W3:Y:S01]  /*2f10*/  MUFU.TANH R10, R10 ;  /* 0x0000000a000a7308 */ /* 0x000ee20000002400 */
[----:B------:R-:W0:Y:S07]  /*2f20*/  SHFL.BFLY PT, R9, R60, 0x1, 0x1f ;  /* 0x0c201f003c097f89 */ /* 0x000e2e00000e0000 */
[----:B------:R-:W3:Y:S08]  /*2f30*/  MUFU.TANH R13, R13 ;  /* 0x0000000d000d7308 */ /* 0x000ef00000002400 */
[----:B------:R-:W3:Y:S08]  /*2f40*/  MUFU.TANH R12, R12 ;  /* 0x0000000c000c7308 */ /* 0x000ef00000002400 */
[----:B------:R-:W-:Y:S01]  /*2f50*/  MUFU.TANH R15, R15 ;  /* 0x0000000f000f7308 */ /* 0x000fe20000002400 */
[----:B0-----:R-:W-:Y:S01]  /*2f60*/  FMNMX.FTZ R9, R60, R9, !PT ;  /* 0x000000093c097209 */ /* 0x001fe20007810000 */
[----:B------:R-:W-:-:S03]  /*2f70*/  IMAD.U32 R60, RZ, RZ, UR10 ;  /* 0x0000000aff3c7e24 */ /* 0x000fc6000f8e00ff */
[C---:B------:R-:W-:Y:S01]  /*2f80*/  FSETP.NEU.FTZ.AND P1, PT, R9.reuse, -INF , PT ;  /* 0xff8000000900780b */ /* 0x040fe20003f3d000 */
[----:B------:R-:W-:-:S02]  /*2f90*/  FFMA.FTZ R60, R9, R60, -8 ;  /* 0xc1000000093c7423 */ /* 0x000fc4000001003c */
[----:B------:R5:W-:Y:S03]  /*2fa0*/  MUFU.TANH R74, R61 ;  /* 0x0000003d004a7308 */ /* 0x000be60000002400 */
[----:B------:R-:W-:Y:S02]  /*2fb0*/  FSEL R79, R60, RZ, P1 ;  /* 0x000000ff3c4f7208 */ /* 0x000fe40000800000 */
[----:B------:R-:W-:-:S03]  /*2fc0*/  ISETP.GT.AND P1, PT, R88, RZ, PT ;  /* 0x000000ff5800720c */ /* 0x000fc60003f24270 */
[----:B------:R-:W0:Y:S01]  /*2fd0*/  MUFU.TANH R14, R14 ;  /* 0x0000000e000e7308 */ /* 0x000e220000002400 */
[----:B------:R-:W-:-:S01]  /*2fe0*/  FFMA.FTZ R153, R58, UR10, -R79 ;  /* 0x0000000a3a997c23 */ /* 0x000fc2000801084f */
[----:B------:R-:W-:Y:S01]  /*2ff0*/  FSEL R57, R2, -INF , P1 ;  /* 0xff80000002397808 */ /* 0x000fe20000800000 */
[----:B------:R-:W-:-:S01]  /*3000*/  FFMA.FTZ R2, R59, UR10, -R79 ;  /* 0x0000000a3b027c23 */ /* 0x000fc2000801084f */
[----:B-1----:R-:W-:Y:S01]  /*3010*/  FSEL R58, R3, -INF , P2 ;  /* 0xff800000033a7808 */ /* 0x002fe20001000000 */
[----:B------:R-:W-:-:S01]  /*3020*/  FFMA.FTZ R157, R54, UR10, -R79 ;  /* 0x0000000a369d7c23 */ /* 0x000fc2000801084f */
[----:B------:R-:W-:Y:S01]  /*3030*/  ISETP.GT.AND P1, PT, R88, 0x9, PT ;  /* 0x000000095800780c */ /* 0x000fe20003f24270 */
[----:B------:R-:W-:-:S01]  /*3040*/  FFMA.FTZ R159, R50, UR10, -R79 ;  /* 0x0000000a329f7c23 */ /* 0x000fc2000801084f */
[----:B--2---:R-:W-:Y:S01]  /*3050*/  FSEL R59, R8, -INF , P3 ;  /* 0xff800000083b7808 */ /* 0x004fe20001800000 */
[----:B------:R-:W1:Y:S01]  /*3060*/  MUFU.TANH R24, R24 ;  /* 0x0000001800187308 */ /* 0x000e620000002400 */
[----:B------:R-:W-:Y:S01]  /*3070*/  FMNMX.FTZ R8, R57, R58, !PT ;  /* 0x0000003a39087209 */ /* 0x000fe20007810000 */
[--C-:B------:R-:W-:Y:S01]  /*3080*/  FFMA.FTZ R161, R37, UR10, -R79.reuse ;  /* 0x0000000a25a17c23 */ /* 0x100fe2000801084f */
[----:B----4-:R-:W-:Y:S01]  /*3090*/  FSEL R60, R7, -INF , P1 ;  /* 0xff800000073c7808 */ /* 0x010fe20000800000 */
[--C-:B------:R-:W-:Y:S01]  /*30a0*/  FFMA.FTZ R165, R40, UR10, -R79.reuse ;  /* 0x0000000a28a57c23 */ /* 0x100fe2000801084f */
[C---:B------:R-:W-:Y:S01]  /*30b0*/  ISETP.GT.AND P2, PT, R88.reuse, 0x10, PT ;  /* 0x000000105800780c */ /* 0x040fe20003f44270 */
[--C-:B------:R-:W-:Y:S01]  /*30c0*/  FFMA.FTZ R20, R89, UR10, -R79.reuse ;  /* 0x0000000a59147c23 */ /* 0x100fe2000801084f */
[----:B------:R-:W-:Y:S01]  /*30d0*/  FMNMX.FTZ R7, R59, R8, !PT ;  /* 0x000000083b077209 */ /* 0x000fe20007810000 */
[----:B------:R-:W2:Y:S01]  /*30e0*/  MUFU.TANH R21, R21 ;  /* 0x0000001500157308 */ /* 0x000ea20000002400 */
[----:B------:R-:W-:Y:S01]  /*30f0*/  ISETP.GT.AND P1, PT, R88, 0x11, PT ;  /* 0x000000115800780c */ /* 0x000fe20003f24270 */
[--C-:B------:R-:W-:Y:S01]  /*3100*/  FFMA.FTZ R3, R90, UR10, -R79.reuse ;  /* 0x0000000a5a037c23 */ /* 0x100fe2000801084f */
[----:B-----5:R-:W-:Y:S01]  /*3110*/  FSEL R61, R11, -INF , P2 ;  /* 0xff8000000b3d7808 */ /* 0x020fe20001000000 */
[--C-:B------:R-:W-:Y:S01]  /*3120*/  FFMA.FTZ R155, R91, UR10, -R79.reuse ;  /* 0x0000000a5b9b7c23 */ /* 0x100fe2000801084f */
[----:B------:R-:W-:Y:S01]  /*3130*/  FMNMX.FTZ R8, R60, R7, !PT ;  /* 0x000000073c087209 */ /* 0x000fe20007810000 */
[--C-:B------:R-:W-:Y:S01]  /*3140*/  FFMA.FTZ R92, R92, UR10, -R79.reuse ;  /* 0x0000000a5c5c7c23 */ /* 0x100fe2000801084f */
[----:B------:R-:W-:Y:S01]  /*3150*/  ISETP.GT.AND P2, PT, R88, 0x18, PT ;  /* 0x000000185800780c */ /* 0x000fe20003f44270 */
[----:B------:R4:W-:Y:S01]  /*3160*/  MUFU.TANH R75, R64 ;  /* 0x00000040004b7308 */ /* 0x0009e20000002400 */
[----:B---3--:R-:W-:Y:S01]  /*3170*/  FSEL R62, R10, -INF , P1 ;  /* 0xff8000000a3e7808 */ /* 0x008fe20000800000 */
[--C-:B------:R-:W-:Y:S01]  /*3180*/  FFMA.FTZ R167, R44, UR10, -R79.reuse ;  /* 0x0000000a2ca77c23 */ /* 0x100fe2000801084f */
[----:B------:R-:W-:Y:S01]  /*3190*/  FMNMX.FTZ R7, R61, R8, !PT ;  /* 0x000000083d077209 */ /* 0x000fe20007810000 */
[--C-:B------:R-:W-:Y:S01]  /*31a0*/  FFMA.FTZ R33, R33, UR10, -R79.reuse ;  /* 0x0000000a21217c23 */ /* 0x100fe2000801084f */
[----:B------:R-:W-:Y:S01]  /*31b0*/  ISETP.GT.AND P1, PT, R88, 0x19, PT ;  /* 0x000000195800780c */ /* 0x000fe20003f24270 */
[--C-:B------:R-:W-:Y:S01]  /*31c0*/  FFMA.FTZ R163, R34, UR10, -R79.reuse ;  /* 0x0000000a22a37c23 */ /* 0x100fe2000801084f */
[----:B------:R-:W-:Y:S01]  /*31d0*/  FSEL R63, R13, -INF , P2 ;  /* 0xff8000000d3f7808 */ /* 0x000fe20001000000 */
[----:B------:R-:W3:Y:S01]  /*31e0*/  MUFU.TANH R26, R26 ;  /* 0x0000001a001a7308 */ /* 0x000ee20000002400 */
[----:B------:R-:W-:Y:S01]  /*31f0*/  FMNMX.FTZ R8, R62, R7, !PT ;  /* 0x000000073e087209 */ /* 0x000fe20007810000 */
[--C-:B------:R-:W-:Y:S01]  /*3200*/  FFMA.FTZ R34, R43, UR10, -R79.reuse ;  /* 0x0000000a2b227c23 */ /* 0x100fe2000801084f */
[----:B------:R-:W-:Y:S01]  /*3210*/  ISETP.GT.AND P2, PT, R88, 0x20, PT ;  /* 0x000000205800780c */ /* 0x000fe20003f44270 */
[----:B------:R-:W-:Y:S01]  /*3220*/  FFMA.FTZ R45, R45, UR10, -R79 ;  /* 0x0000000a2d2d7c23 */ /* 0x000fe2000801084f */
[----:B----4-:R-:W-:-:S02]  /*3230*/  FSEL R64, R12, -INF , P1 ;  /* 0xff8000000c407808 */ /* 0x010fc40000800000 */
[----:B------:R-:W-:Y:S01]  /*3240*/  FMNMX.FTZ R7, R63, R8, !PT ;  /* 0x000000083f077209 */ /* 0x000fe20007810000 */
[----:B------:R4:W-:Y:S01]  /*3250*/  MUFU.TANH R78, R65 ;  /* 0x00000041004e7308 */ /* 0x0009e20000002400 */
[----:B------:R-:W-:Y:S02]  /*3260*/  ISETP.GT.AND P1, PT, R88, 0x21, PT ;  /* 0x000000215800780c */ /* 0x000fe40003f24270 */
[----:B------:R-:W-:Y:S01]  /*3270*/  FMNMX.FTZ R10, R64, R7, !PT ;  /* 0x00000007400a7209 */ /* 0x000fe20007810000 */
[----:B------:R-:W-:-:S01]  /*3280*/  FFMA.FTZ R7, R56, UR10, -R79 ;  /* 0x0000000a38077c23 */ /* 0x000fc2000801084f */
[----:B0-----:R-:W-:Y:S02]  /*3290*/  FSEL R66, R14, -INF , P1 ;  /* 0xff8000000e427808 */ /* 0x001fe40000800000 */
[----:B------:R-:W-:Y:S01]  /*32a0*/  ISETP.GT.AND P1, PT, R88, 0x29, PT ;  /* 0x000000295800780c */ /* 0x000fe20003f24270 */
[----:B------:R-:W-:Y:S01]  /*32b0*/  MUFU.TANH R25, R25 ;  /* 0x0000001900197308 */ /* 0x000fe20000002400 */
[----:B----4-:R-:W-:-:S02]  /*32c0*/  FSEL R65, R15, -INF , P2 ;  /* 0xff8000000f417808 */ /* 0x010fc40001000000 */
[----:B------:R-:W-:Y:S02]  /*32d0*/  ISETP.GT.AND P2, PT, R88, 0x28, PT ;  /* 0x000000285800780c */ /* 0x000fe40003f44270 */
[----:B------:R-:W-:Y:S01]  /*32e0*/  FMNMX.FTZ R11, R65, R10, !PT ;  /* 0x0000000a410b7209 */ /* 0x000fe20007810000 */
[--C-:B------:R-:W-:Y:S01]  /*32f0*/  FFMA.FTZ R10, R55, UR10, -R79.reuse ;  /* 0x0000000a370a7c23 */ /* 0x100fe2000801084f */
[----:B-1----:R-:W-:Y:S01]  /*3300*/  FSEL R56, R24, -INF , P2 ;  /* 0xff80000018387808 */ /* 0x002fe20001000000 */
[----:B------:R-:W0:Y:S01]  /*3310*/  MUFU.TANH R28, R28 ;  /* 0x0000001c001c7308 */ /* 0x000e220000002400 */
[----:B------:R-:W-:Y:S01]  /*3320*/  FMNMX.FTZ R11, R66, R11, !PT ;  /* 0x0000000b420b7209 */ /* 0x000fe20007810000 */
[--C-:B------:R-:W-:Y:S01]  /*3330*/  FFMA.FTZ R24, R51, UR10, -R79.reuse ;  /* 0x0000000a33187c23 */ /* 0x100fe2000801084f */
[----:B------:R-:W-:Y:S02]  /*3340*/  ISETP.GT.AND P2, PT, R88, 0x30, PT ;  /* 0x000000305800780c */ /* 0x000fe40003f44270 */
[----:B--2---:R-:W-:Y:S01]  /*3350*/  FSEL R67, R21, -INF , P1 ;  /* 0xff80000015437808 */ /* 0x004fe20000800000 */
[----:B------:R-:W-:-:S01]  /*3360*/  FFMA.FTZ R21, R36, UR10, -R79 ;  /* 0x0000000a24157c23 */ /* 0x000fc2000801084f */
[----:B------:R-:W-:Y:S01]  /*3370*/  FMNMX.FTZ R12, R56, R11, !PT ;  /* 0x0000000b380c7209 */ /* 0x000fe20007810000 */
[----:B------:R-:W-:Y:S01]  /*3380*/  MUFU.TANH R27, R27 ;  /* 0x0000001b001b7308 */ /* 0x000fe20000002400 */
[----:B------:R-:W-:Y:S01]  /*3390*/  ISETP.GT.AND P1, PT, R88, 0x31, PT ;  /* 0x000000315800780c */ /* 0x000fe20003f24270 */
[--C-:B------:R-:W-:Y:S01]  /*33a0*/  FFMA.FTZ R36, R38, UR10, -R79.reuse ;  /* 0x0000000a26247c23 */ /* 0x100fe2000801084f */
[----:B---3--:R-:W-:Y:S01]  /*33b0*/  FSEL R55, R26, -INF , P2 ;  /* 0xff8000001a377808 */ /* 0x008fe20001000000 */
[----:B------:R-:W-:Y:S01]  /*33c0*/  FFMA.FTZ R38, R42, UR10, -R79 ;  /* 0x0000000a2a267c23 */ /* 0x000fe2000801084f */
[----:B------:R-:W-:-:S02]  /*33d0*/  FMNMX.FTZ R12, R67, R12, !PT ;  /* 0x0000000c430c7209 */ /* 0x000fc40007810000 */
[----:B------:R-:W-:Y:S01]  /*33e0*/  ISETP.GT.AND P2, PT, R88, 0x38, PT ;  /* 0x000000385800780c */ /* 0x000fe20003f44270 */
[----:B------:R-:W1:Y:S01]  /*33f0*/  MUFU.TANH R32, R32 ;  /* 0x0000002000207308 */ /* 0x000e620000002400 */
[----:B------:R-:W-:Y:S01]  /*3400*/  FMNMX.FTZ R11, R55, R12, !PT ;  /* 0x0000000c370b7209 */ /* 0x000fe20007810000 */
[--C-:B------:R-:W-:Y:S01]  /*3410*/  FFMA.FTZ R12, R53, UR10, -R79.reuse ;  /* 0x0000000a350c7c23 */ /* 0x100fe2000801084f */
[----:B0-----:R-:W-:Y:S01]  /*3420*/  FSEL R54, R28, -INF , P2 ;  /* 0xff8000001c367808 */ /* 0x001fe20001000000 */
[----:B------:R-:W-:Y:S01]  /*3430*/  FFMA.FTZ R28, R47, UR10, -R79 ;  /* 0x0000000a2f1c7c23 */ /* 0x000fe2000801084f */
[----:B------:R-:W-:-:S03]  /*3440*/  ISETP.GT.AND P2, PT, R88, 0x40, PT ;  /* 0x000000405800780c */ /* 0x000fc60003f44270 */
[----:B------:R-:W0:Y:S08]  /*3450*/  MUFU.TANH R29, R29 ;  /* 0x0000001d001d7308 */ /* 0x000e300000002400 */
[----:B------:R2:W3:Y:S01]  /*3460*/  MUFU.TANH R82, R68 ;  /* 0x0000004400527308 */ /* 0x0004e20000002400 */
[----:B-1----:R-:W-:Y:S02]  /*3470*/  FSEL R53, R32, -INF , P2 ;  /* 0xff80000020357808 */ /* 0x002fe40001000000 */
[----:B------:R-:W-:-:S05]  /*3480*/  ISETP.GT.AND P2, PT, R88, 0x48, PT ;  /* 0x000000485800780c */ /* 0x000fca0003f44270 */
[----:B------:R1:W4:Y:S01]  /*3490*/  MUFU.TANH R83, R69 ;  /* 0x0000004500537308 */ /* 0x0003220000002400 */
[----:B--2---:R-:W-:Y:S02]  /*34a0*/  FSEL R68, R25, -INF , P1 ;  /* 0xff80000019447808 */ /* 0x004fe40000800000 */
[----:B------:R-:W-:Y:S02]  /*34b0*/  ISETP.GT.AND P1, PT, R88, 0x39, PT ;  /* 0x000000395800780c */ /* 0x000fe40003f24270 */
[----:B------:R-:W-:-:S03]  /*34c0*/  FMNMX.FTZ R11, R68, R11, !PT ;  /* 0x0000000b440b7209 */ /* 0x000fc60007810000 */
[----:B------:R2:W5:Y:S01]  /*34d0*/  MUFU.TANH R86, R72 ;  /* 0x0000004800567308 */ /* 0x0005620000002400 */
[----:B-1----:R-:W-:Y:S02]  /*34e0*/  FSEL R69, R27, -INF , P1 ;  /* 0xff8000001b457808 */ /* 0x002fe40000800000 */
[----:B------:R-:W-:Y:S01]  /*34f0*/  FMNMX.FTZ R14, R54, R11, !PT ;  /* 0x0000000b360e7209 */ /* 0x000fe20007810000 */
[----:B------:R-:W-:-:S01]  /*3500*/  FFMA.FTZ R11, R52, UR10, -R79 ;  /* 0x0000000a340b7c23 */ /* 0x000fc2000801084f */
[----:B------:R-:W-:Y:S02]  /*3510*/  ISETP.GT.AND P1, PT, R88, 0x41, PT ;  /* 0x000000415800780c */ /* 0x000fe40003f24270 */
[----:B------:R-:W-:Y:S01]  /*3520*/  FMNMX.FTZ R14, R69, R14, !PT ;  /* 0x0000000e450e7209 */ /* 0x000fe20007810000 */
[----:B------:R4:W1:Y:S01]  /*3530*/  MUFU.TANH R87, R73 ;  /* 0x0000004900577308 */ /* 0x0008620000002400 */
[----:B0-----:R-:W-:Y:S01]  /*3540*/  FSEL R70, R29, -INF , P1 ;  /* 0xff8000001d467808 */ /* 0x001fe20000800000 */
[----:B------:R-:W-:Y:S01]  /*3550*/  IMAD.U32 R29, RZ, RZ, UR10 ;  /* 0x0000000aff1d7e24 */ /* 0x000fe2000f8e00ff */
[----:B------:R-:W-:-:S02]  /*3560*/  FMNMX.FTZ R13, R53, R14, !PT ;  /* 0x0000000e350d7209 */ /* 0x000fc40007810000 */
[----:B------:R-:W-:Y:S02]  /*3570*/  ISETP.GT.AND P1, PT, R88, 0x49, PT ;  /* 0x000000495800780c */ /* 0x000fe40003f24270 */
[----:B------:R-:W-:Y:S01]  /*3580*/  FSEL R52, R71, -INF , P2 ;  /* 0xff80000047347808 */ /* 0x000fe20001000000 */
[----:B------:R-:W0:Y:S01]  /*3590*/  MUFU.TANH R76, R76 ;  /* 0x0000004c004c7308 */ /* 0x000e220000002400 */
[----:B------:R-:W-:Y:S02]  /*35a0*/  FMNMX.FTZ R13, R70, R13, !PT ;  /* 0x0000000d460d7209 */ /* 0x000fe40007810000 */
[----:B------:R-:W-:Y:S02]  /*35b0*/  ISETP.GT.AND P2, PT, R88, 0x50, PT ;  /* 0x000000505800780c */ /* 0x000fe40003f44270 */
[----:B------:R-:W-:Y:S02]  /*35c0*/  FSEL R71, R74, -INF , P1 ;  /* 0xff8000004a477808 */ /* 0x000fe40000800000 */
[----:B------:R-:W-:Y:S01]  /*35d0*/  FMNMX.FTZ R14, R52, R13, !PT ;  /* 0x0000000d340e7209 */ /* 0x000fe20007810000 */
[----:B------:R-:W0:Y:S01]  /*35e0*/  MUFU.TANH R77, R77 ;  /* 0x0000004d004d7308 */ /* 0x000e220000002400 */
[----:B------:R-:W-:-:S02]  /*35f0*/  ISETP.GT.AND P1, PT, R88, 0x51, PT ;  /* 0x000000515800780c */ /* 0x000fc40003f24270 */
[----:B------:R-:W-:Y:S02]  /*3600*/  FSEL R51, R75, -INF , P2 ;  /* 0xff8000004b337808 */ /* 0x000fe40001000000 */
[----:B------:R-:W-:Y:S02]  /*3610*/  FMNMX.FTZ R14, R71, R14, !PT ;  /* 0x0000000e470e7209 */ /* 0x000fe40007810000 */
[----:B------:R-:W-:Y:S01]  /*3620*/  ISETP.GT.AND P2, PT, R88, 0x58, PT ;  /* 0x000000585800780c */ /* 0x000fe20003f44270 */
[----:B------:R-:W0:Y:S01]  /*3630*/  MUFU.TANH R80, R80 ;  /* 0x0000005000507308 */ /* 0x000e220000002400 */
[----:B--2---:R-:W-:Y:S02]  /*3640*/  FSEL R72, R78, -INF , P1 ;  /* 0xff8000004e487808 */ /* 0x004fe40000800000 */
[----:B------:R-:W-:Y:S01]  /*3650*/  FMNMX.FTZ R13, R51, R14, !PT ;  /* 0x0000000e330d7209 */ /* 0x000fe20007810000 */
[----:B------:R-:W-:-:S01]  /*3660*/  FFMA.FTZ R14, R49, UR10, -R79 ;  /* 0x0000000a310e7c23 */ /* 0x000fc2000801084f */
[----:B------:R-:W-:-:S02]  /*3670*/  ISETP.GT.AND P1, PT, R88, 0x59, PT ;  /* 0x000000595800780c */ /* 0x000fc40003f24270 */
[----:B---3--:R-:W-:Y:S01]  /*3680*/  FSEL R50, R82, -INF , P2 ;  /* 0xff80000052327808 */ /* 0x008fe20001000000 */
[----:B------:R-:W2:Y:S01]  /*3690*/  MUFU.TANH R81, R81 ;  /* 0x0000005100517308 */ /* 0x000ea20000002400 */
[----:B------:R-:W-:Y:S02]  /*36a0*/  FMNMX.FTZ R13, R72, R13, !PT ;  /* 0x0000000d480d7209 */ /* 0x000fe40007810000 */
[----:B------:R-:W-:Y:S02]  /*36b0*/  ISETP.GT.AND P2, PT, R88, 0x60, PT ;  /* 0x000000605800780c */ /* 0x000fe40003f44270 */
[----:B----4-:R-:W-:Y:S02]  /*36c0*/  FSEL R73, R83, -INF , P1 ;  /* 0xff80000053497808 */ /* 0x010fe40000800000 */
[----:B------:R-:W-:Y:S01]  /*36d0*/  FMNMX.FTZ R26, R50, R13, !PT ;  /* 0x0000000d321a7209 */ /* 0x000fe20007810000 */
[----:B------:R-:W3:Y:S01]  /*36e0*/  MUFU.TANH R84, R84 ;  /* 0x0000005400547308 */ /* 0x000ee20000002400 */
[----:B------:R-:W-:Y:S01]  /*36f0*/  ISETP.GT.AND P1, PT, R88, 0x61, PT ;  /* 0x000000615800780c */ /* 0x000fe20003f24270 */
[--C-:B------:R-:W-:Y:S01]  /*3700*/  FFMA.FTZ R13, R48, UR10, -R79.reuse ;  /* 0x0000000a300d7c23 */ /* 0x100fe2000801084f */
[----:B-----5:R-:W-:Y:S01]  /*3710*/  FSEL R49, R86, -INF , P2 ;  /* 0xff80000056317808 */ /* 0x020fe20001000000 */
[----:B------:R-:W-:Y:S01]  /*3720*/  FFMA.FTZ R48, R31, UR10, -R79 ;  /* 0x0000000a1f307c23 */ /* 0x000fe2000801084f */
[----:B------:R-:W-:-:S02]  /*3730*/  FMNMX.FTZ R26, R73, R26, !PT ;  /* 0x0000001a491a7209 */ /* 0x000fc40007810000 */
[C---:B------:R-:W-:Y:S01]  /*3740*/  ISETP.GT.AND P2, PT, R88.reuse, 0x68, PT ;  /* 0x000000685800780c */ /* 0x040fe20003f44270 */
[----:B------:R-:W-:Y:S01]  /*3750*/  MUFU.TANH R85, R85 ;  /* 0x0000005500557308 */ /* 0x000fe20000002400 */
[----:B-1----:R-:W-:Y:S02]  /*3760*/  FSEL R74, R87, -INF , P1 ;  /* 0xff800000574a7808 */ /* 0x002fe40000800000 */
[----:B------:R-:W-:Y:S02]  /*3770*/  FMNMX.FTZ R15, R49, R26, !PT ;  /* 0x0000001a310f7209 */ /* 0x000fe40007810000 */
[----:B------:R-:W-:Y:S02]  /*3780*/  ISETP.GT.AND P1, PT, R88, 0x69, PT ;  /* 0x000000695800780c */ /* 0x000fe40003f24270 */
[----:B0-----:R-:W-:Y:S01]  /*3790*/  FSEL R75, R76, -INF , P2 ;  /* 0xff8000004c4b7808 */ /* 0x001fe20001000000 */
[----:B------:R-:W-:Y:S01]  /*37a0*/  MUFU.EX2 R153, R153 ;  /* 0x0000009900997308 */ /* 0x000fe20000000800 */
[----:B------:R-:W-:-:S02]  /*37b0*/  FMNMX.FTZ R26, R74, R15, !PT ;  /* 0x0000000f4a1a7209 */ /* 0x000fc40007810000 */
[C---:B------:R-:W-:Y:S02]  /*37c0*/  ISETP.GT.AND P2, PT, R88.reuse, 0x70, PT ;  /* 0x000000705800780c */ /* 0x040fe40003f44270 */
[----:B------:R-:W-:Y:S02]  /*37d0*/  FSEL R76, R77, -INF , P1 ;  /* 0xff8000004d4c7808 */ /* 0x000fe40000800000 */
[----:B------:R-:W-:Y:S01]  /*37e0*/  FMNMX.FTZ R15, R75, R26, !PT ;  /* 0x0000001a4b0f7209 */ /* 0x000fe20007810000 */
[----:B------:R-:W0:Y:S01]  /*37f0*/  MUFU.EX2 R20, R20 ;  /* 0x0000001400147308 */ /* 0x000e220000000800 */
[----:B------:R-:W-:Y:S02]  /*3800*/  ISETP.GT.AND P1, PT, R88, 0x71, PT ;  /* 0x000000715800780c */ /* 0x000fe40003f24270 */
[----:B------:R-:W-:Y:S02]  /*3810*/  FSEL R47, R80, -INF , P2 ;  /* 0xff800000502f7808 */ /* 0x000fe40001000000 */
[----:B------:R-:W-:-:S02]  /*3820*/  FMNMX.FTZ R26, R76, R15, !PT ;  /* 0x0000000f4c1a7209 */ /* 0x000fc40007810000 */
[C---:B------:R-:W-:Y:S01]  /*3830*/  ISETP.GT.AND P2, PT, R88.reuse, 0x78, PT ;  /* 0x000000785800780c */ /* 0x040fe20003f44270 */
[----:B------:R-:W1:Y:S01]  /*3840*/  MUFU.EX2 R2, R2 ;  /* 0x0000000200027308 */ /* 0x000e620000000800 */
[----:B--2---:R-:W-:Y:S02]  /*3850*/  FSEL R77, R81, -INF , P1 ;  /* 0xff800000514d7808 */ /* 0x004fe40000800000 */
[----:B------:R-:W-:Y:S02]  /*3860*/  FMNMX.FTZ R26, R47, R26, !PT ;  /* 0x0000001a2f1a7209 */ /* 0x000fe40007810000 */
[----:B------:R-:W-:Y:S02]  /*3870*/  ISETP.GT.AND P1, PT, R88, 0x79, PT ;  /* 0x000000795800780c */ /* 0x000fe40003f24270 */
[----:B---3--:R-:W-:Y:S01]  /*3880*/  FSEL R37, R84, -INF , P2 ;  /* 0xff80000054257808 */ /* 0x008fe20001000000 */
[----:B------:R-:W2:Y:S01]  /*3890*/  MUFU.EX2 R3, R3 ;  /* 0x0000000300037308 */ /* 0x000ea20000000800 */
[----:B------:R-:W-:Y:S01]  /*38a0*/  FMNMX.FTZ R26, R77, R26, !PT ;  /* 0x0000001a4d1a7209 */ /* 0x000fe20007810000 */
[----:B0-----:R-:W-:Y:S01]  /*38b0*/  FADD.FTZ R31, R153, R20 ;  /* 0x00000014991f7221 */ /* 0x001fe20000010000 */
[----:B------:R-:W-:-:S02]  /*38c0*/  FSEL R78, R85, -INF , P1 ;  /* 0xff800000554e7808 */ /* 0x000fc40000800000 */
[----:B------:R-:W-:-:S03]  /*38d0*/  FMNMX.FTZ R15, R37, R26, !PT ;  /* 0x0000001a250f7209 */ /* 0x000fc60007810000 */
[----:B------:R-:W0:Y:S01]  /*38e0*/  MUFU.EX2 R155, R155 ;  /* 0x0000009b009b7308 */ /* 0x000e220000000800 */
[----:B------:R-:W-:Y:S01]  /*38f0*/  FMNMX.FTZ R25, R78, R15, !PT ;  /* 0x0000000f4e197209 */ /* 0x000fe20007810000 */
[--C-:B------:R-:W-:Y:S01]  /*3900*/  FFMA.FTZ R15, R30, UR10, -R79.reuse ;  /* 0x0000000a1e0f7c23 */ /* 0x100fe2000801084f */
[----:B------:R-:W-:-:S03]  /*3910*/  FFMA.FTZ R30, R35, UR10, -R79 ;  /* 0x0000000a231e7c23 */ /* 0x000fc6000801084f */
[----:B------:R-:W3:Y:S02]  /*3920*/  SHFL.BFLY PT, R32, R25, 0x2, 0x1f ;  /* 0x0c401f0019207f89 */ /* 0x000ee400000e0000 */
[----:B------:R-:W4:Y:S08]  /*3930*/  MUFU.EX2 R8, R92 ;  /* 0x0000005c00087308 */ /* 0x000f300000000800 */
[----:B------:R-:W5:Y:S08]  /*3940*/  MUFU.EX2 R7, R7 ;  /* 0x0000000700077308 */ /* 0x000f700000000800 */
[----:B------:R-:W5:Y:S01]  /*3950*/  MUFU.EX2 R10, R10 ;  /* 0x0000000a000a7308 */ /* 0x000f620000000800 */
[----:B---3--:R-:W-:Y:S01]  /*3960*/  FMNMX.FTZ R27, R25, R32, !PT ;  /* 0x00000020191b7209 */ /* 0x008fe20007810000 */
[----:B------:R-:W-:-:S06]  /*3970*/  FFMA.FTZ R32, R39, UR10, -R79 ;  /* 0x0000000a27207c23 */ /* 0x000fcc000801084f */
[----:B------:R-:W3:Y:S01]  /*3980*/  MUFU.EX2 R157, R157 ;  /* 0x0000009d009d7308 */ /* 0x000ee20000000800 */
[----:B------:R-:W-:-:S01]  /*3990*/  FFMA.FTZ R25, R41, UR10, -R79 ;  /* 0x0000000a29197c23 */ /* 0x000fc2000801084f */
[----:B------:R-:W1:Y:S06]  /*39a0*/  SHFL.BFLY PT, R168, R27, 0x1, 0x1f ;  /* 0x0c201f001ba87f89 */ /* 0x000e6c00000e0000 */
[----:B------:R0:W-:Y:S08]  /*39b0*/  MUFU.EX2 R26, R33 ;  /* 0x00000021001a7308 */ /* 0x0001f00000000800 */
[----:B------:R-:W-:Y:S08]  /*39c0*/  MUFU.EX2 R12, R12 ;  /* 0x0000000c000c7308 */ /* 0x000ff00000000800 */
[----:B------:R-:W-:Y:S01]  /*39d0*/  MUFU.EX2 R11, R11 ;  /* 0x0000000b000b7308 */ /* 0x000fe20000000800 */
[----:B-1----:R-:W-:Y:S01]  /*39e0*/  FMNMX.FTZ R168, R27, R168, !PT ;  /* 0x000000a81ba87209 */ /* 0x002fe20007810000 */
[----:B------:R-:W-:Y:S01]  /*39f0*/  FFMA.FTZ R27, R46, UR10, -R79 ;  /* 0x0000000a2e1b7c23 */ /* 0x000fe2000801084f */
[----:B------:R-:W-:-:S02]  /*3a00*/  FADD.FTZ R46, R2, R31 ;  /* 0x0000001f022e7221 */ /* 0x000fc40000010000 */
[C---:B------:R-:W-:Y:S01]  /*3a10*/  FSETP.NEU.FTZ.AND P1, PT, R168.reuse, -INF , PT ;  /* 0xff800000a800780b */ /* 0x040fe20003f3d000 */
[----:B------:R-:W-:-:S01]  /*3a20*/  FFMA.FTZ R29, R168, R29, -8 ;  /* 0xc1000000a81d7423 */ /* 0x000fc2000001001d */
[----:B--2---:R-:W-:Y:S01]  /*3a30*/  FADD.FTZ R46, R3, R46 ;  /* 0x0000002e032e7221 */ /* 0x004fe20000010000 */
[----:B------:R-:W-:Y:S03]  /*3a40*/  MUFU.EX2 R24, R24 ;  /* 0x0000001800187308 */ /* 0x000fe60000000800 */
[----:B------:R-:W-:Y:S01]  /*3a50*/  FSEL R40, R29, RZ, P1 ;  /* 0x000000ff1d287208 */ /* 0x000fe20000800000 */
[----:B0-----:R-:W-:-:S04]  /*3a60*/  FADD.FTZ R33, R155, R46 ;  /* 0x0000002e9b217221 */ /* 0x001fc80000010000 */
        /* <DEDUP_REMOVED lines=12> */
[----:B----4-:R-:W-:Y:S01]  /*3b30*/  FADD.FTZ R46, R8, R33 ;  /* 0x00000021082e7221 */ /* 0x010fe20000010000 */
[----:B------:R-:W-:-:S01]  /*3b40*/  FFMA.FTZ R67, R67, UR10, -R40 ;  /* 0x0000000a43437c23 */ /* 0x000fc20008010828 */
[----:B------:R-:W0:Y:S01]  /*3b50*/  MUFU.EX2 R29, R29 ;  /* 0x0000001d001d7308 */ /* 0x000e220000000800 */
[----:B------:R-:W-:-:S01]  /*3b60*/  FFMA.FTZ R55, R55, UR10, -R40 ;  /* 0x0000000a37377c23 */ /* 0x000fc20008010828 */
[----:B-----5:R-:W-:Y:S01]  /*3b70*/  FADD.FTZ R33, R7, R46 ;  /* 0x0000002e07217221 */ /* 0x020fe20000010000 */
[----:B------:R-:W-:-:S01]  /*3b80*/  FFMA.FTZ R68, R68, UR10, -R40 ;  /* 0x0000000a44447c23 */ /* 0x000fc20008010828 */
[--C-:B------:R-:W-:Y:S01]  /*3b90*/  FFMA.FTZ R54, R54, UR10, -R40.reuse ;  /* 0x0000000a36367c23 */ /* 0x100fe20008010828 */
[----:B------:R-:W-:-:S01]  /*3ba0*/  FFMA.FTZ R69, R69, UR10, -R40 ;  /* 0x0000000a45457c23 */ /* 0x000fc20008010828 */
[----:B------:R-:W-:Y:S01]  /*3bb0*/  FADD.FTZ R46, R10, R33 ;  /* 0x000000210a2e7221 */ /* 0x000fe20000010000 */
[----:B------:R-:W-:-:S01]  /*3bc0*/  FFMA.FTZ R53, R53, UR10, -R40 ;  /* 0x0000000a35357c23 */ /* 0x000fc20008010828 */
[----:B------:R-:W1:Y:S01]  /*3bd0*/  MUFU.EX2 R59, R59 ;  /* 0x0000003b003b7308 */ /* 0x000e620000000800 */
[----:B------:R-:W-:-:S01]  /*3be0*/  FFMA.FTZ R70, R70, UR10, -R40 ;  /* 0x0000000a46467c23 */ /* 0x000fc20008010828 */
[----:B---3--:R-:W-:Y:S01]  /*3bf0*/  FADD.FTZ R33, R157, R46 ;  /* 0x0000002e9d217221 */ /* 0x008fe20000010000 */
[----:B------:R-:W-:-:S01]  /*3c00*/  FFMA.FTZ R52, R52, UR10, -R40 ;  /* 0x0000000a34347c23 */ /* 0x000fc20008010828 */
[--C-:B------:R-:W-:Y:S01]  /*3c10*/  FFMA.FTZ R71, R71, UR10, -R40.reuse ;  /* 0x0000000a47477c23 */ /* 0x100fe20008010828 */
[----:B------:R-:W-:-:S01]  /*3c20*/  FFMA.FTZ R51, R51, UR10, -R40 ;  /* 0x0000000a33337c23 */ /* 0x000fc20008010828 */
[--C-:B------:R-:W-:Y:S01]  /*3c30*/  FFMA.FTZ R72, R72, UR10, -R40.reuse ;  /* 0x0000000a48487c23 */ /* 0x100fe20008010828 */
[----:B------:R-:W-:-:S01]  /*3c40*/  FFMA.FTZ R50, R50, UR10, -R40 ;  /* 0x0000000a32327c23 */ /* 0x000fc20008010828 */
[----:B------:R-:W2:Y:S01]  /*3c50*/  MUFU.EX2 R60, R60 ;  /* 0x0000003c003c7308 */ /* 0x000ea20000000800 */
[----:B0-----:R-:W-:-:S01]  /*3c60*/  FADD.FTZ R44, R152, R29 ;  /* 0x0000001d982c7221 */ /* 0x001fc20000010000 */
        /* <DEDUP_REMOVED lines=10> */
[----:B------:R-:W-:-:S04]  /*3d10*/  FFMA.FTZ R40, R78, UR10, -R40 ;  /* 0x0000000a4e287c23 */ /* 0x000fc80008010828 */
        /* <DEDUP_REMOVED lines=16> */
[----:B------:R-:W-:-:S04]  /*3e20*/  FADD.FTZ R44, R12, R33 ;  /* 0x000000210c2c7221 */ /* 0x000fc80000010000 */
[----:B------:R-:W-:Y:S01]  /*3e30*/  FADD.FTZ R33, R11, R44 ;  /* 0x0000002c0b217221 */ /* 0x000fe20000010000 */
[----:B------:R-:W-:Y:S01]  /*3e40*/  F2FP.SATFINITE.E4M3.F32.PACK_AB_MERGE_C R11, R24, R11, RZ ;  /* 0x0000000b180b723e */ /* 0x000fe200048070ff */
[----:B------:R-:W1:Y:S01]  /*3e50*/  MUFU.EX2 R67, R67 ;  /* 0x0000004300437308 */ /* 0x000e620000000800 */
[----:B--2---:R-:W-:-:S01]  /*3e60*/  FADD.FTZ R31, R66, R31 ;  /* 0x0000001f421f7221 */ /* 0x004fc20000010000 */
[----:B------:R-:W-:Y:S01]  /*3e70*/  FADD.FTZ R46, R24, R33 ;  /* 0x00000021182e7221 */ /* 0x000fe20000010000 */
[----:B------:R-:W-:-:S05]  /*3e80*/  F2FP.SATFINITE.E4M3.F32.PACK_AB_MERGE_C R157, R12, R157, R11 ;  /* 0x0000009d0c9d723e */ /* 0x000fca000480700b */
        /* <DEDUP_REMOVED lines=29> */
[----:B--2---:R-:W-:-:S01]  /*4060*/  FADD.FTZ R31, R53, R44 ;  /* 0x0000002c351f7221 */ /* 0x004fc20000010000 */
[----:B------:R-:W-:-:S06]  /*4070*/  FADD.FTZ R44, R26, R33 ;  /* 0x000000211a2c7221 */ /* 0x000fcc0000010000 */
        /* <DEDUP_REMOVED lines=8> */
[----:B------:R-:W-:Y:S02]  /*4100*/  F2FP.SATFINITE.E4M3.F32.PACK_AB_MERGE_C R33, R3, R2, RZ ;  /* 0x000000020321723e */ /* 0x000fe400048070ff */
[----:B------:R-:W-:Y:S02]  /*4110*/  F2FP.SATFINITE.E4M3.F32.PACK_AB_MERGE_C R15, R48, R15, RZ ;  /* 0x0000000f300f723e */ /* 0x000fe400048070ff */
[----:B------:R-:W-:Y:S02]  /*4120*/  F2FP.SATFINITE.E4M3.F32.PACK_AB_MERGE_C R153, R20, R153, R33 ;  /* 0x000000991499723e */ /* 0x000fe40004807021 */
[----:B------:R-:W0:Y:S01]  /*4130*/  MUFU.EX2 R51, R51 ;  /* 0x0000003300337308 */ /* 0x000e220000000800 */
[----:B-1----:R-:W-:-:S01]  /*4140*/  FADD.FTZ R44, R71, R44 ;  /* 0x0000002c472c7221 */ /* 0x002fc20000010000 */
[----:B------:R-:W-:-:S02]  /*4150*/  F2FP.SATFINITE.E4M3.F32.PACK_AB_MERGE_C R52, R71, R52, RZ ;  /* 0x000000344734723e */ /* 0x000fc400048070ff */
[----:B------:R-:W-:Y:S02]  /*4160*/  F2FP.SATFINITE.E4M3.F32.PACK_AB_MERGE_C R161, R26, R161, R15 ;  /* 0x000000a11aa1723e */ /* 0x000fe4000480700f */
[----:B------:R-:W-:Y:S02]  /*4170*/  F2FP.SATFINITE.E4M3.F32.PACK_AB_MERGE_C R160, R70, R53, R52 ;  /* 0x0000003546a0723e */ /* 0x000fe40004807034 */
        /* <DEDUP_REMOVED lines=54> */
[C---:B0-----:R-:W-:Y:S01]  /*44e0*/  F2FP.SATFINITE.E4M3.F32.PACK_AB_MERGE_C R27, R42.reuse, R27, RZ ;  /* 0x0000001b2a1b723e */ /* 0x041fe200048070ff */
[----:B------:R-:W-:-:S03]  /*44f0*/  FADD.FTZ R2, R42, R7 ;  /* 0x000000072a027221 */ /* 0x000fc60000010000 */
[----:B------:R-:W-:Y:S02]  /*4500*/  F2FP.SATFINITE.E4M3.F32.PACK_AB_MERGE_C R167, R34, R167, R27 ;  /* 0x000000a722a7723e */ /* 0x000fe4000480701b */
[C---:B-1----:R-:W-:Y:S01]  /*4510*/  F2FP.SATFINITE.E4M3.F32.PACK_AB_MERGE_C R37, R40.reuse, R37, RZ ;  /* 0x000000252825723e */ /* 0x042fe200048070ff */
[----:B------:R-:W-:-:S03]  /*4520*/  FADD.FTZ R3, R40, R3 ;  /* 0x0000000328037221 */ /* 0x000fc60000010000 */
[----:B------:R-:W-:Y:S01]  /*4530*/  F2FP.SATFINITE.E4M3.F32.PACK_AB_MERGE_C R166, R166, R47, R37 ;  /* 0x0000002fa6a6723e */ /* 0x000fe20004807025 */
[----:B------:R-:W-:Y:S06]  /*4540*/  @!P0 BRA `(.L_x_2405) ;  /* 0x0000000000048947 */ /* 0x000fec0003800000 */
[----:B------:R-:W-:Y:S01]  /*4550*/  BPT.TRAP 0x1 ;  /* 0x000000040000795c */ /* 0x000fe20000300000 */
.L_x_2405:
[----:B------:R0:W1:Y:S01]  /*4560*/  SYNCS.PHASECHK.TRANS64.TRYWAIT P1, [UR52+0x38850], R6 ;  /* 0x03885006ff0075a7 */ /* 0x0000620008020174 */
[----:B------:R-:W-:Y:S05]  /*4570*/  @!P0 BRA `(.L_x_2406) ;  /* 0x0000000000048947 */ /* 0x000fea0003800000 */
[----:B------:R-:W-:Y:S01]  /*4580*/  BPT.TRAP 0x1 ;  /* 0x000000040000795c */ /* 0x000fe20000300000 */
.L_x_2406:
[----:B-1----:R-:W-:Y:S05]  /*4590*/  @P1 BRA `(.L_x_2407) ;  /* 0x0000000000081947 */ /* 0x002fea0003800000 */
[----:B------:R-:W1:Y:S02]  /*45a0*/  SYNCS.PHASECHK.TRANS64.TRYWAIT P1, [UR52+0x38850], R6 ;  /* 0x03885006ff0075a7 */ /* 0x000e640008020174 */
[----:B-1----:R-:W-:Y:S05]  /*45b0*/  @!P1 BRA `(.L_x_2408) ;  /* 0x000000f800e89947 */ /* 0x002fea0003800000 */
.L_x_2407:
        /* <DEDUP_REMOVED lines=31> */
.L_x_2409:
[----:B------:R-:W-:Y:S01]  /*47b0*/  UISETP.NE.AND UP0, UPT, UR46, URZ, UPT ;  /* 0x0000003f2e00728c */ /* 0x000fe2000bf05270 */
[----:B------:R-:W-:Y:S01]  /*47c0*/  UMOV UR15, UR39 ;  /* 0x00000027000f7c82 */ /* 0x000fe20008000000 */
[----:B------:R-:W-:Y:S02]  /*47d0*/  UIMAD UR11, UR45, UR11, -UR14 ;  /* 0x0000000b2d0b72a4 */ /* 0x000fe4000f8e0a0e */
[----:B------:R-:W-:Y:S02]  /*47e0*/  UIADD3 UR55, UR51, -0x2, URZ ;  /* 0xfffffffe33377890 */ /* 0x000fe4000fffe03f */
[----:B------:R-:W-:-:S05]  /*47f0*/  UIADD3 UR52, UR52, 0x38860, URZ ;  /* 0x0003886034347890 */ /* 0x000fca000fffe03f */
[----:B------:R-:W-:Y:S01]  /*4800*/  @UP0 ULDC UR6, c[0x0][0x44c] ;  /* 0x0001130000060ab9 */ /* 0x000fe20000000800 */
[----:B------:R-:W-:Y:S01]  /*4810*/  @UP0 ULDC UR18, c[0x0][0x450] ;  /* 0x0001140000120ab9 */ /* 0x000fe20000000800 */
[----:B------:R-:W-:Y:S02]  /*4820*/  UIMAD.WIDE.U32 UR6, UR39, UR6, URZ ;  /* 0x00000006270672a5 */ /* 0x000fe4000f8e003f */
[----:B------:R-:W-:Y:S02]  /*4830*/  UPRMT UR52, UR50, 0x654, UR52 ;  /* 0x0000065432347896 */ /* 0x000fe40008000034 */
[----:B------:R-:W-:-:S04]  /*4840*/  @UP0 USHF.R.U32.HI UR15, URZ, UR18, UR7 ;  /* 0x000000123f0f0299 */ /* 0x000fc80008011607 */
[----:B------:R-:W-:-:S03]  /*4850*/  UIADD3 UR11, UR11, UR15, URZ ;  /* 0x0000000f0b0b7290 */ /* 0x000fc6000fffe03f */
[----:B------:R-:W-:Y:S01]  /*4860*/  SYNCS.ARRIVE.TRANS64.RED.A1T0 RZ, [UR52], RZ ;  /* 0x000000ffffff79a7 */ /* 0x000fe20008100434 */
[----:B------:R-:W-:-:S04]  /*4870*/  USHF.R.S32.HI UR6, URZ, 0x1f, UR11 ;  /* 0x0000001f3f067899 */ /* 0x000fc8000801140b */
[----:B------:R-:W-:-:S04]  /*4880*/  ULEA.HI UR6, UR6, UR11, URZ, 0x7 ;  /* 0x0000000b06067291 */ /* 0x000fc8000f8f383f */
[----:B------:R-:W-:-:S04]  /*4890*/  USHF.R.S32.HI UR6, URZ, 0x7, UR6 ;  /* 0x000000073f067899 */ /* 0x000fc80008011406 */
[----:B------:R-:W-:-:S04]  /*48a0*/  UISETP.LT.AND UP0, UPT, URZ, UR6, UPT ;  /* 0x000000063f00728c */ /* 0x000fc8000bf01270 */
[----:B------:R-:W-:-:S04]  /*48b0*/  USEL UR54, URZ, UR6, !UP0 ;  /* 0x000000063f367287 */ /* 0x000fc8000c000000 */
[----:B------:R-:W-:-:S06]  /*48c0*/  UISETP.GE.AND UP0, UPT, UR55, UR54, UPT ;  /* 0x000000363700728c */ /* 0x000fcc000bf06270 */
[----:B------:R-:W-:-:S13]  /*48d0*/  PLOP3.LUT P1, PT, PT, PT, UP0, 0x80, 0x0 ;  /* 0x000000000000781c */ /* 0x000fda0003f2f008 */
[----:B------:R-:W-:Y:S05]  /*48e0*/  @!P1 BRA `(.L_x_2410) ;  /* 0x0000003400149947 */ /* 0x000fea0003800000 */
[----:B------:R-:W-:Y:S01]  /*48f0*/  IMAD.MOV.U32 R5, RZ, RZ, R9 ;  /* 0x000000ffff057224 */ /* 0x000fe200078e0009 */
[----:B------:R-:W-:Y:S01]  /*4900*/  ULDC UR51, c[0x0][0x288] ;  /* 0x0000a20000337ab9 */ /* 0x000fe20000000800 */
[----:B01----:R-:W-:Y:S01]  /*4910*/  IMAD.MOV.U32 R6, RZ, RZ, R168 ;  /* 0x000000ffff067224 */ /* 0x003fe200078e00a8 */
[----:B------:R-:W-:-:S06]  /*4920*/  ULDC UR50, c[0x0][0x988] ;  /* 0x0002620000327ab9 */ /* 0x000fcc0000000800 */
.L_x_2421:
[----:B------:R-:W-:-:S04]  /*4930*/  UIADD3 UR37, UR37, 0x1, URZ ;  /* 0x0000000125257890 */ /* 0x000fc8000fffe03f */
[----:B------:R-:W-:-:S04]  /*4940*/  UISETP.NE.AND UP0, UPT, UR37, 0x2, UPT ;  /* 0x000000022500788c */ /* 0x000fc8000bf05270 */
[----:B------:R-:W-:Y:S02]  /*4950*/  USEL UR6, URZ, 0x1, UP0 ;  /* 0x000000013f067887 */ /* 0x000fe40008000000 */
[----:B------:R-:W-:Y:S02]  /*4960*/  USEL UR37, UR37, URZ, UP0 ;  /* 0x0000003f25257287 */ /* 0x000fe40008000000 */
[----:B------:R-:W-:Y:S01]  /*4970*/  ULOP3.LUT UR36, UR36, UR6, URZ, 0x3c, !UPT ;  /* 0x0000000624247292 */ /* 0x000fe2000f8e3c3f */
[----:B0-----:R-:W-:Y:S11]  /*4980*/  @!P0 BRA `(.L_x_2411) ;  /* 0x0000000000048947 */ /* 0x001ff60003800000 */
[----:B------:R-:W-:Y:S01]  /*4990*/  BPT.TRAP 0x1 ;  /* 0x000000040000795c */ /* 0x000fe20000300000 */
.L_x_2411:
        /* <DEDUP_REMOVED lines=11> */
.L_x_2412:
[----:B-1----:R-:W-:Y:S05]  /*4a50*/  @P1 BRA `(.L_x_2413) ;  /* 0x00000000000c1947 */ /* 0x002fea0003800000 */
[----:B0-----:R-:W-:-:S04]  /*4a60*/  IMAD.U32 R4, RZ, RZ, UR56 ;  /* 0x00000038ff047e24 */ /* 0x001fc8000f8e00ff */
[----:B------:R-:W0:Y:S02]  /*4a70*/  SYNCS.PHASECHK.TRANS64.TRYWAIT P1, [UR52+0x38830], R4 ;  /* 0x03883004ff0075a7 */ /* 0x000e240008020174 */
[----:B0-----:R-:W-:Y:S05]  /*4a80*/  @!P1 BRA `(.L_x_2414) ;  /* 0x000000f400cc9947 */ /* 0x001fea0003800000 */
.L_x_2413:
        /* <DEDUP_REMOVED lines=46> */
.L_x_2415:
[----:B------:R-:W-:Y:S01]  /*4d70*/  UISETP.NE.AND UP0, UPT, UR46, URZ, UPT ;  /* 0x0000003f2e00728c */ /* 0x000fe2000bf05270 */
[C---:B------:R-:W-:Y:S01]  /*4d80*/  FMUL.FTZ R15, R0.reuse, R160 ;  /* 0x000000a0000f7220 */ /* 0x040fe20000410000 */
[----:B------:R-:W-:Y:S01]  /*4d90*/  FMUL.FTZ R160, R0, R171 ;  /* 0x000000ab00a07220 */ /* 0x000fe20000410000 */
[----:B------:R-:W-:Y:S02]  /*4da0*/  VIADD R171, R18, UR39 ;  /* 0x0000002712ab7c36 */ /* 0x000fe40008000000 */
[C---:B------:R-:W-:Y:S01]  /*4db0*/  FMUL.FTZ R7, R0.reuse, R152 ;  /* 0x0000009800077220 */ /* 0x040fe20000410000 */
[C---:B------:R-:W-:Y:S01]  /*4dc0*/  FMUL.FTZ R152, R0.reuse, R163 ;  /* 0x000000a300987220 */ /* 0x040fe20000410000 */
[----:B------:R-:W-:Y:S01]  /*4dd0*/  PLOP3.LUT P1, PT, PT, PT, UP0, 0x80, 0x0 ;  /* 0x000000000000781c */ /* 0x000fe20003f2f008 */
[C---:B------:R-:W-:Y:S01]  /*4de0*/  FMUL.FTZ R163, R0.reuse, R175 ;  /* 0x000000af00a37220 */ /* 0x040fe20000410000 */
[----:B------:R-:W-:Y:S01]  /*4df0*/  PLOP3.LUT P2, PT, PT, PT, UP0, 0x80, 0x0 ;  /* 0x000000000000781c */ /* 0x000fe20003f4f008 */
[C---:B------:R-:W-:Y:S01]  /*4e00*/  FMUL.FTZ R11, R0.reuse, R156 ;  /* 0x0000009c000b7220 */ /* 0x040fe20000410000 */
[C---:B------:R-:W-:Y:S01]  /*4e10*/  FMUL.FTZ R156, R0.reuse, R167 ;  /* 0x000000a7009c7220 */ /* 0x040fe20000410000 */
[----:B------:R-:W-:Y:S01]  /*4e20*/  @UP0 ULDC UR6, c[0x0][0x44c] ;  /* 0x0001130000060ab9 */ /* 0x000fe20000000800 */
[C---:B------:R-:W-:Y:S01]  /*4e30*/  FMUL.FTZ R167, R0.reuse, R183 ;  /* 0x000000b700a77220 */ /* 0x040fe20000410000 */
[C---:B------:R-:W-:Y:S01]  /*4e40*/  FMUL.FTZ R13, R0.reuse, R158 ;  /* 0x0000009e000d7220 */ /* 0x040fe20000410000 */
[----:B------:R-:W1:Y:S01]  /*4e50*/  LDC R183, c[0x0][0x2f0] ;  /* 0x0000bc00ffb77b82 */ /* 0x000e620000000800 */
        /* <DEDUP_REMOVED lines=8> */
[----:B------:R-:W-:Y:S01]  /*4ee0*/  IMAD.MOV.U32 R182, RZ, RZ, -0x2 ;  /* 0xfffffffeffb67424 */ /* 0x000fe200078e00ff */
[----:B------:R-:W-:Y:S01]  /*4ef0*/  @P2 SHF.R.U32.HI R171, RZ, UR6, R175 ;  /* 0x00000006ffab2c19 */ /* 0x000fe200080116af */
[----:B------:R-:W-:Y:S01]  /*4f00*/  UMOV UR6, 0xffffff80 ;  /* 0xffffff8000067882 */ /* 0x000fe20000000000 */
[C---:B------:R-:W-:Y:S01]  /*4f10*/  FMUL.FTZ R14, R0.reuse, R159 ;  /* 0x0000009f000e7220 */ /* 0x040fe20000410000 */
[----:B------:R-:W-:Y:S01]  /*4f20*/  UIMAD UR6, UR55, UR6, 0x1 ;  /* 0x00000001370674a4 */ /* 0x000fe2000f8e0206 */
[C---:B------:R-:W-:Y:S01]  /*4f30*/  FMUL.FTZ R21, R0.reuse, R162 ;  /* 0x000000a200157220 */ /* 0x040fe20000410000 */
[----:B------:R-:W2:Y:S01]  /*4f40*/  SHFL.IDX PT, R187, R171, 0x1, 0x1c1f ;  /* 0x003c1f00abbb7f89 */ /* 0x000ea200000e0000 */
[----:B------:R-:W3:Y:S01]  /*4f50*/  MUFU.TANH R9, R9 ;  /* 0x0000000900097308 */ /* 0x000ee20000002400 */
[C---:B------:R-:W-:Y:S01]  /*4f60*/  FMUL.FTZ R8, R0.reuse, R153 ;  /* 0x0000009900087220 */ /* 0x040fe20000410000 */
[----:B------:R-:W-:Y:S01]  /*4f70*/  FMUL.FTZ R153, R0, R164 ;  /* 0x000000a400997220 */ /* 0x000fe20000410000 */
[----:B------:R-:W-:-:S02]  /*4f80*/  IMAD R182, R17, R182, UR6 ;  /* 0x0000000611b67e24 */ /* 0x000fc4000f8e02b6 */
[C---:B------:R-:W-:Y:S01]  /*4f90*/  FMUL.FTZ R154, R0.reuse, R165 ;  /* 0x000000a5009a7220 */ /* 0x040fe20000410000 */
[C---:B------:R-:W-:Y:S01]  /*4fa0*/  FMUL.FTZ R159, R0.reuse, R170 ;  /* 0x000000aa009f7220 */ /* 0x040fe20000410000 */
[C---:B------:R-:W-:Y:S01]  /*4fb0*/  FMUL.FTZ R162, R0.reuse, R174 ;  /* 0x000000ae00a27220 */ /* 0x040fe20000410000 */
[C---:B------:R-:W-:Y:S01]  /*4fc0*/  FMUL.FTZ R164, R0.reuse, R178 ;  /* 0x000000b200a47220 */ /* 0x040fe20000410000 */
[----:B------:R-:W4:Y:S01]  /*4fd0*/  MUFU.TANH R10, R10 ;  /* 0x0000000a000a7308 */ /* 0x000f220000002400 */
[C---:B------:R-:W-:Y:S01]  /*4fe0*/  FMUL.FTZ R165, R0.reuse, R179 ;  /* 0x000000b300a57220 */ /* 0x040fe20000410000 */
[----:B-1----:R-:W-:Y:S02]  /*4ff0*/  IMAD R182, R183, UR45, R182 ;  /* 0x0000002db7b67c24 */ /* 0x002fe4000f8e02b6 */
        /* <DEDUP_REMOVED lines=12> */
[--C-:B--2---:R-:W-:Y:S01]  /*50c0*/  IADD3 R186, R187, -UR51, R182.reuse ;  /* 0x80000033bbba7c10 */ /* 0x104fe2000fffe0b6 */
[----:B------:R-:W2:Y:S01]  /*50d0*/  MUFU.TANH R14, R14 ;  /* 0x0000000e000e7308 */ /* 0x000ea20000002400 */
[C---:B------:R-:W-:Y:S01]  /*50e0*/  FMUL.FTZ R183, R0.reuse, R202 ;  /* 0x000000ca00b77220 */ /* 0x040fe20000410000 */
[----:B------:R-:W-:Y:S01]  /*50f0*/  FMUL.FTZ R203, R0, R203 ;  /* 0x000000cb00cb7220 */ /* 0x000fe20000410000 */
[----:B------:R-:W-:Y:S01]  /*5100*/  ISETP.GT.AND P6, PT, R186, RZ, PT ;  /* 0x000000ffba00720c */ /* 0x000fe20003fc4270 */
[----:B------:R-:W-:Y:S01]  /*5110*/  FMUL.FTZ R187, R0, R173 ;  /* 0x000000ad00bb7220 */ /* 0x000fe20000410000 */
[----:B------:R-:W-:Y:S01]  /*5120*/  ISETP.GT.AND P1, PT, R186, 0x1, PT ;  /* 0x00000001ba00780c */ /* 0x000fe20003f24270 */
[----:B------:R-:W-:Y:S01]  /*5130*/  FMUL.FTZ R191, R0, R206 ;  /* 0x000000ce00bf7220 */ /* 0x000fe20000410000 */
[----:B---3--:R-:W-:Y:S01]  /*5140*/  FSEL R190, R9, -INF , P6 ;  /* 0xff80000009be7808 */ /* 0x008fe20003000000 */
[----:B------:R-:W3:Y:S01]  /*5150*/  MUFU.TANH R21, R21 ;  /* 0x0000001500157308 */ /* 0x000ee20000002400 */
[----:B----4-:R-:W-:Y:S01]  /*5160*/  FSEL R10, R10, -INF , P1 ;  /* 0xff8000000a0a7808 */ /* 0x010fe20000800000 */
[----:B------:R-:W-:Y:S01]  /*5170*/  FMUL.FTZ R198, R0, R210 ;  /* 0x000000d200c67220 */ /* 0x000fe20000410000 */
[----:B------:R-:W-:Y:S01]  /*5180*/  ISETP.GT.AND P2, PT, R186, 0x8, PT ;  /* 0x00000008ba00780c */ /* 0x000fe20003f44270 */
[----:B------:R-:W-:Y:S01]  /*5190*/  FMUL.FTZ R195, R0, R214 ;  /* 0x000000d600c37220 */ /* 0x000fe20000410000 */
[C---:B------:R-:W-:Y:S01]  /*51a0*/  ISETP.GT.AND P3, PT, R186.reuse, 0x9, PT ;  /* 0x00000009ba00780c */ /* 0x040fe20003f64270 */
[----:B------:R-:W4:Y:S01]  /*51b0*/  SHFL.IDX PT, R171, R171, RZ, 0x1c1f ;  /* 0x001c1fffabab7589 */ /* 0x000f2200000e0000 */
[C---:B------:R-:W-:Y:S01]  /*51c0*/  ISETP.GT.AND P4, PT, R186.reuse, 0x10, PT ;  /* 0x00000010ba00780c */ /* 0x040fe20003f84270 */
[----:B------:R-:W5:Y:S01]  /*51d0*/  MUFU.TANH R152, R152 ;  /* 0x0000009800987308 */ /* 0x000f620000002400 */
[----:B------:R-:W-:Y:S01]  /*51e0*/  ISETP.GT.AND P5, PT, R186, 0x11, PT ;  /* 0x00000011ba00780c */ /* 0x000fe20003fa4270 */
[----:B------:R-:W-:Y:S01]  /*51f0*/  FMUL.FTZ R176, R0, R176 ;  /* 0x000000b000b07220 */ /* 0x000fe20000410000 */
[----:B------:R-:W-:Y:S01]  /*5200*/  ISETP.GT.AND P6, PT, R186, 0x18, PT ;  /* 0x00000018ba00780c */ /* 0x000fe20003fc4270 */
[----:B------:R-:W-:Y:S01]  /*5210*/  FMUL.FTZ R180, R0, R180 ;  /* 0x000000b400b47220 */ /* 0x000fe20000410000 */
[----:B------:R-:W-:Y:S01]  /*5220*/  ISETP.GT.AND P1, PT, R186, 0x19, PT ;  /* 0x00000019ba00780c */ /* 0x000fe20003f24270 */
[----:B------:R-:W-:Y:S01]  /*5230*/  FMUL.FTZ R181, R0, R181 ;  /* 0x000000b500b57220 */ /* 0x000fe20000410000 */
[----:B-1----:R-:W-:Y:S01]  /*5240*/  FSEL R13, R13, -INF , P2 ;  /* 0xff8000000d0d7808 */ /* 0x002fe20001000000 */
[----:B------:R-:W1:Y:S01]  /*5250*/  MUFU.TANH R155, R155 ;  /* 0x0000009b009b7308 */ /* 0x000e620000002400 */
[----:B--2---:R-:W-:Y:S01]  /*5260*/  FSEL R14, R14, -INF , P3 ;  /* 0xff8000000e0e7808 */ /* 0x004fe20001800000 */
[C---:B------:R-:W-:Y:S01]  /*5270*/  FMUL.FTZ R184, R0.reuse, R184 ;  /* 0x000000b800b87220 */ /* 0x040fe20000410000 */
[----:B---3--:R-:W-:Y:S01]  /*5280*/  FSEL R21, R21, -INF , P4 ;  /* 0xff80000015157808 */ /* 0x008fe20002000000 */
[----:B------:R-:W-:Y:S01]  /*5290*/  FMUL.FTZ R177, R0, R177 ;  /* 0x000000b100b17220 */ /* 0x000fe20000410000 */
[----:B------:R-:W-:Y:S01]  /*52a0*/  ISETP.GT.AND P2, PT, R186, 0x20, PT ;  /* 0x00000020ba00780c */ /* 0x000fe20003f44270 */
[----:B------:R-:W-:Y:S01]  /*52b0*/  FMUL.FTZ R185, R0, R185 ;  /* 0x000000b900b97220 */ /* 0x000fe20000410000 */
[----:B------:R-:W-:Y:S01]  /*52c0*/  ISETP.GT.AND P3, PT, R186, 0x21, PT ;  /* 0x00000021ba00780c */ /* 0x000fe20003f64270 */
[----:B------:R-:W2:Y:S01]  /*52d0*/  MUFU.TANH R156, R156 ;  /* 0x0000009c009c7308 */ /* 0x000ea20000002400 */
[----:B-----5:R-:W-:Y:S01]  /*52e0*/  FSEL R152, R152, -INF , P5 ;  /* 0xff80000098987808 */ /* 0x020fe20002800000 */
[----:B------:R-:W-:Y:S01]  /*52f0*/  FMUL.FTZ R189, R0, R189 ;  /* 0x000000bd00bd7220 */ /* 0x000fe20000410000 */
[----:B------:R-:W-:Y:S01]  /*5300*/  ISETP.GT.AND P4, PT, R186, 0x28, PT ;  /* 0x00000028ba00780c */ /* 0x000fe20003f84270 */
[----:B------:R-:W-:Y:S01]  /*5310*/  FMUL.FTZ R193, R0, R193 ;  /* 0x000000c100c17220 */ /* 0x000fe20000410000 */
[----:B------:R-:W-:Y:S01]  /*5320*/  ISETP.GT.AND P5, PT, R186, 0x29, PT ;  /* 0x00000029ba00780c */ /* 0x000fe20003fa4270 */
[----:B------:R-:W-:Y:S01]  /*5330*/  FMUL.FTZ R196, R0, R196 ;  /* 0x000000c400c47220 */ /* 0x000fe20000410000 */
[----:B------:R-:W-:Y:S01]  /*5340*/  FMNMX.FTZ R9, R190, R5, !PT ;  /* 0x00000005be097209 */ /* 0x000fe20007810000 */
[----:B------:R-:W3:Y:S01]  /*5350*/  MUFU.TANH R159, R159 ;  /* 0x0000009f009f7308 */ /* 0x000ee20000002400 */
[----:B-1----:R-:W-:Y:S01]  /*5360*/  FSEL R155, R155, -INF , P6 ;  /* 0xff8000009b9b7808 */ /* 0x002fe20003000000 */
[----:B------:R-:W-:Y:S01]  /*5370*/  FMUL.FTZ R197, R0, R197 ;  /* 0x000000c500c57220 */ /* 0x000fe20000410000 */
[----:B------:R-:W-:Y:S01]  /*5380*/  ISETP.GT.AND P6, PT, R186, 0x30, PT ;  /* 0x00000030ba00780c */ /* 0x000fe20003fc4270 */
[C---:B------:R-:W-:Y:S01]  /*5390*/  FMUL.FTZ R200, R0.reuse, R200 ;  /* 0x000000c800c87220 */ /* 0x040fe20000410000 */
[----:B----4-:R-:W-:Y:S01]  /*53a0*/  IADD3 R182, R171, -UR51, R182 ;  /* 0x80000033abb67c10 */ /* 0x010fe2000fffe0b6 */
[----:B------:R-:W-:Y:S01]  /*53b0*/  FMUL.FTZ R201, R0, R201 ;  /* 0x000000c900c97220 */ /* 0x000fe20000410000 */
[----:B------:R-:W-:Y:S01]  /*53c0*/  UMOV UR10, UR50 ;  /* 0x00000032000a7c82 */ /* 0x000fe20008000000 */
[----:B------:R-:W1:Y:S01]  /*53d0*/  MUFU.TANH R160, R160 ;  /* 0x000000a000a07308 */ /* 0x000e620000002400 */
[----:B--2---:R-:W-:Y:S01]  /*53e0*/  FSEL R156, R156, -INF , P1 ;  /* 0xff8000009c9c7808 */ /* 0x004fe20000800000 */
[----:B------:R-:W-:Y:S01]  /*53f0*/  FMUL.FTZ R171, R0, R213 ;  /* 0x000000d500ab7220 */ /* 0x000fe20000410000 */
[----:B------:R-:W-:Y:S01]  /*5400*/  ISETP.GT.AND P1, PT, R186, 0x31, PT ;  /* 0x00000031ba00780c */ /* 0x000fe20003f24270 */
[----:B------:R-:W-:-:S04]  /*5410*/  UIADD3 UR6, UR52, 0x38840, URZ ;  /* 0x0003884034067890 */ /* 0x000fc8000fffe03f */
[----:B------:R-:W2:Y:S01]  /*5420*/  MUFU.TANH R162, R162 ;  /* 0x000000a200a27308 */ /* 0x000ea20000002400 */
[----:B---3--:R-:W-:Y:S01]  /*5430*/  FSEL R159, R159, -INF , P2 ;  /* 0xff8000009f9f7808 */ /* 0x008fe20001000000 */
[----:B------:R-:W-:Y:S01]  /*5440*/  UPRMT UR6, UR53, 0x654, UR6 ;  /* 0x0000065435067896 */ /* 0x000fe20008000006 */
[----:B------:R-:W-:-:S05]  /*5450*/  ISETP.GT.AND P2, PT, R186, 0x38, PT ;  /* 0x00000038ba00780c */ /* 0x000fca0003f44270 */
[----:B------:R-:W3:Y:S01]  /*5460*/  MUFU.TANH R163, R163 ;  /* 0x000000a300a37308 */ /* 0x000ee20000002400 */
[----:B-1----:R-:W-:Y:S02]  /*5470*/  FSEL R160, R160, -INF , P3 ;  /* 0xff800000a0a07808 */ /* 0x002fe40001800000 */
[----:B------:R-:W-:Y:S01]  /*5480*/  ISETP.GT.AND P3, PT, R186, 0x39, PT ;  /* 0x00000039ba00780c */ /* 0x000fe20003f64270 */
[----:B------:R-:W-:Y:S04]  /*5490*/  SYNCS.ARRIVE.TRANS64.RED.A1T0 RZ, [UR6], RZ ;  /* 0x000000ffffff79a7 */ /* 0x000fe80008100406 */
[----:B------:R-:W1:Y:S01]  /*54a0*/  MUFU.TANH R164, R164 ;  /* 0x000000a400a47308 */ /* 0x000e620000002400 */
[----:B--2---:R-:W-:Y:S02]  /*54b0*/  FSEL R162, R162, -INF , P4 ;  /* 0xff800000a2a27808 */ /* 0x004fe40002000000 */
[----:B------:R-:W-:-:S05]  /*54c0*/  ISETP.GT.AND P4, PT, R186, 0x40, PT ;  /* 0x00000040ba00780c */ /* 0x000fca0003f84270 */
[----:B------:R-:W2:Y:S01]  /*54d0*/  MUFU.TANH R165, R165 ;  /* 0x000000a500a57308 */ /* 0x000ea20000002400 */
[----:B---3--:R-:W-:Y:S02]  /*54e0*/  FSEL R163, R163, -INF , P5 ;  /* 0xff800000a3a37808 */ /* 0x008fe40002800000 */
[----:B------:R-:W-:-:S05]  /*54f0*/  ISETP.GT.AND P5, PT, R186, 0x41, PT ;  /* 0x00000041ba00780c */ /* 0x000fca0003fa4270 */
[----:B------:R-:W3:Y:S01]  /*5500*/  MUFU.TANH R166, R166 ;  /* 0x000000a600a67308 */ /* 0x000ee20000002400 */
[----:B-1----:R-:W-:Y:S02]  /*5510*/  FSEL R164, R164, -INF , P6 ;  /* 0xff800000a4a47808 */ /* 0x002fe40003000000 */
[----:B------:R-:W-:-:S05]  /*5520*/  ISETP.GT.AND P6, PT, R186, 0x48, PT ;  /* 0x00000048ba00780c */ /* 0x000fca0003fc4270 */
        /* <DEDUP_REMOVED lines=38> */
[----:B------:R-:W-:Y:S02]  /*5790*/  ISETP.GT.AND P1, PT, R186, 0x79, PT ;  /* 0x00000079ba00780c */ /* 0x000fe40003f24270 */
[----:B------:R-:W-:-:S03]  /*57a0*/  FMNMX.FTZ R186, R10, R9, !PT ;  /* 0x000000090aba7209 */ /* 0x000fc60007810000 */
[----:B------:R-:W2:Y:S01]  /*57b0*/  MUFU.TANH R195, R195 ;  /* 0x000000c300c37308 */ /* 0x000ea20000002400 */
[----:B------:R-:W-:Y:S02]  /*57c0*/  FMNMX.FTZ R9, R13, R186, !PT ;  /* 0x000000ba0d097209 */ /* 0x000fe40007810000 */
[----:B---3--:R-:W-:Y:S02]  /*57d0*/  FSEL R191, R191, -INF , P2 ;  /* 0xff800000bfbf7808 */ /* 0x008fe40001000000 */
[----:B------:R-:W-:Y:S02]  /*57e0*/  FMNMX.FTZ R186, R14, R9, !PT ;  /* 0x000000090eba7209 */ /* 0x000fe40007810000 */
[----:B------:R-:W-:Y:S01]  /*57f0*/  ISETP.GT.AND P2, PT, R182, 0x8, PT ;  /* 0x00000008b600780c */ /* 0x000fe20003f44270 */
[----:B------:R-:W3:Y:S01]  /*5800*/  MUFU.TANH R7, R7 ;  /* 0x0000000700077308 */ /* 0x000ee20000002400 */
[----:B------:R-:W-:Y:S02]  /*5810*/  FMNMX.FTZ R9, R21, R186, !PT ;  /* 0x000000ba15097209 */ /* 0x000fe40007810000 */
[----:B-1----:R-:W-:-:S02]  /*5820*/  FSEL R198, R198, -INF , P4 ;  /* 0xff800000c6c67808 */ /* 0x002fc40002000000 */
[----:B------:R-:W-:Y:S02]  /*5830*/  FMNMX.FTZ R186, R152, R9, !PT ;  /* 0x0000000998ba7209 */ /* 0x000fe40007810000 */
[----:B------:R-:W-:Y:S01]  /*5840*/  ISETP.GT.AND P4, PT, R182, 0x10, PT ;  /* 0x00000010b600780c */ /* 0x000fe20003f84270 */
[----:B------:R-:W1:Y:S01]  /*5850*/  MUFU.TANH R11, R11 ;  /* 0x0000000b000b7308 */ /* 0x000e620000002400 */
[----:B------:R-:W-:Y:S02]  /*5860*/  FMNMX.FTZ R9, R155, R186, !PT ;  /* 0x000000ba9b097209 */ /* 0x000fe40007810000 */
[----:B--2---:R-:W-:Y:S02]  /*5870*/  FSEL R195, R195, -INF , P6 ;  /* 0xff800000c3c37808 */ /* 0x004fe40003000000 */
[----:B------:R-:W-:Y:S02]  /*5880*/  FMNMX.FTZ R186, R156, R9, !PT ;  /* 0x000000099cba7209 */ /* 0x000fe40007810000 */
[----:B------:R-:W-:Y:S01]  /*5890*/  ISETP.GT.AND P6, PT, R182, RZ, PT ;  /* 0x000000ffb600720c */ /* 0x000fe20003fc4270 */
[----:B------:R-:W-:Y:S01]  /*58a0*/  MUFU.TANH R12, R12 ;  /* 0x0000000c000c7308 */ /* 0x000fe20000002400 */
[----:B------:R-:W-:-:S02]  /*58b0*/  FMNMX.FTZ R9, R159, R186, !PT ;  /* 0x000000ba9f097209 */ /* 0x000fc40007810000 */
[----:B---3--:R-:W-:Y:S02]  /*58c0*/  FSEL R7, R7, -INF , P6 ;  /* 0xff80000007077808 */ /* 0x008fe40003000000 */
[----:B------:R-:W-:Y:S02]  /*58d0*/  FMNMX.FTZ R9, R160, R9, !PT ;  /* 0x00000009a0097209 */ /* 0x000fe40007810000 */
[----:B------:R-:W-:Y:S01]  /*58e0*/  ISETP.GT.AND P6, PT, R182, 0x18, PT ;  /* 0x00000018b600780c */ /* 0x000fe20003fc4270 */
[----:B------:R-:W2:Y:S01]  /*58f0*/  MUFU.TANH R15, R15 ;  /* 0x0000000f000f7308 */ /* 0x000ea20000002400 */
[----:B------:R-:W-:Y:S02]  /*5900*/  FMNMX.FTZ R186, R162, R9, !PT ;  /* 0x00000009a2ba7209 */ /* 0x000fe40007810000 */
[----:B-1----:R-:W-:Y:S02]  /*5910*/  FSEL R11, R11, -INF , P2 ;  /* 0xff8000000b0b7808 */ /* 0x002fe40001000000 */
[----:B------:R-:W-:Y:S01]  /*5920*/  FMNMX.FTZ R9, R163, R186, !PT ;  /* 0x000000baa3097209 */ /* 0x000fe20007810000 */
[----:B------:R-:W-:Y:S01]  /*5930*/  FMUL.FTZ R186, R0, R188 ;  /* 0x000000bc00ba7220 */ /* 0x000fe20000410000 */
[----:B------:R-:W-:Y:S01]  /*5940*/  ISETP.GT.AND P2, PT, R182, 0x20, PT ;  /* 0x00000020b600780c */ /* 0x000fe20003f44270 */
[----:B------:R-:W-:Y:S01]  /*5950*/  MUFU.TANH R8, R8 ;  /* 0x0000000800087308 */ /* 0x000fe20000002400 */
[----:B------:R-:W-:-:S04]  /*5960*/  FMNMX.FTZ R194, R164, R9, !PT ;  /* 0x00000009a4c27209 */ /* 0x000fc80007810000 */
[----:B------:R-:W-:-:S03]  /*5970*/  FMNMX.FTZ R9, R165, R194, !PT ;  /* 0x000000c2a5097209 */ /* 0x000fc60007810000 */
[----:B------:R-:W-:Y:S01]  /*5980*/  MUFU.TANH R20, R20 ;  /* 0x0000001400147308 */ /* 0x000fe20000002400 */
[----:B------:R-:W-:Y:S02]  /*5990*/  FMNMX.FTZ R188, R166, R9, !PT ;  /* 0x00000009a6bc7209 */ /* 0x000fe40007810000 */
[----:B--2---:R-:W-:Y:S02]  /*59a0*/  FSEL R15, R15, -INF , P4 ;  /* 0xff8000000f0f7808 */ /* 0x004fe40002000000 */
[----:B------:R-:W-:Y:S01]  /*59b0*/  FMNMX.FTZ R9, R167, R188, !PT ;  /* 0x000000bca7097209 */ /* 0x000fe20007810000 */
[----:B------:R-:W-:Y:S01]  /*59c0*/  FMUL.FTZ R188, R0, R207 ;  /* 0x000000cf00bc7220 */ /* 0x000fe20000410000 */
[----:B------:R-:W-:Y:S01]  /*59d0*/  ISETP.GT.AND P4, PT, R182, 0x28, PT ;  /* 0x00000028b600780c */ /* 0x000fe20003f84270 */
[----:B------:R-:W1:Y:S01]  /*59e0*/  MUFU.TANH R153, R153 ;  /* 0x0000009900997308 */ /* 0x000e620000002400 */
[----:B------:R-:W-:-:S04]  /*59f0*/  FMNMX.FTZ R194, R168, R9, !PT ;  /* 0x00000009a8c27209 */ /* 0x000fc80007810000 */
[----:B------:R-:W-:Y:S01]  /*5a00*/  FMNMX.FTZ R9, R169, R194, !PT ;  /* 0x000000c2a9097209 */ /* 0x000fe20007810000 */
[----:B------:R-:W-:Y:S01]  /*5a10*/  FMUL.FTZ R194, R0, R211 ;  /* 0x000000d300c27220 */ /* 0x000fe20000410000 */
[----:B------:R-:W-:Y:S01]  /*5a20*/  FMNMX.FTZ R211, R7, R6, !PT ;  /* 0x0000000607d37209 */ /* 0x000fe20007810000 */
[----:B------:R-:W2:Y:S01]  /*5a30*/  MUFU.TANH R188, R188 ;  /* 0x000000bc00bc7308 */ /* 0x000ea20000002400 */
[----:B------:R-:W-:-:S04]  /*5a40*/  FMNMX.FTZ R9, R170, R9, !PT ;  /* 0x00000009aa097209 */ /* 0x000fc80007810000 */
[----:B------:R-:W-:-:S03]  /*5a50*/  FMNMX.FTZ R9, R172, R9, !PT ;  /* 0x00000009ac097209 */ /* 0x000fc60007810000 */
[----:B------:R-:W3:Y:S01]  /*5a60*/  MUFU.TANH R194, R194 ;  /* 0x000000c200c27308 */ /* 0x000ee20000002400 */
[----:B------:R-:W-:Y:S02]  /*5a70*/  FMNMX.FTZ R202, R174, R9, !PT ;  /* 0x00000009aeca7209 */ /* 0x000fe40007810000 */
[----:B-1----:R-:W-:Y:S02]  /*5a80*/  FSEL R153, R153, -INF , P6 ;  /* 0xff80000099997808 */ /* 0x002fe40003000000 */
[----:B------:R-:W-:Y:S02]  /*5a90*/  FMNMX.FTZ R9, R175, R202, !PT ;  /* 0x000000caaf097209 */ /* 0x000fe40007810000 */
[----:B------:R-:W-:Y:S01]  /*5aa0*/  ISETP.GT.AND P6, PT, R182, 0x30, PT ;  /* 0x00000030b600780c */ /* 0x000fe20003fc4270 */
[----:B------:R-:W-:Y:S01]  /*5ab0*/  MUFU.TANH R157, R157 ;  /* 0x0000009d009d7308 */ /* 0x000fe20000002400 */
[----:B------:R-:W-:Y:S01]  /*5ac0*/  FMNMX.FTZ R202, R178, R9, !PT ;  /* 0x00000009b2ca7209 */ /* 0x000fe20007810000 */
[----:B------:R-:W-:Y:S01]  /*5ad0*/  FMUL.FTZ R9, R0, R215 ;  /* 0x000000d700097220 */ /* 0x000fe20000410000 */
[----:B--2---:R-:W-:-:S02]  /*5ae0*/  FSEL R188, R188, -INF , P3 ;  /* 0xff800000bcbc7808 */ /* 0x004fc40001800000 */
[----:B------:R-:W-:Y:S02]  /*5af0*/  FMNMX.FTZ R202, R179, R202, !PT ;  /* 0x000000cab3ca7209 */ /* 0x000fe40007810000 */
[----:B------:R-:W-:Y:S01]  /*5b00*/  ISETP.GT.AND P3, PT, R182, 0x9, PT ;  /* 0x00000009b600780c */ /* 0x000fe20003f64270 */
[----:B------:R-:W1:Y:S01]  /*5b10*/  MUFU.TANH R9, R9 ;  /* 0x0000000900097308 */ /* 0x000e620000002400 */
[----:B------:R-:W-:Y:S02]  /*5b20*/  FMNMX.FTZ R202, R183, R202, !PT ;  /* 0x000000cab7ca7209 */ /* 0x000fe40007810000 */
[----:B---3--:R-:W-:Y:S02]  /*5b30*/  FSEL R194, R194, -INF , P5 ;  /* 0xff800000c2c27808 */ /* 0x008fe40002800000 */
[----:B------:R-:W-:Y:S02]  /*5b40*/  FMNMX.FTZ R202, R173, R202, !PT ;  /* 0x000000caadca7209 */ /* 0x000fe40007810000 */
[----:B------:R-:W-:Y:S01]  /*5b50*/  FSEL R12, R12, -INF , P3 ;  /* 0xff8000000c0c7808 */ /* 0x000fe20001800000 */
[----:B------:R-:W2:Y:S01]  /*5b60*/  MUFU.TANH R158, R158 ;  /* 0x0000009e009e7308 */ /* 0x000ea20000002400 */
[----:B------:R-:W-:-:S02]  /*5b70*/  FMNMX.FTZ R199, R191, R202, !PT ;  /* 0x000000cabfc77209 */ /* 0x000fc40007810000 */
[----:B------:R-:W-:Y:S02]  /*5b80*/  ISETP.GT.AND P5, PT, R182, 0x11, PT ;  /* 0x00000011b600780c */ /* 0x000fe40003fa4270 */
[----:B------:R-:W-:Y:S02]  /*5b90*/  FMNMX.FTZ R199, R188, R199, !PT ;  /* 0x000000c7bcc77209 */ /* 0x000fe40007810000 */
[----:B------:R-:W-:Y:S01]  /*5ba0*/  ISETP.GT.AND P3, PT, R182, 0x21, PT ;  /* 0x00000021b600780c */ /* 0x000fe20003f64270 */
[----:B------:R-:W3:Y:S01]  /*5bb0*/  MUFU.TANH R161, R161 ;  /* 0x000000a100a17308 */ /* 0x000ee20000002400 */
[----:B------:R-:W-:Y:S01]  /*5bc0*/  FMNMX.FTZ R203, R198, R199, !PT ;  /* 0x000000c7c6cb7209 */ /* 0x000fe20007810000 */
[----:B------:R-:W-:Y:S01]  /*5bd0*/  FMUL.FTZ R199, R0, R192 ;  /* 0x000000c000c77220 */ /* 0x000fe20000410000 */
[----:B-1----:R-:W-:Y:S02]  /*5be0*/  FSEL R192, R9, -INF , P1 ;  /* 0xff80000009c07808 */ /* 0x002fe40000800000 */
[----:B------:R-:W-:Y:S01]  /*5bf0*/  FMNMX.FTZ R202, R194, R203, !PT ;  /* 0x000000cbc2ca7209 */ /* 0x000fe20007810000 */
[----:B------:R-:W-:Y:S01]  /*5c00*/  FMUL.FTZ R203, R0, R205 ;  /* 0x000000cd00cb7220 */ /* 0x000fe20000410000 */
[----:B------:R-:W-:Y:S01]  /*5c10*/  ISETP.GT.AND P1, PT, R182, 0x1, PT ;  /* 0x00000001b600780c */ /* 0x000fe20003f24270 */
[----:B------:R-:W1:Y:S01]  /*5c20*/  MUFU.TANH R154, R154 ;  /* 0x0000009a009a7308 */ /* 0x000e620000002400 */
[----:B------:R-:W-:Y:S01]  /*5c30*/  FMNMX.FTZ R9, R195, R202, !PT ;  /* 0x000000cac3097209 */ /* 0x000fe20007810000 */
[----:B------:R-:W-:Y:S01]  /*5c40*/  FMUL.FTZ R202, R0, R204 ;  /* 0x000000cc00ca7220 */ /* 0x000fe20000410000 */
[----:B------:R-:W-:Y:S01]  /*5c50*/  FSEL R8, R8, -INF , P1 ;  /* 0xff80000008087808 */ /* 0x000fe20000800000 */
[----:B------:R-:W-:Y:S01]  /*5c60*/  FMUL.FTZ R204, R0, R208 ;  /* 0x000000d000cc7220 */ /* 0x000fe20000410000 */
[----:B------:R-:W-:Y:S01]  /*5c70*/  FMNMX.FTZ R9, R192, R9, !PT ;  /* 0x00000009c0097209 */ /* 0x000fe20007810000 */
[----:B------:R-:W-:Y:S01]  /*5c80*/  IMAD.U32 R208, RZ, RZ, UR10 ;  /* 0x0000000affd07e24 */ /* 0x000fe2000f8e00ff */
[----:B------:R-:W-:Y:S01]  /*5c90*/  ISETP.GT.AND P1, PT, R182, 0x19, PT ;  /* 0x00000019b600780c */ /* 0x000fe20003f24270 */
[----:B------:R-:W4:Y:S01]  /*5ca0*/  MUFU.TANH R187, R187 ;  /* 0x000000bb00bb7308 */ /* 0x000f220000002400 */
[----:B------:R-:W-:Y:S01]  /*5cb0*/  FSEL R20, R20, -INF , P5 ;  /* 0xff80000014147808 */ /* 0x000fe20002800000 */
[----:B------:R-:W5:Y:S01]  /*5cc0*/  SHFL.BFLY PT, R206, R9, 0x2, 0x1f ;  /* 0x0c401f0009ce7f89 */ /* 0x000f6200000e0000 */
[----:B------:R-:W-:Y:S01]  /*5cd0*/  FSEL R157, R157, -INF , P2 ;  /* 0xff8000009d9d7808 */ /* 0x000fe20001000000 */
[----:B------:R-:W-:Y:S01]  /*5ce0*/  FMUL.FTZ R205, R0, R209 ;  /* 0x000000d100cd7220 */ /* 0x000fe20000410000 */
[----:B--2---:R-:W-:-:S02]  /*5cf0*/  FSEL R158, R158, -INF , P3 ;  /* 0xff8000009e9e7808 */ /* 0x004fc40001800000 */
[----:B---3--:R-:W-:Y:S01]  /*5d00*/  FSEL R161, R161, -INF , P4 ;  /* 0xff800000a1a17808 */ /* 0x008fe20002000000 */
[----:B------:R-:W2:Y:S01]  /*5d10*/  MUFU.TANH R176, R176 ;  /* 0x000000b000b07308 */ /* 0x000ea20000002400 */
[C---:B------:R-:W-:Y:S02]  /*5d20*/  ISETP.GT.AND P5, PT, R182.reuse, 0x29, PT ;  /* 0x00000029b600780c */ /* 0x040fe40003fa4270 */
[C---:B------:R-:W-:Y:S02]  /*5d30*/  ISETP.GT.AND P2, PT, R182.reuse, 0x38, PT ;  /* 0x00000038b600780c */ /* 0x040fe40003f44270 */
[C---:B------:R-:W-:Y:S02]  /*5d40*/  ISETP.GT.AND P3, PT, R182.reuse, 0x39, PT ;  /* 0x00000039b600780c */ /* 0x040fe40003f64270 */
[----:B------:R-:W-:Y:S01]  /*5d50*/  ISETP.GT.AND P4, PT, R182, 0x40, PT ;  /* 0x00000040b600780c */ /* 0x000fe20003f84270 */
[----:B------:R-:W3:Y:S01]  /*5d60*/  MUFU.TANH R180, R180 ;  /* 0x000000b400b47308 */ /* 0x000ee20000002400 */
[----:B-1----:R-:W-:-:S02]  /*5d70*/  FSEL R154, R154, -INF , P1 ;  /* 0xff8000009a9a7808 */ /* 0x002fc40000800000 */
[C---:B------:R-:W-:Y:S02]  /*5d80*/  ISETP.GT.AND P1, PT, R182.reuse, 0x31, PT ;  /* 0x00000031b600780c */ /* 0x040fe40003f24270 */
[----:B----4-:R-:W-:Y:S02]  /*5d90*/  FSEL R187, R187, -INF , P5 ;  /* 0xff800000bbbb7808 */ /* 0x010fe40002800000 */
[----:B------:R-:W-:Y:S01]  /*5da0*/  ISETP.GT.AND P5, PT, R182, 0x41, PT ;  /* 0x00000041b600780c */ /* 0x000fe20003fa4270 */
[----:B------:R-:W1:Y:S01]  /*5db0*/  MUFU.TANH R181, R181 ;  /* 0x000000b500b57308 */ /* 0x000e620000002400 */
[----:B--2---:R-:W-:Y:S02]  /*5dc0*/  FSEL R176, R176, -INF , P6 ;  /* 0xff800000b0b07808 */ /* 0x004fe40003000000 */
[----:B-----5:R-:W-:Y:S01]  /*5dd0*/  FMNMX.FTZ R207, R9, R206, !PT ;  /* 0x000000ce09cf7209 */ /* 0x020fe20007810000 */
[----:B------:R-:W-:Y:S01]  /*5de0*/  FMUL.FTZ R206, R0, R212 ;  /* 0x000000d400ce7220 */ /* 0x000fe20000410000 */
[----:B------:R-:W-:-:S03]  /*5df0*/  ISETP.GT.AND P6, PT, R182, 0x48, PT ;  /* 0x00000048b600780c */ /* 0x000fc60003fc4270 */
[----:B------:R-:W2:Y:S01]  /*5e00*/  SHFL.BFLY PT, R210, R207, 0x1, 0x1f ;  /* 0x0c201f00cfd27f89 */ /* 0x000ea200000e0000 */
[----:B------:R-:W4:Y:S01]  /*5e10*/  MUFU.TANH R184, R184 ;  /* 0x000000b800b87308 */ /* 0x000f220000002400 */
[----:B---3--:R-:W-:Y:S02]  /*5e20*/  FSEL R180, R180, -INF , P2 ;  /* 0xff800000b4b47808 */ /* 0x008fe40001000000 */
[----:B------:R-:W-:-:S05]  /*5e30*/  ISETP.GT.AND P2, PT, R182, 0x49, PT ;  /* 0x00000049b600780c */ /* 0x000fca0003f44270 */
[----:B------:R-:W3:Y:S01]  /*5e40*/  MUFU.TANH R177, R177 ;  /* 0x000000b100b17308 */ /* 0x000ee20000002400 */
[----:B-1----:R-:W-:Y:S02]  /*5e50*/  FSEL R181, R181, -INF , P3 ;  /* 0xff800000b5b57808 */ /* 0x002fe40001800000 */
[----:B------:R-:W-:-:S05]  /*5e60*/  ISETP.GT.AND P3, PT, R182, 0x50, PT ;  /* 0x00000050b600780c */ /* 0x000fca0003f64270 */
[----:B------:R-:W1:Y:S01]  /*5e70*/  MUFU.TANH R185, R185 ;  /* 0x000000b900b97308 */ /* 0x000e620000002400 */
[----:B----4-:R-:W-:Y:S02]  /*5e80*/  FSEL R184, R184, -INF , P4 ;  /* 0xff800000b8b87808 */ /* 0x010fe40002000000 */
[----:B------:R-:W-:Y:S02]  /*5e90*/  ISETP.GT.AND P4, PT, R182, 0x51, PT ;  /* 0x00000051b600780c */ /* 0x000fe40003f84270 */
[----:B--2---:R-:W-:-:S03]  /*5ea0*/  FMNMX.FTZ R9, R207, R210, !PT ;  /* 0x000000d2cf097209 */ /* 0x004fc60007810000 */
[----:B------:R-:W2:Y:S01]  /*5eb0*/  MUFU.TANH R186, R186 ;  /* 0x000000ba00ba7308 */ /* 0x000ea20000002400 */
[----:B---3--:R-:W-:Y:S02]  /*5ec0*/  FSEL R177, R177, -INF , P1 ;  /* 0xff800000b1b17808 */ /* 0x008fe40000800000 */
[C---:B------:R-:W-:Y:S01]  /*5ed0*/  FSETP.NEU.FTZ.AND P1, PT, R9.reuse, -INF , PT ;  /* 0xff8000000900780b */ /* 0x040fe20003f3d000 */
[----:B------:R-:W-:-:S04]  /*5ee0*/  FFMA.FTZ R207, R9, R208, -8 ;  /* 0xc100000009cf7423 */ /* 0x000fc800000100d0 */
[----:B------:R-:W3:Y:S01]  /*5ef0*/  MUFU.TANH R189, R189 ;  /* 0x000000bd00bd7308 */ /* 0x000ee20000002400 */
[----:B-1----:R-:W-:Y:S02]  /*5f00*/  FSEL R185, R185, -INF , P5 ;  /* 0xff800000b9b97808 */ /* 0x002fe40002800000 */
[----:B------:R-:W-:Y:S02]  /*5f10*/  ISETP.GT.AND P5, PT, R182, 0x58, PT ;  /* 0x00000058b600780c */ /* 0x000fe40003fa4270 */
[----:B------:R-:W-:-:S03]  /*5f20*/  FSEL R207, R207, RZ, P1 ;  /* 0x000000ffcfcf7208 */ /* 0x000fc60000800000 */
[----:B------:R-:W1:Y:S01]  /*5f30*/  MUFU.TANH R199, R199 ;  /* 0x000000c700c77308 */ /* 0x000e620000002400 */
[----:B--2---:R-:W-:Y:S01]  /*5f40*/  FSEL R186, R186, -INF , P6 ;  /* 0xff800000baba7808 */ /* 0x004fe20003000000 */
[--C-:B------:R-:W-:Y:S01]  /*5f50*/  FFMA.FTZ R208, R21, UR10, -R207.reuse ;  /* 0x0000000a15d07c23 */ /* 0x100fe200080108cf */
[----:B------:R-:W-:Y:S01]  /*5f60*/  ISETP.GT.AND P6, PT, R182, 0x59, PT ;  /* 0x00000059b600780c */ /* 0x000fe20003fc4270 */
[--C-:B------:R-:W-:Y:S01]  /*5f70*/  FFMA.FTZ R209, R190, UR10, -R207.reuse ;  /* 0x0000000abed17c23 */ /* 0x100fe200080108cf */
[----:B------:R-:W-:-:S01]  /*5f80*/  FFMA.FTZ R210, R155, UR10, -R207 ;  /* 0x0000000a9bd27c23 */ /* 0x000fc200080108cf */
[--C-:B------:R-:W-:Y:S01]  /*5f90*/  FFMA.FTZ R213, R167, UR10, -R207.reuse ;  /* 0x0000000aa7d57c23 */ /* 0x100fe200080108cf */
[----:B------:R-:W-:-:S01]  /*5fa0*/  FFMA.FTZ R10, R10, UR10, -R207 ;  /* 0x0000000a0a0a7c23 */ /* 0x000fc200080108cf */
[----:B------:R-:W2:Y:S01]  /*5fb0*/  MUFU.TANH R193, R193 ;  /* 0x000000c100c17308 */ /* 0x000ea20000002400 */
[----:B---3--:R-:W-:Y:S01]  /*5fc0*/  FSEL R189, R189, -INF , P2 ;  /* 0xff800000bdbd7808 */ /* 0x008fe20001000000 */
[--C-:B------:R-:W-:Y:S01]  /*5fd0*/  FFMA.FTZ R13, R13, UR10, -R207.reuse ;  /* 0x0000000a0d0d7c23 */ /* 0x100fe200080108cf */
[----:B------:R-:W-:Y:S01]  /*5fe0*/  ISETP.GT.AND P2, PT, R182, 0x60, PT ;  /* 0x00000060b600780c */ /* 0x000fe20003f44270 */
[--C-:B------:R-:W-:Y:S01]  /*5ff0*/  FFMA.FTZ R159, R159, UR10, -R207.reuse ;  /* 0x0000000a9f9f7c23 */ /* 0x100fe200080108cf */
[----:B------:R-:W-:-:S01]  /*6000*/  FFMA.FTZ R160, R160, UR10, -R207 ;  /* 0x0000000aa0a07c23 */ /* 0x000fc200080108cf */
[--C-:B------:R-:W-:Y:S01]  /*6010*/  FFMA.FTZ R166, R166, UR10, -R207.reuse ;  /* 0x0000000aa6a67c23 */ /* 0x100fe200080108cf */
[----:B------:R-:W-:-:S01]  /*6020*/  FFMA.FTZ R215, R172, UR10, -R207 ;  /* 0x0000000aacd77c23 */ /* 0x000fc200080108cf */
[----:B------:R-:W3:Y:S01]  /*6030*/  MUFU.TANH R196, R196 ;  /* 0x000000c400c47308 */ /* 0x000ee20000002400 */
[----:B-1----:R-:W-:Y:S01]  /*6040*/  FSEL R199, R199, -INF , P3 ;  /* 0xff800000c7c77808 */ /* 0x002fe20001800000 */
[--C-:B------:R-:W-:Y:S01]  /*6050*/  FFMA.FTZ R172, R173, UR10, -R207.reuse ;  /* 0x0000000aadac7c23 */ /* 0x100fe200080108cf */
[----:B------:R-:W-:Y:S01]  /*6060*/  ISETP.GT.AND P3, PT, R182, 0x61, PT ;  /* 0x00000061b600780c */ /* 0x000fe20003f64270 */
[--C-:B------:R-:W-:Y:S01]  /*6070*/  FFMA.FTZ R173, R191, UR10, -R207.reuse ;  /* 0x0000000abfad7c23 */ /* 0x100fe200080108cf */
[----:B------:R-:W-:-:S03]  /*6080*/  FFMA.FTZ R188, R188, UR10, -R207 ;  /* 0x0000000abcbc7c23 */ /* 0x000fc600080108cf */
        /* <DEDUP_REMOVED lines=17> */
[----:B------:R-:W-:Y:S01]  /*61a0*/  ISETP.GT.AND P4, PT, R182, 0x79, PT ;  /* 0x00000079b600780c */ /* 0x000fe20003f84270 */
[----:B------:R-:W-:-:S01]  /*61b0*/  FFMA.FTZ R182, R14, UR10, -R207 ;  /* 0x0000000a0eb67c23 */ /* 0x000fc200080108cf */
[----:B------:R-:W-:-:S03]  /*61c0*/  FMNMX.FTZ R14, R8, R211, !PT ;  /* 0x000000d3080e7209 */ /* 0x000fc60007810000 */
[----:B------:R-:W1:Y:S01]  /*61d0*/  MUFU.TANH R205, R205 ;  /* 0x000000cd00cd7308 */ /* 0x000e620000002400 */
[----:B------:R-:W-:Y:S02]  /*61e0*/  FMNMX.FTZ R21, R11, R14, !PT ;  /* 0x0000000e0b157209 */ /* 0x000fe40007810000 */
[----:B--2---:R-:W-:Y:S02]  /*61f0*/  FSEL R203, R203, -INF , P5 ;  /* 0xff800000cbcb7808 */ /* 0x004fe40002800000 */
[----:B------:R-:W-:Y:S01]  /*6200*/  FMNMX.FTZ R190, R12, R21, !PT ;  /* 0x000000150cbe7209 */ /* 0x000fe20007810000 */
[----:B------:R-:W-:Y:S02]  /*6210*/  FFMA.FTZ R21, R152, UR10, -R207 ;  /* 0x0000000a98157c23 */ /* 0x000fe400080108cf */
[----:B------:R-:W2:Y:S01]  /*6220*/  MUFU.TANH R206, R206 ;  /* 0x000000ce00ce7308 */ /* 0x000ea20000002400 */
[----:B------:R-:W-:Y:S02]  /*6230*/  FMNMX.FTZ R211, R15, R190, !PT ;  /* 0x000000be0fd37209 */ /* 0x000fe40007810000 */
[----:B---3--:R-:W-:-:S02]  /*6240*/  FSEL R204, R204, -INF , P6 ;  /* 0xff800000cccc7808 */ /* 0x008fc40003000000 */
[----:B------:R-:W-:-:S03]  /*6250*/  FMNMX.FTZ R152, R20, R211, !PT ;  /* 0x000000d314987209 */ /* 0x000fc60007810000 */
[----:B------:R-:W3:Y:S01]  /*6260*/  MUFU.TANH R171, R171 ;  /* 0x000000ab00ab7308 */ /* 0x000ee20000002400 */
[----:B------:R-:W-:Y:S02]  /*6270*/  FMNMX.FTZ R155, R153, R152, !PT ;  /* 0x00000098999b7209 */ /* 0x000fe40007810000 */
[----:B-1----:R-:W-:Y:S02]  /*6280*/  FSEL R205, R205, -INF , P2 ;  /* 0xff800000cdcd7808 */ /* 0x002fe40001000000 */
[----:B------:R-:W-:Y:S01]  /*6290*/  FMNMX.FTZ R190, R154, R155, !PT ;  /* 0x0000009b9abe7209 */ /* 0x000fe20007810000 */
[--C-:B------:R-:W-:Y:S02]  /*62a0*/  FFMA.FTZ R155, R156, UR10, -R207.reuse ;  /* 0x0000000a9c9b7c23 */ /* 0x100fe400080108cf */
[----:B------:R1:W-:Y:S01]  /*62b0*/  MUFU.EX2 R152, R210 ;  /* 0x000000d200987308 */ /* 0x0003e20000000800 */
[----:B------:R-:W-:Y:S01]  /*62c0*/  FMNMX.FTZ R211, R157, R190, !PT ;  /* 0x000000be9dd37209 */ /* 0x000fe20007810000 */
[----:B------:R-:W-:Y:S01]  /*62d0*/  FFMA.FTZ R190, R163, UR10, -R207 ;  /* 0x0000000aa3be7c23 */ /* 0x000fe200080108cf */
[----:B--2---:R-:W-:-:S02]  /*62e0*/  FSEL R206, R206, -INF , P3 ;  /* 0xff800000cece7808 */ /* 0x004fc40001800000 */
[----:B------:R-:W-:-:S03]  /*62f0*/  FMNMX.FTZ R156, R158, R211, !PT ;  /* 0x000000d39e9c7209 */ /* 0x000fc60007810000 */
[----:B------:R2:W-:Y:S01]  /*6300*/  MUFU.EX2 R14, R208 ;  /* 0x000000d0000e7308 */ /* 0x0005e20000000800 */
[----:B------:R-:W-:Y:S01]  /*6310*/  FMNMX.FTZ R156, R161, R156, !PT ;  /* 0x0000009ca19c7209 */ /* 0x000fe20007810000 */
[----:B-1----:R-:W-:-:S03]  /*6320*/  FFMA.FTZ R210, R169, UR10, -R207 ;  /* 0x0000000aa9d27c23 */ /* 0x002fc600080108cf */
[----:B------:R-:W-:-:S03]  /*6330*/  FMNMX.FTZ R211, R187, R156, !PT ;  /* 0x0000009cbbd37209 */ /* 0x000fc60007810000 */
[----:B------:R-:W-:Y:S01]  /*6340*/  MUFU.EX2 R209, R209 ;  /* 0x000000d100d17308 */ /* 0x000fe20000000800 */
[----:B------:R-:W-:Y:S01]  /*6350*/  FMNMX.FTZ R156, R176, R211, !PT ;  /* 0x000000d3b09c7209 */ /* 0x000fe20007810000 */
[--C-:B--2---:R-:W-:Y:S01]  /*6360*/  FFMA.FTZ R208, R170, UR10, -R207.reuse ;  /* 0x0000000aaad07c23 */ /* 0x104fe200080108cf */
[----:B------:R-:W-:-:S01]  /*6370*/  FFMA.FTZ R170, R175, UR10, -R207 ;  /* 0x0000000aafaa7c23 */ /* 0x000fc200080108cf */
[--C-:B------:R-:W-:Y:S01]  /*6380*/  FFMA.FTZ R175, R178, UR10, -R207.reuse ;  /* 0x0000000ab2af7c23 */ /* 0x100fe200080108cf */
[----:B------:R-:W-:Y:S01]  /*6390*/  FMNMX.FTZ R211, R177, R156, !PT ;  /* 0x0000009cb1d37209 */ /* 0x000fe20007810000 */
[--C-:B------:R-:W-:Y:S01]  /*63a0*/  FFMA.FTZ R156, R162, UR10, -R207.reuse ;  /* 0x0000000aa29c7c23 */ /* 0x100fe200080108cf */
[----:B------:R-:W-:-:S01]  /*63b0*/  FFMA.FTZ R178, R179, UR10, -R207 ;  /* 0x0000000ab3b27c23 */ /* 0x000fc200080108cf */
[----:B------:R-:W-:Y:S01]  /*63c0*/  MUFU.EX2 R10, R10 ;  /* 0x0000000a000a7308 */ /* 0x000fe20000000800 */
[----:B------:R-:W-:-:S04]  /*63d0*/  FMNMX.FTZ R162, R180, R211, !PT ;  /* 0x000000d3b4a27209 */ /* 0x000fc80007810000 */
[----:B------:R-:W-:-:S03]  /*63e0*/  FMNMX.FTZ R211, R181, R162, !PT ;  /* 0x000000a2b5d37209 */ /* 0x000fc60007810000 */
[----:B------:R-:W-:Y:S01]  /*63f0*/  MUFU.EX2 R13, R13 ;  /* 0x0000000d000d7308 */ /* 0x000fe20000000800 */
[----:B------:R-:W-:-:S04]  /*6400*/  FMNMX.FTZ R162, R184, R211, !PT ;  /* 0x000000d3b8a27209 */ /* 0x000fc80007810000 */
[----:B------:R-:W-:Y:S01]  /*6410*/  FMNMX.FTZ R163, R185, R162, !PT ;  /* 0x000000a2b9a37209 */ /* 0x000fe20007810000 */
[----:B------:R-:W-:-:S02]  /*6420*/  FFMA.FTZ R162, R164, UR10, -R207 ;  /* 0x0000000aa4a27c23 */ /* 0x000fc400080108cf */
[----:B------:R3:W-:Y:S01]  /*6430*/  MUFU.EX2 R211, R190 ;  /* 0x000000be00d37308 */ /* 0x0007e20000000800 */
[----:B------:R-:W-:Y:S01]  /*6440*/  FMNMX.FTZ R164, R186, R163, !PT ;  /* 0x000000a3baa47209 */ /* 0x000fe20007810000 */
[----:B------:R-:W-:-:S03]  /*6450*/  FFMA.FTZ R163, R165, UR10, -R207 ;  /* 0x0000000aa5a37c23 */ /* 0x000fc600080108cf */
[----:B------:R-:W-:-:S03]  /*6460*/  FMNMX.FTZ R164, R189, R164, !PT ;  /* 0x000000a4bda47209 */ /* 0x000fc60007810000 */
[----:B------:R-:W-:Y:S01]  /*6470*/  MUFU.EX2 R182, R182 ;  /* 0x000000b600b67308 */ /* 0x000fe20000000800 */
[----:B------:R-:W-:Y:S02]  /*6480*/  FMNMX.FTZ R164, R199, R164, !PT ;  /* 0x000000a4c7a47209 */ /* 0x000fe40007810000 */
[----:B---3--:R-:W-:Y:S01]  /*6490*/  FSEL R190, R171, -INF , P4 ;  /* 0xff800000abbe7808 */ /* 0x008fe20002000000 */
[----:B------:R-:W-:-:S01]  /*64a0*/  FFMA.FTZ R171, R198, UR10, -R207 ;  /* 0x0000000ac6ab7c23 */ /* 0x000fc200080108cf */
[----:B------:R-:W-:Y:S01]  /*64b0*/  FMNMX.FTZ R165, R193, R164, !PT ;  /* 0x000000a4c1a57209 */ /* 0x000fe20007810000 */
[----:B------:R-:W-:-:S02]  /*64c0*/  FFMA.FTZ R198, R192, UR10, -R207 ;  /* 0x0000000ac0c67c23 */ /* 0x000fc400080108cf */
[----:B------:R-:W-:Y:S01]  /*64d0*/  MUFU.EX2 R21, R21 ;  /* 0x0000001500157308 */ /* 0x000fe20000000800 */
[----:B------:R-:W-:-:S04]  /*64e0*/  FMNMX.FTZ R164, R196, R165, !PT ;  /* 0x000000a5c4a47209 */ /* 0x000fc80007810000 */
[----:B------:R-:W-:-:S03]  /*64f0*/  FMNMX.FTZ R165, R197, R164, !PT ;  /* 0x000000a4c5a57209 */ /* 0x000fc60007810000 */
[----:B------:R-:W-:Y:S01]  /*6500*/  MUFU.EX2 R155, R155 ;  /* 0x0000009b009b7308 */ /* 0x000fe20000000800 */
[----:B------:R-:W-:-:S04]  /*6510*/  FMNMX.FTZ R164, R200, R165, !PT ;  /* 0x000000a5c8a47209 */ /* 0x000fc80007810000 */
[----:B------:R-:W-:Y:S01]  /*6520*/  FMNMX.FTZ R165, R201, R164, !PT ;  /* 0x000000a4c9a57209 */ /* 0x000fe20007810000 */
[----:B------:R-:W-:-:S02]  /*6530*/  FFMA.FTZ R164, R168, UR10, -R207 ;  /* 0x0000000aa8a47c23 */ /* 0x000fc400080108cf */
        /* <DEDUP_REMOVED lines=8> */
[----:B------:R-:W-:Y:S01]  /*65c0*/  FMNMX.FTZ R168, R190, R167, !PT ;  /* 0x000000a7bea87209 */ /* 0x000fe20007810000 */
[----:B------:R-:W-:-:S01]  /*65d0*/  FFMA.FTZ R167, R174, UR10, -R207 ;  /* 0x0000000aaea77c23 */ /* 0x000fc200080108cf */
[--C-:B------:R-:W-:Y:S01]  /*65e0*/  FFMA.FTZ R174, R194, UR10, -R207.reuse ;  /* 0x0000000ac2ae7c23 */ /* 0x100fe200080108cf */
[----:B------:R-:W-:Y:S02]  /*65f0*/  MUFU.EX2 R156, R156 ;  /* 0x0000009c009c7308 */ /* 0x000fe40000000800 */
[----:B------:R-:W2:Y:S06]  /*6600*/  SHFL.BFLY PT, R169, R168, 0x2, 0x1f ;  /* 0x0c401f00a8a97f89 */ /* 0x000eac00000e0000 */
[----:B------:R-:W-:Y:S08]  /*6610*/  MUFU.EX2 R162, R162 ;  /* 0x000000a200a27308 */ /* 0x000ff00000000800 */
[----:B------:R-:W-:Y:S08]  /*6620*/  MUFU.EX2 R163, R163 ;  /* 0x000000a300a37308 */ /* 0x000ff00000000800 */
[----:B------:R-:W-:Y:S01]  /*6630*/  MUFU.EX2 R166, R166 ;  /* 0x000000a600a67308 */ /* 0x000fe20000000800 */
[----:B--2---:R-:W-:Y:S01]  /*6640*/  FMNMX.FTZ R179, R168, R169, !PT ;  /* 0x000000a9a8b37209 */ /* 0x004fe20007810000 */
[----:B------:R-:W-:Y:S01]  /*6650*/  FFMA.FTZ R169, R183, UR10, -R207 ;  /* 0x0000000ab7a97c23 */ /* 0x000fe200080108cf */
[----:B------:R-:W-:-:S03]  /*6660*/  IMAD.U32 R183, RZ, RZ, UR10 ;  /* 0x0000000affb77e24 */ /* 0x000fc6000f8e00ff */
[----:B------:R-:W2:Y:S02]  /*6670*/  SHFL.BFLY PT, R168, R179, 0x1, 0x1f ;  /* 0x0c201f00b3a87f89 */ /* 0x000ea400000e0000 */
[----:B------:R-:W-:Y:S08]  /*6680*/  MUFU.EX2 R213, R213 ;  /* 0x000000d500d57308 */ /* 0x000ff00000000800 */
[----:B------:R-:W-:Y:S08]  /*6690*/  MUFU.EX2 R164, R164 ;  /* 0x000000a400a47308 */ /* 0x000ff00000000800 */
[----:B------:R-:W-:Y:S01]  /*66a0*/  MUFU.EX2 R208, R208 ;  /* 0x000000d000d07308 */ /* 0x000fe20000000800 */
[----:B--2---:R-:W-:-:S07]  /*66b0*/  FMNMX.FTZ R168, R179, R168, !PT ;  /* 0x000000a8b3a87209 */ /* 0x004fce0007810000 */
[----:B------:R-:W-:Y:S01]  /*66c0*/  MUFU.EX2 R215, R215 ;  /* 0x000000d700d77308 */ /* 0x000fe20000000800 */
[----:B------:R-:W-:-:S01]  /*66d0*/  FFMA.FTZ R179, R195, UR10, -R207 ;  /* 0x0000000ac3b37c23 */ /* 0x000fc200080108cf */
[C---:B------:R-:W-:Y:S01]  /*66e0*/  FSETP.NEU.FTZ.AND P2, PT, R168.reuse, -INF , PT ;  /* 0xff800000a800780b */ /* 0x040fe20003f5d000 */
[----:B------:R-:W-:-:S05]  /*66f0*/  FFMA.FTZ R194, R168, R183, -8 ;  /* 0xc1000000a8c27423 */ /* 0x000fca00000100b7 */
[----:B------:R-:W-:Y:S01]  /*6700*/  MUFU.EX2 R167, R167 ;  /* 0x000000a700a77308 */ /* 0x000fe20000000800 */
[----:B------:R-:W-:-:S05]  /*6710*/  FSEL R194, R194, RZ, P2 ;  /* 0x000000ffc2c27208 */ /* 0x000fca0001000000 */
[--C-:B------:R-:W-:Y:S01]  /*6720*/  FFMA.FTZ R183, R12, UR10, -R194.reuse ;  /* 0x0000000a0cb77c23 */ /* 0x100fe200080108c2 */
[----:B------:R-:W-:-:S01]  /*6730*/  FFMA.FTZ R12, R20, UR10, -R194 ;  /* 0x0000000a140c7c23 */ /* 0x000fc200080108c2 */
[--C-:B------:R-:W-:Y:S01]  /*6740*/  FFMA.FTZ R20, R158, UR10, -R194.reuse ;  /* 0x0000000a9e147c23 */ /* 0x100fe200080108c2 */
[----:B------:R-:W-:-:S01]  /*6750*/  FFMA.FTZ R158, R176, UR10, -R194 ;  /* 0x0000000ab09e7c23 */ /* 0x000fc200080108c2 */
[--C-:B------:R-:W-:Y:S01]  /*6760*/  FFMA.FTZ R176, R180, UR10, -R194.reuse ;  /* 0x0000000ab4b07c23 */ /* 0x100fe200080108c2 */
[----:B------:R-:W-:Y:S01]  /*6770*/  FSEL R180, R9, RZ, P1 ;  /* 0x000000ff09b47208 */ /* 0x000fe20000800000 */
[--C-:B------:R-:W-:Y:S01]  /*6780*/  FFMA.FTZ R192, R7, UR10, -R194.reuse ;  /* 0x0000000a07c07c23 */ /* 0x100fe200080108c2 */
[----:B------:R-:W-:-:S01]  /*6790*/  FFMA.FTZ R7, R8, UR10, -R194 ;  /* 0x0000000a08077c23 */ /* 0x000fc200080108c2 */
[--C-:B------:R-:W-:Y:S01]  /*67a0*/  FFMA.FTZ R8, R11, UR10, -R194.reuse ;  /* 0x0000000a0b087c23 */ /* 0x100fe200080108c2 */
[----:B------:R-:W-:-:S01]  /*67b0*/  FFMA.FTZ R11, R15, UR10, -R194 ;  /* 0x0000000a0f0b7c23 */ /* 0x000fc200080108c2 */
[----:B------:R-:W-:Y:S01]  /*67c0*/  FADD.FTZ R180, -R180, R5 ;  /* 0x00000005b4b47221 */ /* 0x000fe20000010100 */
[----:B------:R-:W-:Y:S01]  /*67d0*/  FSEL R5, R168, RZ, P2 ;  /* 0x000000ffa8057208 */ /* 0x000fe20001000000 */
[----:B------:R-:W-:Y:S01]  /*67e0*/  MUFU.EX2 R192, R192 ;  /* 0x000000c000c07308 */ /* 0x000fe20000000800 */
[----:B------:R-:W-:-:S01]  /*67f0*/  FFMA.FTZ R15, R157, UR10, -R194 ;  /* 0x0000000a9d0f7c23 */ /* 0x000fc200080108c2 */
[--C-:B------:R-:W-:Y:S01]  /*6800*/  FFMA.FTZ R157, R161, UR10, -R194.reuse ;  /* 0x0000000aa19d7c23 */ /* 0x100fe200080108c2 */
[----:B------:R-:W-:-:S01]  /*6810*/  FFMA.FTZ R161, R177, UR10, -R194 ;  /* 0x0000000ab1a17c23 */ /* 0x000fc200080108c2 */
[----:B------:R-:W-:Y:S01]  /*6820*/  FADD.FTZ R5, -R5, R6 ;  /* 0x0000000605057221 */ /* 0x000fe20000010100 */
[----:B------:R-:W-:Y:S01]  /*6830*/  FMUL.FTZ R6, R180, UR10 ;  /* 0x0000000ab4067c20 */ /* 0x000fe20008410000 */
[--C-:B------:R-:W-:Y:S01]  /*6840*/  FFMA.FTZ R177, R181, UR10, -R194.reuse ;  /* 0x0000000ab5b17c23 */ /* 0x100fe200080108c2 */
[----:B------:R-:W-:-:S01]  /*6850*/  FFMA.FTZ R153, R153, UR10, -R194 ;  /* 0x0000000a99997c23 */ /* 0x000fc200080108c2 */
[----:B------:R-:W-:Y:S01]  /*6860*/  FMUL.FTZ R5, R5, UR10 ;  /* 0x0000000a05057c20 */ /* 0x000fe20008410000 */
[----:B------:R-:W-:Y:S01]  /*6870*/  MUFU.EX2 R7, R7 ;  /* 0x0000000700077308 */ /* 0x000fe20000000800 */
[----:B------:R-:W-:-:S01]  /*6880*/  FFMA.FTZ R154, R154, UR10, -R194 ;  /* 0x0000000a9a9a7c23 */ /* 0x000fc200080108c2 */
[--C-:B------:R-:W-:Y:S01]  /*6890*/  FFMA.FTZ R180, R184, UR10, -R194.reuse ;  /* 0x0000000ab8b47c23 */ /* 0x100fe200080108c2 */
[----:B-1----:R-:W-:-:S01]  /*68a0*/  FFMA.FTZ R210, R187, UR10, -R194 ;  /* 0x0000000abbd27c23 */ /* 0x002fc200080108c2 */
        /* <DEDUP_REMOVED lines=13> */
[----:B------:R-:W-:-:S01]  /*6980*/  FFMA.FTZ R204, R204, UR10, -R194 ;  /* 0x0000000acccc7c23 */ /* 0x000fc200080108c2 */
[--C-:B------:R-:W-:Y:S01]  /*6990*/  FFMA.FTZ R205, R205, UR10, -R194.reuse ;  /* 0x0000000acdcd7c23 */ /* 0x100fe200080108c2 */
[----:B------:R-:W-:-:S01]  /*69a0*/  FFMA.FTZ R206, R206, UR10, -R194 ;  /* 0x0000000acece7c23 */ /* 0x000fc200080108c2 */
[----:B------:R-:W-:-:S04]  /*69b0*/  FFMA.FTZ R190, R190, UR10, -R194 ;  /* 0x0000000abebe7c23 */ /* 0x000fc800080108c2 */
[----:B------:R-:W3:Y:S01]  /*69c0*/  MUFU.EX2 R8, R8 ;  /* 0x0000000800087308 */ /* 0x000ee20000000800 */
[----:B-1----:R-:W-:-:S01]  /*69d0*/  FFMA.FTZ R181, R6, R2, R209 ;  /* 0x0000000206b57223 */ /* 0x002fc200000100d1 */
[-C--:B------:R-:W-:Y:S01]  /*69e0*/  FMUL.FTZ R26, R26, R6.reuse ;  /* 0x000000061a1a7220 */ /* 0x080fe20000410000 */
[-C--:B------:R-:W-:Y:S01]  /*69f0*/  FMUL.FTZ R27, R27, R6.reuse ;  /* 0x000000061b1b7220 */ /* 0x080fe20000410000 */
[----:B------:R-:W-:Y:S01]  /*6a00*/  FMUL.FTZ R30, R30, R6 ;  /* 0x000000061e1e7220 */ /* 0x000fe20000410000 */
[----:B------:R-:W-:-:S01]  /*6a10*/  FADD.FTZ R184, R10, R181 ;  /* 0x000000b50ab87221 */ /* 0x000fc20000010000 */
[-C--:B------:R-:W-:Y:S01]  /*6a20*/  FMUL.FTZ R31, R31, R6.reuse ;  /* 0x000000061f1f7220 */ /* 0x080fe20000410000 */
[----:B------:R-:W-:Y:S01]  /*6a30*/  FMUL.FTZ R34, R34, R6 ;  /* 0x0000000622227220 */ /* 0x000fe20000410000 */
[----:B------:R-:W1:Y:S01]  /*6a40*/  MUFU.EX2 R183, R183 ;  /* 0x000000b700b77308 */ /* 0x000e620000000800 */
[----:B--2---:R-:W-:-:S01]  /*6a50*/  FFMA.FTZ R2, R5, R3, R192 ;  /* 0x0000000305027223 */ /* 0x004fc200000100c0 */
[----:B------:R-:W-:Y:S01]  /*6a60*/  FADD.FTZ R181, R13, R184 ;  /* 0x000000b80db57221 */ /* 0x000fe20000010000 */
[----:B------:R-:W-:Y:S01]  /*6a70*/  F2FP.SATFINITE.E4M3.F32.PACK_AB_MERGE_C R13, R182, R13, RZ ;  /* 0x0000000db60d723e */ /* 0x000fe200048070ff */
[----:B------:R-:W-:Y:S01]  /*6a80*/  FMUL.FTZ R24, R24, R5 ;  /* 0x0000000518187220 */ /* 0x000fe20000410000 */
[----:B------:R-:W-:-:S01]  /*6a90*/  FADD.FTZ R3, R7, R2 ;  /* 0x0000000207037221 */ /* 0x000fc20000010000 */
        /* <DEDUP_REMOVED lines=35> */
[----:B-1----:R-:W-:-:S01]  /*6cd0*/  FADD.FTZ R187, R153, R8 ;  /* 0x0000000899bb7221 */ /* 0x002fc20000010000 */
[C---:B------:R-:W-:Y:S01]  /*6ce0*/  FADD.FTZ R2, R155.reuse, R2 ;  /* 0x000000029b027221 */ /* 0x040fe20000010000 */
[----:B------:R-:W-:Y:S01]  /*6cf0*/  F2FP.SATFINITE.E4M3.F32.PACK_AB_MERGE_C R155, R155, R152, RZ ;  /* 0x000000989b9b723e */ /* 0x000fe200048070ff */
[-C--:B------:R-:W-:Y:S01]  /*6d00*/  FMUL.FTZ R68, R68, R5.reuse ;  /* 0x0000000544447220 */ /* 0x080fe20000410000 */
[-C--:B------:R-:W-:Y:S01]  /*6d10*/  FMUL.FTZ R69, R69, R5.reuse ;  /* 0x0000000545457220 */ /* 0x080fe20000410000 */
[----:B------:R-:W-:Y:S01]  /*6d20*/  FMUL.FTZ R72, R72, R5 ;  /* 0x0000000548487220 */ /* 0x000fe20000410000 */
[----:B------:R-:W-:Y:S01]  /*6d30*/  F2FP.SATFINITE.E4M3.F32.PACK_AB_MERGE_C R155, R21, R14, R155 ;  /* 0x0000000e159b723e */ /* 0x000fe2000480709b */
        /* <DEDUP_REMOVED lines=26> */
[----:B------:R-:W-:Y:S01]  /*6ee0*/  FADD.FTZ R2, R156, R3 ;  /* 0x000000039c027221 */ /* 0x000fe20000010000 */
[-C--:B------:R-:W-:Y:S01]  /*6ef0*/  FMUL.FTZ R101, R101, R5.reuse ;  /* 0x0000000565657220 */ /* 0x080fe20000410000 */
[-C--:B------:R-:W-:Y:S01]  /*6f00*/  FMUL.FTZ R104, R104, R5.reuse ;  /* 0x0000000568687220 */ /* 0x080fe20000410000 */
[----:B------:R-:W-:Y:S01]  /*6f10*/  FMUL.FTZ R105, R105, R5 ;  /* 0x0000000569697220 */ /* 0x000fe20000410000 */
[C---:B------:R-:W-:Y:S01]  /*6f20*/  FADD.FTZ R3, R211.reuse, R2 ;  /* 0x00000002d3037221 */ /* 0x040fe20000010000 */
[----:B------:R-:W-:Y:S01]  /*6f30*/  F2FP.SATFINITE.E4M3.F32.PACK_AB_MERGE_C R211, R211, R156, RZ ;  /* 0x0000009cd3d3723e */ /* 0x000fe200048070ff */
[----:B------:R-:W2:Y:S01]  /*6f40*/  MUFU.EX2 R161, R161 ;  /* 0x000000a100a17308 */ /* 0x000ea20000000800 */
[----:B---3--:R-:W-:-:S01]  /*6f50*/  FADD.FTZ R153, R210, R153 ;  /* 0x00000099d2997221 */ /* 0x008fc20000010000 */
[----:B------:R-:W-:Y:S01]  /*6f60*/  FADD.FTZ R2, R162, R3 ;  /* 0x00000003a2027221 */ /* 0x000fe20000010000 */
[----:B------:R-:W-:Y:S01]  /*6f70*/  F2FP.SATFINITE.E4M3.F32.PACK_AB_MERGE_C R157, R210, R157, RZ ;  /* 0x0000009dd29d723e */ /* 0x000fe200048070ff */
[-C--:B------:R-:W-:Y:S01]  /*6f80*/  FMUL.FTZ R108, R108, R5.reuse ;  /* 0x000000056c6c7220 */ /* 0x080fe20000410000 */
[----:B------:R-:W-:Y:S01]  /*6f90*/  FMUL.FTZ R109, R109, R5 ;  /* 0x000000056d6d7220 */ /* 0x000fe20000410000 */
[----:B------:R-:W-:Y:S01]  /*6fa0*/  FADD.FTZ R3, R163, R2 ;  /* 0x00000002a3037221 */ /* 0x000fe20000010000 */
[----:B------:R-:W-:Y:S01]  /*6fb0*/  F2FP.SATFINITE.E4M3.F32.PACK_AB_MERGE_C R156, R20, R15, R157 ;  /* 0x0000000f149c723e */ /* 0x000fe2000480709d */
[----:B------:R-:W3:Y:S01]  /*6fc0*/  MUFU.EX2 R176, R176 ;  /* 0x000000b000b07308 */ /* 0x000ee20000000800 */
[----:B-1----:R-:W-:-:S01]  /*6fd0*/  FADD.FTZ R152, R158, R153 ;  /* 0x000000999e987221 */ /* 0x002fc20000010000 */
[----:B------:R-:W-:Y:S01]  /*6fe0*/  FADD.FTZ R2, R166, R3 ;  /* 0x00000003a6027221 */ /* 0x000fe20000010000 */
[C---:B------:R-:W-:Y:S01]  /*6ff0*/  F2FP.SATFINITE.E4M3.F32.PACK_AB_MERGE_C R166, R213.reuse, R166, RZ ;  /* 0x000000a6d5a6723e */ /* 0x040fe200048070ff */
[----:B------:R-:W-:Y:S01]  /*7000*/  FMUL.FTZ R112, R112, R5 ;  /* 0x0000000570707220 */ /* 0x000fe20000410000 */
[----:B------:R-:W-:Y:S01]  /*7010*/  F2FP.SATFINITE.E4M3.F32.PACK_AB_MERGE_C R157, R160, R159, R211 ;  /* 0x0000009fa09d723e */ /* 0x000fe200048070d3 */
[----:B------:R-:W-:Y:S01]  /*7020*/  FADD.FTZ R3, R213, R2 ;  /* 0x00000002d5037221 */ /* 0x000fe20000010000 */
[----:B------:R-:W-:Y:S01]  /*7030*/  F2FP.SATFINITE.E4M3.F32.PACK_AB_MERGE_C R159, R163, R162, R166 ;  /* 0x000000a2a39f723e */ /* 0x000fe200048070a6 */
        /* <DEDUP_REMOVED lines=17> */
[C---:B-1----:R-:W-:Y:S01]  /*7150*/  F2FP.SATFINITE.E4M3.F32.PACK_AB_MERGE_C R176, R177.reuse, R176, RZ ;  /* 0x000000b0b1b0723e */ /* 0x042fe200048070ff */
[----:B------:R-:W-:Y:S01]  /*7160*/  FADD.FTZ R177, R177, R152 ;  /* 0x00000098b1b17221 */ /* 0x000fe20000010000 */
[----:B------:R-:W-:-:S01]  /*7170*/  FADD.FTZ R152, R164, R3 ;  /* 0x00000003a4987221 */ /* 0x000fc20000010000 */
[-C--:B------:R-:W-:Y:S01]  /*7180*/  FMUL.FTZ R137, R137, R5.reuse ;  /* 0x0000000589897220 */ /* 0x080fe20000410000 */
[----:B------:R-:W-:Y:S01]  /*7190*/  F2FP.SATFINITE.E4M3.F32.PACK_AB_MERGE_C R158, R161, R158, R176 ;  /* 0x0000009ea19e723e */ /* 0x000fe200048070b0 */
[----:B------:R-:W-:Y:S01]  /*71a0*/  FMUL.FTZ R140, R140, R5 ;  /* 0x000000058c8c7220 */ /* 0x000fe20000410000 */
[----:B------:R-:W-:-:S01]  /*71b0*/  FADD.FTZ R153, R165, R152 ;  /* 0x00000098a5997221 */ /* 0x000fc20000010000 */
[----:B------:R-:W1:Y:S01]  /*71c0*/  MUFU.EX2 R186, R186 ;  /* 0x000000ba00ba7308 */ /* 0x000e620000000800 */
[----:B--2---:R-:W-:-:S01]  /*71d0*/  FADD.FTZ R2, R180, R177 ;  /* 0x000000b1b4027221 */ /* 0x004fc20000010000 */
[----:B------:R-:W-:Y:S01]  /*71e0*/  FMUL.FTZ R141, R141, R5 ;  /* 0x000000058d8d7220 */ /* 0x000fe20000410000 */
[----:B------:R-:W-:-:S01]  /*71f0*/  FADD.FTZ R152, R208, R153 ;  /* 0x00000099d0987221 */ /* 0x000fc20000010000 */
[----:B------:R-:W-:Y:S01]  /*7200*/  F2FP.SATFINITE.E4M3.F32.PACK_AB_MERGE_C R208, R215, R208, RZ ;  /* 0x000000d0d7d0723e */ /* 0x000fe200048070ff */
[-C--:B------:R-:W-:Y:S01]  /*7210*/  FMUL.FTZ R144, R144, R5.reuse ;  /* 0x0000000590907220 */ /* 0x080fe20000410000 */
[----:B------:R-:W-:Y:S01]  /*7220*/  FMUL.FTZ R145, R145, R5 ;  /* 0x0000000591917220 */ /* 0x000fe20000410000 */
[----:B------:R-:W-:-:S01]  /*7230*/  FADD.FTZ R152, R215, R152 ;  /* 0x00000098d7987221 */ /* 0x000fc20000010000 */
[----:B------:R-:W2:Y:S01]  /*7240*/  MUFU.EX2 R189, R189 ;  /* 0x000000bd00bd7308 */ /* 0x000ea20000000800 */
[----:B---3--:R-:W-:-:S01]  /*7250*/  FADD.FTZ R3, R185, R2 ;  /* 0x00000002b9037221 */ /* 0x008fc20000010000 */
[----:B------:R-:W-:Y:S01]  /*7260*/  F2FP.SATFINITE.E4M3.F32.PACK_AB_MERGE_C R161, R165, R164, R208 ;  /* 0x000000a4a5a1723e */ /* 0x000fe200048070d0 */
[----:B------:R-:W-:-:S01]  /*7270*/  FADD.FTZ R153, R167, R152 ;  /* 0x00000098a7997221 */ /* 0x000fc20000010000 */
[-C--:B------:R-:W-:Y:S01]  /*7280*/  FMUL.FTZ R148, R148, R5.reuse ;  /* 0x0000000594947220 */ /* 0x080fe20000410000 */
[----:B------:R-:W-:Y:S01]  /*7290*/  FMUL.FTZ R149, R149, R5 ;  /* 0x0000000595957220 */ /* 0x000fe20000410000 */
[-C--:B------:R-:W-:Y:S01]  /*72a0*/  FMUL.FTZ R35, R35, R6.reuse ;  /* 0x0000000623237220 */ /* 0x080fe20000410000 */
[----:B------:R-:W-:Y:S01]  /*72b0*/  FMUL.FTZ R38, R38, R6 ;  /* 0x0000000626267220 */ /* 0x000fe20000410000 */
[----:B------:R-:W3:Y:S01]  /*72c0*/  MUFU.EX2 R199, R199 ;  /* 0x000000c700c77308 */ /* 0x000ee20000000800 */
        /* <DEDUP_REMOVED lines=13> */
[----:B------:R-:W-:Y:S01]  /*73a0*/  F2FP.SATFINITE.E4M3.F32.PACK_AB_MERGE_C R160, R185, R180, R186 ;  /* 0x000000b4b9a0723e */ /* 0x000fe200048070ba */
        /* <DEDUP_REMOVED lines=46> */
[-C--:B------:R-:W-:Y:S01]  /*7690*/  FMUL.FTZ R123, R123, R6.reuse ;  /* 0x000000067b7b7220 */ /* 0x080fe20000410000 */
[----:B------:R-:W-:Y:S01]  /*76a0*/  F2FP.SATFINITE.E4M3.F32.PACK_AB_MERGE_C R162, R8, R199, R196 ;  /* 0x000000c708a2723e */ /* 0x000fe200048070c4 */
[----:B------:R-:W-:Y:S01]  /*76b0*/  FMUL.FTZ R126, R126, R6 ;  /* 0x000000067e7e7220 */ /* 0x000fe20000410000 */
[----:B------:R-:W2:Y:S01]  /*76c0*/  MUFU.EX2 R169, R169 ;  /* 0x000000a900a97308 */ /* 0x000ea20000000800 */
        /* <DEDUP_REMOVED lines=21> */
[----:B---3--:R-:W-:-:S07]  /*7820*/  FADD.FTZ R3, R201, R2 ;  /* 0x00000002c9037221 */ /* 0x008fce0000010000 */
[----:B------:R-:W3:Y:S01]  /*7830*/  MUFU.EX2 R202, R202 ;  /* 0x000000ca00ca7308 */ /* 0x000ee20000000800 */
[----:B-1----:R-:W-:-:S07]  /*7840*/  FADD.FTZ R152, R172, R153 ;  /* 0x00000099ac987221 */ /* 0x002fce0000010000 */
[----:B------:R-:W1:Y:S01]  /*7850*/  MUFU.EX2 R188, R188 ;  /* 0x000000bc00bc7308 */ /* 0x000e620000000800 */
[----:B--2---:R-:W-:-:S07]  /*7860*/  FADD.FTZ R153, R173, R152 ;  /* 0x00000098ad997221 */ /* 0x004fce0000010000 */
[----:B------:R-:W2:Y:S01]  /*7870*/  MUFU.EX2 R203, R203 ;  /* 0x000000cb00cb7308 */ /* 0x000ea20000000800 */
[----:B---3--:R-:W-:-:S07]  /*7880*/  FADD.FTZ R2, R202, R3 ;  /* 0x00000003ca027221 */ /* 0x008fce0000010000 */
[----:B------:R-:W3:Y:S01]  /*7890*/  MUFU.EX2 R171, R171 ;  /* 0x000000ab00ab7308 */ /* 0x000ee20000000800 */
        /* <DEDUP_REMOVED lines=16> */
[----:B-1----:R-:W-:-:S07]  /*79a0*/  FADD.FTZ R175, R179, R152 ;  /* 0x00000098b3af7221 */ /* 0x002fce0000010000 */
[----:B------:R-:W1:Y:S01]  /*79b0*/  MUFU.EX2 R3, R190 ;  /* 0x000000be00037308 */ /* 0x000e620000000800 */
[----:B--2---:R-:W-:-:S01]  /*79c0*/  FADD.FTZ R152, R206, R153 ;  /* 0x00000099ce987221 */ /* 0x004fc20000010000 */
[----:B------:R-:W-:Y:S02]  /*79d0*/  F2FP.SATFINITE.E4M3.F32.PACK_AB_MERGE_C R153, R10, R209, R13 ;  /* 0x000000d10a99723e */ /* 0x000fe4000480700d */
[C---:B---3--:R-:W-:Y:S01]  /*79e0*/  F2FP.SATFINITE.E4M3.F32.PACK_AB_MERGE_C R179, R198.reuse, R179, RZ ;  /* 0x000000b3c6b3723e */ /* 0x048fe200048070ff */
[----:B------:R-:W-:-:S03]  /*79f0*/  FADD.FTZ R2, R198, R175 ;  /* 0x000000afc6027221 */ /* 0x000fc60000010000 */
[----:B------:R-:W-:Y:S02]  /*7a00*/  F2FP.SATFINITE.E4M3.F32.PACK_AB_MERGE_C R167, R174, R171, R179 ;  /* 0x000000abaea7723e */ /* 0x000fe400048070b3 */
[C---:B-1----:R-:W-:Y:S01]  /*7a10*/  F2FP.SATFINITE.E4M3.F32.PACK_AB_MERGE_C R206, R3.reuse, R206, RZ ;  /* 0x000000ce03ce723e */ /* 0x042fe200048070ff */
[----:B------:R-:W-:Y:S01]  /*7a20*/  FADD.FTZ R3, R3, R152 ;  /* 0x0000009803037221 */ /* 0x000fe20000010000 */
[----:B------:R-:W-:Y:S02]  /*7a30*/  F2FP.SATFINITE.E4M3.F32.PACK_AB_MERGE_C R152, R7, R192, R183 ;  /* 0x000000c00798723e */ /* 0x000fe400048070b7 */
[----:B------:R-:W-:Y:S01]  /*7a40*/  F2FP.SATFINITE.E4M3.F32.PACK_AB_MERGE_C R166, R205, R204, R206 ;  /* 0x000000cccda6723e */ /* 0x000fe200048070ce */
[----:B------:R-:W-:Y:S06]  /*7a50*/  @!P0 BRA `(.L_x_2416) ;  /* 0x0000000000048947 */ /* 0x000fec0003800000 */
[----:B------:R-:W-:Y:S01]  /*7a60*/  BPT.TRAP 0x1 ;  /* 0x000000040000795c */ /* 0x000fe20000300000 */
.L_x_2416:
[----:B------:R-:W-:-:S04]  /*7a70*/  IMAD.U32 R5, RZ, RZ, UR56 ;  /* 0x00000038ff057e24 */ /* 0x000fc8000f8e00ff */
[----:B------:R1:W2:Y:S01]  /*7a80*/  SYNCS.PHASECHK.TRANS64.TRYWAIT P1, [UR52+0x38850], R5 ;  /* 0x03885005ff0075a7 */ /* 0x0002a20008020174 */
[----:B------:R-:W-:Y:S05]  /*7a90*/  @!P0 BRA `(.L_x_2417) ;  /* 0x0000000000048947 */ /* 0x000fea0003800000 */
[----:B------:R-:W-:Y:S01]  /*7aa0*/  BPT.TRAP 0x1 ;  /* 0x000000040000795c */ /* 0x000fe20000300000 */
.L_x_2417:
[----:B-1----:R-:W-:Y:S01]  /*7ab0*/  VIADD R5, R227, 0x8 ;  /* 0x00000008e3057836 */ /* 0x002fe20000000000 */
[----:B--2---:R-:W-:Y:S06]  /*7ac0*/  @P1 BRA `(.L_x_2418) ;  /* 0x00000000000c1947 */ /* 0x004fec0003800000 */
[----:B------:R-:W-:-:S04]  /*7ad0*/  IMAD.U32 R6, RZ, RZ, UR56 ;  /* 0x00000038ff067e24 */ /* 0x000fc8000f8e00ff */
[----:B------:R-:W1:Y:S02]  /*7ae0*/  SYNCS.PHASECHK.TRANS64.TRYWAIT P1, [UR52+0x38850], R6 ;  /* 0x03885006ff0075a7 */ /* 0x000e640008020174 */
[----:B-1----:R-:W-:Y:S05]  /*7af0*/  @!P1 BRA `(.L_x_2419) ;  /* 0x000000c400cc9947 */ /* 0x002fea0003800000 */
.L_x_2418:
        /* <DEDUP_REMOVED lines=27> */
.L_x_2420:
[----:B------:R-:W-:Y:S01]  /*7cb0*/  UISETP.GT.AND UP0, UPT, UR55, UR54, UPT ;  /* 0x000000363700728c */ /* 0x000fe2000bf04270 */
[----:B------:R-:W-:Y:S01]  /*7cc0*/  IMAD.MOV.U32 R5, RZ, RZ, R9 ;  /* 0x000000ffff057224 */ /* 0x000fe200078e0009 */
[----:B------:R-:W-:Y:S01]  /*7cd0*/  UIADD3 UR52, UR52, 0x38860, URZ ;  /* 0x0003886034347890 */ /* 0x000fe2000fffe03f */
[----:B-1----:R-:W-:Y:S01]  /*7ce0*/  IMAD.MOV.U32 R6, RZ, RZ, R168 ;  /* 0x000000ffff067224 */ /* 0x002fe200078e00a8 */
[----:B------:R-:W-:Y:S02]  /*7cf0*/  UIADD3 UR55, UR55, -0x1, URZ ;  /* 0xffffffff37377890 */ /* 0x000fe4000fffe03f */
[----:B------:R-:W-:Y:S01]  /*7d00*/  PLOP3.LUT P1, PT, PT, PT, UP0, 0x80, 0x0 ;  /* 0x000000000000781c */ /* 0x000fe20003f2f008 */
[----:B------:R-:W-:-:S09]  /*7d10*/  UPRMT UR52, UR53, 0x654, UR52 ;  /* 0x0000065435347896 */ /* 0x000fd20008000034 */
[----:B------:R-:W-:Y:S03]  /*7d20*/  SYNCS.ARRIVE.TRANS64.RED.A1T0 RZ, [UR52], RZ ;  /* 0x000000ffffff79a7 */ /* 0x000fe60008100434 */
[----:B------:R-:W-:Y:S05]  /*7d30*/  @P1 BRA `(.L_x_2421) ;  /* 0xffffffc800fc1947 */ /* 0x000fea000383ffff */
.L_x_2410:
[----:B------:R-:W-:-:S13]  /*7d40*/  ISETP.LE.AND P1, PT, RZ, UR55, PT ;  /* 0x00000037ff007c0c */ /* 0x000fda000bf23270 */
[----:B------:R-:W-:Y:S05]  /*7d50*/  @!P1 BRA `(.L_x_2422) ;  /* 0x0000002800989947 */ /* 0x000fea0003800000 */
[----:B01----:R-:W-:Y:S01]  /*7d60*/  IMAD.MOV.U32 R6, RZ, RZ, R9 ;  /* 0x000000ffff067224 */ /* 0x003fe200078e0009 */
[----:B------:R-:W-:Y:S01]  /*7d70*/  ULDC UR45, c[0x0][0x988] ;  /* 0x00026200002d7ab9 */ /* 0x000fe20000000800 */
[----:B------:R-:W-:-:S07]  /*7d80*/  IMAD.MOV.U32 R7, RZ, RZ, R168 ;  /* 0x000000ffff077224 */ /* 0x000fce00078e00a8 */
.L_x_2433:
[----:B------:R-:W-:-:S04]  /*7d90*/  UIADD3 UR37, UR37, 0x1, URZ ;  /* 0x0000000125257890 */ /* 0x000fc8000fffe03f */
[----:B------:R-:W-:-:S04]  /*7da0*/  UISETP.NE.AND UP0, UPT, UR37, 0x2, UPT ;  /* 0x000000022500788c */ /* 0x000fc8000bf05270 */
[----:B------:R-:W-:Y:S02]  /*7db0*/  USEL UR6, URZ, 0x1, UP0 ;  /* 0x000000013f067887 */ /* 0x000fe40008000000 */
[----:B------:R-:W-:Y:S02]  /*7dc0*/  USEL UR37, UR37, URZ, UP0 ;  /* 0x0000003f25257287 */ /* 0x000fe40008000000 */
[----:B------:R-:W-:Y:S01]  /*7dd0*/  ULOP3.LUT UR36, UR36, UR6, URZ, 0x3c, !UPT ;  /* 0x0000000624247292 */ /* 0x000fe2000f8e3c3f */
[----:B01----:R-:W-:Y:S11]  /*7de0*/  @!P0 BRA `(.L_x_2423) ;  /* 0x0000000000048947 */ /* 0x003ff60003800000 */
[----:B------:R-:W-:Y:S01]  /*7df0*/  BPT.TRAP 0x1 ;  /* 0x000000040000795c */ /* 0x000fe20000300000 */
.L_x_2423:
[----:B------:R-:W0:Y:S01]  /*7e00*/  S2UR UR50, SR_CgaCtaId ;  /* 0x00000000003279c3 */ /* 0x000e220000008800 */
[----:B------:R-:W-:Y:S01]  /*7e10*/  UMOV UR6, 0x400 ;  /* 0x0000040000067882 */ /* 0x000fe20000000000 */
[----:B------:R-:W-:-:S05]  /*7e20*/  IMAD.U32 R5, RZ, RZ, UR36 ;  /* 0x00000024ff057e24 */ /* 0x000fca000f8e00ff */
[----:B------:R-:W-:Y:S01]  /*7e30*/  SHF.L.U32 R5, R5, 0x1f, RZ ;  /* 0x0000001f05057819 */ /* 0x000fe200000006ff */
[----:B0-----:R-:W-:-:S04]  /*7e40*/  ULEA UR6, UR50, UR6, 0x18 ;  /* 0x0000000632067291 */ /* 0x001fc8000f8ec03f */
[----:B------:R-:W-:-:S09]  /*7e50*/  ULEA UR46, UR37, UR6, 0x3 ;  /* 0x00000006252e7291 */ /* 0x000fd2000f8e183f */
[----:B------:R0:W1:Y:S01]  /*7e60*/  SYNCS.PHASECHK.TRANS64.TRYWAIT P1, [UR46+0x38830], R5 ;  /* 0x03883005ff0075a7 */ /* 0x000062000802016e */
[----:B------:R-:W-:Y:S05]  /*7e70*/  @!P0 BRA `(.L_x_2424) ;  /* 0x0000000000048947 */ /* 0x000fea0003800000 */
[----:B------:R-:W-:Y:S01]  /*7e80*/  BPT.TRAP 0x1 ;  /* 0x000000040000795c */ /* 0x000fe20000300000 */
.L_x_2424:
[----:B-1----:R-:W-:Y:S05]  /*7e90*/  @P1 BRA `(.L_x_2425) ;  /* 0x0000000000081947 */ /* 0x002fea0003800000 */
[----:B------:R-:W1:Y:S02]  /*7ea0*/  SYNCS.PHASECHK.TRANS64.TRYWAIT P1, [UR46+0x38830], R5 ;  /* 0x03883005ff0075a7 */ /* 0x000e64000802016e */
[----:B-1----:R-:W-:Y:S05]  /*7eb0*/  @!P1 BRA `(.L_x_2426) ;  /* 0x000000c000f89947 */ /* 0x002fea0003800000 */
.L_x_2425:
[----:B------:R-:W-:Y:S01]  /*7ec0*/  ULEA UR34, UR37, UR44, 0xb ;  /* 0x0000002c25227291 */ /* 0x000fe2000f8e583f */
[----:B------:R-:W-:Y:S01]  /*7ed0*/  WARPGROUP.ARRIVE ;  /* 0x00000000000079c5 */ /* 0x000fe20000000000 */
[----:B------:R-:W-:Y:S01]  /*7ee0*/  UMOV UR35, 0x40000040 ;  /* 0x4000004000237882 */ /* 0x000fe20000000000 */
[----:B------:R-:W-:Y:S01]  /*7ef0*/  UMOV UR7, 0x40000040 ;  /* 0x4000004000077882 */ /* 0x000fe20000000000 */
[----:B------:R-:W-:-:S03]  /*7f00*/  UIADD3 UR6, UR34, 0x2, URZ ;  /* 0x0000000222067890 */ /* 0x000fc6000fffe03f */
[----:B-1----:R-:W1:Y:S01]  /*7f10*/  S2R R4, SR_TID.X ;  /* 0x0000000000047919 */ /* 0x002e620000002100 */
        /* <DEDUP_REMOVED lines=40> */
.L_x_2427:
        /* <DEDUP_REMOVED lines=21> */
[----:B------:R-:W-:Y:S01]  /*82f0*/  FMUL.FTZ R162, R0, R172 ;  /* 0x000000ac00a27220 */ /* 0x000fe20000410000 */
[----:B------:R-:W4:Y:S01]  /*8300*/  MUFU.TANH R12, R12 ;  /* 0x0000000c000c7308 */ /* 0x000f220000002400 */
        /* <DEDUP_REMOVED lines=37> */
[----:B------:R-:W-:Y:S01]  /*8560*/  UMOV UR10, UR45 ;  /* 0x0000002d000a7c82 */ /* 0x000fe20008000000 */
[C---:B------:R-:W-:Y:S01]  /*8570*/  FMUL.FTZ R191, R0.reuse, R191 ;  /* 0x000000bf00bf7220 */ /* 0x040fe20000410000 */
        /* <DEDUP_REMOVED lines=10> */
[----:B------:R-:W-:-:S04]  /*8620*/  UIADD3 UR6, UR46, 0x38840, URZ ;  /* 0x000388402e067890 */ /* 0x000fc8000fffe03f */
[----:B------:R-:W-:Y:S02]  /*8630*/  UPRMT UR6, UR50, 0x654, UR6 ;  /* 0x0000065432067896 */ /* 0x000fe40008000006 */
[----:B------:R-:W2:Y:S01]  /*8640*/  MUFU.TANH R159, R159 ;  /* 0x0000009f009f7308 */ /* 0x000ea20000002400 */
[----:B---3--:R-:W-:-:S06]  /*8650*/  FMNMX.FTZ R185, R155, R168, !PT ;  /* 0x000000a89bb97209 */ /* 0x008fcc0007810000 */
[----:B------:R-:W-:Y:S01]  /*8660*/  SYNCS.ARRIVE.TRANS64.RED.A1T0 RZ, [UR6], RZ ;  /* 0x000000ffffff79a7 */ /* 0x000fe20008100406 */
[----:B------:R-:W3:Y:S01]  /*8670*/  MUFU.TANH R162, R162 ;  /* 0x000000a200a27308 */ /* 0x000ee20000002400 */
[----:B----4-:R-:W-:Y:S01]  /*8680*/  FMNMX.FTZ R168, R158, R185, !PT ;  /* 0x000000b99ea87209 */ /* 0x010fe20007810000 */
[----:B------:R-:W-:-:S06]  /*8690*/  FMUL.FTZ R185, R0, R197 ;  /* 0x000000c500b97220 */ /* 0x000fcc0000410000 */
[----:B------:R-:W4:Y:S01]  /*86a0*/  MUFU.TANH R164, R164 ;  /* 0x000000a400a47308 */ /* 0x000f220000002400 */
[----:B--2---:R-:W-:-:S07]  /*86b0*/  FMNMX.FTZ R187, R159, R168, !PT ;  /* 0x000000a89fbb7209 */ /* 0x004fce0007810000 */
[----:B------:R-:W2:Y:S01]  /*86c0*/  MUFU.TANH R166, R166 ;  /* 0x000000a600a67308 */ /* 0x000ea20000002400 */
[----:B---3--:R-:W-:-:S07]  /*86d0*/  FMNMX.FTZ R187, R162, R187, !PT ;  /* 0x000000bba2bb7209 */ /* 0x008fce0007810000 */
[----:B------:R-:W3:Y:S01]  /*86e0*/  MUFU.TANH R167, R167 ;  /* 0x000000a700a77308 */ /* 0x000ee20000002400 */
[----:B----4-:R-:W-:-:S07]  /*86f0*/  FMNMX.FTZ R187, R164, R187, !PT ;  /* 0x000000bba4bb7209 */ /* 0x010fce0007810000 */
[----:B------:R-:W4:Y:S01]  /*8700*/  MUFU.TANH R171, R171 ;  /* 0x000000ab00ab7308 */ /* 0x000f220000002400 */
[----:B--2---:R-:W-:Y:S01]  /*8710*/  FMNMX.FTZ R168, R166, R187, !PT ;  /* 0x000000bba6a87209 */ /* 0x004fe20007810000 */
[----:B------:R-:W-:-:S06]  /*8720*/  FMUL.FTZ R187, R0, R201 ;  /* 0x000000c900bb7220 */ /* 0x000fcc0000410000 */
        /* <DEDUP_REMOVED lines=39> */
[C---:B------:R-:W-:Y:S01]  /*89a0*/  FMUL.FTZ R197, R0.reuse, R198 ;  /* 0x000000c600c57220 */ /* 0x040fe20000410000 */
[C---:B------:R-:W-:Y:S01]  /*89b0*/  FMUL.FTZ R198, R0.reuse, R199 ;  /* 0x000000c700c67220 */ /* 0x040fe20000410000 */
[C---:B------:R-:W-:Y:S01]  /*89c0*/  FMUL.FTZ R199, R0.reuse, R202 ;  /* 0x000000ca00c77220 */ /* 0x040fe20000410000 */
[----:B------:R-:W-:Y:S01]  /*89d0*/  FMUL.FTZ R202, R0, R207 ;  /* 0x000000cf00ca7220 */ /* 0x000fe20000410000 */
[----:B------:R-:W3:Y:S01]  /*89e0*/  SHFL.BFLY PT, R201, R168, 0x2, 0x1f ;  /* 0x0c401f00a8c97f89 */ /* 0x000ee200000e0000 */
[----:B------:R-:W-:Y:S01]  /*89f0*/  IMAD.U32 R207, RZ, RZ, UR10 ;  /* 0x0000000affcf7e24 */ /* 0x000fe2000f8e00ff */
[----:B------:R-:W5:Y:S08]  /*8a00*/  MUFU.TANH R13, R13 ;  /* 0x0000000d000d7308 */ /* 0x000f700000002400 */
[----:B------:R-:W0:Y:S08]  /*8a10*/  MUFU.TANH R15, R15 ;  /* 0x0000000f000f7308 */ /* 0x000e300000002400 */
[----:B------:R-:W1:Y:S01]  /*8a20*/  MUFU.TANH R152, R152 ;  /* 0x0000009800987308 */ /* 0x000e620000002400 */
[----:B---3--:R-:W-:Y:S01]  /*8a30*/  FMNMX.FTZ R208, R168, R201, !PT ;  /* 0x000000c9a8d07209 */ /* 0x008fe20007810000 */
[----:B------:R-:W-:-:S06]  /*8a40*/  FMUL.FTZ R201, R0, R206 ;  /* 0x000000ce00c97220 */ /* 0x000fcc0000410000 */
[----:B------:R-:W3:Y:S01]  /*8a50*/  MUFU.TANH R153, R153 ;  /* 0x0000009900997308 */ /* 0x000ee20000002400 */
[----:B------:R-:W-:Y:S01]  /*8a60*/  FMUL.FTZ R206, R0, R215 ;  /* 0x000000d700ce7220 */ /* 0x000fe20000410000 */
[----:B------:R-:W4:Y:S06]  /*8a70*/  SHFL.BFLY PT, R209, R208, 0x1, 0x1f ;  /* 0x0c201f00d0d17f89 */ /* 0x000f2c00000e0000 */
[----:B------:R-:W3:Y:S08]  /*8a80*/  MUFU.TANH R156, R156 ;  /* 0x0000009c009c7308 */ /* 0x000ef00000002400 */
[----:B------:R-:W3:Y:S08]  /*8a90*/  MUFU.TANH R157, R157 ;  /* 0x0000009d009d7308 */ /* 0x000ef00000002400 */
[----:B------:R-:W3:Y:S01]  /*8aa0*/  MUFU.TANH R160, R160 ;  /* 0x000000a000a07308 */ /* 0x000ee20000002400 */
[----:B----4-:R-:W-:-:S05]  /*8ab0*/  FMNMX.FTZ R168, R208, R209, !PT ;  /* 0x000000d1d0a87209 */ /* 0x010fca0007810000 */
[C---:B------:R-:W-:Y:S02]  /*8ac0*/  FADD.FTZ R7, -R168.reuse, R7 ;  /* 0x00000007a8077221 */ /* 0x040fe40000010100 */
[----:B------:R-:W4:Y:S02]  /*8ad0*/  MUFU.TANH R161, R161 ;  /* 0x000000a100a17308 */ /* 0x000f240000002400 */
[----:B------:R-:W-:Y:S01]  /*8ae0*/  FMUL.FTZ R208, R7, UR10 ;  /* 0x0000000a07d07c20 */ /* 0x000fe20008410000 */
[----:B------:R-:W-:-:S04]  /*8af0*/  FFMA.FTZ R7, R168, R207, -8 ;  /* 0xc1000000a8077423 */ /* 0x000fc800000100cf */
[--C-:B------:R-:W-:Y:S01]  /*8b00*/  FFMA.FTZ R207, R8, UR10, -R7.reuse ;  /* 0x0000000a08cf7c23 */ /* 0x100fe20008010807 */
[----:B------:R-:W-:-:S01]  /*8b10*/  FFMA.FTZ R8, R9, UR10, -R7 ;  /* 0x0000000a09087c23 */ /* 0x000fc20008010807 */
[----:B------:R-:W-:Y:S01]  /*8b20*/  FMNMX.FTZ R9, R11, R6, !PT ;  /* 0x000000060b097209 */ /* 0x000fe20007810000 */
[----:B------:R-:W-:-:S01]  /*8b30*/  FFMA.FTZ R209, R12, UR10, -R7 ;  /* 0x0000000a0cd17c23 */ /* 0x000fc20008010807 */
[--C-:B------:R-:W-:Y:S01]  /*8b40*/  FFMA.FTZ R12, R20, UR10, -R7.reuse ;  /* 0x0000000a140c7c23 */ /* 0x100fe20008010807 */
[----:B------:R-:W4:Y:S01]  /*8b50*/  MUFU.TANH R163, R163 ;  /* 0x000000a300a37308 */ /* 0x000f220000002400 */
[----:B--2---:R-:W-:Y:S01]  /*8b60*/  FMNMX.FTZ R20, R10, R9, !PT ;  /* 0x000000090a147209 */ /* 0x004fe20007810000 */
[--C-:B------:R-:W-:Y:S01]  /*8b70*/  FFMA.FTZ R210, R162, UR10, -R7.reuse ;  /* 0x0000000aa2d27c23 */ /* 0x100fe20008010807 */
[----:B------:R-:W-:-:S01]  /*8b80*/  FFMA.FTZ R211, R164, UR10, -R7 ;  /* 0x0000000aa4d37c23 */ /* 0x000fc20008010807 */
[--C-:B------:R-:W-:Y:S01]  /*8b90*/  FFMA.FTZ R212, R171, UR10, -R7.reuse ;  /* 0x0000000aabd47c23 */ /* 0x100fe20008010807 */
[----:B-----5:R-:W-:Y:S01]  /*8ba0*/  FMNMX.FTZ R20, R13, R20, !PT ;  /* 0x000000140d147209 */ /* 0x020fe20007810000 */
[--C-:B------:R-:W-:Y:S01]  /*8bb0*/  FFMA.FTZ R171, R176, UR10, -R7.reuse ;  /* 0x0000000ab0ab7c23 */ /* 0x100fe20008010807 */
[----:B------:R-:W-:-:S01]  /*8bc0*/  FFMA.FTZ R175, R175, UR10, -R7 ;  /* 0x0000000aafaf7c23 */ /* 0x000fc20008010807 */
[----:B------:R-:W2:Y:S01]  /*8bd0*/  MUFU.TANH R165, R165 ;  /* 0x000000a500a57308 */ /* 0x000ea20000002400 */
[----:B0-----:R-:W-:Y:S01]  /*8be0*/  FMNMX.FTZ R9, R15, R20, !PT ;  /* 0x000000140f097209 */ /* 0x001fe20007810000 */
[--C-:B------:R-:W-:Y:S01]  /*8bf0*/  FFMA.FTZ R213, R173, UR10, -R7.reuse ;  /* 0x0000000aadd57c23 */ /* 0x100fe20008010807 */
[----:B------:R-:W-:-:S01]  /*8c00*/  FFMA.FTZ R173, R183, UR10, -R7 ;  /* 0x0000000ab7ad7c23 */ /* 0x000fc20008010807 */
[--C-:B------:R-:W-:Y:S01]  /*8c10*/  FFMA.FTZ R214, R179, UR10, -R7.reuse ;  /* 0x0000000ab3d67c23 */ /* 0x100fe20008010807 */
[----:B-1----:R-:W-:Y:S01]  /*8c20*/  FMNMX.FTZ R20, R152, R9, !PT ;  /* 0x0000000998147209 */ /* 0x002fe20007810000 */
[--C-:B------:R-:W-:Y:S01]  /*8c30*/  FFMA.FTZ R183, R185, UR10, -R7.reuse ;  /* 0x0000000ab9b77c23 */ /* 0x100fe20008010807 */
[----:B------:R-:W-:-:S01]  /*8c40*/  FFMA.FTZ R14, R14, UR10, -R7 ;  /* 0x0000000a0e0e7c23 */ /* 0x000fc20008010807 */
[----:B------:R-:W0:Y:S01]  /*8c50*/  MUFU.TANH R169, R169 ;  /* 0x000000a900a97308 */ /* 0x000e220000002400 */
[----:B---3--:R-:W-:Y:S01]  /*8c60*/  FMNMX.FTZ R9, R153, R20, !PT ;  /* 0x0000001499097209 */ /* 0x008fe20007810000 */
[--C-:B------:R-:W-:Y:S01]  /*8c70*/  FFMA.FTZ R20, R158, UR10, -R7.reuse ;  /* 0x0000000a9e147c23 */ /* 0x100fe20008010807 */
[----:B------:R-:W-:-:S01]  /*8c80*/  FFMA.FTZ R21, R21, UR10, -R7 ;  /* 0x0000000a15157c23 */ /* 0x000fc20008010807 */
[--C-:B------:R-:W-:Y:S01]  /*8c90*/  FFMA.FTZ R154, R154, UR10, -R7.reuse ;  /* 0x0000000a9a9a7c23 */ /* 0x100fe20008010807 */
[----:B------:R-:W-:Y:S01]  /*8ca0*/  FMNMX.FTZ R158, R156, R9, !PT ;  /* 0x000000099c9e7209 */ /* 0x000fe20007810000 */
[--C-:B------:R-:W-:Y:S01]  /*8cb0*/  FFMA.FTZ R155, R155, UR10, -R7.reuse ;  /* 0x0000000a9b9b7c23 */ /* 0x100fe20008010807 */
[----:B------:R-:W-:-:S01]  /*8cc0*/  FFMA.FTZ R159, R159, UR10, -R7 ;  /* 0x0000000a9f9f7c23 */ /* 0x000fc20008010807 */
[----:B------:R-:W1:Y:S01]  /*8cd0*/  MUFU.TANH R170, R170 ;  /* 0x000000aa00aa7308 */ /* 0x000e620000002400 */
[----:B------:R-:W-:Y:S01]  /*8ce0*/  FMNMX.FTZ R9, R157, R158, !PT ;  /* 0x0000009e9d097209 */ /* 0x000fe20007810000 */
[--C-:B------:R-:W-:Y:S01]  /*8cf0*/  FFMA.FTZ R167, R167, UR10, -R7.reuse ;  /* 0x0000000aa7a77c23 */ /* 0x100fe20008010807 */
[----:B------:R-:W-:-:S01]  /*8d00*/  FFMA.FTZ R181, R181, UR10, -R7 ;  /* 0x0000000ab5b57c23 */ /* 0x000fc20008010807 */
[--C-:B------:R-:W-:Y:S01]  /*8d10*/  FFMA.FTZ R185, R189, UR10, -R7.reuse ;  /* 0x0000000abdb97c23 */ /* 0x100fe20008010807 */
[----:B------:R-:W-:Y:S01]  /*8d20*/  FMNMX.FTZ R158, R160, R9, !PT ;  /* 0x00000009a09e7209 */ /* 0x000fe20007810000 */
[--C-:B------:R-:W-:Y:S01]  /*8d30*/  FFMA.FTZ R179, R192, UR10, -R7.reuse ;  /* 0x0000000ac0b37c23 */ /* 0x100fe20008010807 */
[----:B------:R-:W-:-:S01]  /*8d40*/  FFMA.FTZ R196, R196, UR10, -R7 ;  /* 0x0000000ac4c47c23 */ /* 0x000fc20008010807 */
[----:B------:R-:W3:Y:S01]  /*8d50*/  MUFU.TANH R172, R172 ;  /* 0x000000ac00ac7308 */ /* 0x000ee20000002400 */
[----:B----4-:R-:W-:-:S04]  /*8d60*/  FMNMX.FTZ R158, R161, R158, !PT ;  /* 0x0000009ea19e7209 */ /* 0x010fc80007810000 */
[----:B------:R-:W-:-:S03]  /*8d70*/  FMNMX.FTZ R158, R163, R158, !PT ;  /* 0x0000009ea39e7209 */ /* 0x000fc60007810000 */
[----:B------:R-:W4:Y:S01]  /*8d80*/  MUFU.TANH R174, R174 ;  /* 0x000000ae00ae7308 */ /* 0x000f220000002400 */
[----:B--2---:R-:W-:-:S04]  /*8d90*/  FMNMX.FTZ R158, R165, R158, !PT ;  /* 0x0000009ea59e7209 */ /* 0x004fc80007810000 */
[----:B0-----:R-:W-:Y:S01]  /*8da0*/  FMNMX.FTZ R9, R169, R158, !PT ;  /* 0x0000009ea9097209 */ /* 0x001fe20007810000 */
[----:B------:R-:W-:-:S01]  /*8db0*/  FFMA.FTZ R158, R166, UR10, -R7 ;  /* 0x0000000aa69e7c23 */ /* 0x000fc20008010807 */
[--C-:B------:R-:W-:Y:S01]  /*8dc0*/  FFMA.FTZ R166, R186, UR10, -R7.reuse ;  /* 0x0000000abaa67c23 */ /* 0x100fe20008010807 */
[----:B------:R-:W0:Y:S01]  /*8dd0*/  MUFU.TANH R177, R177 ;  /* 0x000000b100b17308 */ /* 0x000e220000002400 */
[----:B-1----:R-:W-:Y:S01]  /*8de0*/  FMNMX.FTZ R9, R170, R9, !PT ;  /* 0x00000009aa097209 */ /* 0x002fe20007810000 */
[----:B------:R-:W-:-:S03]  /*8df0*/  FFMA.FTZ R186, R193, UR10, -R7 ;  /* 0x0000000ac1ba7c23 */ /* 0x000fc60008010807 */
[----:B---3--:R-:W-:-:S03]  /*8e00*/  FMNMX.FTZ R9, R172, R9, !PT ;  /* 0x00000009ac097209 */ /* 0x008fc60007810000 */
[----:B------:R-:W1:Y:S01]  /*8e10*/  MUFU.TANH R178, R178 ;  /* 0x000000b200b27308 */ /* 0x000e620000002400 */
[----:B----4-:R-:W-:-:S07]  /*8e20*/  FMNMX.FTZ R162, R174, R9, !PT ;  /* 0x00000009aea27209 */ /* 0x010fce0007810000 */
        /* <DEDUP_REMOVED lines=28> */
[----:B------:R1:W-:Y:S01]  /*8ff0*/  MUFU.EX2 R162, R175 ;  /* 0x000000af00a27308 */ /* 0x0003e20000000800 */
[----:B--2---:R-:W-:-:S07]  /*9000*/  FMNMX.FTZ R9, R205, R164, !PT ;  /* 0x000000a4cd097209 */ /* 0x004fce0007810000 */
[----:B------:R-:W2:Y:S01]  /*9010*/  MUFU.EX2 R208, R208 ;  /* 0x000000d000d07308 */ /* 0x000ea20000000800 */
[----:B0-----:R-:W-:Y:S01]  /*9020*/  FMNMX.FTZ R9, R206, R9, !PT ;  /* 0x00000009ce097209 */ /* 0x001fe20007810000 */
[--C-:B-1----:R-:W-:Y:S01]  /*9030*/  FFMA.FTZ R175, R182, UR10, -R7.reuse ;  /* 0x0000000ab6af7c23 */ /* 0x102fe20008010807 */
[----:B------:R-:W-:-:S01]  /*9040*/  FFMA.FTZ R182, R184, UR10, -R7 ;  /* 0x0000000ab8b67c23 */ /* 0x000fc20008010807 */
[--C-:B------:R-:W-:Y:S02]  /*9050*/  FFMA.FTZ R184, R188, UR10, -R7.reuse ;  /* 0x0000000abcb87c23 */ /* 0x100fe40008010807 */
[----:B------:R-:W0:Y:S02]  /*9060*/  SHFL.BFLY PT, R176, R9, 0x2, 0x1f ;  /* 0x0c401f0009b07f89 */ /* 0x000e2400000e0000 */
[----:B------:R1:W-:Y:S08]  /*9070*/  MUFU.EX2 R164, R175 ;  /* 0x000000af00a47308 */ /* 0x0003f00000000800 */
[----:B------:R-:W3:Y:S01]  /*9080*/  MUFU.EX2 R207, R207 ;  /* 0x000000cf00cf7308 */ /* 0x000ee20000000800 */
[----:B-1----:R-:W-:-:S01]  /*9090*/  FFMA.FTZ R175, R187, UR10, -R7 ;  /* 0x0000000abbaf7c23 */ /* 0x002fc20008010807 */
[-C--:B--2---:R-:W-:Y:S01]  /*90a0*/  FMUL.FTZ R24, R24, R208.reuse ;  /* 0x000000d018187220 */ /* 0x084fe20000410000 */
        /* <DEDUP_REMOVED lines=10> */
[----:B------:R-:W-:Y:S01]  /*9150*/  FMUL.FTZ R44, R44, R208 ;  /* 0x000000d02c2c7220 */ /* 0x000fe20000410000 */
[----:B0-----:R-:W-:Y:S01]  /*9160*/  FMNMX.FTZ R187, R9, R176, !PT ;  /* 0x000000b009bb7209 */ /* 0x001fe20007810000 */
[----:B------:R-:W-:-:S01]  /*9170*/  FFMA.FTZ R176, R190, UR10, -R7 ;  /* 0x0000000abeb07c23 */ /* 0x000fc20008010807 */
[----:B------:R-:W0:Y:S01]  /*9180*/  MUFU.EX2 R209, R209 ;  /* 0x000000d100d17308 */ /* 0x000e220000000800 */
[----:B---3--:R-:W-:-:S01]  /*9190*/  FFMA.FTZ R3, R208, R3, R207 ;  /* 0x00000003d0037223 */ /* 0x008fc200000100cf */
[-C--:B------:R-:W-:Y:S01]  /*91a0*/  FMUL.FTZ R45, R45, R208.reuse ;  /* 0x000000d02d2d7220 */ /* 0x080fe20000410000 */
[----:B------:R-:W2:Y:S01]  /*91b0*/  SHFL.BFLY PT, R188, R187, 0x1, 0x1f ;  /* 0x0c201f00bbbc7f89 */ /* 0x000ea200000e0000 */
        /* <DEDUP_REMOVED lines=23> */
[----:B--2---:R-:W-:Y:S01]  /*9330*/  FMNMX.FTZ R9, R187, R188, !PT ;  /* 0x000000bcbb097209 */ /* 0x004fe20007810000 */
[----:B------:R-:W-:-:S02]  /*9340*/  IMAD.U32 R188, RZ, RZ, UR10 ;  /* 0x0000000affbc7e24 */ /* 0x000fc4000f8e00ff */
[-C--:B------:R-:W-:Y:S01]  /*9350*/  FMUL.FTZ R88, R88, R208.reuse ;  /* 0x000000d058587220 */ /* 0x080fe20000410000 */
[-C--:B------:R-:W-:Y:S01]  /*9360*/  FMUL.FTZ R89, R89, R208.reuse ;  /* 0x000000d059597220 */ /* 0x080fe20000410000 */
[----:B------:R-:W-:Y:S01]  /*9370*/  FMUL.FTZ R92, R92, R208 ;  /* 0x000000d05c5c7220 */ /* 0x000fe20000410000 */
[C---:B------:R-:W-:Y:S01]  /*9380*/  FADD.FTZ R6, -R9.reuse, R6 ;  /* 0x0000000609067221 */ /* 0x040fe20000010100 */
[----:B------:R-:W-:-:S01]  /*9390*/  FFMA.FTZ R188, R9, R188, -8 ;  /* 0xc100000009bc7423 */ /* 0x000fc200000100bc */
        /* <DEDUP_REMOVED lines=17> */
[----:B-1----:R-:W-:-:S01]  /*94b0*/  FADD.FTZ R174, R8, R3 ;  /* 0x0000000308ae7221 */ /* 0x002fc20000010000 */
[--C-:B------:R-:W-:Y:S01]  /*94c0*/  FFMA.FTZ R152, R156, UR10, -R188.reuse ;  /* 0x0000000a9c987c23 */ /* 0x100fe200080108bc */
[----:B------:R-:W-:-:S01]  /*94d0*/  FFMA.FTZ R156, R163, UR10, -R188 ;  /* 0x0000000aa39c7c23 */ /* 0x000fc200080108bc */
[----:B------:R-:W-:Y:S01]  /*94e0*/  FFMA.FTZ R163, R165, UR10, -R188 ;  /* 0x0000000aa5a37c23 */ /* 0x000fe200080108bc */
[----:B0-----:R-:W-:-:S01]  /*94f0*/  FADD.FTZ R3, R209, R174 ;  /* 0x000000aed1037221 */ /* 0x001fc20000010000 */
[----:B------:R-:W-:Y:S01]  /*9500*/  FFMA.FTZ R165, R177, UR10, -R188 ;  /* 0x0000000ab1a57c23 */ /* 0x000fe200080108bc */
[C---:B---3--:R-:W-:Y:S01]  /*9510*/  F2FP.SATFINITE.E4M3.F32.PACK_AB_MERGE_C R209, R14.reuse, R209, RZ ;  /* 0x000000d10ed1723e */ /* 0x048fe200048070ff */
[----:B------:R-:W0:Y:S01]  /*9520*/  MUFU.EX2 R11, R11 ;  /* 0x0000000b000b7308 */ /* 0x000e220000000800 */
[----:B------:R-:W-:-:S01]  /*9530*/  FADD.FTZ R177, R14, R3 ;  /* 0x000000030eb17221 */ /* 0x000fc20000010000 */
[--C-:B------:R-:W-:Y:S01]  /*9540*/  FFMA.FTZ R170, R170, UR10, -R188.reuse ;  /* 0x0000000aaaaa7c23 */ /* 0x100fe200080108bc */
[----:B------:R-:W-:-:S01]  /*9550*/  FFMA.FTZ R178, R178, UR10, -R188 ;  /* 0x0000000ab2b27c23 */ /* 0x000fc200080108bc */
[--C-:B------:R-:W-:Y:S01]  /*9560*/  FFMA.FTZ R180, R180, UR10, -R188.reuse ;  /* 0x0000000ab4b47c23 */ /* 0x100fe200080108bc */
[----:B------:R-:W-:-:S01]  /*9570*/  FFMA.FTZ R191, R191, UR10, -R188 ;  /* 0x0000000abfbf7c23 */ /* 0x000fc200080108bc */
[--C-:B------:R-:W-:Y:S01]  /*9580*/  FFMA.FTZ R194, R194, UR10, -R188.reuse ;  /* 0x0000000ac2c27c23 */ /* 0x100fe200080108bc */
[----:B------:R-:W-:-:S01]  /*9590*/  FFMA.FTZ R195, R195, UR10, -R188 ;  /* 0x0000000ac3c37c23 */ /* 0x000fc200080108bc */
[----:B------:R-:W1:Y:S01]  /*95a0*/  MUFU.EX2 R13, R13 ;  /* 0x0000000d000d7308 */ /* 0x000e620000000800 */
[----:B--2---:R-:W-:-:S01]  /*95b0*/  FFMA.FTZ R2, R7, R2, R6 ;  /* 0x0000000207027223 */ /* 0x004fc20000010006 */
[--C-:B------:R-:W-:Y:S01]  /*95c0*/  FFMA.FTZ R197, R197, UR10, -R188.reuse ;  /* 0x0000000ac5c57c23 */ /* 0x100fe200080108bc */
        /* <DEDUP_REMOVED lines=11> */
[-C--:B------:R-:W-:Y:S01]  /*9680*/  FMUL.FTZ R96, R96, R208.reuse ;  /* 0x000000d060607220 */ /* 0x080fe20000410000 */
[----:B------:R-:W-:Y:S01]  /*9690*/  FMUL.FTZ R97, R97, R208 ;  /* 0x000000d061617220 */ /* 0x000fe20000410000 */
        /* <DEDUP_REMOVED lines=11> */
[----:B------:R-:W-:Y:S01]  /*9750*/  F2FP.SATFINITE.E4M3.F32.PACK_AB_MERGE_C R13, R190, R13, RZ ;  /* 0x0000000dbe0d723e */ /* 0x000fe200048070ff */
        /* <DEDUP_REMOVED lines=30> */
[----:B------:R-:W-:Y:S01]  /*9940*/  FMUL.FTZ R149, R149, R208 ;  /* 0x000000d095957220 */ /* 0x000fe20000410000 */
        /* <DEDUP_REMOVED lines=73> */
[----:B------:R-:W-:Y:S01]  /*9de0*/  F2FP.SATFINITE.E4M3.F32.PACK_AB_MERGE_C R156, R159, R20, R210 ;  /* 0x000000149f9c723e */ /* 0x000fe200048070d2 */
[----:B------:R-:W-:Y:S01]  /*9df0*/  FMUL.FTZ R130, R130, R7 ;  /* 0x0000000782827220 */ /* 0x000fe20000410000 */
        /* <DEDUP_REMOVED lines=114> */
.L_x_2428:
[----:B------:R0:W1:Y:S01]  /*a520*/  SYNCS.PHASECHK.TRANS64.TRYWAIT P1, [UR46+0x38850], R5 ;  /* 0x03885005ff0075a7 */ /* 0x000062000802016e */
[----:B------:R-:W-:Y:S05]  /*a530*/  @!P0 BRA `(.L_x_2429) ;  /* 0x0000000000048947 */ /* 0x000fea0003800000 */
[----:B------:R-:W-:Y:S01]  /*a540*/  BPT.TRAP 0x1 ;  /* 0x000000040000795c */ /* 0x000fe20000300000 */
.L_x_2429:
[----:B------:R-:W-:Y:S01]  /*a550*/  VIADD R6, R227, 0x8 ;  /* 0x00000008e3067836 */ /* 0x000fe20000000000 */
[----:B-1----:R-:W-:Y:S06]  /*a560*/  @P1 BRA `(.L_x_2430) ;  /* 0x0000000000081947 */ /* 0x002fec0003800000 */
[----:B------:R-:W1:Y:S02]  /*a570*/  SYNCS.PHASECHK.TRANS64.TRYWAIT P1, [UR46+0x38850], R5 ;  /* 0x03885005ff0075a7 */ /* 0x000e64000802016e */
[----:B-1----:R-:W-:Y:S05]  /*a580*/  @!P1 BRA `(.L_x_2431) ;  /* 0x0000009c005c9947 */ /* 0x002fea0003800000 */
.L_x_2430:
        /* <DEDUP_REMOVED lines=27> */
.L_x_2432:
[----:B------:R-:W-:Y:S01]  /*a740*/  UIADD3 UR46, UR46, 0x38860, URZ ;  /* 0x000388602e2e7890 */ /* 0x000fe2000fffe03f */
[----:B------:R-:W-:Y:S01]  /*a750*/  ISETP.LT.AND P1, PT, RZ, UR55, PT ;  /* 0x00000037ff007c0c */ /* 0x000fe2000bf21270 */
[----:B------:R-:W-:Y:S01]  /*a760*/  UIADD3 UR55, UR55, -0x1, URZ ;  /* 0xffffffff37377890 */ /* 0x000fe2000fffe03f */
[----:B------:R-:W-:Y:S01]  /*a770*/  IMAD.MOV.U32 R6, RZ, RZ, R9 ;  /* 0x000000ffff067224 */ /* 0x000fe200078e0009 */
[----:B------:R-:W-:Y:S01]  /*a780*/  UPRMT UR46, UR50, 0x654, UR46 ;  /* 0x00000654322e7896 */ /* 0x000fe2000800002e */
[----:B------:R-:W-:-:S08]  /*a790*/  IMAD.MOV.U32 R7, RZ, RZ, R168 ;  /* 0x000000ffff077224 */ /* 0x000fd000078e00a8 */
[----:B------:R-:W-:Y:S01]  /*a7a0*/  SYNCS.ARRIVE.TRANS64.RED.A1T0 RZ, [UR46], RZ ;  /* 0x000000ffffff79a7 */ /* 0x000fe2000810042e */
[----:B------:R-:W-:Y:S05]  /*a7b0*/  @P1 BRA `(.L_x_2433) ;  /* 0xffffffd400741947 */ /* 0x000fea000383ffff */
.L_x_2422:
[----:B------:R-:W-:Y:S01]  /*a7c0*/  ULDC.64 UR8, c[0x0][0x9a0] ;  /* 0x0002680000087ab9 */ /* 0x000fe20000000a00 */
[----:B01----:R-:W-:Y:S01]  /*a7d0*/  IMAD.MOV.U32 R5, RZ, RZ, 0x3f800000 ;  /* 0x3f800000ff057424 */ /* 0x003fe200078e00ff */
        /* <DEDUP_REMOVED lines=22> */
[----:B0-----:R-:W-:Y:S01]  /*a940*/  IMAD.MOV.U32 R4, RZ, RZ, RZ ;  /* 0x000000ffff047224 */ /* 0x001fe200078e00ff */
[----:B------:R-:W-:Y:S02]  /*a950*/  UIADD3 UR37, UR37, 0x1, URZ ;  /* 0x0000000125257890 */ /* 0x000fe4000fffe03f */
[----:B------:R-:W0:Y:S01]  /*a960*/  SHFL.BFLY PT, R0, R3, 0x2, 0x1f ;  /* 0x0c401f0003007f89 */ /* 0x000e2200000e0000 */
[----:B------:R-:W-:Y:S02]  /*a970*/  UIADD3 UR42, UR42, 0x1, URZ ;  /* 0x000000012a2a7890 */ /* 0x000fe4000fffe03f */
[----:B------:R-:W-:Y:S01]  /*a980*/  UISETP.NE.AND UP0, UPT, UR37, 0x2, UPT ;  /* 0x000000022500788c */ /* 0x000fe2000bf05270 */
[----:B------:R-:W3:Y:S03]  /*a990*/  SHFL.BFLY PT, R13, R2, 0x2, 0x1f ;  /* 0x0c401f00020d7f89 */ /* 0x000ee600000e0000 */
[----:B------:R-:W-:-:S02]  /*a9a0*/  USEL UR4, URZ, 0x1, UP0 ;  /* 0x000000013f047887 */ /* 0x000fc40008000000 */
[----:B------:R-:W-:Y:S02]  /*a9b0*/  USEL UR37, UR37, URZ, UP0 ;  /* 0x0000003f25257287 */ /* 0x000fe40008000000 */
[----:B------:R-:W-:Y:S01]  /*a9c0*/  ULOP3.LUT UR36, UR36, UR4, URZ, 0x3c, !UPT ;  /* 0x0000000424247292 */ /* 0x000fe2000f8e3c3f */
[----:B0-----:R-:W-:Y:S01]  /*a9d0*/  FADD.FTZ R0, R0, R3 ;  /* 0x0000000300007221 */ /* 0x001fe20000010000 */
[----:B------:R-:W-:Y:S02]  /*a9e0*/  IMAD.U32 R3, RZ, RZ, UR10 ;  /* 0x0000000aff037e24 */ /* 0x000fe4000f8e00ff */
[----:B---3--:R-:W-:Y:S02]  /*a9f0*/  FADD.FTZ R13, R13, R2 ;  /* 0x000000020d0d7221 */ /* 0x008fe40000010000 */
[----:B------:R-:W0:Y:S01]  /*aa00*/  SHFL.BFLY PT, R11, R0, 0x1, 0x1f ;  /* 0x0c201f00000b7f89 */ /* 0x000e2200000e0000 */
[----:B------:R-:W-:-:S03]  /*aa10*/  IMAD.MOV.U32 R2, RZ, RZ, -0x800000 ;  /* 0xff800000ff027424 */ /* 0x000fc600078e00ff */
[----:B------:R-:W3:Y:S01]  /*aa20*/  SHFL.BFLY PT, R8, R13, 0x1, 0x1f ;  /* 0x0c201f000d087f89 */ /* 0x000ee200000e0000 */
[----:B0-----:R-:W-:Y:S01]  /*aa30*/  FADD.FTZ R11, R0, R11 ;  /* 0x0000000b000b7221 */ /* 0x001fe20000010000 */
[----:B------:R-:W-:Y:S02]  /*aa40*/  IMAD.MOV.U32 R0, RZ, RZ, -0x800000 ;  /* 0xff800000ff007424 */ /* 0x000fe400078e00ff */
[----:B---3--:R-:W-:Y:S02]  /*aa50*/  FADD.FTZ R12, R13, R8 ;  /* 0x000000080d0c7221 */ /* 0x008fe40000010000 */
[C---:B------:R-:W-:Y:S01]  /*aa60*/  FSETP.NE.FTZ.AND P0, PT, R11.reuse, RZ, PT ;  /* 0x000000ff0b00720b */ /* 0x040fe20003f15000 */
[----:B------:R-:W-:Y:S01]  /*aa70*/  FMUL.FTZ R10, R11, 0.00390625 ;  /* 0x3b8000000b0a7820 */ /* 0x000fe20000410000 */
[----:B------:R-:W-:Y:S02]  /*aa80*/  IMAD.MOV.U32 R8, RZ, RZ, RZ ;  /* 0x000000ffff087224 */ /* 0x000fe400078e00ff */
[----:B-1----:R-:W-:Y:S01]  /*aa90*/  FMUL.FTZ R7, R12, 0.00390625 ;  /* 0x3b8000000c077820 */ /* 0x002fe20000410000 */
[----:B------:R-:W-:Y:S01]  /*aaa0*/  IMAD.U32 R13, RZ, RZ, UR10 ;  /* 0x0000000aff0d7e24 */ /* 0x000fe2000f8e00ff */
[----:B------:R-:W-:-:S03]  /*aab0*/  FSETP.NE.FTZ.AND P1, PT, R10, RZ, PT ;  /* 0x000000ff0a00720b */ /* 0x000fc60003f35000 */
[----:B------:R-:W-:-:S04]  /*aac0*/  FSETP.NE.FTZ.AND P2, PT, R7, RZ, PT ;  /* 0x000000ff0700720b */ /* 0x000fc80003f55000 */
[----:B------:R0:W-:Y:S01]  /*aad0*/  @P0 MUFU.RCP R4, R11 ;  /* 0x0000000b00040308 */ /* 0x0001e20000001000 */
[----:B------:R-:W-:-:S05]  /*aae0*/  FSETP.NE.FTZ.AND P0, PT, R12, RZ, PT ;  /* 0x000000ff0c00720b */ /* 0x000fca0003f15000 */
[----:B------:R-:W-:Y:S02]  /*aaf0*/  @P1 FMUL.FTZ R3, R3, 0.69314718246459960938 ;  /* 0x3f31721803031820 */ /* 0x000fe40000410000 */
[----:B------:R-:W1:Y:S01]  /*ab00*/  @P1 MUFU.LG2 R6, R10 ;  /* 0x0000000a00061308 */ /* 0x000e620000000c00 */
[----:B0-----:R-:W-:-:S07]  /*ab10*/  @P2 FMUL.FTZ R11, R13, 0.69314718246459960938 ;  /* 0x3f3172180d0b2820 */ /* 0x001fce0000410000 */
[----:B------:R-:W0:Y:S08]  /*ab20*/  @P2 MUFU.LG2 R7, R7 ;  /* 0x0000000700072308 */ /* 0x000e300000000c00 */
[----:B------:R-:W3:Y:S01]  /*ab30*/  @P0 MUFU.RCP R8, R12 ;  /* 0x0000000c00080308 */ /* 0x000ee20000001000 */
[----:B-1----:R-:W-:Y:S01]  /*ab40*/  @P1 FMUL.FTZ R6, R6, 0.69314718246459960938 ;  /* 0x3f31721806061820 */ /* 0x002fe20000410000 */
[----:B------:R-:W-:-:S03]  /*ab50*/  PLOP3.LUT P0, PT, PT, PT, PT, 0x8, 0x0 ;  /* 0x000000000000781c */ /* 0x000fc60003f0e170 */
[----:B------:R-:W-:Y:S01]  /*ab60*/  @P1 FFMA.FTZ R2, R3, R168, R6 ;  /* 0x000000a803021223 */ /* 0x000fe20000010006 */
[----:B0-----:R-:W-:-:S04]  /*ab70*/  @P2 FMUL.FTZ R10, R7, 0.69314718246459960938 ;  /* 0x3f317218070a2820 */ /* 0x001fc80000410000 */
        /* <DEDUP_REMOVED lines=131> */
.L_x_2397:
        /* <DEDUP_REMOVED lines=223> */
[----:B------:R-:W-:Y:S02]  /*c1a0*/  LOP3.LUT R20, R20, R21, RZ, 0x3c, !PT ;  /* 0x0000001514147212 */ /* 0x000fe400078e3cff */
[----:B------:R-:W-:Y:S02]  /*c1b0*/  LOP3.LUT R50, R9, R10, RZ, 0x3c, !PT ;  /* 0x0000000a09327212 */ /* 0x000fe400078e3cff */
[----:B------:R-:W-:Y:S02]  /*c1c0*/  SHF.R.U64 R3, R3, 0x3, RZ ;  /* 0x0000000303037819 */ /* 0x000fe400000012ff */
[----:B------:R-:W-:Y:S02]  /*c1d0*/  IADD3.X R21, RZ, R41, RZ, P2, !PT ;  /* 0x00000029ff157210 */ /* 0x000fe400017fe4ff */
[----:B------:R-:W-:-:S02]  /*c1e0*/  LOP3.LUT R36, R37, 0x380, RZ, 0xc0, !PT ;  /* 0x0000038025247812 */ /* 0x000fc400078ec0ff */
[----:B------:R-:W-:Y:S02]  /*c1f0*/  IADD3 R10, P2, R40, 0xf000, RZ ;  /* 0x0000f000280a7810 */ /* 0x000fe40007f5e0ff */
        /* <DEDUP_REMOVED lines=39> */
[----:B--2---:R-:W-:Y:S01]  /*c470*/  LOP3.LUT R53, R74, 0x2, RZ, 0x3c, !PT ;  /* 0x000000024a357812 */ /* 0x004fe200078e3cff */
[----:B------:R-:W-:Y:S01]  /*c480*/  SHFL.IDX PT, R46, R81, R74, 0x1c1f ;  /* 0x001c1f4a512e7589 */ /* 0x000fe200000e0000 */
[----:B------:R-:W-:Y:S02]  /*c490*/  LOP3.LUT R4, R5, 0x380, RZ, 0xc0, !PT ;  /* 0x0000038005047812 */ /* 0x000fe400078ec0ff */
[----:B------:R-:W-:Y:S01]  /*c4a0*/  LOP3.LUT R8, R8, R9, RZ, 0x3c, !PT ;  /* 0x0000000908087212 */ /* 0x000fe200078e3cff */
[----:B------:R-:W1:Y:S01]  /*c4b0*/  SHFL.IDX PT, R75, R75, R53, 0x1c1f ;  /* 0x001c1f354b4b7589 */ /* 0x000e6200000e0000 */
[----:B------:R-:W-:Y:S01]  /*c4c0*/  IMAD.X R9, RZ, RZ, R41, P3 ;  /* 0x000000ffff097224 */ /* 0x000fe200018e0629 */
[----:B0-----:R-:W-:Y:S02]  /*c4d0*/  ISETP.NE.AND P3, PT, R3, 0x1, PT ;  /* 0x000000010300780c */ /* 0x001fe40003f65270 */
[----:B------:R-:W-:Y:S01]  /*c4e0*/  SHFL.IDX PT, R50, R83, R74, 0x1c1f ;  /* 0x001c1f4a53327589 */ /* 0x000fe200000e0000 */
[----:B------:R-:W-:-:S02]  /*c4f0*/  SHF.R.U64 R4, R4, 0x3, RZ ;  /* 0x0000000304047819 */ /* 0x000fc400000012ff */
[----:B------:R-:W-:Y:S01]  /*c500*/  LOP3.LUT R13, R24, 0x380, RZ, 0xc0, !PT ;  /* 0x00000380180d7812 */ /* 0x000fe200078ec0ff */
[----:B------:R-:W0:Y:S01]  /*c510*/  SHFL.IDX PT, R49, R76, R53, 0x1c1f ;  /* 0x001c1f354c317589 */ /* 0x000e2200000e0000 */
[----:B------:R-:W-:Y:S02]  /*c520*/  LOP3.LUT R44, R4, R5, RZ, 0x3c, !PT ;  /* 0x00000005042c7212 */ /* 0x000fe400078e3cff */
[----:B------:R-:W-:Y:S01]  /*c530*/  SHF.R.U64 R13, R13, 0x3, RZ ;  /* 0x000000030d0d7819 */ /* 0x000fe200000012ff */
[----:B------:R-:W-:Y:S01]  /*c540*/  SHFL.IDX PT, R143, R143, R74, 0x1c1f ;  /* 0x001c1f4a8f8f7589 */ /* 0x000fe200000e0000 */
[----:B------:R-:W-:Y:S02]  /*c550*/  MOV R130, R44 ;  /* 0x0000002c00827202 */ /* 0x000fe40000000f00 */
[----:B------:R-:W-:Y:S01]  /*c560*/  LOP3.LUT R60, R13, R24, RZ, 0x3c, !PT ;  /* 0x000000180d3c7212 */ /* 0x000fe200078e3cff */
[----:B------:R-:W2:Y:S01]  /*c570*/  SHFL.IDX PT, R52, R95, R53, 0x1c1f ;  /* 0x001c1f355f347589 */ /* 0x000ea200000e0000 */
[----:B------:R-:W-:-:S02]  /*c580*/  MOV R68, R68 ;  /* 0x0000004400447202 */ /* 0x000fc40000000f00 */
[----:B------:R-:W-:Y:S01]  /*c590*/  MOV R69, R58 ;  /* 0x0000003a00457202 */ /* 0x000fe20000000f00 */
[----:B------:R-:W-:Y:S01]  /*c5a0*/  SHFL.IDX PT, R54, R87, R74, 0x1c1f ;  /* 0x001c1f4a57367589 */ /* 0x000fe200000e0000 */
[----:B------:R-:W-:Y:S02]  /*c5b0*/  MOV R118, R56 ;  /* 0x0000003800767202 */ /* 0x000fe40000000f00 */
[----:B------:R-:W-:Y:S01]  /*c5c0*/  MOV R66, R66 ;  /* 0x0000004200427202 */ /* 0x000fe20000000f00 */
[----:B------:R-:W3:Y:S01]  /*c5d0*/  SHFL.IDX PT, R77, R77, R53, 0x1c1f ;  /* 0x001c1f354d4d7589 */ /* 0x000ee200000e0000 */
[----:B-1----:R-:W-:Y:S02]  /*c5e0*/  SEL R44, R46, R75, P0 ;  /* 0x0000004b2e2c7207 */ /* 0x002fe40000000000 */
[----:B------:R-:W-:Y:S01]  /*c5f0*/  SEL R46, R75, R46, P0 ;  /* 0x0000002e4b2e7207 */ /* 0x000fe20000000000 */
[----:B------:R-:W-:Y:S01]  /*c600*/  SHFL.IDX PT, R141, R141, R74, 0x1c1f ;  /* 0x001c1f4a8d8d7589 */ /* 0x000fe200000e0000 */
[----:B------:R-:W1:Y:S01]  /*c610*/  @P3 LDC R75, c[0x0][0xbec] ;  /* 0x0002fb00ff4b3b82 */ /* 0x000e620000000800 */
[----:B------:R-:W-:-:S02]  /*c620*/  MOV R67, R60 ;  /* 0x0000003c00437202 */ /* 0x000fc40000000f00 */
[----:B------:R-:W4:Y:S01]  /*c630*/  SHFL.IDX PT, R96, R96, R53, 0x1c1f ;  /* 0x001c1f3560607589 */ /* 0x000f2200000e0000 */
[----:B0-----:R-:W-:Y:S02]  /*c640*/  SEL R48, R50, R49, P0 ;  /* 0x0000003132307207 */ /* 0x001fe40000000000 */
[----:B------:R-:W-:Y:S01]  /*c650*/  SEL R50, R49, R50, P0 ;  /* 0x0000003231327207 */ /* 0x000fe20000000000 */
[----:B------:R-:W-:Y:S01]  /*c660*/  SHFL.IDX PT, R145, R145, R74, 0x1c1f ;  /* 0x001c1f4a91917589 */ /* 0x000fe200000e0000 */
[----:B------:R-:W-:Y:S02]  /*c670*/  MOV R64, R64 ;  /* 0x0000004000407202 */ /* 0x000fe40000000f00 */
[----:B------:R-:W-:Y:S01]  /*c680*/  SEL R165, R39, R38, P0 ;  /* 0x0000002627a57207 */ /* 0x000fe20000000000 */
[----:B------:R-:W0:Y:S01]  /*c690*/  SHFL.IDX PT, R94, R94, R53, 0x1c1f ;  /* 0x001c1f355e5e7589 */ /* 0x000e2200000e0000 */
[----:B--2---:R-:W-:Y:S02]  /*c6a0*/  SEL R49, R143, R52, P0 ;  /* 0x000000348f317207 */ /* 0x004fe40000000000 */
[----:B------:R-:W-:Y:S01]  /*c6b0*/  SEL R51, R52, R143, P0 ;  /* 0x0000008f34337207 */ /* 0x000fe20000000000 */
[----:B------:R-:W-:Y:S01]  /*c6c0*/  SHFL.IDX PT, R58, R115, R74, 0x1c1f ;  /* 0x001c1f4a733a7589 */ /* 0x000fe200000e0000 */
[----:B------:R-:W-:-:S02]  /*c6d0*/  SEL R107, R38, R39, P0 ;  /* 0x00000027266b7207 */ /* 0x000fc40000000000 */
[----:B------:R-:W-:Y:S01]  /*c6e0*/  MOV R65, R62 ;  /* 0x0000003e00417202 */ /* 0x000fe20000000f00 */
[----:B------:R-:W2:Y:S01]  /*c6f0*/  SHFL.IDX PT, R57, R78, R53, 0x1c1f ;  /* 0x001c1f354e397589 */ /* 0x000ea200000e0000 */
[----:B---3--:R-:W-:Y:S02]  /*c700*/  SEL R52, R54, R77, P0 ;  /* 0x0000004d36347207 */ /* 0x008fe40000000000 */
[----:B------:R-:W-:Y:S01]  /*c710*/  SEL R54, R77, R54, P0 ;  /* 0x000000364d367207 */ /* 0x000fe20000000000 */
[----:B------:R-:W-:Y:S01]  /*c720*/  SHFL.IDX PT, R147, R147, R74, 0x1c1f ;  /* 0x001c1f4a93937589 */ /* 0x000fe200000e0000 */
[----:B------:R-:W3:Y:S01]  /*c730*/  @P3 LDC R77, c[0x0][0xbf0] ;  /* 0x0002fc00ff4d3b82 */ /* 0x000ee20000000800 */
[----:B------:R-:W-:Y:S02]  /*c740*/  IADD3 R39, P4, R40, 0x1000, RZ ;  /* 0x0000100028277810 */ /* 0x000fe40007f9e0ff */
[----:B------:R-:W1:Y:S01]  /*c750*/  SHFL.IDX PT, R60, R97, R53, 0x1c1f ;  /* 0x001c1f35613c7589 */ /* 0x000e6200000e0000 */
[----:B------:R-:W-:-:S02]  /*c760*/  SEL R135, R128, R91, P0 ;  /* 0x0000005b80877207 */ /* 0x000fc40000000000 */
[----:B------:R-:W-:Y:S01]  /*c770*/  LOP3.LUT R38, R39, 0x380, RZ, 0xc0, !PT ;  /* 0x0000038027267812 */ /* 0x000fe200078ec0ff */
[----:B------:R-:W-:Y:S01]  /*c780*/  SHFL.IDX PT, R117, R117, R74, 0x1c1f ;  /* 0x001c1f4a75757589 */ /* 0x000fe200000e0000 */
[----:B------:R-:W-:Y:S02]  /*c790*/  SEL R91, R91, R128, P0 ;  /* 0x000000805b5b7207 */ /* 0x000fe40000000000 */
[----:B------:R-:W-:Y:S01]  /*c7a0*/  SEL R169, R31, R30, P0 ;  /* 0x0000001e1fa97207 */ /* 0x000fe20000000000 */
[----:B------:R-:W1:Y:S01]  /*c7b0*/  SHFL.IDX PT, R62, R79, R53, 0x1c1f ;  /* 0x001c1f354f3e7589 */ /* 0x000e6200000e0000 */
[----:B------:R-:W-:Y:S02]  /*c7c0*/  SEL R111, R30, R31, P0 ;  /* 0x0000001f1e6f7207 */ /* 0x000fe40000000000 */
[----:B------:R-:W-:Y:S01]  /*c7d0*/  IADD3 R33, P1, R40, 0x4000, RZ ;  /* 0x0000400028217810 */ /* 0x000fe20007f3e0ff */
[----:B------:R-:W-:Y:S01]  /*c7e0*/  SHFL.IDX PT, R149, R149, R74, 0x1c1f ;  /* 0x001c1f4a95957589 */ /* 0x000fe200000e0000 */
[----:B------:R-:W-:-:S02]  /*c7f0*/  SHF.R.U64 R38, R38, 0x3, RZ ;  /* 0x0000000326267819 */ /* 0x000fc400000012ff */
[----:B------:R-:W-:Y:S01]  /*c800*/  MOV R105, R72 ;  /* 0x0000004800697202 */ /* 0x000fe20000000f00 */
[----:B------:R-:W3:Y:S01]  /*c810*/  SHFL.IDX PT, R98, R98, R53, 0x1c1f ;  /* 0x001c1f3562627589 */ /* 0x000ee200000e0000 */
[----:B------:R-:W-:Y:S02]  /*c820*/  MOV R134, R42 ;  /* 0x0000002a00867202 */ /* 0x000fe40000000f00 */
[----:B------:R-:W-:Y:S01]  /*c830*/  LOP3.LUT R32, R33, 0x380, RZ, 0xc0, !PT ;  /* 0x0000038021207812 */ /* 0x000fe200078ec0ff */
[----:B------:R-:W-:Y:S01]  /*c840*/  SHFL.IDX PT, R119, R119, R74, 0x1c1f ;  /* 0x001c1f4a77777589 */ /* 0x000fe200000e0000 */
[----:B------:R-:W-:Y:S01]  /*c850*/  LOP3.LUT R38, R38, R39, RZ, 0x3c, !PT ;  /* 0x0000002726267212 */ /* 0x000fe200078e3cff */
[----:B------:R-:W-:Y:S01]  /*c860*/  IMAD.X R39, RZ, RZ, R41, P4 ;  /* 0x000000ffff277224 */ /* 0x000fe200020e0629 */
[----:B----4-:R-:W-:Y:S01]  /*c870*/  SEL R45, R141, R96, P0 ;  /* 0x000000608d2d7207 */ /* 0x010fe20000000000 */
[----:B------:R-:W-:Y:S01]  /*c880*/  SHFL.IDX PT, R151, R151, R74, 0x1c1f ;  /* 0x001c1f4a97977589 */ /* 0x000fe200000e0000 */
[----:B------:R-:W-:-:S02]  /*c890*/  SEL R47, R96, R141, P0 ;  /* 0x0000008d602f7207 */ /* 0x000fc40000000000 */
[----:B0-----:R-:W-:Y:S01]  /*c8a0*/  SEL R55, R94, R145, P0 ;  /* 0x000000915e377207 */ /* 0x001fe20000000000 */
[----:B------:R-:W0:Y:S01]  /*c8b0*/  SHFL.IDX PT, R80, R80, R53, 0x1c1f ;  /* 0x001c1f3550507589 */ /* 0x000e2200000e0000 */
[----:B------:R-:W-:Y:S02]  /*c8c0*/  IADD3 R27, P4, R40, 0x7000, RZ ;  /* 0x00007000281b7810 */ /* 0x000fe40007f9e0ff */
[----:B------:R-:W-:Y:S01]  /*c8d0*/  SHF.R.U64 R32, R32, 0x3, RZ ;  /* 0x0000000320207819 */ /* 0x000fe200000012ff */
[----:B------:R-:W4:Y:S01]  /*c8e0*/  SHFL.IDX PT, R76, R99, R53, 0x1c1f ;  /* 0x001c1f35634c7589 */ /* 0x000f2200000e0000 */
[----:B------:R-:W-:Y:S02]  /*c8f0*/  LOP3.LUT R26, R27, 0x380, RZ, 0xc0, !PT ;  /* 0x000003801b1a7812 */ /* 0x000fe400078ec0ff */
[----:B------:R-:W-:Y:S01]  /*c900*/  LOP3.LUT R32, R32, R33, RZ, 0x3c, !PT ;  /* 0x0000002120207212 */ /* 0x000fe200078e3cff */
[----:B------:R-:W-:Y:S01]  /*c910*/  SHFL.IDX PT, R121, R121, R74, 0x1c1f ;  /* 0x001c1f4a79797589 */ /* 0x000fe200000e0000 */
[----:B------:R-:W-:Y:S01]  /*c920*/  IMAD.X R33, RZ, RZ, R41, P1 ;  /* 0x000000ffff217224 */ /* 0x000fe200008e0629 */
[----:B--2---:R-:W-:-:S02]  /*c930*/  SEL R56, R58, R57, P0 ;  /* 0x000000393a387207 */ /* 0x004fc40000000000 */
[----:B------:R-:W-:Y:S01]  /*c940*/  SHFL.IDX PT, R153, R153, R74, 0x1c1f ;  /* 0x001c1f4a99997589 */ /* 0x000fe200000e0000 */
[----:B------:R-:W-:Y:S02]  /*c950*/  IADD3 R25, P1, R40, 0xa000, RZ ;  /* 0x0000a00028197810 */ /* 0x000fe40007f3e0ff */
[----:B------:R-:W-:Y:S01]  /*c960*/  SEL R58, R57, R58, P0 ;  /* 0x0000003a393a7207 */ /* 0x000fe20000000000 */
[----:B------:R-:W2:Y:S01]  /*c970*/  SHFL.IDX PT, R82, R82, R53, 0x1c1f ;  /* 0x001c1f3552527589 */ /* 0x000ea200000e0000 */
[----:B------:R-:W-:Y:S02]  /*c980*/  SHF.R.U64 R26, R26, 0x3, RZ ;  /* 0x000000031a1a7819 */ /* 0x000fe400000012ff */
[----:B-1----:R-:W-:Y:S01]  /*c990*/  SEL R57, R147, R60, P0 ;  /* 0x0000003c93397207 */ /* 0x002fe20000000000 */
[----:B------:R-:W1:Y:S01]  /*c9a0*/  SHFL.IDX PT, R100, R100, R53, 0x1c1f ;  /* 0x001c1f3564647589 */ /* 0x000e6200000e0000 */
[----:B------:R-:W-:Y:S02]  /*c9b0*/  SEL R59, R60, R147, P0 ;  /* 0x000000933c3b7207 */ /* 0x000fe40000000000 */
[----:B------:R-:W-:Y:S01]  /*c9c0*/  SEL R60, R117, R62, P0 ;  /* 0x0000003e753c7207 */ /* 0x000fe20000000000 */
[----:B------:R-:W-:Y:S01]  /*c9d0*/  SHFL.IDX PT, R123, R123, R74, 0x1c1f ;  /* 0x001c1f4a7b7b7589 */ /* 0x000fe200000e0000 */
[----:B------:R-:W-:-:S02]  /*c9e0*/  LOP3.LUT R24, R25, 0x380, RZ, 0xc0, !PT ;  /* 0x0000038019187812 */ /* 0x000fc400078ec0ff */
[----:B------:R-:W-:Y:S01]  /*c9f0*/  SEL R62, R62, R117, P0 ;  /* 0x000000753e3e7207 */ /* 0x000fe20000000000 */
[----:B------:R-:W-:Y:S01]  /*ca00*/  SHFL.IDX PT, R155, R155, R74, 0x1c1f ;  /* 0x001c1f4a9b9b7589 */ /* 0x000fe200000e0000 */
[----:B---3--:R-:W-:Y:S02]  /*ca10*/  SEL R61, R149, R98, P0 ;  /* 0x00000062953d7207 */ /* 0x008fe40000000000 */
[----:B------:R-:W-:Y:S01]  /*ca20*/  SEL R63, R98, R149, P0 ;  /* 0x00000095623f7207 */ /* 0x000fe20000000000 */
[----:B------:R-:W3:Y:S01]  /*ca30*/  SHFL.IDX PT, R84, R84, R53, 0x1c1f ;  /* 0x001c1f3554547589 */ /* 0x000ee200000e0000 */
[----:B------:R-:W-:Y:S01]  /*ca40*/  LOP3.LUT R26, R26, R27, RZ, 0x3c, !PT ;  /* 0x0000001b1a1a7212 */ /* 0x000fe200078e3cff */
[----:B------:R-:W-:Y:S01]  /*ca50*/  IMAD.X R27, RZ, RZ, R41, P4 ;  /* 0x000000ffff1b7224 */ /* 0x000fe200020e0629 */
[----:B------:R-:W-:Y:S01]  /*ca60*/  IADD3 R7, P4, R40, 0xd000, RZ ;  /* 0x0000d00028077810 */ /* 0x000fe20007f9e0ff */
[----:B------:R-:W3:Y:S01]  /*ca70*/  SHFL.IDX PT, R78, R101, R53, 0x1c1f ;  /* 0x001c1f35654e7589 */ /* 0x000ee200000e0000 */
[----:B------:R-:W-:-:S02]  /*ca80*/  SHF.R.U64 R24, R24, 0x3, RZ ;  /* 0x0000000318187819 */ /* 0x000fc400000012ff */
[----:B------:R-:W-:Y:S01]  /*ca90*/  LOP3.LUT R6, R7, 0x380, RZ, 0xc0, !PT ;  /* 0x0000038007067812 */ /* 0x000fe200078ec0ff */
[----:B------:R-:W-:Y:S01]  /*caa0*/  SHFL.IDX PT, R120, R127, R74, 0x1c1f ;  /* 0x001c1f4a7f787589 */ /* 0x000fe200000e0000 */
        /* <DEDUP_REMOVED lines=61> */
[----:B0-----:R-:W-:Y:S01]  /*ce80*/  SEL R53, R145, R94, P0 ;  /* 0x0000005e91357207 */ /* 0x001fe20000000000 */
        /* <DEDUP_REMOVED lines=11> */
[----:B--2---:R-:W-:Y:S02]  /*cf40*/  SEL R48, R121, R82, P0 ;  /* 0x0000005279307207 */ /* 0x004fe40000000000 */
[----:B------:R-:W-:Y:S01]  /*cf50*/  SEL R50, R82, R121, P0 ;  /* 0x0000007952327207 */ /* 0x000fe20000000000 */
[----:B------:R2:W-:Y:S01]  /*cf60*/  STSM.16.M88.4 [R112], R44 ;  /* 0x0000002c70007844 */ /* 0x0005e20000000200 */
[----:B-1----:R-:W-:Y:S01]  /*cf70*/  SEL R49, R153, R100, P0 ;  /* 0x0000006499317207 */ /* 0x002fe20000000000 */
[----:B0-----:R-:W-:Y:S01]  /*cf80*/  IMAD.MOV R56, RZ, RZ, -R75 ;  /* 0x000000ffff387224 */ /* 0x001fe200078e0a4b */
        /* <DEDUP_REMOVED lines=12> */
[----:B--2---:R-:W-:Y:S02]  /*d050*/  SEL R44, R120, R127, P0 ;  /* 0x0000007f782c7207 */ /* 0x004fe40000000000 */
[----:B------:R-:W-:Y:S01]  /*d060*/  SEL R46, R127, R120, P0 ;  /* 0x000000787f2e7207 */ /* 0x000fe20000000000 */
[----:B------:R-:W-:Y:S01]  /*d070*/  STSM.16.M88.4 [R71], R56 ;  /* 0x0000003847007844 */ /* 0x000fe20000000200 */
[----:B0-----:R-:W-:Y:S01]  /*d080*/  SHF.R.S32.HI R49, RZ, 0x1f, R75 ;  /* 0x0000001fff317819 */ /* 0x001fe2000001144b */
[----:B------:R-:W-:Y:S01]  /*d090*/  VIADD R51, R220, UR39 ;  /* 0x00000027dc337c36 */ /* 0x000fe20008000000 */
[----:B------:R-:W-:Y:S02]  /*d0a0*/  IADD3 R48, P1, R75, UR6, RZ ;  /* 0x000000064b307c10 */ /* 0x000fe4000ff3e0ff */
[----:B------:R-:W-:-:S02]  /*d0b0*/  SHF.R.S32.HI R50, RZ, 0x1f, R61 ;  /* 0x0000001fff327819 */ /* 0x000fc4000001143d */
[----:B------:R-:W-:Y:S01]  /*d0c0*/  SEL R45, R159, R86, P0 ;  /* 0x000000569f2d7207 */ /* 0x000fe20000000000 */
[----:B-1----:R-:W-:Y:S01]  /*d0d0*/  IMAD.U32 R52, RZ, RZ, UR5 ;  /* 0x00000005ff347e24 */ /* 0x002fe2000f8e00ff */
        /* <DEDUP_REMOVED lines=142> */
.L_x_2437:
[----:B------:R-:W-:Y:S05]  /*d9c0*/  BSYNC B1 ;  /* 0x0000000000017941 */ /* 0x000fea0003800000 */
.L_x_2436:
        /* <DEDUP_REMOVED lines=10> */
[-C--:B------:R-:W-:Y:S02]  /*da70*/  @!P3 LEA R4, P5, R22, R8.reuse, 0x1 ;  /* 0x000000081604b211 */ /* 0x080fe400078a08ff */
[-C--:B---3--:R-:W-:Y:S02]  /*da80*/  @!P4 LEA.HI.X R3, R16, R9.reuse, R225, 0x1, P6 ;  /* 0x000000091003c211 */ /* 0x088fe400030f0ce1 */
[-C--:B------:R-:W-:Y:S02]  /*da90*/  @!P2 LEA R6, P6, R19, R8.reuse, 0x1 ;  /* 0x000000081306a211 */ /* 0x080fe400078c08ff */
        /* <DEDUP_REMOVED lines=8> */
.L_x_2439:
[----:B------:R-:W-:Y:S05]  /*db20*/  BSYNC B1 ;  /* 0x0000000000017941 */ /* 0x000fea0003800000 */
.L_x_2438:
        /* <DEDUP_REMOVED lines=11> */
[-C--:B------:R-:W-:Y:S02]  /*dbe0*/  @!P1 LEA R6, P4, R19, R8.reuse, 0x1 ;  /* 0x0000000813069211 */ /* 0x080fe400078808ff */
[-C--:B----4-:R-:W-:Y:S02]  /*dbf0*/  @!P3 LEA.HI.X R3, R16, R9.reuse, R225, 0x1, P6 ;  /* 0x000000091003b211 */ /* 0x090fe400030f0ce1 */
        /* <DEDUP_REMOVED lines=8> */
.L_x_2441:
[----:B------:R-:W-:Y:S05]  /*dc80*/  BSYNC B1 ;  /* 0x0000000000017941 */ /* 0x000fea0003800000 */
.L_x_2440:
[----:B-1----:R-:W-:Y:S01]  /*dc90*/  VIADD R3, R13, 0x60 ;  /* 0x000000600d037836 */ /* 0x002fe20000000000 */
[----:B0-23--:R-:W0:Y:S04]  /*dca0*/  SHFL.IDX PT, R10, R10, 0x3, 0x181f ;  /* 0x00781f000a0a7f89 */ /* 0x00de2800000e0000 */
[----:B------:R-:W-:Y:S01]  /*dcb0*/  ISETP.GE.AND P0, PT, R3, R96, PT ;  /* 0x000000600300720c */ /* 0x000fe20003f06270 */
[----:B------:R-:W1:-:S12]  /*dcc0*/  SHFL.IDX PT, R0, R0, 0x3, 0x181f ;  /* 0x00781f0000007f89 */ /* 0x000e5800000e0000 */
[----:B------:R-:W-:Y:S05]  /*dcd0*/  @P0 BRA `(.L_x_2442) ;  /* 0x0000000c00200947 */ /* 0x000fea0003800000 */
[----:B------:R-:W-:Y:S02]  /*dce0*/  ULDC UR5, c[0x0][0xac8] ;  /* 0x0002b20000057ab9 */ /* 0x000fe40000000800 */
[----:B------:R-:W-:Y:S02]  /*dcf0*/  ISETP.GE.AND P3, PT, R16, UR5, PT ;  /* 0x0000000510007c0c */ /* 0x000fe4000bf66270 */
[----:B------:R-:W-:Y:S02]  /*dd00*/  ISETP.GE.AND P4, PT, R22, UR5, PT ;  /* 0x0000000516007c0c */ /* 0x000fe4000bf86270 */
[----:B------:R-:W-:-:S09]  /*dd10*/  ISETP.GE.AND P5, PT, R19, UR5, PT ;  /* 0x0000000513007c0c */ /* 0x000fd2000bfa6270 */
[-C--:B-1----:R-:W-:Y:S02]  /*dd20*/  @!P3 LEA R2, P0, R16, R0.reuse, 0x1 ;  /* 0x000000001002b211 */ /* 0x082fe400078008ff */
[-C--:B------:R-:W-:Y:S02]  /*dd30*/  @!P4 LEA R4, P1, R22, R0.reuse, 0x1 ;  /* 0x000000001604c211 */ /* 0x080fe400078208ff */
[C---:B------:R-:W-:Y:S02]  /*dd40*/  @!P5 LEA R6, P2, R19.reuse, R0, 0x1 ;  /* 0x000000001306d211 */ /* 0x040fe400078408ff */
        /* <DEDUP_REMOVED lines=12> */
.L_x_2435:
        /* <DEDUP_REMOVED lines=50> */
.L_x_2444:
[----:B------:R-:W-:Y:S05]  /*e130*/  BSYNC B1 ;  /* 0x0000000000017941 */ /* 0x000fea0003800000 */
.L_x_2443:
        /* <DEDUP_REMOVED lines=63> */
.L_x_2446:
[----:B------:R-:W-:Y:S05]  /*e530*/  BSYNC B1 ;  /* 0x0000000000017941 */ /* 0x000fea0003800000 */
.L_x_2445:
        /* <DEDUP_REMOVED lines=21> */
.L_x_2448:
[----:B------:R-:W-:Y:S05]  /*e690*/  BSYNC B1 ;  /* 0x0000000000017941 */ /* 0x000fea0003800000 */
.L_x_2447:
        /* <DEDUP_REMOVED lines=21> */
.L_x_2450:
[----:B------:R-:W-:Y:S05]  /*e7f0*/  BSYNC B1 ;  /* 0x0000000000017941 */ /* 0x000fea0003800000 */
.L_x_2449:
        /* <DEDUP_REMOVED lines=11> */
[-C--:B------:R-:W-:Y:S02]  /*e8b0*/  @!P2 LEA R6, P5, R22, R2.reuse, 0x1 ;  /* 0x000000021606a211 */ /* 0x080fe400078a08ff */
        /* <DEDUP_REMOVED lines=10> */
.L_x_2442:
[----:B------:R-:W-:Y:S05]  /*e960*/  BSYNC B0 ;  /* 0x0000000000007941 */ /* 0x000fea0003800000 */
.L_x_2434:
[----:B------:R-:W-:Y:S02]  /*e970*/  ULDC UR5, c[0x0][0xc38] ;  /* 0x00030e0000057ab9 */ /* 0x000fe40000000800 */
[----:B------:R-:W-:-:S06]  /*e980*/  UISETP.GE.AND UP0, UPT, UR4, UR5, UPT ;  /* 0x000000050400728c */ /* 0x000fcc000bf06270 */
[----:B------:R-:W-:-:S13]  /*e990*/  PLOP3.LUT P0, PT, PT, PT, UP0, 0x80, 0x0 ;  /* 0x000000000000781c */ /* 0x000fda0003f0f008 */
[----:B------:R-:W-:Y:S05]  /*e9a0*/  @!P0 BRA `(.L_x_2451) ;  /* 0xffffff2000e48947 */ /* 0x000fea000383ffff */
[----:B------:R-:W-:Y:S05]  /*e9b0*/  EXIT ;  /* 0x000000000000794d */ /* 0x000fea0003800000 */
.L_x_2393:
[----:B------:R-:W-:-:S08]  /*e9c0*/  NOP ;  /* 0x0000000000007918 */ /* 0x000fd00000000000 */
[----:B------:R-:W0:-:S00]  /*e9d0*/  USETMAXREG.DEALLOC.CTAPOOL 0x28 ;  /* 0x00000028000079c8 */ /* 0x000e0000080e0500 */
[----:B0-----:R-:W-:-:S06]  /*e9e0*/  LOP3.LUT R0, R0, 0x3, RZ, 0xc0, !PT ;  /* 0x0000000300007812 */ /* 0x001fcc00078ec0ff */
[----:B------:R-:W0:Y:S01]  /*e9f0*/  S2UR UR5, SR_CTAID.X ;  /* 0x00000000000579c3 */ /* 0x000e220000002500 */
[----:B------:R-:W-:Y:S01]  /*ea00*/  LOP3.LUT R16, R16, 0xffffefff, RZ, 0xc0, !PT ;  /* 0xffffefff10107812 */ /* 0x000fe200078ec0ff */
[----:B------:R-:W-:Y:S01]  /*ea10*/  STL [R1+0x14], RZ ;  /* 0x000014ff01007387 */ /* 0x000fe20000100800 */
[----:B------:R-:W-:Y:S02]  /*ea20*/  IMAD.MOV.U32 R27, RZ, RZ, 0x1 ;  /* 0x00000001ff1b7424 */ /* 0x000fe400078e00ff */
[----:B------:R-:W-:Y:S01]  /*ea30*/  IMAD.MOV.U32 R25, RZ, RZ, RZ ;  /* 0x000000ffff197224 */ /* 0x000fe200078e00ff */
        /* <DEDUP_REMOVED lines=9> */
[----:B------:R-:W-:Y:S01]  /*ead0*/  ULDC.64 UR6, c[0x0][0x418] ;  /* 0x0001060000067ab9 */ /* 0x000fe20000000a00 */
[----:B------:R-:W-:Y:S01]  /*eae0*/  LOP3.LUT R16, R16, 0xfffffffe, RZ, 0xc0, !PT ;  /* 0xfffffffe10107812 */ /* 0x000fe200078ec0ff */
[----:B------:R-:W-:Y:S01]  /*eaf0*/  UISETP.NE.U32.AND UP0, UPT, UR6, URZ, UPT ;  /* 0x0000003f0600728c */ /* 0x000fe2000bf05070 */
[----:B------:R-:W-:Y:S01]  /*eb00*/  IMAD.MOV.U32 R36, RZ, RZ, 0x40 ;  /* 0x00000040ff247424 */ /* 0x000fe200078e00ff */
[----:B------:R-:W-:Y:S01]  /*eb10*/  ULDC UR4, c[0x0][0x424] ;  /* 0x0001090000047ab9 */ /* 0x000fe20000000800 */
[----:B------:R-:W-:Y:S01]  /*eb20*/  IMAD.MOV.U32 R31, RZ, RZ, 0x20 ;  /* 0x00000020ff1f7424 */ /* 0x000fe200078e00ff */
[----:B------:R-:W-:Y:S01]  /*eb30*/  UISETP.NE.AND.EX UP0, UPT, UR7, URZ, UPT, UP0 ;  /* 0x0000003f0700728c */ /* 0x000fe2000bf05300 */
[----:B------:R-:W-:Y:S01]  /*eb40*/  IMAD.MOV.U32 R27, RZ, RZ, 0x1 ;  /* 0x00000001ff1b7424 */ /* 0x000fe200078e00ff */
[----:B------:R-:W-:Y:S01]  /*eb50*/  ULDC UR39, c[0x0][0x288] ;  /* 0x0000a20000277ab9 */ /* 0x000fe20000000800 */
[----:B------:R-:W-:Y:S01]  /*eb60*/  ULDC UR7, c[0x0][0x2b8] ;  /* 0x0000ae0000077ab9 */ /* 0x000fe20000000800 */
[----:B------:R-:W-:Y:S01]  /*eb70*/  USEL UR4, UR4, 0x1, UP0 ;  /* 0x0000000104047887 */ /* 0x000fe20008000000 */
[----:B------:R-:W-:Y:S01]  /*eb80*/  IMAD.MOV.U32 R25, RZ, RZ, RZ ;  /* 0x000000ffff197224 */ /* 0x000fe200078e00ff */
[----:B------:R-:W-:Y:S01]  /*eb90*/  ULDC UR6, c[0x0][0x448] ;  /* 0x0001120000067ab9 */ /* 0x000fe20000000800 */
[----:B------:R-:W-:-:S02]  /*eba0*/  ULOP3.LUT UR45, UR38, 0x2, URZ, 0xfc, !UPT ;  /* 0x00000002262d7892 */ /* 0x000fc4000f8efc3f */
[----:B------:R-:W-:Y:S02]  /*ebb0*/  UIMAD UR36, UR4, UR36, URZ ;  /* 0x00000024042472a4 */ /* 0x000fe4000f8e023f */
[----:B------:R-:W-:Y:S02]  /*ebc0*/  ULOP3.LUT UR46, UR38, 0x1, URZ, 0xfc, !UPT ;  /* 0x00000001262e7892 */ /* 0x000fe4000f8efc3f */
[----:B------:R-:W-:Y:S01]  /*ebd0*/  UIADD3 UR4, UR36, 0x7f, URZ ;  /* 0x0000007f24047890 */ /* 0x000fe2000fffe03f */
[----:B------:R-:W-:Y:S01]  /*ebe0*/  ULDC UR47, c[0x0][0xc] ;  /* 0x00000300002f7ab9 */ /* 0x000fe20000000800 */
[C---:B0-----:R-:W-:Y:S01]  /*ebf0*/  IMAD.SHL.U32 R5, R4.reuse, 0x10, RZ ;  /* 0x0000001004057824 */ /* 0x041fe200078e00ff */
[C---:B------:R-:W-:Y:S01]  /*ec00*/  LOP3.LUT R10, R4.reuse, 0x7f, RZ, 0xc0, !PT ;  /* 0x0000007f040a7812 */ /* 0x040fe200078ec0ff */
[C---:B------:R-:W-:Y:S01]  /*ec10*/  IMAD.SHL.U32 R2, R4.reuse, 0x80, RZ ;  /* 0x0000008004027824 */ /* 0x040fe200078e00ff */
[C---:B------:R-:W-:Y:S01]  /*ec20*/  R2P PR, R4.reuse, 0x6 ;  /* 0x0000000604007804 */ /* 0x040fe20000000000 */
[----:B------:R-:W-:Y:S01]  /*ec30*/  IMAD.SHL.U32 R9, R4, 0x2, RZ ;  /* 0x0000000204097824 */ /* 0x000fe200078e00ff */
[----:B------:R-:W-:-:S02]  /*ec40*/  LOP3.LUT R28, R5, 0x70, RZ, 0xc0, !PT ;  /* 0x00000070051c7812 */ /* 0x000fc400078ec0ff */
[----:B------:R-:W-:Y:S02]  /*ec50*/  SHF.R.U32.HI R0, RZ, 0x5, R10 ;  /* 0x00000005ff007819 */ /* 0x000fe4000001160a */
[----:B------:R-:W-:Y:S02]  /*ec60*/  LOP3.LUT R7, R2, 0x400, RZ, 0xc0, !PT ;  /* 0x0000040002077812 */ /* 0x000fe400078ec0ff */
[----:B------:R-:W-:Y:S02]  /*ec70*/  LOP3.LUT R8, R28, 0x80, RZ, 0xfc, !PT ;  /* 0x000000801c087812 */ /* 0x000fe400078efcff */
[----:B------:R-:W-:Y:S01]  /*ec80*/  LOP3.LUT R3, R2, 0x380, RZ, 0xc0, !PT ;  /* 0x0000038002037812 */ /* 0x000fe200078ec0ff */
[----:B------:R-:W-:Y:S01]  /*ec90*/  IMAD R7, R0, 0x800, R7 ;  /* 0x0000080000077824 */ /* 0x000fe200078e0207 */
[----:B------:R-:W-:Y:S02]  /*eca0*/  ISETP.GE.AND P4, PT, R8, UR37, PT ;  /* 0x0000002508007c0c */ /* 0x000fe4000bf86270 */
[----:B------:R-:W-:Y:S01]  /*ecb0*/  LOP3.LUT R4, R3, 0x10, R4, 0xf8, !PT ;  /* 0x0000001003047812 */ /* 0x000fe200078ef804 */
[----:B------:R-:W-:Y:S01]  /*ecc0*/  IMAD R0, R0, 0x10, R3 ;  /* 0x0000001000007824 */ /* 0x000fe200078e0203 */
[----:B------:R-:W-:-:S02]  /*ecd0*/  ISETP.GE.AND P3, PT, R8, UR37, PT ;  /* 0x0000002508007c0c */ /* 0x000fc4000bf66270 */
[--C-:B------:R-:W-:Y:S02]  /*ece0*/  LOP3.LUT R4, R4, 0x70, R5.reuse, 0x78, !PT ;  /* 0x0000007004047812 */ /* 0x100fe400078e7805 */
[----:B------:R-:W-:Y:S02]  /*ecf0*/  LOP3.LUT R3, R0, 0x70, R5, 0x78, !PT ;  /* 0x0000007000037812 */ /* 0x000fe400078e7805 */
[----:B------:R-:W-:Y:S02]  /*ed00*/  ISETP.GE.AND P0, PT, R8, UR7, PT ;  /* 0x0000000708007c0c */ /* 0x000fe4000bf06270 */
[----:B------:R-:W-:Y:S01]  /*ed10*/  LOP3.LUT R0, R3, 0xc00, R2, 0xf8, !PT ;  /* 0x00000c0003007812 */ /* 0x000fe200078ef802 */
[----:B------:R-:W-:Y:S01]  /*ed20*/  IMAD.U32 R2, RZ, RZ, UR5 ;  /* 0x00000005ff027e24 */ /* 0x000fe2000f8e00ff */
[----:B------:R-:W-:Y:S01]  /*ed30*/  @P4 LOP3.LUT R16, R16, 0x1, RZ, 0xfc, !PT ;  /* 0x0000000110104812 */ /* 0x000fe200078efcff */
[----:B------:R-:W-:Y:S01]  /*ed40*/  USHF.R.S32.HI UR5, URZ, 0x1f, UR4 ;  /* 0x0000001f3f057899 */ /* 0x000fe20008011404 */
[----:B------:R-:W-:Y:S01]  /*ed50*/  LOP3.LUT R6, R5, 0x3f0, RZ, 0xc0, !PT ;  /* 0x000003f005067812 */ /* 0x000fe200078ec0ff */
[----:B------:R0:W-:Y:S01]  /*ed60*/  STL [R1+0x8], R0 ;  /* 0x0000080001007387 */ /* 0x0001e20000100800 */
[----:B------:R-:W-:Y:S01]  /*ed70*/  LOP3.LUT R16, R16, 0xffffff7f, RZ, 0xc0, !PT ;  /* 0xffffff7f10107812 */ /* 0x000fe200078ec0ff */
[----:B------:R-:W-:Y:S01]  /*ed80*/  ULEA.HI UR5, UR5, UR4, URZ, 0x7 ;  /* 0x0000000405057291 */ /* 0x000fe2000f8f383f */
[----:B------:R-:W-:-:S02]  /*ed90*/  SEL R36, R36, 0xffffffc0, !P2 ;  /* 0xffffffc024247807 */ /* 0x000fc40005000000 */
[----:B------:R-:W-:Y:S01]  /*eda0*/  @P3 LOP3.LUT R16, R16, 0x80, RZ, 0xfc, !PT ;  /* 0x0000008010103812 */ /* 0x000fe200078efcff */
[----:B------:R-:W-:Y:S01]  /*edb0*/  USHF.R.S32.HI UR40, URZ, 0x7, UR5 ;  /* 0x000000073f287899 */ /* 0x000fe20008011405 */
[----:B------:R-:W-:Y:S02]  /*edc0*/  LOP3.LUT R6, R6, 0x70, R9, 0x78, !PT ;  /* 0x0000007006067812 */ /* 0x000fe400078e7809 */
[----:B------:R-:W-:Y:S01]  /*edd0*/  ISETP.GE.AND P2, PT, R28, UR37, PT ;  /* 0x000000251c007c0c */ /* 0x000fe2000bf46270 */
[----:B0-----:R-:W-:Y:S01]  /*ede0*/  IMAD.IADD R0, R7, 0x1, R4 ;  /* 0x0000000107007824 */ /* 0x001fe200078e0204 */
[----:B------:R-:W-:Y:S02]  /*edf0*/  LOP3.LUT R16, R16, 0xfffffbff, RZ, 0xc0, !PT ;  /* 0xfffffbff10107812 */ /* 0x000fe400078ec0ff */
[----:B------:R-:W-:Y:S02]  /*ee00*/  SEL R31, R31, 0xffffffe0, !P1 ;  /* 0xffffffe01f1f7807 */ /* 0x000fe40004800000 */
[----:B------:R0:W-:Y:S01]  /*ee10*/  STL [R1+0x4], R0 ;  /* 0x0000040001007387 */ /* 0x0001e20000100800 */
[----:B------:R-:W-:-:S02]  /*ee20*/  @P0 LOP3.LUT R16, R16, 0x400, RZ, 0xfc, !PT ;  /* 0x0000040010100812 */ /* 0x000fc400078efcff */
[----:B------:R-:W-:Y:S01]  /*ee30*/  ISETP.GE.AND P0, PT, R28, UR37, PT ;  /* 0x000000251c007c0c */ /* 0x000fe2000bf06270 */
[----:B------:R1:W-:Y:S01]  /*ee40*/  STL [R1+0x10], R2 ;  /* 0x0000100201007387 */ /* 0x0003e20000100800 */
[----:B------:R-:W-:Y:S01]  /*ee50*/  LOP3.LUT R16, R16, 0xfffffffd, RZ, 0xc0, !PT ;  /* 0xfffffffd10107812 */ /* 0x000fe200078ec0ff */
[----:B------:R-:W-:Y:S02]  /*ee60*/  UIMAD UR37, UR6, UR39, URZ ;  /* 0x00000027062572a4 */ /* 0x000fe4000f8e023f */
[----:B------:R-:W-:Y:S01]  /*ee70*/  UIADD3 UR39, UR36, 0x80, -UR39 ;  /* 0x0000008024277890 */ /* 0x000fe2000fffe827 */
[----:B------:R-:W-:Y:S02]  /*ee80*/  @P2 LOP3.LUT R16, R16, 0x2, RZ, 0xfc, !PT ;  /* 0x0000000210102812 */ /* 0x000fe400078efcff */
[----:B0-----:R-:W-:Y:S02]  /*ee90*/  MOV R0, 0x400 ;  /* 0x0000040000007802 */ /* 0x001fe40000000f00 */
[----:B------:R-:W-:-:S02]  /*eea0*/  LOP3.LUT R16, R16, 0xfffffdff, RZ, 0xc0, !PT ;  /* 0xfffffdff10107812 */ /* 0x000fc400078ec0ff */
[----:B------:R-:W-:Y:S02]  /*eeb0*/  LEA R17, R37, R0, 0x18 ;  /* 0x0000000025117211 */ /* 0x000fe400078ec0ff */
[--C-:B------:R-:W-:Y:S02]  /*eec0*/  LOP3.LUT R0, R6, 0x400, R5.reuse, 0xf8, !PT ;  /* 0x0000040006007812 */ /* 0x100fe400078ef805 */
[----:B------:R-:W-:Y:S02]  /*eed0*/  @P0 LOP3.LUT R16, R16, 0x200, RZ, 0xfc, !PT ;  /* 0x0000020010100812 */ /* 0x000fe400078efcff */
[----:B------:R-:W-:Y:S01]  /*eee0*/  ISETP.GE.AND P0, PT, R28, UR7, PT ;  /* 0x000000071c007c0c */ /* 0x000fe2000bf06270 */
[----:B------:R0:W-:Y:S01]  /*eef0*/  STL [R1], R0 ;  /* 0x0000000001007387 */ /* 0x0001e20000100800 */
[----:B-1----:R-:W-:Y:S02]  /*ef00*/  SHF.R.U32.HI R2, RZ, 0x3, R10 ;  /* 0x00000003ff027819 */ /* 0x002fe4000001160a */
[----:B------:R-:W-:Y:S01]  /*ef10*/  LOP3.LUT R16, R16, 0xfffff7ff, RZ, 0xc0, !PT ;  /* 0xfffff7ff10107812 */ /* 0x000fe200078ec0ff */
[----:B------:R1:W-:Y:S01]  /*ef20*/  STL [R1+0x14], RZ ;  /* 0x000014ff01007387 */ /* 0x0003e20000100800 */
[----:B------:R-:W-:Y:S01]  /*ef30*/  LOP3.LUT R2, R2, 0x70, R5, 0xf8, !PT ;  /* 0x0000007002027812 */ /* 0x000fe200078ef805 */
[----:B0-----:R-:W-:-:S06]  /*ef40*/  IMAD.IADD R0, R17, 0x1, R0 ;  /* 0x0000000111007824 */ /* 0x001fcc00078e0200 */
[----:B------:R-:W-:Y:S01]  /*ef50*/  @P0 LOP3.LUT R16, R16, 0x800, RZ, 0xfc, !PT ;  /* 0x0000080010100812 */ /* 0x000fe200078efcff */
[----:B------:R1:W-:Y:S06]  /*ef60*/  STL [R1+0xc], R0 ;  /* 0x00000c0001007387 */ /* 0x0003ec0000100800 */
.L_x_2517:
[----:B-1----:R-:W2:Y:S01]  /*ef70*/  LDL R0, [R1+0x10] ;  /* 0x0000100001007983 */ /* 0x002ea20000100800 */
        /* <DEDUP_REMOVED lines=13> */
[----:B0-----:R-:W-:Y:S05]  /*f050*/  @P0 BRA `(.L_x_2453) ;  /* 0x0000000000200947 */ /* 0x001fea0003800000 */
        /* <DEDUP_REMOVED lines=8> */
.L_x_2453:
[----:B------:R-:W-:Y:S01]  /*f0e0*/  ULDC UR8, c[0x0][0xc54] ;  /* 0x0003150000087ab9 */ /* 0x000fe20000000800 */
[----:B------:R-:W-:Y:S01]  /*f0f0*/  UMOV UR6, UR7 ;  /* 0x0000000700067c82 */ /* 0x000fe20008000000 */
[----:B------:R-:W-:-:S11]  /*f100*/  UISETP.NE.AND UP0, UPT, UR8, 0x1, UPT ;  /* 0x000000010800788c */ /* 0x000fd6000bf05270 */
[----:B------:R-:W-:Y:S02]  /*f110*/  @UP0 ULDC.64 UR10, c[0x0][0xc58] ;  /* 0x00031600000a0ab9 */ /* 0x000fe40000000a00 */
[----:B------:R-:W-:-:S04]  /*f120*/  UIMAD.WIDE.U32 UR4, UR7, UR10, URZ ;  /* 0x0000000a070472a5 */ /* 0x000fc8000f8e003f */
[----:B------:R-:W-:-:S04]  /*f130*/  @UP0 USHF.R.U32.HI UR6, URZ, UR11, UR5 ;  /* 0x0000000b3f060299 */ /* 0x000fc80008011605 */
[----:B------:R-:W-:-:S12]  /*f140*/  UIMAD UR4, UR6, UR8, URZ ;  /* 0x00000008060472a4 */ /* 0x000fd8000f8e023f */
.L_x_2454:
        /* <DEDUP_REMOVED lines=25> */
[----:B------:R-:W-:Y:S01]  /*f2e0*/  UP2UR UR50, UPR, URZ, 0x4 ;  /* 0x000000043f327883 */ /* 0x000fe20008000000 */
[----:B------:R-:W-:Y:S01]  /*f2f0*/  BSSY B7, `(.L_x_2455) ;  /* 0x0000480000077945 */ /* 0x000fe20003800000 */
[----:B------:R-:W-:-:S04]  /*f300*/  USHF.L.U32 UR6, UR43, 0x7, URZ ;  /* 0x000000072b067899 */ /* 0x000fc8000800063f */
[----:B------:R-:W-:Y:S01]  /*f310*/  UIADD3 UR6, UR6, 0x7f, URZ ;  /* 0x0000007f06067890 */ /* 0x000fe2000fffe03f */
[----:B------:R-:W-:Y:S01]  /*f320*/  @UP2 ULDC UR4, c[0x0][0x44c] ;  /* 0x0001130000042ab9 */ /* 0x000fe20000000800 */
[----:B------:R-:W-:Y:S02]  /*f330*/  @UP2 ULDC UR7, c[0x0][0x450] ;  /* 0x0001140000072ab9 */ /* 0x000fe40000000800 */
[----:B------:R-:W-:-:S04]  /*f340*/  UIMAD.WIDE.U32 UR4, UR6, UR4, URZ ;  /* 0x00000004060472a5 */ /* 0x000fc8000f8e003f */
[----:B------:R-:W-:-:S04]  /*f350*/  @UP2 USHF.R.U32.HI UR6, URZ, UR7, UR5 ;  /* 0x000000073f062299 */ /* 0x000fc80008011605 */
[----:B------:R-:W-:-:S04]  /*f360*/  UIADD3 UR6, UR39, UR6, URZ ;  /* 0x0000000627067290 */ /* 0x000fc8000fffe03f */
[----:B------:R-:W-:-:S04]  /*f370*/  USHF.R.S32.HI UR4, URZ, 0x1f, UR6 ;  /* 0x0000001f3f047899 */ /* 0x000fc80008011406 */
[----:B------:R-:W-:-:S04]  /*f380*/  ULEA.HI UR4, UR4, UR6, URZ, 0x7 ;  /* 0x0000000604047291 */ /* 0x000fc8000f8f383f */
[----:B------:R-:W-:-:S04]  /*f390*/  USHF.R.S32.HI UR4, URZ, 0x7, UR4 ;  /* 0x000000073f047899 */ /* 0x000fc80008011404 */
[----:B------:R-:W-:-:S04]  /*f3a0*/  UISETP.LT.AND UP0, UPT, UR40, UR4, UPT ;  /* 0x000000042800728c */ /* 0x000fc8000bf01270 */
[----:B------:R-:W-:-:S06]  /*f3b0*/  USEL UR44, UR40, UR4, UP0 ;  /* 0x00000004282c7287 */ /* 0x000fcc0008000000 */
[----:B------:R-:W-:-:S13]  /*f3c0*/  ISETP.LT.AND P0, PT, RZ, UR44, PT ;  /* 0x0000002cff007c0c */ /* 0x000fda000bf01270 */
[----:B0-----:R-:W-:Y:S05]  /*f3d0*/  @P0 BRA `(.L_x_2456) ;  /* 0x0000000000480947 */ /* 0x001fea0003800000 */
        /* <DEDUP_REMOVED lines=18> */
.L_x_2456:
        /* <DEDUP_REMOVED lines=20> */
.L_x_2459:
[----:B------:R-:W-:Y:S05]  /*f640*/  BSYNC B6 ;  /* 0x0000000000067941 */ /* 0x000fea0003800000 */
.L_x_2458:
        /* <DEDUP_REMOVED lines=22> */
.L_x_2461:
[----:B------:R-:W-:Y:S05]  /*f7b0*/  BSYNC B6 ;  /* 0x0000000000067941 */ /* 0x000fea0003800000 */
.L_x_2460:
        /* <DEDUP_REMOVED lines=9> */
[----:B------:R-:W-:Y:S01]  /*f850*/  MOV R13, RZ ;  /* 0x000000ff000d7202 */ /* 0x000fe20000000f00 */
[----:B------:R-:W0:Y:S01]  /*f860*/  LDC.64 R2, c[0x4][R2] ;  /* 0x0100000002027b82 */ /* 0x000e220000000a00 */
[----:B------:R-:W-:Y:S02]  /*f870*/  IMAD.U32 R5, RZ, RZ, UR7 ;  /* 0x00000007ff057e24 */ /* 0x000fe4000f8e00ff */
[----:B------:R-:W-:Y:S02]  /*f880*/  IMAD.U32 R6, RZ, RZ, UR8 ;  /* 0x00000008ff067e24 */ /* 0x000fe4000f8e00ff */
[----:B------:R-:W-:-:S02]  /*f890*/  IMAD.U32 R7, RZ, RZ, UR9 ;  /* 0x00000009ff077e24 */ /* 0x000fc4000f8e00ff */
[----:B------:R-:W-:Y:S02]  /*f8a0*/  IMAD.U32 R10, RZ, RZ, UR4 ;  /* 0x00000004ff0a7e24 */ /* 0x000fe4000f8e00ff */
[----:B------:R-:W-:Y:S02]  /*f8b0*/  IMAD.U32 R11, RZ, RZ, UR5 ;  /* 0x00000005ff0b7e24 */ /* 0x000fe4000f8e00ff */
[----:B------:R-:W-:Y:S02]  /*f8c0*/  IMAD.MOV.U32 R8, RZ, RZ, 0x70 ;  /* 0x00000070ff087424 */ /* 0x000fe400078e00ff */
[----:B------:R-:W-:-:S07]  /*f8d0*/  IMAD.MOV.U32 R12, RZ, RZ, 0x1 ;  /* 0x00000001ff0c7424 */ /* 0x000fce00078e00ff */
[----:B------:R-:W-:-:S07]  /*f8e0*/  LEPC R20, `(.L_x_2463) ;  /* 0x000000001014794e */ /* 0x000fce0000000000 */
[----:B0----5:R-:W-:Y:S05]  /*f8f0*/  CALL.ABS.NOINC R2 ;  /* 0x0000000002007343 */ /* 0x021fea0003c00000 */
.L_x_2463:
[----:B------:R-:W-:Y:S05]  /*f900*/  BSYNC B6 ;  /* 0x0000000000067941 */ /* 0x000fea0003800000 */
.L_x_2462:
        /* <DEDUP_REMOVED lines=19> */
.L_x_2465:
[----:B------:R-:W-:Y:S05]  /*fa40*/  BSYNC B6 ;  /* 0x0000000000067941 */ /* 0x000fea0003800000 */
.L_x_2464:
        /* <DEDUP_REMOVED lines=17> */
.L_x_2537:
[----:B-1----:R-:W1:Y:S01]  /*fb60*/  S2R R2, SR_TID.X ;  /* 0x0000000000027919 */ /* 0x002e620000002100 */
[----:B0-----:R-:W-:Y:S02]  /*fb70*/  ISETP.NE.AND P1, PT, R34, 0x1, PT ;  /* 0x000000012200780c */ /* 0x001fe40003f25270 */
[----:B-----5:R-:W-:Y:S02]  /*fb80*/  SHF.R.S32.HI R32, RZ, 0x1f, R29 ;  /* 0x0000001fff207819 */ /* 0x020fe4000001141d */
[----:B------:R-:W-:-:S09]  /*fb90*/  LOP3.LUT R16, R16, 0xfffffff7, RZ, 0xc0, !PT ;  /* 0xfffffff710107812 */ /* 0x000fd200078ec0ff */
[----:B------:R-:W-:Y:S02]  /*fba0*/  @P1 LOP3.LUT R16, R16, 0x8, RZ, 0xfc, !PT ;  /* 0x0000000810101812 */ /* 0x000fe400078efcff */
[C---:B-1----:R-:W-:Y:S01]  /*fbb0*/  LOP3.LUT R3, R2.reuse, 0x7f, RZ, 0xc0, !PT ;  /* 0x0000007f02037812 */ /* 0x042fe200078ec0ff */
[----:B------:R-:W-:-:S03]  /*fbc0*/  IMAD.SHL.U32 R2, R2, 0x10, RZ ;  /* 0x0000001002027824 */ /* 0x000fc600078e00ff */
[----:B------:R-:W-:-:S04]  /*fbd0*/  SHF.R.U32.HI R3, RZ, 0x3, R3 ;  /* 0x00000003ff037819 */ /* 0x000fc80000011603 */
[----:B------:R-:W-:Y:S02]  /*fbe0*/  LOP3.LUT R2, R3, 0x70, R2, 0xf8, !PT ;  /* 0x0000007003027812 */ /* 0x000fe400078ef802 */
[----:B------:R-:W0:Y:S02]  /*fbf0*/  @P1 LDC R3, c[0x0][0x438] ;  /* 0x00010e00ff031b82 */ /* 0x000e240000000800 */
[----:B------:R-:W-:-:S04]  /*fc00*/  LOP3.LUT R4, R2, R0, RZ, 0xfc, !PT ;  /* 0x0000000002047212 */ /* 0x000fc800078efcff */
[C---:B------:R-:W-:Y:S01]  /*fc10*/  ISETP.GE.AND P0, PT, R4.reuse, UR36, PT ;  /* 0x0000002404007c0c */ /* 0x040fe2000bf06270 */
[----:B------:R-:W-:Y:S01]  /*fc20*/  IMAD.IADD R9, R4, 0x1, R33 ;  /* 0x0000000104097824 */ /* 0x000fe200078e0221 */
[----:B------:R-:W1:Y:S03]  /*fc30*/  @P1 LDC R2, c[0x0][0x434] ;  /* 0x00010d00ff021b82 */ /* 0x000e660000000800 */
[----:B------:R-:W-:-:S08]  /*fc40*/  IMAD.MOV.U32 R11, RZ, RZ, R9 ;  /* 0x000000ffff0b7224 */ /* 0x000fd000078e0009 */
[----:B------:R-:W2:Y:S08]  /*fc50*/  @!P0 LDC.64 R6, c[0x0][0x428] ;  /* 0x00010a00ff068b82 */ /* 0x000eb00000000a00 */
[----:B------:R-:W3:Y:S01]  /*fc60*/  @!P0 LDC.64 R4, c[0x0][0x418] ;  /* 0x00010600ff048b82 */ /* 0x000ee20000000a00 */
[----:B-1----:R-:W-:-:S05]  /*fc70*/  @P1 IMAD.HI.U32 R2, R9, R2, RZ ;  /* 0x0000000209021227 */ /* 0x002fca00078e00ff */
[----:B0-----:R-:W-:-:S04]  /*fc80*/  @P1 SHF.R.U32.HI R11, RZ, R3, R2 ;  /* 0x00000003ff0b1219 */ /* 0x001fc80000011602 */
[----:B------:R-:W-:Y:S01]  /*fc90*/  @!P0 SHF.R.S32.HI R3, RZ, 0x1f, R11 ;  /* 0x0000001fff038819 */ /* 0x000fe2000001140b */
[----:B--2---:R-:W-:-:S04]  /*fca0*/  @!P0 IMAD R2, R32, R6, RZ ;  /* 0x0000000620028224 */ /* 0x004fc800078e02ff */
[----:B------:R-:W-:Y:S02]  /*fcb0*/  @!P0 IMAD R7, R29, R7, R2 ;  /* 0x000000071d078224 */ /* 0x000fe400078e0202 */
[----:B------:R-:W-:-:S04]  /*fcc0*/  @!P0 IMAD.MOV.U32 R2, RZ, RZ, R11 ;  /* 0x000000ffff028224 */ /* 0x000fc800078e000b */
[----:B------:R-:W-:-:S04]  /*fcd0*/  @!P0 IMAD.WIDE.U32 R2, R29, R6, R2 ;  /* 0x000000061d028225 */ /* 0x000fc800078e0002 */
[----:B------:R-:W-:Y:S01]  /*fce0*/  @!P0 IMAD.IADD R3, R3, 0x1, R7 ;  /* 0x0000000103038824 */ /* 0x000fe200078e0207 */
[----:B---3--:R-:W-:Y:S01]  /*fcf0*/  @!P0 LEA R6, P1, R2, R4, 0x2 ;  /* 0x0000000402068211 */ /* 0x008fe200078210ff */
[----:B------:R-:W-:-:S03]  /*fd00*/  IMAD.MOV.U32 R4, RZ, RZ, RZ ;  /* 0x000000ffff047224 */ /* 0x000fc600078e00ff */
[----:B------:R-:W-:-:S05]  /*fd10*/  @!P0 LEA.HI.X R7, R2, R5, R3, 0x2, P1 ;  /* 0x0000000502078211 */ /* 0x000fca00008f1403 */
[----:B------:R0:W5:Y:S01]  /*fd20*/  @!P0 LDG.E R4, desc[UR48][R6.64] ;  /* 0x0000003006048981 */ /* 0x000162000c1e1900 */
[----:B------:R-:W-:Y:S01]  /*fd30*/  IMAD.U32 R8, RZ, RZ, UR45 ;  /* 0x0000002dff087e24 */ /* 0x000fe2000f8e00ff */
[----:B------:R-:W-:Y:S01]  /*fd40*/  LOP3.LUT R16, R16, 0xfffffffb, RZ, 0xc0, !PT ;  /* 0xfffffffb10107812 */ /* 0x000fe200078ec0ff */
[----:B------:R-:W-:Y:S02]  /*fd50*/  IMAD R3, RZ, RZ, -UR42 ;  /* 0x8000002aff037e24 */ /* 0x000fe4000f8e02ff */
[----:B------:R-:W-:Y:S01]  /*fd60*/  IMAD.MOV R5, RZ, RZ, -R11 ;  /* 0x000000ffff057224 */ /* 0x000fe200078e0a0b */
[----:B------:R-:W-:Y:S01]  /*fd70*/  ISETP.NE.AND P2, PT, R8, 0x3, PT ;  /* 0x000000030800780c */ /* 0x000fe20003f45270 */
[----:B------:R-:W-:Y:S02]  /*fd80*/  IMAD R24, R24, R3, UR41 ;  /* 0x0000002918187e24 */ /* 0x000fe4000f8e0203 */
[----:B------:R-:W-:-:S03]  /*fd90*/  IMAD R5, R34, R5, R9 ;  /* 0x0000000522057224 */ /* 0x000fc600078e0209 */
[----:B------:R-:W-:-:S07]  /*fda0*/  SHF.R.S32.HI R30, RZ, 0x1f, R24 ;  /* 0x0000001fff1e7819 */ /* 0x000fce0000011418 */
[----:B------:R-:W-:Y:S01]  /*fdb0*/  @P2 LOP3.LUT R16, R16, 0x4, RZ, 0xfc, !PT ;  /* 0x0000000410102812 */ /* 0x000fe200078efcff */
[----:B0-----:R-:W-:Y:S06]  /*fdc0*/  @!P2 BRA `(.L_x_2467) ;  /* 0x000000000004a947 */ /* 0x001fec0003800000 */
[----:B------:R-:W-:Y:S01]  /*fdd0*/  BPT.TRAP 0x1 ;  /* 0x000000040000795c */ /* 0x000fe20000300000 */
.L_x_2467:
[----:B------:R-:W-:Y:S01]  /*fde0*/  IMAD R6, R25, 0x8, R17 ;  /* 0x0000000819067824 */ /* 0x000fe200078e0211 */
[----:B------:R-:W-:Y:S01]  /*fdf0*/  SHF.L.U32 R20, R27, 0x1f, RZ ;  /* 0x0000001f1b147819 */ /* 0x000fe200000006ff */
[----:B------:R-:W-:Y:S01]  /*fe00*/  BSSY B0, `(.L_x_2468) ;  /* 0x0000004000007945 */ /* 0x000fe20003800000 */
[----:B------:R-:W-:Y:S02]  /*fe10*/  SHF.R.S32.HI R10, RZ, 0x1f, R5 ;  /* 0x0000001fff0a7819 */ /* 0x000fe40000011405 */
[----:B------:R-:W0:Y:S02]  /*fe20*/  SYNCS.PHASECHK.TRANS64.TRYWAIT P0, [R6+URZ+0x38880], R20 ;  /* 0x03888014060075a7 */ /* 0x000e24000800017f */
[----:B0-----:R-:W-:Y:S05]  /*fe30*/  @!P0 BRA `(.L_x_2469) ;  /* 0x0000004400748947 */ /* 0x001fea0003800000 */
.L_x_2538:
[----:B------:R-:W-:Y:S05]  /*fe40*/  BSYNC B0 ;  /* 0x0000000000007941 */ /* 0x000fea0003800000 */
.L_x_2468:
[----:B------:R-:W2:Y:S01]  /*fe50*/  LDL R11, [R1] ;  /* 0x00000000010b7983 */ /* 0x000ea20000100800 */
[----:B------:R-:W-:Y:S01]  /*fe60*/  ULDC.64 UR4, c[0x0][0x328] ;  /* 0x0000ca0000047ab9 */ /* 0x000fe20000000a00 */
[----:B-----5:R-:W-:Y:S01]  /*fe70*/  SHF.R.S32.HI R18, RZ, 0x1f, R4 ;  /* 0x0000001fff127819 */ /* 0x020fe20000011404 */
[----:B------:R-:W-:Y:S01]  /*fe80*/  IMAD R2, R10, UR4, RZ ;  /* 0x000000040a027c24 */ /* 0x000fe2000f8e02ff */
[----:B------:R-:W1:Y:S01]  /*fe90*/  S2R R8, SR_TID.X ;  /* 0x0000000000087919 */ /* 0x000e620000002100 */
        /* <DEDUP_REMOVED lines=15> */
[----:B-1----:R-:W-:-:S04]  /*ff90*/  LOP3.LUT R8, R8, 0x7f, RZ, 0xc0, !PT ;  /* 0x0000007f08087812 */ /* 0x002fc800078ec0ff */
[----:B------:R-:W-:Y:S02]  /*ffa0*/  SHF.R.U32.HI R12, RZ, 0x3, R8 ;  /* 0x00000003ff0c7819 */ /* 0x000fe40000011608 */
[----:B------:R-:W-:-:S04]  /*ffb0*/  IADD3 R8, P0, R2, UR6, RZ ;  /* 0x0000000602087c10 */ /* 0x000fc8000ff1e0ff */
[----:B------:R-:W-:Y:S02]  /*ffc0*/  IADD3.X R9, R3, UR7, R7, P0, !PT ;  /* 0x0000000703097c10 */ /* 0x000fe400087fe407 */
[----:B------:R-:W-:-:S04]  /*ffd0*/  IADD3 R7, -R12, UR36, -R0 ;  /* 0x000000240c077c10 */ /* 0x000fc8000fffe900 */
[----:B------:R-:W-:-:S13]  /*ffe0*/  ISETP.GE.AND P0, PT, R7, 0x1, PT ;  /* 0x000000010700780c */ /* 0x000fda0003f06270 */
[----:B------:R-:W-:Y:S01]  /*fff0*/  @P0 LOP3.LUT R16, R16, 0x40, RZ, 0xfc, !PT ;  /* 0x0000004010100812 */ /* 0x000fe200078efcff */
[----:B--2---:R-:W-:Y:S01]  /*10000*/  IMAD R19, R25, 0x8000, R11 ;  /* 0x0000800019137824 */ /* 0x004fe200078e020b */
[----:B------:R-:W-:Y:S06]  /*10010*/  BRA.DIV UR4, `(.L_x_2470) ;  /* 0x0000004604107947 */ /* 0x000fec000b800000 */
[----:B------:R-:W1:Y:S01]  /*10020*/  SHFL.IDX PT, R14, R8, RZ, 0x181f ;  /* 0x00181fff080e7589 */ /* 0x000e6200000e0000 */
[C---:B------:R-:W-:Y:S02]  /*10030*/  LOP3.LUT P6, RZ, R16.reuse, 0x200, RZ, 0xc0, !PT ;  /* 0x0000020010ff7812 */ /* 0x040fe400078cc0ff */
[C---:B------:R-:W-:Y:S01]  /*10040*/  LOP3.LUT P2, RZ, R16.reuse, 0x80, RZ, 0xc0, !PT ;  /* 0x0000008010ff7812 */ /* 0x040fe2000784c0ff */
[----:B------:R-:W2:Y:S01]  /*10050*/  SHFL.IDX PT, R0, R9, RZ, 0x181f ;  /* 0x00181fff09007589 */ /* 0x000ea200000e0000 */
[C---:B------:R-:W-:Y:S02]  /*10060*/  ISETP.GE.AND P1, PT, R7.reuse, 0x11, PT ;  /* 0x000000110700780c */ /* 0x040fe40003f26270 */
[----:B------:R-:W-:Y:S02]  /*10070*/  LOP3.LUT R16, R16, 0xffffffdf, RZ, 0xc0, !PT ;  /* 0xffffffdf10107812 */ /* 0x000fe400078ec0ff */
[C---:B------:R-:W-:Y:S02]  /*10080*/  ISETP.GE.AND P5, PT, R7.reuse, 0x31, PT ;  /* 0x000000310700780c */ /* 0x040fe40003fa6270 */
[----:B------:R-:W-:-:S02]  /*10090*/  ISETP.GE.AND P4, PT, R7, 0x41, PT ;  /* 0x000000410700780c */ /* 0x000fc40003f86270 */
[----:B------:R-:W-:-:S05]  /*100a0*/  ISETP.GE.AND P3, PT, R7, 0x51, PT ;  /* 0x000000510700780c */ /* 0x000fca0003f66270 */
[----:B------:R-:W-:Y:S02]  /*100b0*/  @P1 LOP3.LUT R16, R16, 0x20, RZ, 0xfc, !PT ;  /* 0x0000002010101812 */ /* 0x000fe400078efcff */
[C---:B------:R-:W-:Y:S02]  /*100c0*/  ISETP.GE.AND P1, PT, R7.reuse, 0x61, PT ;  /* 0x000000610700780c */ /* 0x040fe40003f26270 */
[----:B------:R-:W-:Y:S02]  /*100d0*/  LOP3.LUT R16, R16, 0xffffffef, RZ, 0xc0, !PT ;  /* 0xffffffef10107812 */ /* 0x000fe400078ec0ff */
[----:B-1----:R-:W-:Y:S02]  /*100e0*/  IADD3 R2, P0, R28, R14, RZ ;  /* 0x0000000e1c027210 */ /* 0x002fe40007f1e0ff */
[----:B------:R-:W1:Y:S03]  /*100f0*/  SHFL.IDX PT, R14, R8, 0x1, 0x181f ;  /* 0x00381f00080e7f89 */ /* 0x000e6600000e0000 */
[----:B--2---:R-:W-:Y:S01]  /*10100*/  IMAD.X R3, RZ, RZ, R0, P0 ;  /* 0x000000ffff037224 */ /* 0x004fe200000e0600 */
[----:B------:R-:W-:Y:S01]  /*10110*/  ISETP.LT.OR P0, PT, R7, 0x1, P6 ;  /* 0x000000010700780c */ /* 0x000fe20003701670 */
[----:B------:R-:W-:-:S12]  /*10120*/  IMAD.IADD R0, R17, 0x1, R19 ;  /* 0x0000000111007824 */ /* 0x000fd800078e0213 */
        /* <DEDUP_REMOVED lines=55> */
[----:B------:R-:W-:-:S11]  /*104a0*/  LOP3.LUT R16, R16, 0xfffffeff, RZ, 0xc0, !PT ;  /* 0xfffffeff10107812 */ /* 0x000fd600078ec0ff */
[----:B-1-34-:R-:W-:-:S07]  /*104b0*/  @P0 LOP3.LUT R16, R16, 0x100, RZ, 0xfc, !PT ;  /* 0x0000010010100812 */ /* 0x01afce00078efcff */
.L_x_2556:
[----:B------:R-:W-:Y:S02]  /*104c0*/  IADD3 R2, P0, R28, R14, RZ ;  /* 0x0000000e1c027210 */ /* 0x000fe40007f1e0ff */
[C---:B------:R-:W-:Y:S02]  /*104d0*/  LOP3.LUT P6, RZ, R16.reuse, 0x200, RZ, 0xc0, !PT ;  /* 0x0000020010ff7812 */ /* 0x040fe400078cc0ff */
[----:B------:R-:W-:Y:S01]  /*104e0*/  LOP3.LUT P2, RZ, R16, 0x80, RZ, 0xc0, !PT ;  /* 0x0000008010ff7812 */ /* 0x000fe2000784c0ff */
        /* <DEDUP_REMOVED lines=10> */
.L_x_2471:
        /* <DEDUP_REMOVED lines=11> */
.L_x_2472:
[----:B------:R1:W-:Y:S01]  /*10640*/  SYNCS.ARRIVE.TRANS64.A1T0 RZ, [R6+URZ+0x38870], RZ ;  /* 0x038870ff06ff79a7 */ /* 0x0003e2000810003f */
[----:B------:R-:W-:Y:S05]  /*10650*/  @!P6 BRA `(.L_x_2473) ;  /* 0x000000000004e947 */ /* 0x000fea0003800000 */
[----:B------:R-:W-:Y:S01]  /*10660*/  BPT.TRAP 0x1 ;  /* 0x000000040000795c */ /* 0x000fe20000300000 */
.L_x_2473:
[----:B------:R-:W2:Y:S01]  /*10670*/  SYNCS.PHASECHK.TRANS64.TRYWAIT P0, [R6+URZ+0x38840], R20 ;  /* 0x03884014060075a7 */ /* 0x000ea2000800017f */
[----:B------:R-:W-:Y:S04]  /*10680*/  BSSY B0, `(.L_x_2474) ;  /* 0x0000002000007945 */ /* 0x000fe80003800000 */
[----:B--2---:R-:W-:Y:S05]  /*10690*/  @!P0 BRA `(.L_x_2475) ;  /* 0x0000004800188947 */ /* 0x004fea0003800000 */
.L_x_2557:
[----:B------:R-:W-:Y:S05]  /*106a0*/  BSYNC B0 ;  /* 0x0000000000007941 */ /* 0x000fea0003800000 */
.L_x_2474:
[----:B------:R-:W-:Y:S01]  /*106b0*/  ULDC.64 UR4, c[0x0][0x300] ;  /* 0x0000c00000047ab9 */ /* 0x000fe20000000a00 */
[----:B------:R-:W-:Y:S01]  /*106c0*/  ULDC.64 UR6, c[0x0][0x2e8] ;  /* 0x0000ba0000067ab9 */ /* 0x000fe20000000a00 */
[----:B------:R-:W-:Y:S01]  /*106d0*/  IMAD R10, R10, UR4, RZ ;  /* 0x000000040a0a7c24 */ /* 0x000fe2000f8e02ff */
[----:B------:R-:W-:Y:S01]  /*106e0*/  LOP3.LUT P2, RZ, R16, 0x1, RZ, 0xc0, !PT ;  /* 0x0000000110ff7812 */ /* 0x000fe2000784c0ff */
[----:B------:R-:W-:-:S04]  /*106f0*/  IMAD.WIDE.U32 R2, R5, UR4, RZ ;  /* 0x0000000405027c25 */ /* 0x000fc8000f8e00ff */
        /* <DEDUP_REMOVED lines=19> */
[C---:B------:R-:W-:Y:S02]  /*10830*/  LOP3.LUT P6, RZ, R16.reuse, 0x2, RZ, 0xc0, !PT ;  /* 0x0000000210ff7812 */ /* 0x040fe400078cc0ff */
[----:B------:R-:W-:Y:S02]  /*10840*/  P2R R9, PR, RZ, 0x8 ;  /* 0x00000008ff097803 */ /* 0x000fe40000000000 */
[----:B------:R-:W-:Y:S02]  /*10850*/  LOP3.LUT P3, RZ, R16, 0x20, RZ, 0xc0, !PT ;  /* 0x0000002010ff7812 */ /* 0x000fe4000786c0ff */
[----:B------:R-:W-:-:S02]  /*10860*/  P2R R7, PR, RZ, 0x2 ;  /* 0x00000002ff077803 */ /* 0x000fc40000000000 */
[----:B------:R-:W-:-:S03]  /*10870*/  LOP3.LUT P1, RZ, R16, 0x10, RZ, 0xc0, !PT ;  /* 0x0000001010ff7812 */ /* 0x000fc6000782c0ff */
[----:B---3--:R-:W-:-:S05]  /*10880*/  @P4 IADD3 R14, P0, R28, R14, RZ ;  /* 0x0000000e1c0e4210 */ /* 0x008fca0007f1e0ff */
[----:B----4-:R-:W-:Y:S02]  /*10890*/  @P4 IMAD.X R3, RZ, RZ, R2, P0 ;  /* 0x000000ffff034224 */ /* 0x010fe400000e0602 */
[----:B------:R-:W-:Y:S02]  /*108a0*/  @P4 IMAD.MOV.U32 R2, RZ, RZ, R14 ;  /* 0x000000ffff024224 */ /* 0x000fe400078e000e */
[----:B------:R-:W3:Y:S04]  /*108b0*/  SHFL.IDX PT, R14, R4, 0x1, 0x181f ;  /* 0x00381f00040e7f89 */ /* 0x000ee800000e0000 */
[----:B------:R-:W-:Y:S04]  /*108c0*/  @P4 LDGSTS.E.BYPASS.LTC128B.128 [R0+0x28400], desc[UR48][R2.64], !P6 ;  /* 0x2840000002004fae */ /* 0x000fe8000f101d70 */
[----:B------:R4:W-:Y:S01]  /*108d0*/  @P4 LDGSTS.E.BYPASS.LTC128B.128 [R0+0x2c400], desc[UR48][R2.64+0x80], !P2 ;  /* 0x2c40008002004fae */ /* 0x0009e2000d101d70 */
[----:B------:R-:W-:-:S03]  /*108e0*/  ISETP.NE.AND P4, PT, R8, RZ, PT ;  /* 0x000000ff0800720c */ /* 0x000fc60003f85270 */
[----:B------:R-:W5:Y:S01]  /*108f0*/  SHFL.IDX PT, R8, R5, 0x1, 0x181f ;  /* 0x00381f0005087f89 */ /* 0x000f6200000e0000 */
[----:B---3--:R-:W-:-:S05]  /*10900*/  @P3 IADD3 R14, P0, R28, R14, RZ ;  /* 0x0000000e1c0e3210 */ /* 0x008fca0007f1e0ff */
[----:B----4-:R-:W-:Y:S02]  /*10910*/  @P3 IMAD.MOV.U32 R2, RZ, RZ, R14 ;  /* 0x000000ffff023224 */ /* 0x010fe400078e000e */
[----:B------:R-:W3:Y:S01]  /*10920*/  SHFL.IDX PT, R14, R4, 0x2, 0x181f ;  /* 0x00581f00040e7f89 */ /* 0x000ee200000e0000 */
[----:B-----5:R-:W-:-:S03]  /*10930*/  @P3 IMAD.X R19, RZ, RZ, R8, P0 ;  /* 0x000000ffff133224 */ /* 0x020fc600000e0608 */
[----:B------:R-:W4:Y:S01]  /*10940*/  SHFL.IDX PT, R8, R5, 0x2, 0x181f ;  /* 0x00581f0005087f89 */ /* 0x000f2200000e0000 */
[----:B------:R-:W-:-:S05]  /*10950*/  @P3 IMAD.MOV.U32 R3, RZ, RZ, R19 ;  /* 0x000000ffff033224 */ /* 0x000fca00078e0013 */
[----:B------:R-:W-:Y:S04]  /*10960*/  @P3 LDGSTS.E.BYPASS.LTC128B.128 [R0+0x28c00], desc[UR48][R2.64], !P6 ;  /* 0x28c0000002003fae */ /* 0x000fe8000f101d70 */
[----:B------:R5:W-:Y:S01]  /*10970*/  @P3 LDGSTS.E.BYPASS.LTC128B.128 [R0+0x2cc00], desc[UR48][R2.64+0x80], !P2 ;  /* 0x2cc0008002003fae */ /* 0x000be2000d101d70 */
[----:B------:R-:W-:Y:S02]  /*10980*/  ISETP.NE.AND P3, PT, R9, RZ, PT ;  /* 0x000000ff0900720c */ /* 0x000fe40003f65270 */
[----:B---3--:R-:W-:-:S05]  /*10990*/  @P1 IADD3 R14, P0, R28, R14, RZ ;  /* 0x0000000e1c0e1210 */ /* 0x008fca0007f1e0ff */
[----:B-----5:R-:W-:Y:S02]  /*109a0*/  @P1 IMAD.MOV.U32 R2, RZ, RZ, R14 ;  /* 0x000000ffff021224 */ /* 0x020fe400078e000e */
[----:B------:R-:W3:Y:S01]  /*109b0*/  SHFL.IDX PT, R14, R4, 0x3, 0x181f ;  /* 0x00781f00040e7f89 */ /* 0x000ee200000e0000 */
[----:B----4-:R-:W-:-:S03]  /*109c0*/  @P1 IMAD.X R9, RZ, RZ, R8, P0 ;  /* 0x000000ffff091224 */ /* 0x010fc600000e0608 */
[----:B------:R-:W4:Y:S01]  /*109d0*/  SHFL.IDX PT, R8, R5, 0x3, 0x181f ;  /* 0x00781f0005087f89 */ /* 0x000f2200000e0000 */
[----:B------:R-:W-:-:S05]  /*109e0*/  @P1 IMAD.MOV.U32 R3, RZ, RZ, R9 ;  /* 0x000000ffff031224 */ /* 0x000fca00078e0009 */
[----:B------:R-:W-:Y:S04]  /*109f0*/  @P1 LDGSTS.E.BYPASS.LTC128B.128 [R0+0x29400], desc[UR48][R2.64], !P6 ;  /* 0x2940000002001fae */ /* 0x000fe8000f101d70 */
[----:B------:R5:W-:Y:S01]  /*10a00*/  @P1 LDGSTS.E.BYPASS.LTC128B.128 [R0+0x2d400], desc[UR48][R2.64+0x80], !P2 ;  /* 0x2d40008002001fae */ /* 0x000be2000d101d70 */
[----:B------:R-:W-:-:S03]  /*10a10*/  ISETP.NE.AND P1, PT, R7, RZ, PT ;  /* 0x000000ff0700720c */ /* 0x000fc60003f25270 */
[----:B------:R-:W-:Y:S01]  /*10a20*/  SHFL.IDX PT, R7, R5, 0x4, 0x181f ;  /* 0x00981f0005077f89 */ /* 0x000fe200000e0000 */
[----:B---3--:R-:W-:-:S05]  /*10a30*/  @P5 IADD3 R14, P0, R28, R14, RZ ;  /* 0x0000000e1c0e5210 */ /* 0x008fca0007f1e0ff */
[----:B-----5:R-:W-:Y:S02]  /*10a40*/  @P5 IMAD.MOV.U32 R2, RZ, RZ, R14 ;  /* 0x000000ffff025224 */ /* 0x020fe400078e000e */
[----:B------:R-:W3:Y:S01]  /*10a50*/  SHFL.IDX PT, R14, R4, 0x4, 0x181f ;  /* 0x00981f00040e7f89 */ /* 0x000ee200000e0000 */
[----:B----4-:R-:W-:-:S04]  /*10a60*/  @P5 IMAD.X R9, RZ, RZ, R8, P0 ;  /* 0x000000ffff095224 */ /* 0x010fc800000e0608 */
[----:B------:R-:W-:-:S05]  /*10a70*/  @P5 IMAD.MOV.U32 R3, RZ, RZ, R9 ;  /* 0x000000ffff035224 */ /* 0x000fca00078e0009 */
[----:B------:R-:W-:Y:S04]  /*10a80*/  @P5 LDGSTS.E.BYPASS.LTC128B.128 [R0+0x29c00], desc[UR48][R2.64], !P6 ;  /* 0x29c0000002005fae */ /* 0x000fe8000f101d70 */
[----:B------:R4:W-:Y:S01]  /*10a90*/  @P5 LDGSTS.E.BYPASS.LTC128B.128 [R0+0x2dc00], desc[UR48][R2.64+0x80], !P2 ;  /* 0x2dc0008002005fae */ /* 0x0009e2000d101d70 */
[----:B---3--:R-:W-:-:S05]  /*10aa0*/  @P4 IADD3 R14, P0, R28, R14, RZ ;  /* 0x0000000e1c0e4210 */ /* 0x008fca0007f1e0ff */
[----:B------:R-:W-:Y:S02]  /*10ab0*/  @P4 IMAD.X R7, RZ, RZ, R7, P0 ;  /* 0x000000ffff074224 */ /* 0x000fe400000e0607 */
[----:B----4-:R-:W-:Y:S02]  /*10ac0*/  @P4 IMAD.MOV.U32 R2, RZ, RZ, R14 ;  /* 0x000000ffff024224 */ /* 0x010fe400078e000e */
[----:B------:R-:W3:Y:S01]  /*10ad0*/  SHFL.IDX PT, R14, R4, 0x5, 0x181f ;  /* 0x00b81f00040e7f89 */ /* 0x000ee200000e0000 */
[----:B------:R-:W-:-:S03]  /*10ae0*/  @P4 IMAD.MOV.U32 R3, RZ, RZ, R7 ;  /* 0x000000ffff034224 */ /* 0x000fc600078e0007 */
[----:B------:R-:W4:Y:S04]  /*10af0*/  SHFL.IDX PT, R7, R5, 0x5, 0x181f ;  /* 0x00b81f0005077f89 */ /* 0x000f2800000e0000 */
[----:B------:R-:W-:Y:S04]  /*10b00*/  @P4 LDGSTS.E.BYPASS.LTC128B.128 [R0+0x2a400], desc[UR48][R2.64], !P6 ;  /* 0x2a40000002004fae */ /* 0x000fe8000f101d70 */
[----:B------:R5:W-:Y:S01]  /*10b10*/  @P4 LDGSTS.E.BYPASS.LTC128B.128 [R0+0x2e400], desc[UR48][R2.64+0x80], !P2 ;  /* 0x2e40008002004fae */ /* 0x000be2000d101d70 */
[----:B---3--:R-:W-:-:S05]  /*10b20*/  @P3 IADD3 R14, P0, R28, R14, RZ ;  /* 0x0000000e1c0e3210 */ /* 0x008fca0007f1e0ff */
[----:B----4-:R-:W-:Y:S02]  /*10b30*/  @P3 IMAD.X R7, RZ, RZ, R7, P0 ;  /* 0x000000ffff073224 */ /* 0x010fe400000e0607 */
[----:B-----5:R-:W-:Y:S02]  /*10b40*/  @P3 IMAD.MOV.U32 R2, RZ, RZ, R14 ;  /* 0x000000ffff023224 */ /* 0x020fe400078e000e */
        /* <DEDUP_REMOVED lines=8> */
[----:B------:R-:W-:Y:S01]  /*10bd0*/  @P1 IMAD.MOV.U32 R3, RZ, RZ, R7 ;  /* 0x000000ffff031224 */ /* 0x000fe200078e0007 */
[----:B------:R3:W4:Y:S04]  /*10be0*/  SHFL.IDX PT, R14, R4, 0x7, 0x181f ;  /* 0x00f81f00040e7f89 */ /* 0x00072800000e0000 */
[----:B------:R3:W-:Y:S04]  /*10bf0*/  @P1 LDGSTS.E.BYPASS.LTC128B.128 [R0+0x2b400], desc[UR48][R2.64], !P6 ;  /* 0x2b40000002001fae */ /* 0x0007e8000f101d70 */
[----:B------:R3:W-:Y:S04]  /*10c00*/  @P1 LDGSTS.E.BYPASS.LTC128B.128 [R0+0x2f400], desc[UR48][R2.64+0x80], !P2 ;  /* 0x2f40008002001fae */ /* 0x0007e8000d101d70 */
[----:B------:R3:W0:Y:S02]  /*10c10*/  SHFL.IDX PT, R7, R5, 0x7, 0x181f ;  /* 0x00f81f0005077f89 */ /* 0x00062400000e0000 */
.L_x_2575:
[C---:B------:R-:W-:Y:S02]  /*10c20*/  LOP3.LUT P1, RZ, R16.reuse, 0x100, RZ, 0xc0, !PT ;  /* 0x0000010010ff7812 */ /* 0x040fe4000782c0ff */
[----:B------:R-:W-:-:S11]  /*10c30*/  LOP3.LUT P3, RZ, R16, 0x2, RZ, 0xc0, !PT ;  /* 0x0000000210ff7812 */ /* 0x000fd6000786c0ff */
[----:B---34-:R-:W-:-:S05]  /*10c40*/  @P1 IADD3 R2, P0, R28, R14, RZ ;  /* 0x0000000e1c021210 */ /* 0x018fca0007f1e0ff */
[----:B0-----:R-:W-:Y:S01]  /*10c50*/  @P1 IMAD.X R3, RZ, RZ, R7, P0 ;  /* 0x000000ffff031224 */ /* 0x001fe200000e0607 */
[----:B------:R-:W-:-:S04]  /*10c60*/  PLOP3.LUT P0, PT, PT, PT, PT, 0x80, 0x0 ;  /* 0x000000000000781c */ /* 0x000fc80003f0f070 */
[----:B------:R-:W-:Y:S01]  /*10c70*/  @!PT LDS RZ, [RZ] ;  /* 0x00000000fffff984 */ /* 0x000fe20000000800 */
[----:B------:R-:W-:Y:S01]  /*10c80*/  @!PT LDS RZ, [RZ] ;  /* 0x00000000fffff984 */ /* 0x000fe20000000800 */
[----:B------:R-:W-:Y:S01]  /*10c90*/  @!PT LDS RZ, [RZ] ;  /* 0x00000000fffff984 */ /* 0x000fe20000000800 */
[----:B------:R0:W-:Y:S04]  /*10ca0*/  @P1 LDGSTS.E.BYPASS.LTC128B.128 [R0+0x2bc00], desc[UR48][R2.64], !P3 ;  /* 0x2bc0000002001fae */ /* 0x0001e8000d901d70 */
[----:B------:R0:W-:Y:S01]  /*10cb0*/  @P1 LDGSTS.E.BYPASS.LTC128B.128 [R0+0x2fc00], desc[UR48][R2.64+0x80], !P2 ;  /* 0x2fc0008002001fae */ /* 0x0001e2000d101d70 */
[----:B------:R-:W-:-:S04]  /*10cc0*/  NOP ;  /* 0x0000000000007918 */ /* 0x000fc80000000000 */
.L_x_2477:
        /* <DEDUP_REMOVED lines=11> */
.L_x_2478:
[----:B------:R-:W-:Y:S01]  /*10d80*/  VIADD R0, R17, 0x20400 ;  /* 0x0002040011007836 */ /* 0x000fe20000000000 */
[----:B------:R0:W-:Y:S06]  /*10d90*/  SYNCS.ARRIVE.TRANS64.A1T0 RZ, [R6+URZ+0x38830], RZ ;  /* 0x038830ff06ff79a7 */ /* 0x0001ec000810003f */
[----:B------:R-:W-:Y:S05]  /*10da0*/  WARPSYNC.ALL ;  /* 0x0000000000007948 */ /* 0x000fea0003800000 */
[----:B------:R-:W-:Y:S01]  /*10db0*/  BAR.SYNC.DEFER_BLOCKING 0x8, 0x180 ;  /* 0x0206000000007b1d */ /* 0x000fe20000010000 */
[----:B------:R-:W-:-:S05]  /*10dc0*/  LOP3.LUT P0, RZ, R0, 0x3ff, RZ, 0xc0, !PT ;  /* 0x000003ff00ff7812 */ /* 0x000fca000780c0ff */
[----:B------:R-:W-:Y:S08]  /*10dd0*/  BSSY B6, `(.L_x_2479) ;  /* 0x0000012000067945 */ /* 0x000ff00003800000 */
[----:B------:R-:W-:Y:S05]  /*10de0*/  @!P0 BRA `(.L_x_2480) ;  /* 0x0000000000408947 */ /* 0x000fea0003800000 */
        /* <DEDUP_REMOVED lines=16> */
.L_x_2480:
[----:B------:R-:W-:Y:S05]  /*10ef0*/  BSYNC B6 ;  /* 0x0000000000067941 */ /* 0x000fea0003800000 */
.L_x_2479:
[----:B------:R3:W5:Y:S01]  /*10f00*/  LDL R8, [R1+0xc] ;  /* 0x00000c0001087983 */ /* 0x0007620000100800 */
[----:B------:R-:W-:Y:S01]  /*10f10*/  UISETP.NE.AND UP0, UPT, UR50, URZ, UPT ;  /* 0x0000003f3200728c */ /* 0x000fe2000bf05270 */
[----:B------:R-:W-:Y:S01]  /*10f20*/  IMAD.U32 R4, RZ, RZ, UR43 ;  /* 0x0000002bff047e24 */ /* 0x000fe2000f8e00ff */
[----:B------:R-:W4:Y:S01]  /*10f30*/  S2R R2, SR_TID.X ;  /* 0x0000000000027919 */ /* 0x000f220000002100 */
[----:B------:R-:W-:Y:S01]  /*10f40*/  R2UR UR6, R30 ;  /* 0x000000001e0672ca */ /* 0x000fe200000e0000 */
[----:B------:R-:W-:Y:S02]  /*10f50*/  ULDC.64 UR8, c[0x0][0x2d8] ;  /* 0x0000b60000087ab9 */ /* 0x000fe40000000a00 */
[----:B------:R-:W-:Y:S02]  /*10f60*/  PLOP3.LUT P0, PT, PT, PT, UP0, 0x80, 0x0 ;  /* 0x000000000000781c */ /* 0x000fe40003f0f008 */
[C---:B------:R-:W-:Y:S02]  /*10f70*/  LOP3.LUT P4, RZ, R16.reuse, 0x800, RZ, 0xc0, !PT ;  /* 0x0000080010ff7812 */ /* 0x040fe4000788c0ff */
[----:B------:R-:W-:Y:S01]  /*10f80*/  LOP3.LUT P5, RZ, R16, 0x400, RZ, 0xc0, !PT ;  /* 0x0000040010ff7812 */ /* 0x000fe200078ac0ff */
[----:B------:R-:W-:Y:S01]  /*10f90*/  @UP0 ULDC UR4, c[0x0][0x44c] ;  /* 0x0001130000040ab9 */ /* 0x000fe20000000800 */
[C---:B----4-:R-:W-:Y:S01]  /*10fa0*/  LOP3.LUT R18, R2.reuse, 0x7f, RZ, 0xc0, !PT ;  /* 0x0000007f02127812 */ /* 0x050fe200078ec0ff */
[----:B------:R-:W-:-:S03]  /*10fb0*/  IMAD.SHL.U32 R2, R2, 0x10, RZ ;  /* 0x0000001002027824 */ /* 0x000fc600078e00ff */
[----:B------:R-:W-:-:S04]  /*10fc0*/  SHF.R.U32.HI R18, RZ, 0x3, R18 ;  /* 0x00000003ff127819 */ /* 0x000fc80000011612 */
[----:B------:R-:W-:-:S05]  /*10fd0*/  LOP3.LUT R2, R18, 0x70, R2, 0xf8, !PT ;  /* 0x0000007012027812 */ /* 0x000fca00078ef802 */
[----:B------:R-:W-:-:S04]  /*10fe0*/  IMAD R4, R4, 0x80, R2 ;  /* 0x0000008004047824 */ /* 0x000fc800078e0202 */
        /* <DEDUP_REMOVED lines=15> */
[----:B------:R-:W4:Y:S01]  /*110e0*/  S2R R18, SR_TID.X ;  /* 0x0000000000127919 */ /* 0x000f220000002100 */
        /* <DEDUP_REMOVED lines=20> */
[----:B----4-:R-:W-:Y:S02]  /*11230*/  LOP3.LUT R18, R18, 0x7f, RZ, 0xc0, !PT ;  /* 0x0000007f12127812 */ /* 0x010fe400078ec0ff */
[----:B------:R-:W-:Y:S02]  /*11240*/  IADD3.X R5, R3, UR5, R5, P0, !PT ;  /* 0x0000000503057c10 */ /* 0x000fe400087fe405 */
[----:B------:R-:W-:Y:S01]  /*11250*/  SHF.R.U32.HI R10, RZ, 0x3, R18 ;  /* 0x00000003ff0a7819 */ /* 0x000fe20000011612 */
[----:B---3--:R-:W-:Y:S06]  /*11260*/  BRA.DIV UR4, `(.L_x_2481) ;  /* 0x0000004604ac7947 */ /* 0x008fec000b800000 */
[----:B------:R-:W3:Y:S01]  /*11270*/  SHFL.IDX PT, R14, R0, RZ, 0x181f ;  /* 0x00181fff000e7589 */ /* 0x000ee200000e0000 */
[----:B------:R-:W-:-:S03]  /*11280*/  IMAD.U32 R4, RZ, RZ, UR43 ;  /* 0x0000002bff047e24 */ /* 0x000fc6000f8e00ff */
[----:B------:R-:W4:Y:S01]  /*11290*/  SHFL.IDX PT, R2, R5, RZ, 0x181f ;  /* 0x00181fff05027589 */ /* 0x000f2200000e0000 */
[----:B------:R-:W-:-:S03]  /*112a0*/  IMAD R4, R4, 0x80, R10 ;  /* 0x0000008004047824 */ /* 0x000fc600078e020a */
[----:B012---:R-:W-:Y:S01]  /*112b0*/  SHFL.IDX PT, R6, R5, 0x1, 0x181f ;  /* 0x00381f0005067f89 */ /* 0x007fe200000e0000 */
[C---:B------:R-:W-:Y:S01]  /*112c0*/  VIADD R7, R4.reuse, 0x10 ;  /* 0x0000001004077836 */ /* 0x040fe20000000000 */
[----:B------:R-:W-:-:S13]  /*112d0*/  ISETP.GE.AND P1, PT, R4, UR37, PT ;  /* 0x0000002504007c0c */ /* 0x000fda000bf26270 */
[----:B---3--:R-:W-:-:S05]  /*112e0*/  @!P1 IADD3 R14, P0, R28, R14, RZ ;  /* 0x0000000e1c0e9210 */ /* 0x008fca0007f1e0ff */
[----:B----4-:R-:W-:Y:S02]  /*112f0*/  @!P1 IMAD.X R3, RZ, RZ, R2, P0 ;  /* 0x000000ffff039224 */ /* 0x010fe400000e0602 */
        /* <DEDUP_REMOVED lines=25> */
[----:B0-----:R-:W-:-:S04]  /*11490*/  @!P1 IADD3 R14, P0, R28, R14, RZ ;  /* 0x0000000e1c0e9210 */ /* 0x001fc80007f1e0ff */
[----:B-1----:R-:W-:Y:S01]  /*114a0*/  @!P1 IADD3.X R7, RZ, R6, RZ, P0, !PT ;  /* 0x00000006ff079210 */ /* 0x002fe200007fe4ff */
[----:B--2---:R-:W-:Y:S01]  /*114b0*/  @!P1 IMAD.MOV.U32 R2, RZ, RZ, R14 ;  /* 0x000000ffff029224 */ /* 0x004fe200078e000e */
[----:B------:R-:W-:Y:S03]  /*114c0*/  SHFL.IDX PT, R6, R5, 0x4, 0x181f ;  /* 0x00981f0005067f89 */ /* 0x000fe600000e0000 */
[----:B------:R-:W-:Y:S01]  /*114d0*/  @!P1 IMAD.MOV.U32 R3, RZ, RZ, R7 ;  /* 0x000000ffff039224 */ /* 0x000fe200078e0007 */
[----:B------:R-:W0:Y:S01]  /*114e0*/  SHFL.IDX PT, R14, R0, 0x4, 0x181f ;  /* 0x00981f00000e7f89 */ /* 0x000e2200000e0000 */
[----:B------:R-:W-:-:S03]  /*114f0*/  VIADD R7, R4, 0x40 ;  /* 0x0000004004077836 */ /* 0x000fc60000000000 */
        /* <DEDUP_REMOVED lines=31> */
.L_x_2592:
        /* <DEDUP_REMOVED lines=11> */
.L_x_2482:
        /* <DEDUP_REMOVED lines=18> */
.L_x_2593:
[----:B------:R-:W-:Y:S05]  /*118c0*/  BSYNC B0 ;  /* 0x0000000000007941 */ /* 0x000fea0003800000 */
.L_x_2483:
[----:B------:R-:W-:-:S06]  /*118d0*/  UISETP.GE.AND UP0, UPT, UR44, 0x2, UPT ;  /* 0x000000022c00788c */ /* 0x000fcc000bf06270 */
[----:B------:R-:W-:-:S13]  /*118e0*/  PLOP3.LUT P0, PT, PT, PT, UP0, 0x40, 0x0 ;  /* 0x000000000000781c */ /* 0x000fda0003f0e808 */
[----:B------:R-:W-:Y:S05]  /*118f0*/  @P0 BRA `(.L_x_2485) ;  /* 0x0000001400e40947 */ /* 0x000fea0003800000 */
[----:B------:R-:W-:Y:S01]  /*11900*/  UIADD3 UR4, UR44, -0x2, URZ ;  /* 0xfffffffe2c047890 */ /* 0x000fe2000fffe03f */
[----:B------:R-:W-:Y:S02]  /*11910*/  IMAD.MOV.U32 R10, RZ, RZ, R27 ;  /* 0x000000ffff0a7224 */ /* 0x000fe400078e001b */
[----:B------:R-:W-:-:S03]  /*11920*/  IMAD.MOV.U32 R9, RZ, RZ, R25 ;  /* 0x000000ffff097224 */ /* 0x000fc600078e0019 */
[----:B------:R-:W-:-:S07]  /*11930*/  IMAD.U32 R26, RZ, RZ, UR4 ;  /* 0x00000004ff1a7e24 */ /* 0x000fce000f8e00ff */
.L_x_2505:
[----:B0-----:R-:W0:Y:S01]  /*11940*/  S2R R0, SR_TID.X ;  /* 0x0000000000007919 */ /* 0x001e220000002100 */
[----:B------:R-:W-:Y:S01]  /*11950*/  ISETP.NE.AND P0, PT, R34, 0x1, PT ;  /* 0x000000012200780c */ /* 0x000fe20003f05270 */
[----:B------:R-:W-:Y:S05]  /*11960*/  YIELD ;  /* 0x0000000000007946 */ /* 0x000fea0003800000 */
[----:B------:R-:W-:Y:S01]  /*11970*/  ULDC.64 UR4, c[0x0][0x428] ;  /* 0x00010a0000047ab9 */ /* 0x000fe20000000a00 */
[----:B------:R-:W-:-:S06]  /*11980*/  VIADD R25, R9, 0x1 ;  /* 0x0000000109197836 */ /* 0x000fcc0000000000 */
[----:B-1----:R-:W1:Y:S08]  /*11990*/  @P0 LDC R3, c[0x0][0x434] ;  /* 0x00010d00ff030b82 */ /* 0x002e700000000800 */
[----:B------:R-:W2:Y:S01]  /*119a0*/  @P0 LDC R5, c[0x0][0x438] ;  /* 0x00010e00ff050b82 */ /* 0x000ea20000000800 */
[----:B0-----:R-:W-:-:S04]  /*119b0*/  LOP3.LUT R0, R0, 0x7f, RZ, 0xc0, !PT ;  /* 0x0000007f00007812 */ /* 0x001fc800078ec0ff */
[----:B------:R-:W-:-:S05]  /*119c0*/  SHF.R.U32.HI R0, RZ, 0x3, R0 ;  /* 0x00000003ff007819 */ /* 0x000fca0000011600 */
[----:B------:R-:W-:-:S05]  /*119d0*/  IMAD R6, R26, 0x80, R0 ;  /* 0x000000801a067824 */ /* 0x000fca00078e0200 */
[----:B------:R-:W-:-:S05]  /*119e0*/  IADD3 R6, R28, R6, R33 ;  /* 0x000000061c067210 */ /* 0x000fca0007ffe021 */
[----:B-1----:R-:W-:-:S04]  /*119f0*/  @P0 IMAD.HI.U32 R0, R6, R3, RZ ;  /* 0x0000000306000227 */ /* 0x002fc800078e00ff */
[----:B------:R-:W-:Y:S01]  /*11a00*/  IMAD.MOV.U32 R7, RZ, RZ, R6 ;  /* 0x000000ffff077224 */ /* 0x000fe200078e0006 */
        /* <DEDUP_REMOVED lines=11> */
[----:B------:R-:W-:Y:S02]  /*11ac0*/  LEA.HI.X R5, R2, UR5, R3, 0x2, P0 ;  /* 0x0000000502057c11 */ /* 0x000fe400080f1403 */
[----:B------:R-:W-:Y:S01]  /*11ad0*/  ISETP.NE.AND P2, PT, R8, 0x3, PT ;  /* 0x000000030800780c */ /* 0x000fe20003f45270 */
[----:B------:R-:W-:Y:S01]  /*11ae0*/  IMAD.MOV R3, RZ, RZ, -R7 ;  /* 0x000000ffff037224 */ /* 0x000fe200078e0a07 */
[----:B------:R-:W-:Y:S02]  /*11af0*/  ISETP.NE.AND P0, PT, R25, 0x2, PT ;  /* 0x000000021900780c */ /* 0x000fe40003f05270 */
[----:B------:R-:W2:Y:S01]  /*11b00*/  LDG.E R5, desc[UR48][R4.64] ;  /* 0x0000003004057981 */ /* 0x000ea2000c1e1900 */
[----:B------:R-:W-:Y:S01]  /*11b10*/  IMAD.MOV.U32 R0, RZ, RZ, R26 ;  /* 0x000000ffff007224 */ /* 0x000fe200078e001a */
[----:B------:R-:W-:Y:S01]  /*11b20*/  SEL R27, RZ, 0x1, P0 ;  /* 0x00000001ff1b7807 */ /* 0x000fe20000000000 */
[----:B------:R-:W-:Y:S01]  /*11b30*/  IMAD R6, R3, UR4, R6 ;  /* 0x0000000403067c24 */ /* 0x000fe2000f8e0206 */
[----:B------:R-:W-:Y:S01]  /*11b40*/  SEL R25, R25, RZ, P0 ;  /* 0x000000ff19197207 */ /* 0x000fe20000000000 */
[----:B------:R-:W-:Y:S01]  /*11b50*/  VIADD R26, R26, 0xffffffff ;  /* 0xffffffff1a1a7836 */ /* 0x000fe20000000000 */
[----:B------:R-:W-:-:S02]  /*11b60*/  LOP3.LUT R27, R10, R27, RZ, 0x3c, !PT ;  /* 0x0000001b0a1b7212 */ /* 0x000fc400078e3cff */
[----:B------:R-:W-:Y:S02]  /*11b70*/  ISETP.GT.AND P1, PT, R0, RZ, PT ;  /* 0x000000ff0000720c */ /* 0x000fe40003f24270 */
[----:B--2---:R-:W-:Y:S01]  /*11b80*/  SHF.R.S32.HI R19, RZ, 0x1f, R5 ;  /* 0x0000001fff137819 */ /* 0x004fe20000011405 */
[----:B------:R-:W-:Y:S10]  /*11b90*/  @!P2 BRA `(.L_x_2486) ;  /* 0x000000000004a947 */ /* 0x000ff40003800000 */
[----:B------:R-:W-:Y:S01]  /*11ba0*/  BPT.TRAP 0x1 ;  /* 0x000000040000795c */ /* 0x000fe20000300000 */
.L_x_2486:
[----:B------:R-:W-:Y:S01]  /*11bb0*/  IMAD R0, R25, 0x8, R17 ;  /* 0x0000000819007824 */ /* 0x000fe200078e0211 */
[----:B------:R-:W-:Y:S01]  /*11bc0*/  SHF.L.U32 R20, R27, 0x1f, RZ ;  /* 0x0000001f1b147819 */ /* 0x000fe200000006ff */
[----:B------:R-:W-:Y:S01]  /*11bd0*/  BSSY B0, `(.L_x_2487) ;  /* 0x0000004000007945 */ /* 0x000fe20003800000 */
[----:B------:R-:W-:Y:S02]  /*11be0*/  SHF.R.S32.HI R18, RZ, 0x1f, R6 ;  /* 0x0000001fff127819 */ /* 0x000fe40000011406 */
[----:B------:R-:W0:Y:S02]  /*11bf0*/  SYNCS.PHASECHK.TRANS64.TRYWAIT P0, [R0+URZ+0x38880], R20 ;  /* 0x03888014000075a7 */ /* 0x000e24000800017f */
[----:B0-----:R-:W-:Y:S05]  /*11c00*/  @!P0 BRA `(.L_x_2488) ;  /* 0x0000004400d88947 */ /* 0x001fea0003800000 */
.L_x_2594:
[----:B------:R-:W-:Y:S05]  /*11c10*/  BSYNC B0 ;  /* 0x0000000000007941 */ /* 0x000fea0003800000 */
.L_x_2487:
[----:B------:R-:W2:Y:S01]  /*11c20*/  LDL R11, [R1] ;  /* 0x00000000010b7983 */ /* 0x000ea20000100800 */
        /* <DEDUP_REMOVED lines=20> */
[----:B--2---:R-:W-:Y:S01]  /*11d70*/  IMAD R4, R25, 0x8000, R11 ;  /* 0x0000800019047824 */ /* 0x004fe200078e020b */
[----:B------:R-:W-:Y:S07]  /*11d80*/  BRA.DIV UR4, `(.L_x_2489) ;  /* 0x00000046048c7947 */ /* 0x000fee000b800000 */
[----:B------:R-:W1:Y:S01]  /*11d90*/  SHFL.IDX PT, R2, R8, RZ, 0x181f ;  /* 0x00181fff08027589 */ /* 0x000e6200000e0000 */
[----:B------:R-:W-:-:S03]  /*11da0*/  IMAD.IADD R4, R17, 0x1, R4 ;  /* 0x0000000111047824 */ /* 0x000fc600078e0204 */
        /* <DEDUP_REMOVED lines=39> */
[----:B-1----:R-:W-:-:S05]  /*12020*/  IADD3 R2, P0, R28, R2, RZ ;  /* 0x000000021c027210 */ /* 0x002fca0007f1e0ff */
[----:B--2---:R-:W-:-:S05]  /*12030*/  IMAD.X R3, RZ, RZ, R3, P0 ;  /* 0x000000ffff037224 */ /* 0x004fca00000e0603 */
[----:B------:R-:W-:Y:S04]  /*12040*/  LDGSTS.E.BYPASS.LTC128B.128 [R4+0x13400], desc[UR48][R2.64], !P3 ;  /* 0x1340000002047fae */ /* 0x000fe8000d901d70 */
[----:B------:R1:W-:Y:S04]  /*12050*/  LDGSTS.E.BYPASS.LTC128B.128 [R4+0x17400], desc[UR48][R2.64+0x80], !P2 ;  /* 0x1740008002047fae */ /* 0x0003e8000d101d70 */
[----:B-1-3--:R1:W2:Y:S02]  /*12060*/  SHFL.IDX PT, R2, R8, 0x7, 0x181f ;  /* 0x00f81f0008027f89 */ /* 0x00a2a400000e0000 */
.L_x_2612:
        /* <DEDUP_REMOVED lines=9> */
.L_x_2490:
        /* <DEDUP_REMOVED lines=11> */
.L_x_2491:
[----:B------:R2:W-:Y:S01]  /*121b0*/  SYNCS.ARRIVE.TRANS64.A1T0 RZ, [R0+URZ+0x38870], RZ ;  /* 0x038870ff00ff79a7 */ /* 0x0005e2000810003f */
[----:B------:R-:W-:Y:S05]  /*121c0*/  @!P3 BRA `(.L_x_2492) ;  /* 0x000000000004b947 */ /* 0x000fea0003800000 */
[----:B------:R-:W-:Y:S01]  /*121d0*/  BPT.TRAP 0x1 ;  /* 0x000000040000795c */ /* 0x000fe20000300000 */
.L_x_2492:
[----:B------:R-:W3:Y:S01]  /*121e0*/  SYNCS.PHASECHK.TRANS64.TRYWAIT P0, [R0+URZ+0x38840], R20 ;  /* 0x03884014000075a7 */ /* 0x000ee2000800017f */
[----:B------:R-:W-:Y:S04]  /*121f0*/  BSSY B0, `(.L_x_2493) ;  /* 0x0000002000007945 */ /* 0x000fe80003800000 */
[----:B---3--:R-:W-:Y:S05]  /*12200*/  @!P0 BRA `(.L_x_2494) ;  /* 0x0000004800b48947 */ /* 0x008fea0003800000 */
.L_x_2613:
[----:B------:R-:W-:Y:S05]  /*12210*/  BSYNC B0 ;  /* 0x0000000000007941 */ /* 0x000fea0003800000 */
.L_x_2493:
        /* <DEDUP_REMOVED lines=18> */
[----:B-1----:R-:W-:-:S04]  /*12340*/  IADD3 R8, P0, R2, UR6, RZ ;  /* 0x0000000602087c10 */ /* 0x002fc8000ff1e0ff */
[----:B------:R-:W-:Y:S01]  /*12350*/  IADD3.X R5, R5, UR7, R3, P0, !PT ;  /* 0x0000000705057c10 */ /* 0x000fe200087fe403 */
[----:B------:R-:W-:Y:S08]  /*12360*/  BRA.DIV UR4, `(.L_x_2495) ;  /* 0x0000004a04707947 */ /* 0x000ff0000b800000 */
[----:B------:R-:W1:Y:S04]  /*12370*/  SHFL.IDX PT, R14, R8, RZ, 0x181f ;  /* 0x00181fff080e7589 */ /* 0x000e6800000e0000 */
[----:B------:R-:W4:Y:S04]  /*12380*/  SHFL.IDX PT, R3, R5, RZ, 0x181f ;  /* 0x00181fff05037589 */ /* 0x000f2800000e0000 */
[----:B------:R-:W-:Y:S01]  /*12390*/  SHFL.IDX PT, R7, R5, 0x1, 0x181f ;  /* 0x00381f0005077f89 */ /* 0x000fe200000e0000 */
[----:B-1----:R-:W-:-:S03]  /*123a0*/  IADD3 R2, P0, R28, R14, RZ ;  /* 0x0000000e1c027210 */ /* 0x002fc60007f1e0ff */
[----:B------:R-:W1:Y:S02]  /*123b0*/  SHFL.IDX PT, R14, R8, 0x1, 0x181f ;  /* 0x00381f00080e7f89 */ /* 0x000e6400000e0000 */
[----:B----4-:R-:W-:-:S05]  /*123c0*/  IMAD.X R3, RZ, RZ, R3, P0 ;  /* 0x000000ffff037224 */ /* 0x010fca00000e0603 */
[----:B------:R-:W-:Y:S04]  /*123d0*/  LDGSTS.E.BYPASS.LTC128B.128 [R4+0x28400], desc[UR48][R2.64], !P3 ;  /* 0x2840000002047fae */ /* 0x000fe8000d901d70 */
[----:B------:R4:W-:Y:S01]  /*123e0*/  LDGSTS.E.BYPASS.LTC128B.128 [R4+0x2c400], desc[UR48][R2.64+0x80], !P2 ;  /* 0x2c40008002047fae */ /* 0x0009e2000d101d70 */
[----:B-1----:R-:W-:-:S03]  /*123f0*/  IADD3 R6, P0, R28, R14, RZ ;  /* 0x0000000e1c067210 */ /* 0x002fc60007f1e0ff */
[----:B----4-:R-:W-:Y:S04]  /*12400*/  SHFL.IDX PT, R3, R5, 0x2, 0x181f ;  /* 0x00581f0005037f89 */ /* 0x010fe800000e0000 */
[----:B------:R-:W1:Y:S01]  /*12410*/  SHFL.IDX PT, R14, R8, 0x2, 0x181f ;  /* 0x00581f00080e7f89 */ /* 0x000e6200000e0000 */
[----:B------:R-:W-:-:S05]  /*12420*/  IMAD.X R7, RZ, RZ, R7, P0 ;  /* 0x000000ffff077224 */ /* 0x000fca00000e0607 */
[----:B------:R-:W-:Y:S04]  /*12430*/  LDGSTS.E.BYPASS.LTC128B.128 [R4+0x28c00], desc[UR48][R6.64], !P3 ;  /* 0x28c0000006047fae */ /* 0x000fe8000d901d70 */
[----:B------:R4:W-:Y:S04]  /*12440*/  LDGSTS.E.BYPASS.LTC128B.128 [R4+0x2cc00], desc[UR48][R6.64+0x80], !P2 ;  /* 0x2cc0008006047fae */ /* 0x0009e8000d101d70 */
[----:B----4-:R-:W-:Y:S01]  /*12450*/  SHFL.IDX PT, R7, R5, 0x3, 0x181f ;  /* 0x00781f0005077f89 */ /* 0x010fe200000e0000 */
[----:B-1----:R-:W-:-:S03]  /*12460*/  IADD3 R2, P0, R28, R14, RZ ;  /* 0x0000000e1c027210 */ /* 0x002fc60007f1e0ff */
[----:B------:R-:W1:Y:S02]  /*12470*/  SHFL.IDX PT, R14, R8, 0x3, 0x181f ;  /* 0x00781f00080e7f89 */ /* 0x000e6400000e0000 */
[----:B------:R-:W-:-:S05]  /*12480*/  IMAD.X R3, RZ, RZ, R3, P0 ;  /* 0x000000ffff037224 */ /* 0x000fca00000e0603 */
        /* <DEDUP_REMOVED lines=17> */
[----:B------:R-:W-:-:S03]  /*125a0*/  IMAD.X R7, RZ, RZ, R7, P0 ;  /* 0x000000ffff077224 */ /* 0x000fc600000e0607 */
[----:B------:R-:W4:Y:S04]  /*125b0*/  SHFL.IDX PT, R5, R5, 0x7, 0x181f ;  /* 0x00f81f0005057f89 */ /* 0x000f2800000e0000 */
[----:B------:R0:W-:Y:S04]  /*125c0*/  LDGSTS.E.BYPASS.LTC128B.128 [R4+0x2ac00], desc[UR48][R6.64], !P3 ;  /* 0x2ac0000006047fae */ /* 0x0001e8000d901d70 */
[----:B------:R0:W-:Y:S01]  /*125d0*/  LDGSTS.E.BYPASS.LTC128B.128 [R4+0x2ec00], desc[UR48][R6.64+0x80], !P2 ;  /* 0x2ec0008006047fae */ /* 0x0001e2000d101d70 */
[----:B-1----:R-:W-:-:S03]  /*125e0*/  IADD3 R2, P0, R28, R14, RZ ;  /* 0x0000000e1c027210 */ /* 0x002fc60007f1e0ff */
[----:B------:R0:W1:Y:S02]  /*125f0*/  SHFL.IDX PT, R14, R8, 0x7, 0x181f ;  /* 0x00f81f00080e7f89 */ /* 0x00006400000e0000 */
[----:B------:R-:W-:-:S05]  /*12600*/  IMAD.X R3, RZ, RZ, R3, P0 ;  /* 0x000000ffff037224 */ /* 0x000fca00000e0603 */
[----:B------:R0:W-:Y:S04]  /*12610*/  LDGSTS.E.BYPASS.LTC128B.128 [R4+0x2b400], desc[UR48][R2.64], !P3 ;  /* 0x2b40000002047fae */ /* 0x0001e8000d901d70 */
[----:B----4-:R0:W-:Y:S02]  /*12620*/  LDGSTS.E.BYPASS.LTC128B.128 [R4+0x2f400], desc[UR48][R2.64+0x80], !P2 ;  /* 0x2f40008002047fae */ /* 0x0101e4000d101d70 */
.L_x_2631:
[----:B01----:R-:W-:-:S05]  /*12630*/  IADD3 R2, P0, R28, R14, RZ ;  /* 0x0000000e1c027210 */ /* 0x003fca0007f1e0ff */
        /* <DEDUP_REMOVED lines=8> */
.L_x_2496:
        /* <DEDUP_REMOVED lines=11> */
.L_x_2497:
[----:B------:R2:W-:Y:S02]  /*12770*/  SYNCS.ARRIVE.TRANS64.A1T0 RZ, [R0+URZ+0x38830], RZ ;  /* 0x038830ff00ff79a7 */ /* 0x0005e4000810003f */
[----:B--23--:R-:W-:-:S05]  /*12780*/  IMAD.U32 R0, RZ, RZ, UR46 ;  /* 0x0000002eff007e24 */ /* 0x00cfca000f8e00ff */
[----:B------:R-:W-:-:S13]  /*12790*/  ISETP.NE.AND P0, PT, R0, 0x3, PT ;  /* 0x000000030000780c */ /* 0x000fda0003f05270 */
[----:B------:R-:W-:Y:S05]  /*127a0*/  @!P0 BRA `(.L_x_2498) ;  /* 0x0000000000048947 */ /* 0x000fea0003800000 */
[----:B------:R-:W-:Y:S01]  /*127b0*/  BPT.TRAP 0x1 ;  /* 0x000000040000795c */ /* 0x000fe20000300000 */
.L_x_2498:
[----:B------:R-:W-:Y:S01]  /*127c0*/  LOP3.LUT R3, R10, 0x1, RZ, 0x3c, !PT ;  /* 0x000000010a037812 */ /* 0x000fe200078e3cff */
[----:B------:R-:W-:Y:S01]  /*127d0*/  IMAD R18, R9, 0x8, R17 ;  /* 0x0000000809127824 */ /* 0x000fe200078e0211 */
[----:B------:R-:W-:Y:S02]  /*127e0*/  BSSY B0, `(.L_x_2499) ;  /* 0x0000004000007945 */ /* 0x000fe40003800000 */
[----:B------:R-:W-:-:S04]  /*127f0*/  SHF.L.U32 R3, R3, 0x1f, RZ ;  /* 0x0000001f03037819 */ /* 0x000fc800000006ff */
[----:B------:R-:W0:Y:S02]  /*12800*/  SYNCS.PHASECHK.TRANS64.TRYWAIT P2, [R18+URZ+0x38870], R3 ;  /* 0x03887003120075a7 */ /* 0x000e24000804017f */
[----:B0-----:R-:W-:Y:S05]  /*12810*/  @!P2 BRA `(.L_x_2500) ;  /* 0x0000004c0068a947 */ /* 0x001fea0003800000 */
.L_x_2632:
[----:B------:R-:W-:Y:S05]  /*12820*/  BSYNC B0 ;  /* 0x0000000000007941 */ /* 0x000fea0003800000 */
.L_x_2499:
[----:B------:R-:W-:-:S05]  /*12830*/  IMAD.U32 R0, RZ, RZ, UR45 ;  /* 0x0000002dff007e24 */ /* 0x000fca000f8e00ff */
[----:B------:R-:W-:-:S13]  /*12840*/  ISETP.NE.AND P2, PT, R0, 0x3, PT ;  /* 0x000000030000780c */ /* 0x000fda0003f45270 */
[----:B------:R-:W-:Y:S05]  /*12850*/  @!P2 BRA `(.L_x_2501) ;  /* 0x000000000004a947 */ /* 0x000fea0003800000 */
[----:B------:R-:W-:Y:S01]  /*12860*/  BPT.TRAP 0x1 ;  /* 0x000000040000795c */ /* 0x000fe20000300000 */
.L_x_2501:
[----:B------:R-:W-:Y:S01]  /*12870*/  SHF.L.U32 R5, R10, 0x1f, RZ ;  /* 0x0000001f0a057819 */ /* 0x000fe200000006ff */
[----:B0-----:R-:W-:-:S03]  /*12880*/  IMAD.SHL.U32 R3, R9, 0x8000, RZ ;  /* 0x0000800009037824 */ /* 0x001fc600078e00ff */
[----:B------:R-:W0:Y:S02]  /*12890*/  SYNCS.PHASECHK.TRANS64.TRYWAIT P2, [R18+URZ+0x38860], R5 ;  /* 0x03886005120075a7 */ /* 0x000e24000804017f */
[----:B0-----:R-:W-:Y:S05]  /*128a0*/  @!P2 BRA `(.L_x_2502) ;  /* 0x0000004c0058a947 */ /* 0x001fea0003800000 */
.L_x_2633:
[----:B------:R-:W2:Y:S04]  /*128b0*/  LDL R0, [R1+0x8] ;  /* 0x0000080001007983 */ /* 0x000ea80000100800 */
[----:B------:R-:W3:Y:S01]  /*128c0*/  LDL R12, [R1+0x4] ;  /* 0x00000400010c7983 */ /* 0x000ee20000100800 */
[----:B------:R-:W-:Y:S05]  /*128d0*/  WARPSYNC.ALL ;  /* 0x0000000000007948 */ /* 0x000fea0003800000 */
[----:B------:R-:W-:-:S05]  /*128e0*/  IMAD.U32 R35, RZ, RZ, UR45 ;  /* 0x0000002dff237e24 */ /* 0x000fca000f8e00ff */
[----:B------:R-:W-:Y:S02]  /*128f0*/  ISETP.NE.AND P2, PT, R35, 0x3, PT ;  /* 0x000000032300780c */ /* 0x000fe40003f45270 */
[----:B--2---:R-:W-:Y:S02]  /*12900*/  LOP3.LUT R2, R3, R0, RZ, 0xfc, !PT ;  /* 0x0000000003027212 */ /* 0x004fe400078efcff */
[----:B---3--:R-:W-:-:S03]  /*12910*/  IADD3 R3, R17, R3, R12 ;  /* 0x0000000311037210 */ /* 0x008fc60007ffe00c */
[----:B------:R-:W-:Y:S01]  /*12920*/  IMAD.IADD R2, R17, 0x1, R2 ;  /* 0x0000000111027824 */ /* 0x000fe200078e0202 */
[----:B------:R-:W-:-:S03]  /*12930*/  IADD3 R19, R31, 0x400, R3 ;  /* 0x000004001f137810 */ /* 0x000fc60007ffe003 */
[----:B------:R-:W-:Y:S01]  /*12940*/  IMAD.IADD R0, R36, 0x1, R2 ;  /* 0x0000000124007824 */ /* 0x000fe200078e0202 */
[----:B0-----:R-:W0:Y:S02]  /*12950*/  LDSM.16.MT88.4 R4, [R2+0x10400] ;  /* 0x010400000204783b */ /* 0x001e240000004200 */
        /* <DEDUP_REMOVED lines=105> */
.L_x_2503:
[----:B-1----:R1:W-:Y:S01]  /*12ff0*/  SYNCS.ARRIVE.TRANS64.A1T0 RZ, [R18+URZ+0x38850], RZ ;  /* 0x038850ff12ff79a7 */ /* 0x0023e2000810003f */
[----:B------:R-:W-:Y:S06]  /*13000*/  BAR.SYNC.DEFER_BLOCKING 0x2, 0x80 ;  /* 0x0082000000007b1d */ /* 0x000fec0000010000 */
[----:B------:R-:W-:Y:S05]  /*13010*/  @!P0 BRA `(.L_x_2504) ;  /* 0x0000000000048947 */ /* 0x000fea0003800000 */
[----:B------:R-:W-:Y:S01]  /*13020*/  BPT.TRAP 0x1 ;  /* 0x000000040000795c */ /* 0x000fe20000300000 */
.L_x_2504:
[----:B-1----:R-:W-:Y:S02]  /*13030*/  VIADD R18, R18, 0x38880 ;  /* 0x0003888012127836 */ /* 0x002fe40000000000 */
[----:B0-----:R-:W-:Y:S02]  /*13040*/  IMAD.MOV.U32 R10, RZ, RZ, R27 ;  /* 0x000000ffff0a7224 */ /* 0x001fe400078e001b */
[----:B------:R-:W-:Y:S01]  /*13050*/  IMAD.MOV.U32 R9, RZ, RZ, R25 ;  /* 0x000000ffff097224 */ /* 0x000fe200078e0019 */
[----:B------:R-:W-:-:S04]  /*13060*/  PRMT R18, R37, 0x654, R18 ;  /* 0x0000065425127816 */ /* 0x000fc80000000012 */
[----:B------:R1:W-:Y:S01]  /*13070*/  SYNCS.ARRIVE.TRANS64.RED.A1T0 RZ, [R18+URZ], RZ ;  /* 0x000000ff12ff79a7 */ /* 0x0003e2000810043f */
[----:B------:R-:W-:Y:S05]  /*13080*/  @P1 BRA `(.L_x_2505) ;  /* 0xffffffe8002c1947 */ /* 0x000fea000383ffff */
.L_x_2485:
[----:B0-----:R-:W0:Y:S01]  /*13090*/  S2R R0, SR_TID.X ;  /* 0x0000000000007919 */ /* 0x001e220000002100 */
[----:B------:R-:W-:Y:S01]  /*130a0*/  BSSY B0, `(.L_x_2506) ;  /* 0x0000012000007945 */ /* 0x000fe20003800000 */
[----:B------:R-:W-:Y:S01]  /*130b0*/  IMAD.U32 R6, RZ, RZ, UR46 ;  /* 0x0000002eff067e24 */ /* 0x000fe2000f8e00ff */
[----:B0-----:R-:W-:-:S04]  /*130c0*/  LOP3.LUT R0, R0, 0x7f, RZ, 0xc0, !PT ;  /* 0x0000007f00007812 */ /* 0x001fc800078ec0ff */
[----:B------:R-:W-:-:S13]  /*130d0*/  ISETP.NE.AND P0, PT, R0, RZ, PT ;  /* 0x000000ff0000720c */ /* 0x000fda0003f05270 */
[----:B------:R-:W-:Y:S05]  /*130e0*/  @P0 BRA `(.L_x_2507) ;  /* 0x0000000000340947 */ /* 0x000fea0003800000 */
[----:B------:R-:W0:Y:S01]  /*130f0*/  S2R R7, SR_LANEID ;  /* 0x0000000000077919 */ /* 0x000e220000000000 */
[----:B------:R-:W-:Y:S01]  /*13100*/  VOTEU.ANY UR4, UPT, PT ;  /* 0x0000000000047886 */ /* 0x000fe200038e0100 */
[----:B------:R-:W2:Y:S01]  /*13110*/  LDC.64 R2, c[0x0][0xc80] ;  /* 0x00032000ff027b82 */ /* 0x000ea20000000a00 */
[----:B------:R-:W0:Y:S08]  /*13120*/  FLO.U32 R0, UR4 ;  /* 0x0000000400007d00 */ /* 0x000e3000080e0000 */
[----:B------:R-:W2:Y:S01]  /*13130*/  POPC R5, UR4 ;  /* 0x0000000400057d09 */ /* 0x000ea20008000000 */
[----:B0-----:R-:W-:-:S13]  /*13140*/  ISETP.EQ.U32.AND P1, PT, R0, R7, PT ;  /* 0x000000070000720c */ /* 0x001fda0003f22070 */
[----:B--2---:R-:W2:Y:S01]  /*13150*/  @P1 ATOMG.E.ADD.STRONG.GPU PT, R3, desc[UR48][R2.64], R5 ;  /* 0x00000005020319a8 */ /* 0x004ea200081ee1f0 */
[----:B------:R-:W0:Y:S02]  /*13160*/  S2R R4, SR_LTMASK ;  /* 0x0000000000047919 */ /* 0x000e240000003900 */
[----:B0-----:R-:W-:-:S04]  /*13170*/  LOP3.LUT R4, R4, UR4, RZ, 0xc0, !PT ;  /* 0x0000000404047c12 */ /* 0x001fc8000f8ec0ff */
[----:B------:R-:W0:Y:S01]  /*13180*/  POPC R7, R4 ;  /* 0x0000000400077309 */ /* 0x000e220000000000 */
[----:B--2---:R-:W0:Y:S02]  /*13190*/  SHFL.IDX PT, R0, R3, R0, 0x1f ;  /* 0x00001f0003007589 */ /* 0x004e2400000e0000 */
[----:B0-----:R-:W-:-:S05]  /*131a0*/  IADD3 R0, R0, UR47, R7 ;  /* 0x0000002f00007c10 */ /* 0x001fca000fffe007 */
[----:B------:R0:W-:Y:S02]  /*131b0*/  STL [R1+0x10], R0 ;  /* 0x0000100001007387 */ /* 0x0001e40000100800 */
.L_x_2507:
[----:B------:R-:W-:Y:S05]  /*131c0*/  BSYNC B0 ;  /* 0x0000000000007941 */ /* 0x000fea0003800000 */
.L_x_2506:
[----:B------:R-:W-:-:S13]  /*131d0*/  ISETP.NE.AND P1, PT, R6, 0x3, PT ;  /* 0x000000030600780c */ /* 0x000fda0003f25270 */
[----:B------:R-:W-:Y:S05]  /*131e0*/  @!P1 BRA `(.L_x_2508) ;  /* 0x0000000000049947 */ /* 0x000fea0003800000 */
[----:B------:R-:W-:Y:S01]  /*131f0*/  BPT.TRAP 0x1 ;  /* 0x000000040000795c */ /* 0x000fe20000300000 */
.L_x_2508:
[----:B0-----:R-:W-:Y:S01]  /*13200*/  LOP3.LUT R0, R27, 0x1, RZ, 0x3c, !PT ;  /* 0x000000011b007812 */ /* 0x001fe200078e3cff */
[----:B------:R-:W-:Y:S01]  /*13210*/  IMAD R19, R25, 0x8, R17 ;  /* 0x0000000819137824 */ /* 0x000fe200078e0211 */
[----:B------:R-:W-:Y:S02]  /*13220*/  BSSY B0, `(.L_x_2509) ;  /* 0x0000004000007945 */ /* 0x000fe40003800000 */
[----:B------:R-:W-:-:S04]  /*13230*/  SHF.L.U32 R0, R0, 0x1f, RZ ;  /* 0x0000001f00007819 */ /* 0x000fc800000006ff */
[----:B------:R-:W0:Y:S02]  /*13240*/  SYNCS.PHASECHK.TRANS64.TRYWAIT P2, [R19+URZ+0x38870], R0 ;  /* 0x03887000130075a7 */ /* 0x000e24000804017f */
[----:B0-----:R-:W-:Y:S05]  /*13250*/  @!P2 BRA `(.L_x_2510) ;  /* 0x000000440000a947 */ /* 0x001fea0003800000 */
.L_x_2634:
[----:B------:R-:W-:Y:S05]  /*13260*/  BSYNC B0 ;  /* 0x0000000000007941 */ /* 0x000fea0003800000 */
.L_x_2509:
[----:B------:R-:W-:-:S05]  /*13270*/  IMAD.U32 R2, RZ, RZ, UR45 ;  /* 0x0000002dff027e24 */ /* 0x000fca000f8e00ff */
[----:B------:R-:W-:-:S13]  /*13280*/  ISETP.NE.AND P2, PT, R2, 0x3, PT ;  /* 0x000000030200780c */ /* 0x000fda0003f45270 */
[----:B------:R-:W-:Y:S05]  /*13290*/  @!P2 BRA `(.L_x_2511) ;  /* 0x000000000004a947 */ /* 0x000fea0003800000 */
[----:B------:R-:W-:Y:S01]  /*132a0*/  BPT.TRAP 0x1 ;  /* 0x000000040000795c */ /* 0x000fe20000300000 */
.L_x_2511:
[----:B0-----:R-:W-:Y:S01]  /*132b0*/  SHF.L.U32 R0, R27, 0x1f, RZ ;  /* 0x0000001f1b007819 */ /* 0x001fe200000006ff */
[----:B-1----:R-:W-:-:S03]  /*132c0*/  IMAD.SHL.U32 R18, R25, 0x8000, RZ ;  /* 0x0000800019127824 */ /* 0x002fc600078e00ff */
[----:B------:R-:W0:Y:S02]  /*132d0*/  SYNCS.PHASECHK.TRANS64.TRYWAIT P2, [R19+URZ+0x38860], R0 ;  /* 0x03886000130075a7 */ /* 0x000e24000804017f */
[----:B0-----:R-:W-:Y:S05]  /*132e0*/  @!P2 BRA `(.L_x_2512) ;  /* 0x0000004000f0a947 */ /* 0x001fea0003800000 */
.L_x_2635:
[----:B------:R-:W0:Y:S04]  /*132f0*/  LDL R2, [R1+0x8] ;  /* 0x0000080001027983 */ /* 0x000e280000100800 */
[----:B------:R-:W2:Y:S01]  /*13300*/  LDL R3, [R1+0x4] ;  /* 0x0000040001037983 */ /* 0x000ea20000100800 */
[----:B------:R-:W-:Y:S05]  /*13310*/  WARPSYNC.ALL ;  /* 0x0000000000007948 */ /* 0x000fea0003800000 */
[----:B------:R-:W-:-:S05]  /*13320*/  IMAD.U32 R24, RZ, RZ, UR45 ;  /* 0x0000002dff187e24 */ /* 0x000fca000f8e00ff */
[----:B------:R-:W-:Y:S02]  /*13330*/  ISETP.NE.AND P2, PT, R24, 0x3, PT ;  /* 0x000000031800780c */ /* 0x000fe40003f45270 */
[----:B0-----:R-:W-:Y:S02]  /*13340*/  LOP3.LUT R0, R18, R2, RZ, 0xfc, !PT ;  /* 0x0000000212007212 */ /* 0x001fe400078efcff */
[----:B--2---:R-:W-:-:S03]  /*13350*/  IADD3 R3, R17, R18, R3 ;  /* 0x0000001211037210 */ /* 0x004fc60007ffe003 */
[----:B------:R-:W-:Y:S01]  /*13360*/  IMAD.IADD R0, R17, 0x1, R0 ;  /* 0x0000000111007824 */ /* 0x000fe200078e0200 */
[----:B------:R-:W-:-:S03]  /*13370*/  IADD3 R18, R31, 0x400, R3 ;  /* 0x000004001f127810 */ /* 0x000fc60007ffe003 */
[----:B------:R-:W-:Y:S01]  /*13380*/  IMAD.IADD R2, R36, 0x1, R0 ;  /* 0x0000000124027824 */ /* 0x000fe200078e0200 */
[----:B------:R-:W0:Y:S04]  /*13390*/  LDSM.16.MT88.4 R8, [R0+0x10400] ;  /* 0x010400000008783b */ /* 0x000e280000004200 */
[----:B------:R-:W1:Y:S01]  /*133a0*/  LDSM.16.MT88.4 R4, [R2+0x10400] ;  /* 0x010400000204783b */ /* 0x000e620000004200 */
[C-C-:B0-----:R-:W-:Y:S02]  /*133b0*/  PRMT R12, R8.reuse, 0x6420, R9.reuse ;  /* 0x00006420080c7816 */ /* 0x141fe40000000009 */
[----:B------:R-:W-:Y:S02]  /*133c0*/  PRMT R13, R8, 0x7531, R9 ;  /* 0x00007531080d7816 */ /* 0x000fe40000000009 */
[----:B------:R-:W-:-:S02]  /*133d0*/  PRMT R14, R10, 0x6420, R11 ;  /* 0x000064200a0e7816 */ /* 0x000fc4000000000b */
        /* <DEDUP_REMOVED lines=101> */
.L_x_2513:
[----:B-1----:R1:W-:Y:S01]  /*13a30*/  SYNCS.ARRIVE.TRANS64.A1T0 RZ, [R19+URZ+0x38850], RZ ;  /* 0x038850ff13ff79a7 */ /* 0x0023e2000810003f */
[----:B------:R-:W-:Y:S06]  /*13a40*/  BAR.SYNC.DEFER_BLOCKING 0x2, 0x80 ;  /* 0x0082000000007b1d */ /* 0x000fec0000010000 */
[----:B------:R-:W-:Y:S05]  /*13a50*/  @!P1 BRA `(.L_x_2514) ;  /* 0x0000000000049947 */ /* 0x000fea0003800000 */
[----:B------:R-:W-:Y:S01]  /*13a60*/  BPT.TRAP 0x1 ;  /* 0x000000040000795c */ /* 0x000fe20000300000 */
.L_x_2514:
[----:B------:R-:W-:Y:S02]  /*13a70*/  VIADD R0, R19, 0x38880 ;  /* 0x0003888013007836 */ /* 0x000fe40000000000 */
[----:B------:R-:W-:-:S03]  /*13a80*/  VIADD R25, R25, 0x1 ;  /* 0x0000000119197836 */ /* 0x000fc60000000000 */
[----:B------:R-:W-:Y:S02]  /*13a90*/  PRMT R0, R37, 0x654, R0 ;  /* 0x0000065425007816 */ /* 0x000fe40000000000 */
[C---:B------:R-:W-:Y:S02]  /*13aa0*/  ISETP.NE.AND P1, PT, R25.reuse, 0x2, PT ;  /* 0x000000021900780c */ /* 0x040fe40003f25270 */
[----:B------:R2:W-:Y:S02]  /*13ab0*/  SYNCS.ARRIVE.TRANS64.RED.A1T0 RZ, [R0+URZ], RZ ;  /* 0x000000ff00ff79a7 */ /* 0x0005e4000810043f */
[----:B------:R-:W-:Y:S02]  /*13ac0*/  SEL R2, RZ, 0x1, P1 ;  /* 0x00000001ff027807 */ /* 0x000fe40000800000 */
[----:B------:R-:W-:Y:S02]  /*13ad0*/  SEL R25, R25, RZ, P1 ;  /* 0x000000ff19197207 */ /* 0x000fe40000800000 */
[----:B------:R-:W-:-:S07]  /*13ae0*/  LOP3.LUT R27, R27, R2, RZ, 0x3c, !PT ;  /* 0x000000021b1b7212 */ /* 0x000fce00078e3cff */
.L_x_2457:
[----:B------:R-:W-:Y:S05]  /*13af0*/  BSYNC B7 ;  /* 0x0000000000077941 */ /* 0x000fea0003800000 */
.L_x_2455:
[----:B------:R3:W5:Y:S01]  /*13b00*/  LDL R2, [R1+0x10] ;  /* 0x0000100001027983 */ /* 0x0007620000100800 */
[----:B------:R-:W-:-:S13]  /*13b10*/  LOP3.LUT P1, RZ, R16, 0x1000, RZ, 0xc0, !PT ;  /* 0x0000100010ff7812 */ /* 0x000fda000782c0ff */
[----:B---3--:R-:W-:Y:S05]  /*13b20*/  @!P1 BRA `(.L_x_2515) ;  /* 0x0000000000249947 */ /* 0x008fea0003800000 */
[----:B------:R-:W3:Y:S08]  /*13b30*/  S2UR UR4, SR_CgaCtaId ;  /* 0x00000000000479c3 */ /* 0x000ef00000008800 */
[----:B------:R-:W-:Y:S01]  /*13b40*/  BAR.SYNC.DEFER_BLOCKING 0x5, 0x180 ;  /* 0x0146000000007b1d */ /* 0x000fe20000010000 */
[----:B0-2---:R-:W-:Y:S01]  /*13b50*/  MOV R0, 0x400 ;  /* 0x0000040000007802 */ /* 0x005fe20000000f00 */
[----:B---3--:R-:W-:-:S05]  /*13b60*/  IMAD.U32 R37, RZ, RZ, UR4 ;  /* 0x00000004ff257e24 */ /* 0x008fca000f8e00ff */
[----:B------:R-:W-:-:S05]  /*13b70*/  LEA R17, R37, R0, 0x18 ;  /* 0x0000000025117211 */ /* 0x000fca00078ec0ff */
[----:B-----5:R-:W0:Y:S04]  /*13b80*/  LDS R2, [R17+0x388d0] ;  /* 0x0388d00011027984 */ /* 0x020e280000000800 */
[----:B0-----:R0:W-:Y:S01]  /*13b90*/  STL [R1+0x10], R2 ;  /* 0x0000100201007387 */ /* 0x0011e20000100800 */
[----:B------:R-:W-:Y:S06]  /*13ba0*/  BAR.ARV 0x4, 0x180 ;  /* 0x0106000000007b1d */ /* 0x000fec0000002000 */
[----:B------:R-:W-:Y:S05]  /*13bb0*/  BRA `(.L_x_2516) ;  /* 0x0000000000207947 */ /* 0x000fea0003800000 */
.L_x_2515:
[----:B------:R-:W3:Y:S01]  /*13bc0*/  @!P0 S2R R37, SR_CgaCtaId ;  /* 0x0000000000258919 */ /* 0x000ee20000008800 */
[----:B0-2---:R-:W-:Y:S01]  /*13bd0*/  @!P0 MOV R0, 0x400 ;  /* 0x0000040000008802 */ /* 0x005fe20000000f00 */
[----:B------:R-:W-:Y:S03]  /*13be0*/  BAR.SYNC.DEFER_BLOCKING 0x4, 0x180 ;  /* 0x0106000000007b1d */ /* 0x000fe60000010000 */
[----:B---3--:R-:W-:-:S03]  /*13bf0*/  @!P0 LEA R17, R37, R0, 0x18 ;  /* 0x0000000025118211 */ /* 0x008fc600078ec0ff */
[----:B-----5:R-:W0:Y:S04]  /*13c00*/  SHFL.IDX PT, R0, R2, RZ, 0x1f ;  /* 0x00001fff02007589 */ /* 0x020e2800000e0000 */
[----:B------:R2:W-:Y:S04]  /*13c10*/  @!P0 STS [R17+0x388d0], R2 ;  /* 0x0388d00211008388 */ /* 0x0005e80000000800 */
[----:B0-----:R2:W-:Y:S01]  /*13c20*/  STL [R1+0x10], R0 ;  /* 0x0000100001007387 */ /* 0x0015e20000100800 */
[----:B------:R-:W-:Y:S06]  /*13c30*/  BAR.ARV 0x5, 0x180 ;  /* 0x0146000000007b1d */ /* 0x000fec0000002000 */
.L_x_2516:
[----:B--2---:R-:W2:Y:S01]  /*13c40*/  LDL R0, [R1+0x10] ;  /* 0x0000100001007983 */ /* 0x004ea20000100800 */
[----:B------:R-:W-:Y:S02]  /*13c50*/  ULDC UR4, c[0x0][0xc38] ;  /* 0x00030e0000047ab9 */ /* 0x000fe40000000800 */
[----:B--2---:R-:W-:-:S13]  /*13c60*/  ISETP.GE.AND P0, PT, R0, UR4, PT ;  /* 0x0000000400007c0c */ /* 0x004fda000bf06270 */
[----:B------:R-:W-:Y:S05]  /*13c70*/  @!P0 BRA `(.L_x_2517) ;  /* 0xffffffb000bc8947 */ /* 0x000fea000383ffff */
.L_x_2452:
[----:B------:R-:W2:Y:S01]  /*13c80*/  LDL.LU R0, [R1+0x14] ;  /* 0x0000140001007983 */ /* 0x000ea20000300800 */
[----:B------:R-:W-:Y:S01]  /*13c90*/  BSSY B0, `(.L_x_2518) ;  /* 0x000000b000007945 */ /* 0x000fe20003800000 */
[----:B------:R-:W3:Y:S01]  /*13ca0*/  S2R R5, SR_CgaCtaId ;  /* 0x0000000000057919 */ /* 0x000ee20000008800 */
[----:B--2---:R-:W-:-:S05]  /*13cb0*/  VIADD R0, R0, 0x1 ;  /* 0x0000000100007836 */ /* 0x004fca0000000000 */
[----:B0-----:R-:W-:-:S04]  /*13cc0*/  LEA.HI R2, R0, R0, RZ, 0x1 ;  /* 0x0000000000027211 */ /* 0x001fc800078f08ff */
[----:B------:R-:W-:Y:S02]  /*13cd0*/  LOP3.LUT R3, R2, 0xfffffffe, RZ, 0xc0, !PT ;  /* 0xfffffffe02037812 */ /* 0x000fe400078ec0ff */
[----:B------:R-:W-:-:S03]  /*13ce0*/  MOV R2, 0x400 ;  /* 0x0000040000027802 */ /* 0x000fc60000000f00 */
[----:B------:R-:W-:Y:S01]  /*13cf0*/  IMAD.IADD R0, R0, 0x1, -R3 ;  /* 0x0000000100007824 */ /* 0x000fe200078e0a03 */
[----:B---3--:R-:W-:-:S04]  /*13d00*/  LEA R5, R5, R2, 0x18 ;  /* 0x0000000205057211 */ /* 0x008fc800078ec0ff */
[----:B------:R-:W-:-:S04]  /*13d10*/  SHF.L.U32 R0, R0, 0x1f, RZ ;  /* 0x0000001f00007819 */ /* 0x000fc800000006ff */
[----:B------:R-:W0:Y:S02]  /*13d20*/  SYNCS.PHASECHK.TRANS64.TRYWAIT P0, [R5+URZ+0x38820], R0 ;  /* 0x03882000050075a7 */ /* 0x000e24000800017f */
[----:B0-----:R-:W-:Y:S05]  /*13d30*/  @!P0 BRA `(.L_x_2519) ;  /* 0x0000003800708947 */ /* 0x001fea0003800000 */
.L_x_2636:
[----:B------:R-:W-:Y:S05]  /*13d40*/  BSYNC B0 ;  /* 0x0000000000007941 */ /* 0x000fea0003800000 */
.L_x_2518:
[----:B------:R-:W-:-:S03]  /*13d50*/  UMOV UR4, 0xffffffff ;  /* 0xffffffff00047882 */ /* 0x000fc60000000000 */
[----:B------:R-:W-:Y:S05]  /*13d60*/  BRA.DIV UR4, `(.L_x_2520) ;  /* 0x0000003a04787947 */ /* 0x000fea000b800000 */
[----:B0-----:R-:W0:Y:S02]  /*13d70*/  S2R R0, SR_TID.X ;  /* 0x0000000000007919 */ /* 0x001e240000002100 */
[----:B0-----:R-:W-:-:S04]  /*13d80*/  SHF.R.U32.HI R0, RZ, 0x5, R0 ;  /* 0x00000005ff007819 */ /* 0x001fc80000011600 */
[----:B------:R-:W-:-:S05]  /*13d90*/  LOP3.LUT R0, R0, 0x3, RZ, 0xc0, !PT ;  /* 0x0000000300007812 */ /* 0x000fca00078ec0ff */
[----:B------:R0:W2:Y:S02]  /*13da0*/  SHFL.IDX PT, R14, R0, RZ, 0x1f ;  /* 0x00001fff000e7589 */ /* 0x0000a400000e0000 */
.L_x_2639:
[----:B--2---:R-:W-:Y:S01]  /*13db0*/  ISETP.NE.AND P0, PT, R14, RZ, PT ;  /* 0x000000ff0e00720c */ /* 0x004fe20003f05270 */
[----:B------:R-:W-:-:S12]  /*13dc0*/  BSSY B0, `(.L_x_2521) ;  /* 0x000002c000007945 */ /* 0x000fd80003800000 */
[----:B------:R-:W-:Y:S05]  /*13dd0*/  @P0 BRA `(.L_x_2522) ;  /* 0x0000000000a80947 */ /* 0x000fea0003800000 */
[----:B------:R-:W-:-:S03]  /*13de0*/  UMOV UR4, 0xffffffff ;  /* 0xffffffff00047882 */ /* 0x000fc60000000000 */
[----:B------:R-:W-:Y:S05]  /*13df0*/  BRA.DIV UR4, `(.L_x_2523) ;  /* 0x0000003a04887947 */ /* 0x000fea000b800000 */
[----:B------:R-:W-:-:S13]  /*13e00*/  ELECT P6, URZ, PT ;  /* 0x00000000003f782f */ /* 0x000fda00038c0000 */
.L_x_2642:
[----:B------:R-:W-:Y:S05]  /*13e10*/  @!P6 BRA `(.L_x_2522) ;  /* 0x000000000098e947 */ /* 0x000fea0003800000 */
[----:B------:R-:W-:-:S06]  /*13e20*/  ULOP3.LUT UR4, UR38, 0x2, URZ, 0xfc, !UPT ;  /* 0x0000000226047892 */ /* 0x000fcc000f8efc3f */
[----:B0-----:R-:W-:-:S05]  /*13e30*/  IMAD.U32 R0, RZ, RZ, UR4 ;  /* 0x00000004ff007e24 */ /* 0x001fca000f8e00ff */
[----:B------:R-:W-:-:S13]  /*13e40*/  ISETP.NE.AND P0, PT, R0, 0x3, PT ;  /* 0x000000030000780c */ /* 0x000fda0003f05270 */
[----:B------:R-:W-:Y:S05]  /*13e50*/  @!P0 BRA `(.L_x_2524) ;  /* 0x0000000000048947 */ /* 0x000fea0003800000 */
[----:B------:R-:W-:Y:S01]  /*13e60*/  BPT.TRAP 0x1 ;  /* 0x000000040000795c */ /* 0x000fe20000300000 */
.L_x_2524:
[----:B------:R-:W-:Y:S01]  /*13e70*/  IMAD R3, R25, 0x8, R5 ;  /* 0x0000000819037824 */ /* 0x000fe200078e0205 */
[----:B------:R-:W-:Y:S01]  /*13e80*/  SHF.L.U32 R2, R27, 0x1f, RZ ;  /* 0x0000001f1b027819 */ /* 0x000fe200000006ff */
[----:B------:R-:W-:-:S03]  /*13e90*/  VIADD R25, R25, 0x1 ;  /* 0x0000000119197836 */ /* 0x000fc60000000000 */
[----:B------:R-:W0:Y:S02]  /*13ea0*/  SYNCS.PHASECHK.TRANS64.TRYWAIT P1, [R3+URZ+0x38840], R2 ;  /* 0x03884002030075a7 */ /* 0x000e24000802017f */
[----:B------:R-:W-:-:S04]  /*13eb0*/  ISETP.NE.AND P2, PT, R25, 0x2, PT ;  /* 0x000000021900780c */ /* 0x000fc80003f45270 */
[----:B------:R-:W-:Y:S01]  /*13ec0*/  SEL R0, RZ, 0x1, P2 ;  /* 0x00000001ff007807 */ /* 0x000fe20001000000 */
[----:B0-----:R-:W-:Y:S08]  /*13ed0*/  @!P1 BRA `(.L_x_2525) ;  /* 0x0000003800709947 */ /* 0x001ff00003800000 */
.L_x_2643:
[----:B------:R-:W-:Y:S02]  /*13ee0*/  SEL R25, R25, RZ, P2 ;  /* 0x000000ff19197207 */ /* 0x000fe40001000000 */
[----:B------:R-:W-:Y:S01]  /*13ef0*/  LOP3.LUT R0, R27, R0, RZ, 0x3c, !PT ;  /* 0x000000001b007212 */ /* 0x000fe200078e3cff */
[----:B------:R-:W-:Y:S06]  /*13f00*/  @!P0 BRA `(.L_x_2526) ;  /* 0x0000000000048947 */ /* 0x000fec0003800000 */
[----:B------:R-:W-:Y:S01]  /*13f10*/  BPT.TRAP 0x1 ;  /* 0x000000040000795c */ /* 0x000fe20000300000 */
.L_x_2526:
[----:B------:R-:W-:Y:S01]  /*13f20*/  IMAD R25, R25, 0x8, R5 ;  /* 0x0000000819197824 */ /* 0x000fe200078e0205 */
[----:B------:R-:W-:-:S04]  /*13f30*/  SHF.L.U32 R0, R0, 0x1f, RZ ;  /* 0x0000001f00007819 */ /* 0x000fc800000006ff */
[----:B------:R-:W2:Y:S02]  /*13f40*/  SYNCS.PHASECHK.TRANS64.TRYWAIT P1, [R25+URZ+0x38840], R0 ;  /* 0x03884000190075a7 */ /* 0x000ea4000802017f */
[----:B--2---:R-:W-:Y:S05]  /*13f50*/  @!P1 BRA `(.L_x_2527) ;  /* 0x0000003800649947 */ /* 0x004fea0003800000 */
.L_x_2644:
[----:B------:R-:W-:Y:S05]  /*13f60*/  @!P0 BRA `(.L_x_2528) ;  /* 0x0000000000048947 */ /* 0x000fea0003800000 */
[----:B------:R-:W-:Y:S01]  /*13f70*/  BPT.TRAP 0x1 ;  /* 0x000000040000795c */ /* 0x000fe20000300000 */
.L_x_2528:
[----:B------:R-:W3:Y:S02]  /*13f80*/  SYNCS.PHASECHK.TRANS64.TRYWAIT P1, [R3+URZ+0x38860], R2 ;  /* 0x03886002030075a7 */ /* 0x000ee4000802017f */
[----:B---3--:R-:W-:Y:S05]  /*13f90*/  @!P1 BRA `(.L_x_2529) ;  /* 0x0000003800689947 */ /* 0x008fea0003800000 */
.L_x_2645:
[----:B------:R-:W-:Y:S05]  /*13fa0*/  @!P0 BRA `(.L_x_2530) ;  /* 0x0000000000048947 */ /* 0x000fea0003800000 */
[----:B------:R-:W-:Y:S01]  /*13fb0*/  BPT.TRAP 0x1 ;  /* 0x000000040000795c */ /* 0x000fe20000300000 */
.L_x_2530:
[----:B------:R-:W4:Y:S02]  /*13fc0*/  SYNCS.PHASECHK.TRANS64.TRYWAIT P1, [R25+URZ+0x38860], R0 ;  /* 0x03886000190075a7 */ /* 0x000f24000802017f */
[----:B----4-:R-:W-:Y:S05]  /*13fd0*/  @!P1 BRA `(.L_x_2531) ;  /* 0x00000038006c9947 */ /* 0x010fea0003800000 */
.L_x_2646:
[----:B------:R-:W-:Y:S05]  /*13fe0*/  @!P0 BRA `(.L_x_2532) ;  /* 0x0000000000048947 */ /* 0x000fea0003800000 */
[----:B------:R-:W-:Y:S01]  /*13ff0*/  BPT.TRAP 0x1 ;  /* 0x000000040000795c */ /* 0x000fe20000300000 */
.L_x_2532:
[----:B------:R-:W5:Y:S02]  /*14000*/  SYNCS.PHASECHK.TRANS64.TRYWAIT P1, [R3+URZ+0x38880], R2 ;  /* 0x03888002030075a7 */ /* 0x000f64000802017f */
[----:B-----5:R-:W-:Y:S05]  /*14010*/  @!P1 BRA `(.L_x_2533) ;  /* 0x0000003800709947 */ /* 0x020fea0003800000 */
.L_x_2647:
[----:B------:R-:W-:Y:S05]  /*14020*/  @!P0 BRA `(.L_x_2534) ;  /* 0x0000000000048947 */ /* 0x000fea0003800000 */
[----:B------:R-:W-:Y:S01]  /*14030*/  BPT.TRAP 0x1 ;  /* 0x000000040000795c */ /* 0x000fe20000300000 */
.L_x_2534:
[----:B------:R0:W0:Y:S02]  /*14040*/  SYNCS.PHASECHK.TRANS64.TRYWAIT P0, [R25+URZ+0x38880], R0 ;  /* 0x03888000190075a7 */ /* 0x000024000800017f */
[----:B0-----:R-:W-:Y:S05]  /*14050*/  @!P0 NANOSLEEP.SYNCS 0x989680 ;  /* 0x009896800000895d */ /* 0x001fea0003900000 */
[----:B------:R-:W0:Y:S02]  /*14060*/  @!P0 SYNCS.PHASECHK.TRANS64 P0, [R25+URZ+0x38880], R0 ;  /* 0x03888000190085a7 */ /* 0x000e24000800007f */
[----:B0-----:R-:W-:Y:S05]  /*14070*/  @!P0 BRA `(.L_x_2534) ;  /* 0xfffffffc00f08947 */ /* 0x001fea000383ffff */
.L_x_2522:
[----:B------:R-:W-:Y:S05]  /*14080*/  BSYNC B0 ;  /* 0x0000000000007941 */ /* 0x000fea0003800000 */
.L_x_2521:
[----:B------:R-:W-:Y:S05]  /*14090*/  EXIT ;  /* 0x000000000000794d */ /* 0x000fea0003800000 */
.L_x_2399:
[----:B0-----:R-:W-:-:S04]  /*140a0*/  IMAD.U32 R3, RZ, RZ, UR47 ;  /* 0x0000002fff037e24 */ /* 0x001fc8000f8e00ff */
[----:B------:R0:W1:Y:S03]  /*140b0*/  SYNCS.PHASECHK.TRANS64.TRYWAIT P0, [R3+URZ+0x38800], R4 ;  /* 0x03880004030075a7 */ /* 0x000066000800017f */
[----:B-1----:R-:W-:Y:S05]  /*140c0*/  @!P0 NANOSLEEP.SYNCS 0x989680 ;  /* 0x009896800000895d */ /* 0x002fea0003900000 */
[----:B------:R-:W1:Y:S02]  /*140d0*/  @!P0 SYNCS.PHASECHK.TRANS64 P0, [R3+URZ+0x38800], R4 ;  /* 0x03880004030085a7 */ /* 0x000e64000800007f */
[----:B-1----:R-:W-:Y:S05]  /*140e0*/  @!P0 BRA `(.L_x_2399) ;  /* 0xfffffffc00ec8947 */ /* 0x002fea000383ffff */
[----:B------:R-:W-:Y:S05]  /*140f0*/  BRA `(.L_x_2535) ;  /* 0xfffffed800a87947 */ /* 0x000fea000383ffff */
.L_x_2403:
[----:B0-----:R-:W-:-:S04]  /*14100*/  IMAD.U32 R3, RZ, RZ, UR52 ;  /* 0x00000034ff037e24 */ /* 0x001fc8000f8e00ff */
[----:B------:R0:W2:Y:S03]  /*14110*/  SYNCS.PHASECHK.TRANS64.TRYWAIT P1, [R3+URZ+0x38830], R6 ;  /* 0x03883006030075a7 */ /* 0x0000a6000802017f */
[----:B--2---:R-:W-:Y:S05]  /*14120*/  @!P1 NANOSLEEP.SYNCS 0x989680 ;  /* 0x009896800000995d */ /* 0x004fea0003900000 */
[----:B------:R-:W2:Y:S02]  /*14130*/  @!P1 SYNCS.PHASECHK.TRANS64 P1, [R3+URZ+0x38830], R6 ;  /* 0x03883006030095a7 */ /* 0x000ea4000802007f */
[----:B--2---:R-:W-:Y:S05]  /*14140*/  @!P1 BRA `(.L_x_2403) ;  /* 0xfffffffc00ec9947 */ /* 0x004fea000383ffff */
[----:B------:R-:W-:Y:S05]  /*14150*/  BRA `(.L_x_2402) ;  /* 0xfffffed800cc7947 */ /* 0x000fea000383ffff */
.L_x_2408:
[----:B-1----:R-:W-:-:S04]  /*14160*/  IMAD.U32 R7, RZ, RZ, UR52 ;  /* 0x00000034ff077e24 */ /* 0x002fc8000f8e00ff */
[----:B------:R1:W2:Y:S03]  /*14170*/  SYNCS.PHASECHK.TRANS64.TRYWAIT P1, [R7+URZ+0x38850], R6 ;  /* 0x03885006070075a7 */ /* 0x0002a6000802017f */
[----:B--2---:R-:W-:Y:S05]  /*14180*/  @!P1 NANOSLEEP.SYNCS 0x989680 ;  /* 0x009896800000995d */ /* 0x004fea0003900000 */
[----:B------:R-:W2:Y:S02]  /*14190*/  @!P1 SYNCS.PHASECHK.TRANS64 P1, [R7+URZ+0x38850], R6 ;  /* 0x03885006070095a7 */ /* 0x000ea4000802007f */
[----:B--2---:R-:W-:Y:S05]  /*141a0*/  @!P1 BRA `(.L_x_2408) ;  /* 0xfffffffc00ec9947 */ /* 0x004fea000383ffff */
[----:B------:R-:W-:Y:S05]  /*141b0*/  BRA `(.L_x_2407) ;  /* 0xffffff0400007947 */ /* 0x000fea000383ffff */
.L_x_2414:
[----:B0-----:R-:W-:Y:S02]  /*141c0*/  IMAD.U32 R4, RZ, RZ, UR52 ;  /* 0x00000034ff047e24 */ /* 0x001fe4000f8e00ff */
[----:B------:R-:W-:-:S04]  /*141d0*/  IMAD.U32 R7, RZ, RZ, UR56 ;  /* 0x00000038ff077e24 */ /* 0x000fc8000f8e00ff */
[----:B------:R0:W1:Y:S03]  /*141e0*/  SYNCS.PHASECHK.TRANS64.TRYWAIT P1, [R4+URZ+0x38830], R7 ;  /* 0x03883007040075a7 */ /* 0x000066000802017f */
[----:B-1----:R-:W-:Y:S05]  /*141f0*/  @!P1 NANOSLEEP.SYNCS 0x989680 ;  /* 0x009896800000995d */ /* 0x002fea0003900000 */
[----:B------:R-:W1:Y:S02]  /*14200*/  @!P1 SYNCS.PHASECHK.TRANS64 P1, [R4+URZ+0x38830], R7 ;  /* 0x03883007040095a7 */ /* 0x000e64000802007f */
[----:B-1----:R-:W-:Y:S05]  /*14210*/  @!P1 BRA `(.L_x_2414) ;  /* 0xfffffffc00e89947 */ /* 0x002fea000383ffff */
[----:B------:R-:W-:Y:S05]  /*14220*/  BRA `(.L_x_2413) ;  /* 0xffffff0800187947 */ /* 0x000fea000383ffff */
.L_x_2419:
[----:B-1----:R-:W-:Y:S02]  /*14230*/  IMAD.U32 R6, RZ, RZ, UR52 ;  /* 0x00000034ff067e24 */ /* 0x002fe4000f8e00ff */
[----:B------:R-:W-:-:S04]  /*14240*/  IMAD.U32 R7, RZ, RZ, UR56 ;  /* 0x00000038ff077e24 */ /* 0x000fc8000f8e00ff */
[----:B------:R1:W2:Y:S03]  /*14250*/  SYNCS.PHASECHK.TRANS64.TRYWAIT P1, [R6+URZ+0x38850], R7 ;  /* 0x03885007060075a7 */ /* 0x0002a6000802017f */
[----:B--2---:R-:W-:Y:S05]  /*14260*/  @!P1 NANOSLEEP.SYNCS 0x989680 ;  /* 0x009896800000995d */ /* 0x004fea0003900000 */
[----:B------:R-:W2:Y:S02]  /*14270*/  @!P1 SYNCS.PHASECHK.TRANS64 P1, [R6+URZ+0x38850], R7 ;  /* 0x03885007060095a7 */ /* 0x000ea4000802007f */
[----:B--2---:R-:W-:Y:S05]  /*14280*/  @!P1 BRA `(.L_x_2419) ;  /* 0xfffffffc00e89947 */ /* 0x004fea000383ffff */
[----:B------:R-:W-:Y:S05]  /*14290*/  BRA `(.L_x_2418) ;  /* 0xffffff3800187947 */ /* 0x000fea000383ffff */
.L_x_2426:
[----:B-1----:R-:W-:-:S04]  /*142a0*/  MOV R4, UR46 ;  /* 0x0000002e00047c02 */ /* 0x002fc80008000f00 */
[----:B------:R1:W2:Y:S03]  /*142b0*/  SYNCS.PHASECHK.TRANS64.TRYWAIT P1, [R4+URZ+0x38830], R5 ;  /* 0x03883005040075a7 */ /* 0x0002a6000802017f */
[----:B--2---:R-:W-:Y:S05]  /*142c0*/  @!P1 NANOSLEEP.SYNCS 0x989680 ;  /* 0x009896800000995d */ /* 0x004fea0003900000 */
[----:B------:R-:W2:Y:S02]  /*142d0*/  @!P1 SYNCS.PHASECHK.TRANS64 P1, [R4+URZ+0x38830], R5 ;  /* 0x03883005040095a7 */ /* 0x000ea4000802007f */
[----:B--2---:R-:W-:Y:S05]  /*142e0*/  @!P1 BRA `(.L_x_2426) ;  /* 0xfffffffc00ec9947 */ /* 0x004fea000383ffff */
[----:B------:R-:W-:Y:S05]  /*142f0*/  BRA `(.L_x_2425) ;  /* 0xffffff3800f07947 */ /* 0x000fea000383ffff */
.L_x_2431:
[----:B-1----:R-:W-:-:S04]  /*14300*/  IMAD.U32 R8, RZ, RZ, UR46 ;  /* 0x0000002eff087e24 */ /* 0x002fc8000f8e00ff */
[----:B------:R1:W2:Y:S03]  /*14310*/  SYNCS.PHASECHK.TRANS64.TRYWAIT P1, [R8+URZ+0x38850], R5 ;  /* 0x03885005080075a7 */ /* 0x0002a6000802017f */
[----:B--2---:R-:W-:Y:S05]  /*14320*/  @!P1 NANOSLEEP.SYNCS 0x989680 ;  /* 0x009896800000995d */ /* 0x004fea0003900000 */
[----:B------:R-:W2:Y:S02]  /*14330*/  @!P1 SYNCS.PHASECHK.TRANS64 P1, [R8+URZ+0x38850], R5 ;  /* 0x03885005080095a7 */ /* 0x000ea4000802007f */
[----:B--2---:R-:W-:Y:S05]  /*14340*/  @!P1 BRA `(.L_x_2431) ;  /* 0xfffffffc00ec9947 */ /* 0x004fea000383ffff */
[----:B------:R-:W-:Y:S05]  /*14350*/  BRA `(.L_x_2430) ;  /* 0xffffff60008c7947 */ /* 0x000fea000383ffff */
.L_x_2466:
        /* <DEDUP_REMOVED lines=10> */
.L_x_2536:
[----:B------:R-:W-:Y:S05]  /*14400*/  BRA `(.L_x_2537) ;  /* 0xffffffb400d47947 */ /* 0x000fea000383ffff */
.L_x_2469:
[----:B0-----:R0:W1:Y:S02]  /*14410*/  SYNCS.PHASECHK.TRANS64.TRYWAIT P0, [R6+URZ+0x38880], R20 ;  /* 0x03888014060075a7 */ /* 0x001064000800017f */
[----:B-1----:R-:W-:Y:S05]  /*14420*/  @!P0 NANOSLEEP.SYNCS 0x989680 ;  /* 0x009896800000895d */ /* 0x002fea0003900000 */
[----:B------:R-:W1:Y:S02]  /*14430*/  @!P0 SYNCS.PHASECHK.TRANS64 P0, [R6+URZ+0x38880], R20 ;  /* 0x03888014060085a7 */ /* 0x000e64000800007f */
[----:B-1----:R-:W-:Y:S05]  /*14440*/  @!P0 BRA `(.L_x_2469) ;  /* 0xfffffffc00f08947 */ /* 0x002fea000383ffff */
[----:B------:R-:W-:Y:S05]  /*14450*/  BRA `(.L_x_2538) ;  /* 0xffffffb800787947 */ /* 0x000fea000383ffff */
.L_x_2470:
        /* <DEDUP_REMOVED lines=8> */
.L_x_2540:
[----:B------:R-:W-:Y:S05]  /*144e0*/  BSYNC B0 ;  /* 0x0000000000007941 */ /* 0x000fea0003800000 */
.L_x_2539:
[----:B------:R-:W-:Y:S01]  /*144f0*/  IMAD.MOV.U32 R13, RZ, RZ, R8 ;  /* 0x000000ffff0d7224 */ /* 0x000fe200078e0008 */
[C---:B------:R-:W-:Y:S01]  /*14500*/  LOP3.LUT P2, RZ, R16.reuse, 0x200, RZ, 0xc0, !PT ;  /* 0x0000020010ff7812 */ /* 0x040fe2000784c0ff */
[----:B------:R-:W-:Y:S01]  /*14510*/  IMAD.MOV.U32 R12, RZ, RZ, RZ ;  /* 0x000000ffff0c7224 */ /* 0x000fe200078e00ff */
[C---:B------:R-:W-:Y:S01]  /*14520*/  LOP3.LUT P1, RZ, R16.reuse, 0x80, RZ, 0xc0, !PT ;  /* 0x0000008010ff7812 */ /* 0x040fe2000782c0ff */
[----:B------:R-:W-:Y:S01]  /*14530*/  IMAD.MOV.U32 R11, RZ, RZ, 0x181f ;  /* 0x0000181fff0b7424 */ /* 0x000fe200078e00ff */
[----:B------:R-:W-:Y:S01]  /*14540*/  LOP3.LUT R16, R16, 0xffffffdf, RZ, 0xc0, !PT ;  /* 0xffffffdf10107812 */ /* 0x000fe200078ec0ff */
[----:B------:R-:W-:Y:S01]  /*14550*/  IMAD.MOV.U32 R15, RZ, RZ, -0x1 ;  /* 0xffffffffff0f7424 */ /* 0x000fe200078e00ff */
[C---:B------:R-:W-:Y:S01]  /*14560*/  ISETP.GE.AND P5, PT, R7.reuse, 0x31, PT ;  /* 0x000000310700780c */ /* 0x040fe20003fa6270 */
[----:B------:R-:W-:Y:S01]  /*14570*/  IMAD.MOV.U32 R0, RZ, RZ, R14 ;  /* 0x000000ffff007224 */ /* 0x000fe200078e000e */
[----:B------:R-:W-:-:S13]  /*14580*/  ISETP.GE.AND P4, PT, R7, 0x41, PT ;  /* 0x000000410700780c */ /* 0x000fda0003f86270 */
[----:B------:R-:W-:Y:S05]  /*14590*/  WARPSYNC.COLLECTIVE R15, `(.L_x_2541) ;  /* 0x000000000f087348 */ /* 0x000fea0003c00000 */
[----:B------:R0:W1:Y:S02]  /*145a0*/  SHFL.IDX P6, R14, R13, R12, R11 ;  /* 0x0000000c0d0e7389 */ /* 0x00006400000c000b */
[----:B01----:R-:W-:Y:S01]  /*145b0*/  ENDCOLLECTIVE ;  /* 0x000000000000791b */ /* 0x003fe20003800000 */
.L_x_2541:
[----:B------:R-:W-:Y:S01]  /*145c0*/  ISETP.GE.AND P3, PT, R7, 0x51, PT ;  /* 0x000000510700780c */ /* 0x000fe20003f66270 */
[----:B------:R-:W-:Y:S02]  /*145d0*/  IMAD.MOV.U32 R13, RZ, RZ, R9 ;  /* 0x000000ffff0d7224 */ /* 0x000fe400078e0009 */
[----:B------:R-:W-:Y:S01]  /*145e0*/  IMAD.MOV.U32 R12, RZ, RZ, 0x1 ;  /* 0x00000001ff0c7424 */ /* 0x000fe200078e00ff */
[----:B------:R-:W-:-:S13]  /*145f0*/  IADD3 R2, P0, R28, R14, RZ ;  /* 0x0000000e1c027210 */ /* 0x000fda0007f1e0ff */
[----:B------:R-:W-:Y:S05]  /*14600*/  WARPSYNC.COLLECTIVE R15, `(.L_x_2542) ;  /* 0x000000000f087348 */ /* 0x000fea0003c00000 */
[----:B------:R0:W1:Y:S02]  /*14610*/  SHFL.IDX P6, R14, R13, R12, R11 ;  /* 0x0000000c0d0e7389 */ /* 0x00006400000c000b */
[----:B01----:R-:W-:Y:S01]  /*14620*/  ENDCOLLECTIVE ;  /* 0x000000000000791b */ /* 0x003fe20003800000 */
.L_x_2542:
[----:B------:R-:W-:Y:S01]  /*14630*/  IMAD.X R3, RZ, RZ, R0, P0 ;  /* 0x000000ffff037224 */ /* 0x000fe200000e0600 */
[----:B------:R-:W-:Y:S01]  /*14640*/  ISETP.LT.OR P0, PT, R7, 0x1, P2 ;  /* 0x000000010700780c */ /* 0x000fe20001701670 */
[----:B------:R-:W-:Y:S02]  /*14650*/  IMAD.IADD R0, R17, 0x1, R19 ;  /* 0x0000000111007824 */ /* 0x000fe400078e0213 */
[----:B------:R-:W-:-:S10]  /*14660*/  IMAD.MOV.U32 R13, RZ, RZ, R8 ;  /* 0x000000ffff0d7224 */ /* 0x000fd400078e0008 */
        /* <DEDUP_REMOVED lines=10> */
.L_x_2543:
[----:B------:R-:W-:Y:S02]  /*14710*/  IMAD.MOV.U32 R13, RZ, RZ, R9 ;  /* 0x000000ffff0d7224 */ /* 0x000fe400078e0009 */
[----:B------:R-:W-:Y:S01]  /*14720*/  IMAD.MOV.U32 R12, RZ, RZ, 0x2 ;  /* 0x00000002ff0c7424 */ /* 0x000fe200078e00ff */
[----:B------:R-:W-:-:S13]  /*14730*/  IADD3 R2, P0, R28, R14, RZ ;  /* 0x0000000e1c027210 */ /* 0x000fda0007f1e0ff */
[----:B------:R-:W-:Y:S05]  /*14740*/  WARPSYNC.COLLECTIVE R15, `(.L_x_2544) ;  /* 0x000000000f087348 */ /* 0x000fea0003c00000 */
[----:B------:R0:W1:Y:S02]  /*14750*/  SHFL.IDX P6, R14, R13, R12, R11 ;  /* 0x0000000c0d0e7389 */ /* 0x00006400000c000b */
[----:B01----:R-:W-:Y:S01]  /*14760*/  ENDCOLLECTIVE ;  /* 0x000000000000791b */ /* 0x003fe20003800000 */
.L_x_2544:
        /* <DEDUP_REMOVED lines=13> */
.L_x_2545:
[----:B------:R-:W-:Y:S02]  /*14840*/  IMAD.MOV.U32 R13, RZ, RZ, R9 ;  /* 0x000000ffff0d7224 */ /* 0x000fe400078e0009 */
[----:B------:R-:W-:Y:S01]  /*14850*/  IMAD.MOV.U32 R12, RZ, RZ, 0x3 ;  /* 0x00000003ff0c7424 */ /* 0x000fe200078e00ff */
[----:B------:R-:W-:-:S13]  /*14860*/  IADD3 R2, P0, R28, R14, RZ ;  /* 0x0000000e1c027210 */ /* 0x000fda0007f1e0ff */
[----:B------:R-:W-:Y:S05]  /*14870*/  WARPSYNC.COLLECTIVE R15, `(.L_x_2546) ;  /* 0x000000000f087348 */ /* 0x000fea0003c00000 */
[----:B------:R0:W1:Y:S02]  /*14880*/  SHFL.IDX P6, R14, R13, R12, R11 ;  /* 0x0000000c0d0e7389 */ /* 0x00006400000c000b */
[----:B01----:R-:W-:Y:S01]  /*14890*/  ENDCOLLECTIVE ;  /* 0x000000000000791b */ /* 0x003fe20003800000 */
.L_x_2546:
        /* <DEDUP_REMOVED lines=13> */
.L_x_2547:
[----:B------:R-:W-:Y:S02]  /*14970*/  IMAD.MOV.U32 R13, RZ, RZ, R9 ;  /* 0x000000ffff0d7224 */ /* 0x000fe400078e0009 */
[----:B------:R-:W-:Y:S01]  /*14980*/  IMAD.MOV.U32 R12, RZ, RZ, 0x4 ;  /* 0x00000004ff0c7424 */ /* 0x000fe200078e00ff */
[----:B------:R-:W-:-:S13]  /*14990*/  IADD3 R2, P0, R28, R14, RZ ;  /* 0x0000000e1c027210 */ /* 0x000fda0007f1e0ff */
[----:B------:R-:W-:Y:S05]  /*149a0*/  WARPSYNC.COLLECTIVE R15, `(.L_x_2548) ;  /* 0x000000000f087348 */ /* 0x000fea0003c00000 */
[----:B------:R0:W1:Y:S02]  /*149b0*/  SHFL.IDX P6, R14, R13, R12, R11 ;  /* 0x0000000c0d0e7389 */ /* 0x00006400000c000b */
[----:B01----:R-:W-:Y:S01]  /*149c0*/  ENDCOLLECTIVE ;  /* 0x000000000000791b */ /* 0x003fe20003800000 */
.L_x_2548:
        /* <DEDUP_REMOVED lines=13> */
.L_x_2549:
[----:B------:R-:W-:Y:S02]  /*14aa0*/  IMAD.MOV.U32 R13, RZ, RZ, R9 ;  /* 0x000000ffff0d7224 */ /* 0x000fe400078e0009 */
[----:B------:R-:W-:Y:S01]  /*14ab0*/  IMAD.MOV.U32 R12, RZ, RZ, 0x5 ;  /* 0x00000005ff0c7424 */ /* 0x000fe200078e00ff */
[----:B------:R-:W-:-:S13]  /*14ac0*/  IADD3 R2, P0, R28, R14, RZ ;  /* 0x0000000e1c027210 */ /* 0x000fda0007f1e0ff */
[----:B------:R-:W-:Y:S05]  /*14ad0*/  WARPSYNC.COLLECTIVE R15, `(.L_x_2550) ;  /* 0x000000000f087348 */ /* 0x000fea0003c00000 */
[----:B------:R0:W1:Y:S02]  /*14ae0*/  SHFL.IDX P6, R14, R13, R12, R11 ;  /* 0x0000000c0d0e7389 */ /* 0x00006400000c000b */
[----:B01----:R-:W-:Y:S01]  /*14af0*/  ENDCOLLECTIVE ;  /* 0x000000000000791b */ /* 0x003fe20003800000 */
.L_x_2550:
        /* <DEDUP_REMOVED lines=13> */
.L_x_2551:
[----:B------:R-:W-:Y:S02]  /*14bd0*/  IMAD.MOV.U32 R13, RZ, RZ, R9 ;  /* 0x000000ffff0d7224 */ /* 0x000fe400078e0009 */
[----:B------:R-:W-:Y:S01]  /*14be0*/  IMAD.MOV.U32 R12, RZ, RZ, 0x6 ;  /* 0x00000006ff0c7424 */ /* 0x000fe200078e00ff */
[----:B------:R-:W-:-:S13]  /*14bf0*/  IADD3 R2, P0, R28, R14, RZ ;  /* 0x0000000e1c027210 */ /* 0x000fda0007f1e0ff */
[----:B------:R-:W-:Y:S05]  /*14c00*/  WARPSYNC.COLLECTIVE R15, `(.L_x_2552) ;  /* 0x000000000f087348 */ /* 0x000fea0003c00000 */
[----:B------:R0:W1:Y:S02]  /*14c10*/  SHFL.IDX P6, R14, R13, R12, R11 ;  /* 0x0000000c0d0e7389 */ /* 0x00006400000c000b */
[----:B01----:R-:W-:Y:S01]  /*14c20*/  ENDCOLLECTIVE ;  /* 0x000000000000791b */ /* 0x003fe20003800000 */
.L_x_2552:
        /* <DEDUP_REMOVED lines=13> */
.L_x_2553:
[----:B------:R-:W-:Y:S02]  /*14d00*/  IMAD.MOV.U32 R13, RZ, RZ, R9 ;  /* 0x000000ffff0d7224 */ /* 0x000fe400078e0009 */
[----:B------:R-:W-:Y:S01]  /*14d10*/  IMAD.MOV.U32 R12, RZ, RZ, 0x7 ;  /* 0x00000007ff0c7424 */ /* 0x000fe200078e00ff */
[----:B------:R-:W-:-:S13]  /*14d20*/  IADD3 R2, P0, R28, R14, RZ ;  /* 0x0000000e1c027210 */ /* 0x000fda0007f1e0ff */
[----:B------:R-:W-:Y:S05]  /*14d30*/  WARPSYNC.COLLECTIVE R15, `(.L_x_2554) ;  /* 0x000000000f087348 */ /* 0x000fea0003c00000 */
[----:B------:R0:W1:Y:S02]  /*14d40*/  SHFL.IDX P6, R14, R13, R12, R11 ;  /* 0x0000000c0d0e7389 */ /* 0x00006400000c000b */
[----:B01----:R-:W-:Y:S01]  /*14d50*/  ENDCOLLECTIVE ;  /* 0x000000000000791b */ /* 0x003fe20003800000 */
.L_x_2554:
[----:B------:R-:W-:Y:S01]  /*14d60*/  IMAD.X R3, RZ, RZ, R3, P0 ;  /* 0x000000ffff037224 */ /* 0x000fe200000e0603 */
[----:B------:R-:W-:Y:S01]  /*14d70*/  ISETP.LT.OR P0, PT, R7, 0x61, P2 ;  /* 0x000000610700780c */ /* 0x000fe20001701670 */
[----:B------:R-:W-:-:S12]  /*14d80*/  IMAD.MOV.U32 R13, RZ, RZ, R8 ;  /* 0x000000ffff0d7224 */ /* 0x000fd800078e0008 */
[----:B------:R-:W-:Y:S01]  /*14d90*/  @!PT LDS RZ, [RZ] ;  /* 0x00000000fffff984 */ /* 0x000fe20000000800 */
[----:B------:R-:W-:Y:S01]  /*14da0*/  @!PT LDS RZ, [RZ] ;  /* 0x00000000fffff984 */ /* 0x000fe20000000800 */
[----:B------:R-:W-:Y:S01]  /*14db0*/  @!PT LDS RZ, [RZ] ;  /* 0x00000000fffff984 */ /* 0x000fe20000000800 */
[----:B------:R0:W-:Y:S01]  /*14dc0*/  LDGSTS.E.BYPASS.LTC128B.128 [R0+0x13400], desc[UR48][R2.64], !P0 ;  /* 0x1340000002007fae */ /* 0x0001e2000c101d70 */
[C---:B------:R-:W-:Y:S02]  /*14dd0*/  ISETP.LT.OR P0, PT, R7.reuse, 0x61, P1 ;  /* 0x000000610700780c */ /* 0x040fe40000f01670 */
[----:B------:R-:W-:Y:S01]  /*14de0*/  ISETP.GE.AND P1, PT, R7, 0x11, PT ;  /* 0x000000110700780c */ /* 0x000fe20003f26270 */
[----:B------:R-:W-:-:S12]  /*14df0*/  IMAD.MOV.U32 R9, RZ, RZ, R14 ;  /* 0x000000ffff097224 */ /* 0x000fd800078e000e */
[----:B0-----:R-:W-:Y:S05]  /*14e00*/  WARPSYNC.COLLECTIVE R15, `(.L_x_2555) ;  /* 0x000000000f087348 */ /* 0x001fea0003c00000 */
[----:B------:R1:W2:Y:S02]  /*14e10*/  SHFL.IDX P6, R14, R13, R12, R11 ;  /* 0x0000000c0d0e7389 */ /* 0x0002a400000c000b */
[----:B012---:R-:W-:Y:S01]  /*14e20*/  ENDCOLLECTIVE ;  /* 0x000000000000791b */ /* 0x007fe20003800000 */
.L_x_2555:
[----:B------:R-:W-:Y:S01]  /*14e30*/  @!PT LDS RZ, [RZ] ;  /* 0x00000000fffff984 */ /* 0x000fe20000000800 */
[----:B------:R-:W-:Y:S01]  /*14e40*/  @!PT LDS RZ, [RZ] ;  /* 0x00000000fffff984 */ /* 0x000fe20000000800 */
[----:B------:R-:W-:Y:S01]  /*14e50*/  @!PT LDS RZ, [RZ] ;  /* 0x00000000fffff984 */ /* 0x000fe20000000800 */
[----:B------:R0:W-:Y:S01]  /*14e60*/  LDGSTS.E.BYPASS.LTC128B.128 [R0+0x17400], desc[UR48][R2.64+0x80], !P0 ;  /* 0x1740008002007fae */ /* 0x0001e2000c101d70 */
[C---:B------:R-:W-:Y:S02]  /*14e70*/  ISETP.GE.AND P0, PT, R7.reuse, 0x21, PT ;  /* 0x000000210700780c */ /* 0x040fe40003f06270 */
[----:B------:R-:W-:Y:S02]  /*14e80*/  @P1 LOP3.LUT R16, R16, 0x20, RZ, 0xfc, !PT ;  /* 0x0000002010101812 */ /* 0x000fe400078efcff */
[----:B------:R-:W-:Y:S02]  /*14e90*/  ISETP.GE.AND P1, PT, R7, 0x61, PT ;  /* 0x000000610700780c */ /* 0x000fe40003f26270 */
[----:B------:R-:W-:-:S07]  /*14ea0*/  LOP3.LUT R16, R16, 0xffffffef, RZ, 0xc0, !PT ;  /* 0xffffffef10107812 */ /* 0x000fce00078ec0ff */
[----:B------:R-:W-:Y:S02]  /*14eb0*/  @P0 LOP3.LUT R16, R16, 0x10, RZ, 0xfc, !PT ;  /* 0x0000001010100812 */ /* 0x000fe400078efcff */
[----:B------:R-:W-:Y:S02]  /*14ec0*/  ISETP.GE.AND P0, PT, R7, 0x71, PT ;  /* 0x000000710700780c */ /* 0x000fe40003f06270 */
[----:B------:R-:W-:-:S11]  /*14ed0*/  LOP3.LUT R16, R16, 0xfffffeff, RZ, 0xc0, !PT ;  /* 0xfffffeff10107812 */ /* 0x000fd600078ec0ff */
[----:B------:R-:W-:Y:S01]  /*14ee0*/  @P0 LOP3.LUT R16, R16, 0x100, RZ, 0xfc, !PT ;  /* 0x0000010010100812 */ /* 0x000fe200078efcff */
[----:B0-----:R-:W-:Y:S06]  /*14ef0*/  BRA `(.L_x_2556) ;  /* 0xffffffb400707947 */ /* 0x001fec000383ffff */
.L_x_2475:
[----:B--2---:R2:W3:Y:S02]  /*14f00*/  SYNCS.PHASECHK.TRANS64.TRYWAIT P0, [R6+URZ+0x38840], R20 ;  /* 0x03884014060075a7 */ /* 0x0044e4000800017f */
[----:B---3--:R-:W-:Y:S05]  /*14f10*/  @!P0 NANOSLEEP.SYNCS 0x989680 ;  /* 0x009896800000895d */ /* 0x008fea0003900000 */
[----:B------:R-:W3:Y:S02]  /*14f20*/  @!P0 SYNCS.PHASECHK.TRANS64 P0, [R6+URZ+0x38840], R20 ;  /* 0x03884014060085a7 */ /* 0x000ee4000800007f */
[----:B---3--:R-:W-:Y:S05]  /*14f30*/  @!P0 BRA `(.L_x_2475) ;  /* 0xfffffffc00f08947 */ /* 0x008fea000383ffff */
[----:B------:R-:W-:Y:S05]  /*14f40*/  BRA `(.L_x_2557) ;  /* 0xffffffb400d47947 */ /* 0x000fea000383ffff */
.L_x_2476:
        /* <DEDUP_REMOVED lines=8> */
.L_x_2559:
[----:B------:R-:W-:Y:S05]  /*14fd0*/  BSYNC B0 ;  /* 0x0000000000007941 */ /* 0x000fea0003800000 */
.L_x_2558:
[----:B------:R-:W-:Y:S01]  /*14fe0*/  IMAD.MOV.U32 R13, RZ, RZ, R4 ;  /* 0x000000ffff0d7224 */ /* 0x000fe200078e0004 */
[----:B------:R-:W-:Y:S01]  /*14ff0*/  P2R R7, PR, RZ, 0x2 ;  /* 0x00000002ff077803 */ /* 0x000fe20000000000 */
[----:B------:R-:W-:Y:S01]  /*15000*/  IMAD.MOV.U32 R12, RZ, RZ, RZ ;  /* 0x000000ffff0c7224 */ /* 0x000fe200078e00ff */
[----:B------:R-:W-:Y:S01]  /*15010*/  LOP3.LUT P1, RZ, R16, 0x2, RZ, 0xc0, !PT ;  /* 0x0000000210ff7812 */ /* 0x000fe2000782c0ff */
[----:B------:R-:W-:Y:S02]  /*15020*/  IMAD.MOV.U32 R11, RZ, RZ, 0x181f ;  /* 0x0000181fff0b7424 */ /* 0x000fe400078e00ff */
[----:B------:R-:W-:Y:S02]  /*15030*/  IMAD.MOV.U32 R15, RZ, RZ, -0x1 ;  /* 0xffffffffff0f7424 */ /* 0x000fe400078e00ff */
[----:B------:R-:W-:-:S08]  /*15040*/  IMAD.MOV.U32 R2, RZ, RZ, R14 ;  /* 0x000000ffff027224 */ /* 0x000fd000078e000e */
[----:B------:R-:W-:Y:S05]  /*15050*/  WARPSYNC.COLLECTIVE R15, `(.L_x_2560) ;  /* 0x000000000f087348 */ /* 0x000fea0003c00000 */
[----:B------:R0:W1:Y:S02]  /*15060*/  SHFL.IDX P6, R14, R13, R12, R11 ;  /* 0x0000000c0d0e7389 */ /* 0x00006400000c000b */
[----:B01----:R-:W-:Y:S01]  /*15070*/  ENDCOLLECTIVE ;  /* 0x000000000000791b */ /* 0x003fe20003800000 */
.L_x_2560:
[----:B------:R-:W-:Y:S02]  /*15080*/  IMAD.MOV.U32 R13, RZ, RZ, R5 ;  /* 0x000000ffff0d7224 */ /* 0x000fe400078e0005 */
[----:B------:R-:W-:Y:S01]  /*15090*/  IMAD.MOV.U32 R12, RZ, RZ, 0x1 ;  /* 0x00000001ff0c7424 */ /* 0x000fe200078e00ff */
[----:B------:R-:W-:-:S13]  /*150a0*/  LOP3.LUT P6, RZ, R16, 0x40, RZ, 0xc0, !PT ;  /* 0x0000004010ff7812 */ /* 0x000fda00078cc0ff */
[----:B------:R-:W-:-:S05]  /*150b0*/  @P6 IADD3 R14, P0, R28, R14, RZ ;  /* 0x0000000e1c0e6210 */ /* 0x000fca0007f1e0ff */
[----:B------:R-:W-:Y:S02]  /*150c0*/  @P6 IMAD.X R3, RZ, RZ, R2, P0 ;  /* 0x000000ffff036224 */ /* 0x000fe400000e0602 */
[----:B------:R-:W-:-:S05]  /*150d0*/  @P6 IMAD.MOV.U32 R2, RZ, RZ, R14 ;  /* 0x000000ffff026224 */ /* 0x000fca00078e000e */
        /* <DEDUP_REMOVED lines=8> */
.L_x_2561:
[----:B------:R-:W-:Y:S02]  /*15160*/  IMAD.MOV.U32 R13, RZ, RZ, R4 ;  /* 0x000000ffff0d7224 */ /* 0x000fe400078e0004 */
[----:B------:R-:W-:-:S07]  /*15170*/  IMAD.MOV.U32 R8, RZ, RZ, R14 ;  /* 0x000000ffff087224 */ /* 0x000fce00078e000e */
[----:B------:R-:W-:Y:S05]  /*15180*/  WARPSYNC.COLLECTIVE R15, `(.L_x_2562) ;  /* 0x000000000f087348 */ /* 0x000fea0003c00000 */
[----:B------:R0:W1:Y:S02]  /*15190*/  SHFL.IDX P6, R14, R13, R12, R11 ;  /* 0x0000000c0d0e7389 */ /* 0x00006400000c000b */
[----:B01----:R-:W-:Y:S01]  /*151a0*/  ENDCOLLECTIVE ;  /* 0x000000000000791b */ /* 0x003fe20003800000 */
.L_x_2562:
[----:B------:R-:W-:Y:S02]  /*151b0*/  IMAD.MOV.U32 R13, RZ, RZ, R5 ;  /* 0x000000ffff0d7224 */ /* 0x000fe400078e0005 */
[----:B------:R-:W-:Y:S01]  /*151c0*/  IMAD.MOV.U32 R12, RZ, RZ, 0x2 ;  /* 0x00000002ff0c7424 */ /* 0x000fe200078e00ff */
[----:B------:R-:W-:-:S13]  /*151d0*/  LOP3.LUT P6, RZ, R16, 0x20, RZ, 0xc0, !PT ;  /* 0x0000002010ff7812 */ /* 0x000fda00078cc0ff */
[----:B------:R-:W-:-:S05]  /*151e0*/  @P6 IADD3 R14, P0, R28, R14, RZ ;  /* 0x0000000e1c0e6210 */ /* 0x000fca0007f1e0ff */
[----:B------:R-:W-:Y:S02]  /*151f0*/  @P6 IMAD.X R19, RZ, RZ, R8, P0 ;  /* 0x000000ffff136224 */ /* 0x000fe400000e0608 */
[----:B------:R-:W-:Y:S02]  /*15200*/  @P6 IMAD.MOV.U32 R2, RZ, RZ, R14 ;  /* 0x000000ffff026224 */ /* 0x000fe400078e000e */
        /* <DEDUP_REMOVED lines=9> */
.L_x_2563:
[----:B------:R-:W-:Y:S02]  /*152a0*/  IMAD.MOV.U32 R13, RZ, RZ, R4 ;  /* 0x000000ffff0d7224 */ /* 0x000fe400078e0004 */
[----:B------:R-:W-:-:S07]  /*152b0*/  IMAD.MOV.U32 R8, RZ, RZ, R14 ;  /* 0x000000ffff087224 */ /* 0x000fce00078e000e */
[----:B------:R-:W-:Y:S05]  /*152c0*/  WARPSYNC.COLLECTIVE R15, `(.L_x_2564) ;  /* 0x000000000f087348 */ /* 0x000fea0003c00000 */
[----:B------:R0:W1:Y:S02]  /*152d0*/  SHFL.IDX P6, R14, R13, R12, R11 ;  /* 0x0000000c0d0e7389 */ /* 0x00006400000c000b */
[----:B01----:R-:W-:Y:S01]  /*152e0*/  ENDCOLLECTIVE ;  /* 0x000000000000791b */ /* 0x003fe20003800000 */
.L_x_2564:
        /* <DEDUP_REMOVED lines=15> */
.L_x_2565:
[----:B------:R-:W-:Y:S02]  /*153e0*/  IMAD.MOV.U32 R13, RZ, RZ, R4 ;  /* 0x000000ffff0d7224 */ /* 0x000fe400078e0004 */
[----:B------:R-:W-:-:S07]  /*153f0*/  IMAD.MOV.U32 R8, RZ, RZ, R14 ;  /* 0x000000ffff087224 */ /* 0x000fce00078e000e */
[----:B------:R-:W-:Y:S05]  /*15400*/  WARPSYNC.COLLECTIVE R15, `(.L_x_2566) ;  /* 0x000000000f087348 */ /* 0x000fea0003c00000 */
[----:B------:R0:W1:Y:S02]  /*15410*/  SHFL.IDX P6, R14, R13, R12, R11 ;  /* 0x0000000c0d0e7389 */ /* 0x00006400000c000b */
[----:B01----:R-:W-:Y:S01]  /*15420*/  ENDCOLLECTIVE ;  /* 0x000000000000791b */ /* 0x003fe20003800000 */
.L_x_2566:
[----:B------:R-:W-:Y:S02]  /*15430*/  IMAD.MOV.U32 R13, RZ, RZ, R5 ;  /* 0x000000ffff0d7224 */ /* 0x000fe400078e0005 */
[----:B------:R-:W-:Y:S01]  /*15440*/  IMAD.MOV.U32 R12, RZ, RZ, 0x4 ;  /* 0x00000004ff0c7424 */ /* 0x000fe200078e00ff */
[----:B------:R-:W-:-:S05]  /*15450*/  @P5 IADD3 R14, P0, R28, R14, RZ ;  /* 0x0000000e1c0e5210 */ /* 0x000fca0007f1e0ff */
[----:B------:R-:W-:-:S08]  /*15460*/  @P5 IMAD.MOV.U32 R2, RZ, RZ, R14 ;  /* 0x000000ffff025224 */ /* 0x000fd000078e000e */
[----:B------:R-:W-:Y:S05]  /*15470*/  WARPSYNC.COLLECTIVE R15, `(.L_x_2567) ;  /* 0x000000000f087348 */ /* 0x000fea0003c00000 */
[----:B------:R0:W1:Y:S02]  /*15480*/  SHFL.IDX P6, R14, R13, R12, R11 ;  /* 0x0000000c0d0e7389 */ /* 0x00006400000c000b */
[----:B01----:R-:W-:Y:S01]  /*15490*/  ENDCOLLECTIVE ;  /* 0x000000000000791b */ /* 0x003fe20003800000 */
.L_x_2567:
[----:B------:R-:W-:-:S04]  /*154a0*/  @P5 IMAD.X R9, RZ, RZ, R8, P0 ;  /* 0x000000ffff095224 */ /* 0x000fc800000e0608 */
[----:B------:R-:W-:-:S05]  /*154b0*/  @P5 IMAD.MOV.U32 R3, RZ, RZ, R9 ;  /* 0x000000ffff035224 */ /* 0x000fca00078e0009 */
[----:B------:R-:W-:Y:S01]  /*154c0*/  @!PT LDS RZ, [RZ] ;  /* 0x00000000fffff984 */ /* 0x000fe20000000800 */
[----:B------:R-:W-:Y:S01]  /*154d0*/  @!PT LDS RZ, [RZ] ;  /* 0x00000000fffff984 */ /* 0x000fe20000000800 */
[----:B------:R-:W-:Y:S01]  /*154e0*/  @!PT LDS RZ, [RZ] ;  /* 0x00000000fffff984 */ /* 0x000fe20000000800 */
[----:B------:R0:W-:Y:S01]  /*154f0*/  @P5 LDGSTS.E.BYPASS.LTC128B.128 [R0+0x29c00], desc[UR48][R2.64], !P1 ;  /* 0x29c0000002005fae */ /* 0x0001e2000c901d70 */
[----:B------:R-:W-:Y:S01]  /*15500*/  ISETP.NE.AND P1, PT, R7, RZ, PT ;  /* 0x000000ff0700720c */ /* 0x000fe20003f25270 */
[----:B------:R-:W-:Y:S02]  /*15510*/  IMAD.MOV.U32 R13, RZ, RZ, R4 ;  /* 0x000000ffff0d7224 */ /* 0x000fe400078e0004 */
[----:B------:R0:W-:Y:S01]  /*15520*/  @P5 LDGSTS.E.BYPASS.LTC128B.128 [R0+0x2dc00], desc[UR48][R2.64+0x80], !P2 ;  /* 0x2dc0008002005fae */ /* 0x0001e2000d101d70 */
[----:B------:R-:W-:Y:S01]  /*15530*/  LOP3.LUT P5, RZ, R16, 0x2, RZ, 0xc0, !PT ;  /* 0x0000000210ff7812 */ /* 0x000fe200078ac0ff */
[----:B------:R-:W-:-:S12]  /*15540*/  IMAD.MOV.U32 R7, RZ, RZ, R14 ;  /* 0x000000ffff077224 */ /* 0x000fd800078e000e */
[----:B0-----:R-:W-:Y:S05]  /*15550*/  WARPSYNC.COLLECTIVE R15, `(.L_x_2568) ;  /* 0x000000000f087348 */ /* 0x001fea0003c00000 */
[----:B------:R1:W2:Y:S02]  /*15560*/  SHFL.IDX P6, R14, R13, R12, R11 ;  /* 0x0000000c0d0e7389 */ /* 0x0002a400000c000b */
[----:B012---:R-:W-:Y:S01]  /*15570*/  ENDCOLLECTIVE ;  /* 0x000000000000791b */ /* 0x007fe20003800000 */
.L_x_2568:
[----:B------:R-:W-:Y:S01]  /*15580*/  IMAD.MOV.U32 R13, RZ, RZ, R5 ;  /* 0x000000ffff0d7224 */ /* 0x000fe200078e0005 */
[----:B------:R-:W-:Y:S02]  /*15590*/  MOV R12, 0x5 ;  /* 0x00000005000c7802 */ /* 0x000fe40000000f00 */
[----:B------:R-:W-:-:S05]  /*155a0*/  @P4 IADD3 R14, P0, R28, R14, RZ ;  /* 0x0000000e1c0e4210 */ /* 0x000fca0007f1e0ff */
[----:B------:R-:W-:-:S08]  /*155b0*/  @P4 IMAD.MOV.U32 R2, RZ, RZ, R14 ;  /* 0x000000ffff024224 */ /* 0x000fd000078e000e */
[----:B------:R-:W-:Y:S05]  /*155c0*/  WARPSYNC.COLLECTIVE R15, `(.L_x_2569) ;  /* 0x000000000f087348 */ /* 0x000fea0003c00000 */
[----:B------:R0:W1:Y:S02]  /*155d0*/  SHFL.IDX P6, R14, R13, R12, R11 ;  /* 0x0000000c0d0e7389 */ /* 0x00006400000c000b */
[----:B01----:R-:W-:Y:S01]  /*155e0*/  ENDCOLLECTIVE ;  /* 0x000000000000791b */ /* 0x003fe20003800000 */
.L_x_2569:
        /* <DEDUP_REMOVED lines=12> */
.L_x_2570:
[----:B------:R-:W-:Y:S02]  /*156b0*/  IMAD.MOV.U32 R13, RZ, RZ, R5 ;  /* 0x000000ffff0d7224 */ /* 0x000fe400078e0005 */
[----:B------:R-:W-:Y:S01]  /*156c0*/  IMAD.MOV.U32 R12, RZ, RZ, 0x6 ;  /* 0x00000006ff0c7424 */ /* 0x000fe200078e00ff */
[----:B------:R-:W-:-:S05]  /*156d0*/  @P3 IADD3 R14, P0, R28, R14, RZ ;  /* 0x0000000e1c0e3210 */ /* 0x000fca0007f1e0ff */
[----:B------:R-:W-:-:S08]  /*156e0*/  @P3 IMAD.MOV.U32 R2, RZ, RZ, R14 ;  /* 0x000000ffff023224 */ /* 0x000fd000078e000e */
[----:B------:R-:W-:Y:S05]  /*156f0*/  WARPSYNC.COLLECTIVE R15, `(.L_x_2571) ;  /* 0x000000000f087348 */ /* 0x000fea0003c00000 */
[----:B------:R0:W1:Y:S02]  /*15700*/  SHFL.IDX P6, R14, R13, R12, R11 ;  /* 0x0000000c0d0e7389 */ /* 0x00006400000c000b */
[----:B01----:R-:W-:Y:S01]  /*15710*/  ENDCOLLECTIVE ;  /* 0x000000000000791b */ /* 0x003fe20003800000 */
.L_x_2571:
        /* <DEDUP_REMOVED lines=12> */
.L_x_2572:
[----:B------:R-:W-:Y:S02]  /*157e0*/  IMAD.MOV.U32 R13, RZ, RZ, R5 ;  /* 0x000000ffff0d7224 */ /* 0x000fe400078e0005 */
[----:B------:R-:W-:Y:S01]  /*157f0*/  IMAD.MOV.U32 R12, RZ, RZ, 0x7 ;  /* 0x00000007ff0c7424 */ /* 0x000fe200078e00ff */
[----:B------:R-:W-:-:S05]  /*15800*/  @P1 IADD3 R14, P0, R28, R14, RZ ;  /* 0x0000000e1c0e1210 */ /* 0x000fca0007f1e0ff */
[----:B------:R-:W-:-:S08]  /*15810*/  @P1 IMAD.MOV.U32 R2, RZ, RZ, R14 ;  /* 0x000000ffff021224 */ /* 0x000fd000078e000e */
[----:B------:R-:W-:Y:S05]  /*15820*/  WARPSYNC.COLLECTIVE R15, `(.L_x_2573) ;  /* 0x000000000f087348 */ /* 0x000fea0003c00000 */
[----:B------:R0:W1:Y:S02]  /*15830*/  SHFL.IDX P6, R14, R13, R12, R11 ;  /* 0x0000000c0d0e7389 */ /* 0x00006400000c000b */
[----:B01----:R-:W-:Y:S01]  /*15840*/  ENDCOLLECTIVE ;  /* 0x000000000000791b */ /* 0x003fe20003800000 */
.L_x_2573:
        /* <DEDUP_REMOVED lines=12> */
.L_x_2574:
[----:B------:R-:W-:Y:S05]  /*15910*/  BRA `(.L_x_2575) ;  /* 0xffffffb000c07947 */ /* 0x000fea000383ffff */
.L_x_2481:
[----:B------:R-:W-:Y:S02]  /*15920*/  IMAD.MOV.U32 R13, RZ, RZ, R5 ;  /* 0x000000ffff0d7224 */ /* 0x000fe400078e0005 */
[----:B------:R-:W-:Y:S02]  /*15930*/  IMAD.MOV.U32 R12, RZ, RZ, RZ ;  /* 0x000000ffff0c7224 */ /* 0x000fe400078e00ff */
[----:B------:R-:W-:Y:S02]  /*15940*/  IMAD.MOV.U32 R11, RZ, RZ, 0x181f ;  /* 0x0000181fff0b7424 */ /* 0x000fe400078e00ff */
[----:B------:R-:W-:Y:S02]  /*15950*/  IMAD.MOV.U32 R15, RZ, RZ, -0x1 ;  /* 0xffffffffff0f7424 */ /* 0x000fe400078e00ff */
[----:B------:R-:W-:-:S07]  /*15960*/  IMAD.U32 R4, RZ, RZ, UR43 ;  /* 0x0000002bff047e24 */ /* 0x000fce000f8e00ff */
[----:B012--5:R-:W-:Y:S05]  /*15970*/  WARPSYNC.COLLECTIVE R15, `(.L_x_2576) ;  /* 0x000000000f087348 */ /* 0x027fea0003c00000 */
[----:B------:R3:W4:Y:S02]  /*15980*/  SHFL.IDX P6, R14, R13, R12, R11 ;  /* 0x0000000c0d0e7389 */ /* 0x00072400000c000b */
[----:B012345:R-:W-:Y:S01]  /*15990*/  ENDCOLLECTIVE ;  /* 0x000000000000791b */ /* 0x03ffe20003800000 */
.L_x_2576:
[----:B------:R-:W-:-:S04]  /*159a0*/  IMAD R4, R4, 0x80, R10 ;  /* 0x0000008004047824 */ /* 0x000fc800078e020a */
[C---:B------:R-:W-:Y:S01]  /*159b0*/  VIADD R6, R4.reuse, 0x10 ;  /* 0x0000001004067836 */ /* 0x040fe20000000000 */
[----:B------:R-:W-:Y:S01]  /*159c0*/  ISETP.GE.AND P1, PT, R4, UR37, PT ;  /* 0x0000002504007c0c */ /* 0x000fe2000bf26270 */
[----:B------:R-:W-:Y:S02]  /*159d0*/  IMAD.MOV.U32 R13, RZ, RZ, R0 ;  /* 0x000000ffff0d7224 */ /* 0x000fe400078e0000 */
[----:B------:R-:W-:-:S10]  /*159e0*/  IMAD.MOV.U32 R2, RZ, RZ, R14 ;  /* 0x000000ffff027224 */ /* 0x000fd400078e000e */
[----:B------:R-:W-:Y:S05]  /*159f0*/  WARPSYNC.COLLECTIVE R15, `(.L_x_2577) ;  /* 0x000000000f087348 */ /* 0x000fea0003c00000 */
[----:B------:R0:W1:Y:S02]  /*15a00*/  SHFL.IDX P6, R14, R13, R12, R11 ;  /* 0x0000000c0d0e7389 */ /* 0x00006400000c000b */
[----:B01----:R-:W-:Y:S01]  /*15a10*/  ENDCOLLECTIVE ;  /* 0x000000000000791b */ /* 0x003fe20003800000 */
.L_x_2577:
        /* <DEDUP_REMOVED lines=8> */
.L_x_2578:
        /* <DEDUP_REMOVED lines=11> */
.L_x_2579:
[----:B------:R-:W-:Y:S02]  /*15b50*/  IMAD.MOV.U32 R13, RZ, RZ, R5 ;  /* 0x000000ffff0d7224 */ /* 0x000fe400078e0005 */
[----:B------:R-:W-:Y:S01]  /*15b60*/  IMAD.MOV.U32 R12, RZ, RZ, 0x2 ;  /* 0x00000002ff0c7424 */ /* 0x000fe200078e00ff */
[----:B------:R-:W-:-:S05]  /*15b70*/  @!P1 IADD3 R14, P0, R28, R14, RZ ;  /* 0x0000000e1c0e9210 */ /* 0x000fca0007f1e0ff */
[----:B------:R-:W-:-:S08]  /*15b80*/  @!P1 IMAD.MOV.U32 R2, RZ, RZ, R14 ;  /* 0x000000ffff029224 */ /* 0x000fd000078e000e */
[----:B------:R-:W-:Y:S05]  /*15b90*/  WARPSYNC.COLLECTIVE R15, `(.L_x_2580) ;  /* 0x000000000f087348 */ /* 0x000fea0003c00000 */
[----:B------:R0:W1:Y:S02]  /*15ba0*/  SHFL.IDX P6, R14, R13, R12, R11 ;  /* 0x0000000c0d0e7389 */ /* 0x00006400000c000b */
[----:B01----:R-:W-:Y:S01]  /*15bb0*/  ENDCOLLECTIVE ;  /* 0x000000000000791b */ /* 0x003fe20003800000 */
.L_x_2580:
        /* <DEDUP_REMOVED lines=14> */
.L_x_2581:
[----:B------:R-:W-:Y:S02]  /*15ca0*/  IMAD.MOV.U32 R13, RZ, RZ, R5 ;  /* 0x000000ffff0d7224 */ /* 0x000fe400078e0005 */
[----:B------:R-:W-:Y:S01]  /*15cb0*/  IMAD.MOV.U32 R12, RZ, RZ, 0x3 ;  /* 0x00000003ff0c7424 */ /* 0x000fe200078e00ff */
[----:B------:R-:W-:-:S05]  /*15cc0*/  @!P1 IADD3 R14, P0, R28, R14, RZ ;  /* 0x0000000e1c0e9210 */ /* 0x000fca0007f1e0ff */
[----:B------:R-:W-:-:S08]  /*15cd0*/  @!P1 IMAD.MOV.U32 R2, RZ, RZ, R14 ;  /* 0x000000ffff029224 */ /* 0x000fd000078e000e */
[----:B------:R-:W-:Y:S05]  /*15ce0*/  WARPSYNC.COLLECTIVE R15, `(.L_x_2582) ;  /* 0x000000000f087348 */ /* 0x000fea0003c00000 */
[----:B------:R0:W1:Y:S02]  /*15cf0*/  SHFL.IDX P6, R14, R13, R12, R11 ;  /* 0x0000000c0d0e7389 */ /* 0x00006400000c000b */
[----:B01----:R-:W-:Y:S01]  /*15d00*/  ENDCOLLECTIVE ;  /* 0x000000000000791b */ /* 0x003fe20003800000 */
.L_x_2582:
        /* <DEDUP_REMOVED lines=14> */
.L_x_2583:
[----:B------:R-:W-:Y:S02]  /*15df0*/  IMAD.MOV.U32 R13, RZ, RZ, R5 ;  /* 0x000000ffff0d7224 */ /* 0x000fe400078e0005 */
[----:B------:R-:W-:Y:S01]  /*15e00*/  IMAD.MOV.U32 R12, RZ, RZ, 0x4 ;  /* 0x00000004ff0c7424 */ /* 0x000fe200078e00ff */
[----:B------:R-:W-:-:S05]  /*15e10*/  @!P1 IADD3 R14, P0, R28, R14, RZ ;  /* 0x0000000e1c0e9210 */ /* 0x000fca0007f1e0ff */
[----:B------:R-:W-:-:S08]  /*15e20*/  @!P1 IMAD.MOV.U32 R2, RZ, RZ, R14 ;  /* 0x000000ffff029224 */ /* 0x000fd000078e000e */
[----:B------:R-:W-:Y:S05]  /*15e30*/  WARPSYNC.COLLECTIVE R15, `(.L_x_2584) ;  /* 0x000000000f087348 */ /* 0x000fea0003c00000 */
[----:B------:R0:W1:Y:S02]  /*15e40*/  SHFL.IDX P6, R14, R13, R12, R11 ;  /* 0x0000000c0d0e7389 */ /* 0x00006400000c000b */
[----:B01----:R-:W-:Y:S01]  /*15e50*/  ENDCOLLECTIVE ;  /* 0x000000000000791b */ /* 0x003fe20003800000 */
.L_x_2584:
        /* <DEDUP_REMOVED lines=14> */
.L_x_2585:
[----:B------:R-:W-:Y:S02]  /*15f40*/  IMAD.MOV.U32 R13, RZ, RZ, R5 ;  /* 0x000000ffff0d7224 */ /* 0x000fe400078e0005 */
[----:B------:R-:W-:Y:S01]  /*15f50*/  IMAD.MOV.U32 R12, RZ, RZ, 0x5 ;  /* 0x00000005ff0c7424 */ /* 0x000fe200078e00ff */
[----:B------:R-:W-:-:S05]  /*15f60*/  @!P1 IADD3 R14, P0, R28, R14, RZ ;  /* 0x0000000e1c0e9210 */ /* 0x000fca0007f1e0ff */
[----:B------:R-:W-:-:S08]  /*15f70*/  @!P1 IMAD.MOV.U32 R2, RZ, RZ, R14 ;  /* 0x000000ffff029224 */ /* 0x000fd000078e000e */
[----:B------:R-:W-:Y:S05]  /*15f80*/  WARPSYNC.COLLECTIVE R15, `(.L_x_2586) ;  /* 0x000000000f087348 */ /* 0x000fea0003c00000 */
[----:B------:R0:W1:Y:S02]  /*15f90*/  SHFL.IDX P6, R14, R13, R12, R11 ;  /* 0x0000000c0d0e7389 */ /* 0x00006400000c000b */
[----:B01----:R-:W-:Y:S01]  /*15fa0*/  ENDCOLLECTIVE ;  /* 0x000000000000791b */ /* 0x003fe20003800000 */
.L_x_2586:
        /* <DEDUP_REMOVED lines=14> */
.L_x_2587:
[----:B------:R-:W-:Y:S02]  /*16090*/  IMAD.MOV.U32 R13, RZ, RZ, R5 ;  /* 0x000000ffff0d7224 */ /* 0x000fe400078e0005 */
[----:B------:R-:W-:Y:S01]  /*160a0*/  IMAD.MOV.U32 R12, RZ, RZ, 0x6 ;  /* 0x00000006ff0c7424 */ /* 0x000fe200078e00ff */
[----:B------:R-:W-:-:S05]  /*160b0*/  @!P1 IADD3 R14, P0, R28, R14, RZ ;  /* 0x0000000e1c0e9210 */ /* 0x000fca0007f1e0ff */
[----:B------:R-:W-:-:S08]  /*160c0*/  @!P1 IMAD.MOV.U32 R2, RZ, RZ, R14 ;  /* 0x000000ffff029224 */ /* 0x000fd000078e000e */
[----:B------:R-:W-:Y:S05]  /*160d0*/  WARPSYNC.COLLECTIVE R15, `(.L_x_2588) ;  /* 0x000000000f087348 */ /* 0x000fea0003c00000 */
[----:B------:R0:W1:Y:S02]  /*160e0*/  SHFL.IDX P6, R14, R13, R12, R11 ;  /* 0x0000000c0d0e7389 */ /* 0x00006400000c000b */
[----:B01----:R-:W-:Y:S01]  /*160f0*/  ENDCOLLECTIVE ;  /* 0x000000000000791b */ /* 0x003fe20003800000 */
.L_x_2588:
        /* <DEDUP_REMOVED lines=14> */
.L_x_2589:
[----:B------:R-:W-:Y:S02]  /*161e0*/  IMAD.MOV.U32 R13, RZ, RZ, R5 ;  /* 0x000000ffff0d7224 */ /* 0x000fe400078e0005 */
[----:B------:R-:W-:Y:S01]  /*161f0*/  IMAD.MOV.U32 R12, RZ, RZ, 0x7 ;  /* 0x00000007ff0c7424 */ /* 0x000fe200078e00ff */
[----:B------:R-:W-:-:S05]  /*16200*/  @!P1 IADD3 R14, P0, R28, R14, RZ ;  /* 0x0000000e1c0e9210 */ /* 0x000fca0007f1e0ff */
[----:B------:R-:W-:-:S08]  /*16210*/  @!P1 IMAD.MOV.U32 R2, RZ, RZ, R14 ;  /* 0x000000ffff029224 */ /* 0x000fd000078e000e */
[----:B------:R-:W-:Y:S05]  /*16220*/  WARPSYNC.COLLECTIVE R15, `(.L_x_2590) ;  /* 0x000000000f087348 */ /* 0x000fea0003c00000 */
[----:B------:R0:W1:Y:S02]  /*16230*/  SHFL.IDX P6, R14, R13, R12, R11 ;  /* 0x0000000c0d0e7389 */ /* 0x00006400000c000b */
[----:B01----:R-:W-:Y:S01]  /*16240*/  ENDCOLLECTIVE ;  /* 0x000000000000791b */ /* 0x003fe20003800000 */
.L_x_2590:
        /* <DEDUP_REMOVED lines=12> */
.L_x_2591:
[----:B------:R-:W-:Y:S05]  /*16310*/  BRA `(.L_x_2592) ;  /* 0xffffffb000f47947 */ /* 0x000fea000383ffff */
.L_x_2484:
[----:B0-----:R0:W1:Y:S02]  /*16320*/  SYNCS.PHASECHK.TRANS64.TRYWAIT P0, [R17+URZ+0x38820], R0 ;  /* 0x03882000110075a7 */ /* 0x001064000800017f */
[----:B-1----:R-:W-:Y:S05]  /*16330*/  @!P0 NANOSLEEP.SYNCS 0x989680 ;  /* 0x009896800000895d */ /* 0x002fea0003900000 */
[----:B------:R-:W1:Y:S02]  /*16340*/  @!P0 SYNCS.PHASECHK.TRANS64 P0, [R17+URZ+0x38820], R0 ;  /* 0x03882000110085a7 */ /* 0x000e64000800007f */
[----:B-1----:R-:W-:Y:S05]  /*16350*/  @!P0 BRA `(.L_x_2484) ;  /* 0xfffffffc00f08947 */ /* 0x002fea000383ffff */
[----:B------:R-:W-:Y:S05]  /*16360*/  BRA `(.L_x_2593) ;  /* 0xffffffb400547947 */ /* 0x000fea000383ffff */
.L_x_2488:
[----:B0-----:R0:W1:Y:S02]  /*16370*/  SYNCS.PHASECHK.TRANS64.TRYWAIT P0, [R0+URZ+0x38880], R20 ;  /* 0x03888014000075a7 */ /* 0x001064000800017f */
[----:B-1----:R-:W-:Y:S05]  /*16380*/  @!P0 NANOSLEEP.SYNCS 0x989680 ;  /* 0x009896800000895d */ /* 0x002fea0003900000 */
[----:B------:R-:W1:Y:S02]  /*16390*/  @!P0 SYNCS.PHASECHK.TRANS64 P0, [R0+URZ+0x38880], R20 ;  /* 0x03888014000085a7 */ /* 0x000e64000800007f */
[----:B-1----:R-:W-:Y:S05]  /*163a0*/  @!P0 BRA `(.L_x_2488) ;  /* 0xfffffffc00f08947 */ /* 0x002fea000383ffff */
[----:B------:R-:W-:Y:S05]  /*163b0*/  BRA `(.L_x_2594) ;  /* 0xffffffb800147947 */ /* 0x000fea000383ffff */
.L_x_2489:
        /* <DEDUP_REMOVED lines=8> */
.L_x_2596:
[----:B------:R-:W-:Y:S05]  /*16440*/  BSYNC B0 ;  /* 0x0000000000007941 */ /* 0x000fea0003800000 */
.L_x_2595:
        /* <DEDUP_REMOVED lines=9> */
.L_x_2597:
[----:B------:R-:W-:Y:S01]  /*164e0*/  MOV R13, R7 ;  /* 0x00000007000d7202 */ /* 0x000fe20000000f00 */
[----:B------:R-:W-:Y:S02]  /*164f0*/  IMAD.MOV.U32 R12, RZ, RZ, 0x1 ;  /* 0x00000001ff0c7424 */ /* 0x000fe400078e00ff */
[----:B------:R-:W-:-:S07]  /*16500*/  IMAD.MOV.U32 R2, RZ, RZ, R14 ;  /* 0x000000ffff027224 */ /* 0x000fce00078e000e */
[----:B------:R-:W-:Y:S05]  /*16510*/  WARPSYNC.COLLECTIVE R15, `(.L_x_2598) ;  /* 0x000000000f087348 */ /* 0x000fea0003c00000 */
[----:B------:R0:W1:Y:S02]  /*16520*/  SHFL.IDX P6, R14, R13, R12, R11 ;  /* 0x0000000c0d0e7389 */ /* 0x00006400000c000b */
[----:B01----:R-:W-:Y:S01]  /*16530*/  ENDCOLLECTIVE ;  /* 0x000000000000791b */ /* 0x003fe20003800000 */
.L_x_2598:
        /* <DEDUP_REMOVED lines=12> */
.L_x_2599:
[----:B------:R-:W-:Y:S02]  /*16600*/  IMAD.MOV.U32 R13, RZ, RZ, R7 ;  /* 0x000000ffff0d7224 */ /* 0x000fe400078e0007 */
[----:B------:R-:W-:Y:S02]  /*16610*/  IMAD.MOV.U32 R12, RZ, RZ, 0x2 ;  /* 0x00000002ff0c7424 */ /* 0x000fe400078e00ff */
[----:B------:R-:W-:-:S07]  /*16620*/  IMAD.MOV.U32 R2, RZ, RZ, R14 ;  /* 0x000000ffff027224 */ /* 0x000fce00078e000e */
[----:B------:R-:W-:Y:S05]  /*16630*/  WARPSYNC.COLLECTIVE R15, `(.L_x_2600) ;  /* 0x000000000f087348 */ /* 0x000fea0003c00000 */
[----:B------:R0:W1:Y:S02]  /*16640*/  SHFL.IDX P6, R14, R13, R12, R11 ;  /* 0x0000000c0d0e7389 */ /* 0x00006400000c000b */
[----:B01----:R-:W-:Y:S01]  /*16650*/  ENDCOLLECTIVE ;  /* 0x000000000000791b */ /* 0x003fe20003800000 */
.L_x_2600:
        /* <DEDUP_REMOVED lines=12> */
.L_x_2601:
[----:B------:R-:W-:Y:S02]  /*16720*/  IMAD.MOV.U32 R13, RZ, RZ, R7 ;  /* 0x000000ffff0d7224 */ /* 0x000fe400078e0007 */
[----:B------:R-:W-:Y:S02]  /*16730*/  IMAD.MOV.U32 R12, RZ, RZ, 0x3 ;  /* 0x00000003ff0c7424 */ /* 0x000fe400078e00ff */
[----:B------:R-:W-:-:S07]  /*16740*/  IMAD.MOV.U32 R2, RZ, RZ, R14 ;  /* 0x000000ffff027224 */ /* 0x000fce00078e000e */
[----:B------:R-:W-:Y:S05]  /*16750*/  WARPSYNC.COLLECTIVE R15, `(.L_x_2602) ;  /* 0x000000000f087348 */ /* 0x000fea0003c00000 */
[----:B------:R0:W1:Y:S02]  /*16760*/  SHFL.IDX P6, R14, R13, R12, R11 ;  /* 0x0000000c0d0e7389 */ /* 0x00006400000c000b */
[----:B01----:R-:W-:Y:S01]  /*16770*/  ENDCOLLECTIVE ;  /* 0x000000000000791b */ /* 0x003fe20003800000 */
.L_x_2602:
        /* <DEDUP_REMOVED lines=12> */
.L_x_2603:
[----:B------:R-:W-:Y:S02]  /*16840*/  IMAD.MOV.U32 R13, RZ, RZ, R7 ;  /* 0x000000ffff0d7224 */ /* 0x000fe400078e0007 */
[----:B------:R-:W-:Y:S02]  /*16850*/  IMAD.MOV.U32 R12, RZ, RZ, 0x4 ;  /* 0x00000004ff0c7424 */ /* 0x000fe400078e00ff */
[----:B------:R-:W-:-:S07]  /*16860*/  IMAD.MOV.U32 R2, RZ, RZ, R14 ;  /* 0x000000ffff027224 */ /* 0x000fce00078e000e */
[----:B------:R-:W-:Y:S05]  /*16870*/  WARPSYNC.COLLECTIVE R15, `(.L_x_2604) ;  /* 0x000000000f087348 */ /* 0x000fea0003c00000 */
[----:B------:R0:W1:Y:S02]  /*16880*/  SHFL.IDX P6, R14, R13, R12, R11 ;  /* 0x0000000c0d0e7389 */ /* 0x00006400000c000b */
[----:B01----:R-:W-:Y:S01]  /*16890*/  ENDCOLLECTIVE ;  /* 0x000000000000791b */ /* 0x003fe20003800000 */
.L_x_2604:
        /* <DEDUP_REMOVED lines=12> */
.L_x_2605:
[----:B------:R-:W-:Y:S02]  /*16960*/  IMAD.MOV.U32 R13, RZ, RZ, R7 ;  /* 0x000000ffff0d7224 */ /* 0x000fe400078e0007 */
[----:B------:R-:W-:Y:S02]  /*16970*/  IMAD.MOV.U32 R12, RZ, RZ, 0x5 ;  /* 0x00000005ff0c7424 */ /* 0x000fe400078e00ff */
[----:B------:R-:W-:-:S07]  /*16980*/  IMAD.MOV.U32 R2, RZ, RZ, R14 ;  /* 0x000000ffff027224 */ /* 0x000fce00078e000e */
[----:B------:R-:W-:Y:S05]  /*16990*/  WARPSYNC.COLLECTIVE R15, `(.L_x_2606) ;  /* 0x000000000f087348 */ /* 0x000fea0003c00000 */
[----:B------:R0:W1:Y:S02]  /*169a0*/  SHFL.IDX P6, R14, R13, R12, R11 ;  /* 0x0000000c0d0e7389 */ /* 0x00006400000c000b */
[----:B01----:R-:W-:Y:S01]  /*169b0*/  ENDCOLLECTIVE ;  /* 0x000000000000791b */ /* 0x003fe20003800000 */
.L_x_2606:
        /* <DEDUP_REMOVED lines=12> */
.L_x_2607:
[----:B------:R-:W-:Y:S02]  /*16a80*/  IMAD.MOV.U32 R13, RZ, RZ, R7 ;  /* 0x000000ffff0d7224 */ /* 0x000fe400078e0007 */
[----:B------:R-:W-:Y:S02]  /*16a90*/  IMAD.MOV.U32 R12, RZ, RZ, 0x6 ;  /* 0x00000006ff0c7424 */ /* 0x000fe400078e00ff */
[----:B------:R-:W-:-:S07]  /*16aa0*/  IMAD.MOV.U32 R2, RZ, RZ, R14 ;  /* 0x000000ffff027224 */ /* 0x000fce00078e000e */
[----:B------:R-:W-:Y:S05]  /*16ab0*/  WARPSYNC.COLLECTIVE R15, `(.L_x_2608) ;  /* 0x000000000f087348 */ /* 0x000fea0003c00000 */
[----:B------:R0:W1:Y:S02]  /*16ac0*/  SHFL.IDX P6, R14, R13, R12, R11 ;  /* 0x0000000c0d0e7389 */ /* 0x00006400000c000b */
[----:B01----:R-:W-:Y:S01]  /*16ad0*/  ENDCOLLECTIVE ;  /* 0x000000000000791b */ /* 0x003fe20003800000 */
.L_x_2608:
        /* <DEDUP_REMOVED lines=12> */
.L_x_2609:
[----:B------:R-:W-:Y:S02]  /*16ba0*/  IMAD.MOV.U32 R13, RZ, RZ, R7 ;  /* 0x000000ffff0d7224 */ /* 0x000fe400078e0007 */
[----:B------:R-:W-:Y:S02]  /*16bb0*/  IMAD.MOV.U32 R12, RZ, RZ, 0x7 ;  /* 0x00000007ff0c7424 */ /* 0x000fe400078e00ff */
[----:B------:R-:W-:-:S07]  /*16bc0*/  IMAD.MOV.U32 R2, RZ, RZ, R14 ;  /* 0x000000ffff027224 */ /* 0x000fce00078e000e */
[----:B------:R-:W-:Y:S05]  /*16bd0*/  WARPSYNC.COLLECTIVE R15, `(.L_x_2610) ;  /* 0x000000000f087348 */ /* 0x000fea0003c00000 */
[----:B------:R0:W1:Y:S02]  /*16be0*/  SHFL.IDX P6, R14, R13, R12, R11 ;  /* 0x0000000c0d0e7389 */ /* 0x00006400000c000b */
[----:B01----:R-:W-:Y:S01]  /*16bf0*/  ENDCOLLECTIVE ;  /* 0x000000000000791b */ /* 0x003fe20003800000 */
.L_x_2610:
        /* <DEDUP_REMOVED lines=12> */
.L_x_2611:
[----:B------:R-:W-:Y:S01]  /*16cc0*/  IMAD.MOV.U32 R2, RZ, RZ, R14 ;  /* 0x000000ffff027224 */ /* 0x000fe200078e000e */
[----:B------:R-:W-:Y:S06]  /*16cd0*/  BRA `(.L_x_2612) ;  /* 0xffffffb000e47947 */ /* 0x000fec000383ffff */
.L_x_2494:
[----:B---3--:R3:W4:Y:S02]  /*16ce0*/  SYNCS.PHASECHK.TRANS64.TRYWAIT P0, [R0+URZ+0x38840], R20 ;  /* 0x03884014000075a7 */ /* 0x008724000800017f */
[----:B----4-:R-:W-:Y:S05]  /*16cf0*/  @!P0 NANOSLEEP.SYNCS 0x989680 ;  /* 0x009896800000895d */ /* 0x010fea0003900000 */
[----:B------:R-:W4:Y:S02]  /*16d00*/  @!P0 SYNCS.PHASECHK.TRANS64 P0, [R0+URZ+0x38840], R20 ;  /* 0x03884014000085a7 */ /* 0x000f24000800007f */
[----:B----4-:R-:W-:Y:S05]  /*16d10*/  @!P0 BRA `(.L_x_2494) ;  /* 0xfffffffc00f08947 */ /* 0x010fea000383ffff */
[----:B------:R-:W-:Y:S05]  /*16d20*/  BRA `(.L_x_2613) ;  /* 0xffffffb400387947 */ /* 0x000fea000383ffff */
.L_x_2495:
        /* <DEDUP_REMOVED lines=8> */
.L_x_2615:
[----:B------:R-:W-:Y:S05]  /*16db0*/  BSYNC B0 ;  /* 0x0000000000007941 */ /* 0x000fea0003800000 */
.L_x_2614:
        /* <DEDUP_REMOVED lines=8> */
.L_x_2616:
[----:B------:R-:W-:Y:S02]  /*16e40*/  IMAD.MOV.U32 R13, RZ, RZ, R5 ;  /* 0x000000ffff0d7224 */ /* 0x000fe400078e0005 */
[----:B------:R-:W-:Y:S01]  /*16e50*/  IMAD.MOV.U32 R12, RZ, RZ, 0x1 ;  /* 0x00000001ff0c7424 */ /* 0x000fe200078e00ff */
[----:B------:R-:W-:-:S13]  /*16e60*/  IADD3 R2, P0, R28, R14, RZ ;  /* 0x0000000e1c027210 */ /* 0x000fda0007f1e0ff */
[----:B------:R-:W-:Y:S05]  /*16e70*/  WARPSYNC.COLLECTIVE R15, `(.L_x_2617) ;  /* 0x000000000f087348 */ /* 0x000fea0003c00000 */
[----:B------:R0:W1:Y:S02]  /*16e80*/  SHFL.IDX P6, R14, R13, R12, R11 ;  /* 0x0000000c0d0e7389 */ /* 0x00006400000c000b */
[----:B01----:R-:W-:Y:S01]  /*16e90*/  ENDCOLLECTIVE ;  /* 0x000000000000791b */ /* 0x003fe20003800000 */
.L_x_2617:
        /* <DEDUP_REMOVED lines=11> */
.L_x_2618:
[----:B------:R-:W-:Y:S02]  /*16f50*/  IMAD.MOV.U32 R13, RZ, RZ, R5 ;  /* 0x000000ffff0d7224 */ /* 0x000fe400078e0005 */
[----:B------:R-:W-:Y:S01]  /*16f60*/  IMAD.MOV.U32 R12, RZ, RZ, 0x2 ;  /* 0x00000002ff0c7424 */ /* 0x000fe200078e00ff */
[----:B------:R-:W-:-:S13]  /*16f70*/  IADD3 R2, P0, R28, R14, RZ ;  /* 0x0000000e1c027210 */ /* 0x000fda0007f1e0ff */
[----:B------:R-:W-:Y:S05]  /*16f80*/  WARPSYNC.COLLECTIVE R15, `(.L_x_2619) ;  /* 0x000000000f087348 */ /* 0x000fea0003c00000 */
[----:B------:R0:W1:Y:S02]  /*16f90*/  SHFL.IDX P6, R14, R13, R12, R11 ;  /* 0x0000000c0d0e7389 */ /* 0x00006400000c000b */
[----:B01----:R-:W-:Y:S01]  /*16fa0*/  ENDCOLLECTIVE ;  /* 0x000000000000791b */ /* 0x003fe20003800000 */
.L_x_2619:
        /* <DEDUP_REMOVED lines=11> */
.L_x_2620:
[----:B------:R-:W-:Y:S02]  /*17060*/  IMAD.MOV.U32 R13, RZ, RZ, R5 ;  /* 0x000000ffff0d7224 */ /* 0x000fe400078e0005 */
[----:B------:R-:W-:Y:S01]  /*17070*/  IMAD.MOV.U32 R12, RZ, RZ, 0x3 ;  /* 0x00000003ff0c7424 */ /* 0x000fe200078e00ff */
[----:B------:R-:W-:-:S13]  /*17080*/  IADD3 R2, P0, R28, R14, RZ ;  /* 0x0000000e1c027210 */ /* 0x000fda0007f1e0ff */
[----:B------:R-:W-:Y:S05]  /*17090*/  WARPSYNC.COLLECTIVE R15, `(.L_x_2621) ;  /* 0x000000000f087348 */ /* 0x000fea0003c00000 */
[----:B------:R0:W1:Y:S02]  /*170a0*/  SHFL.IDX P6, R14, R13, R12, R11 ;  /* 0x0000000c0d0e7389 */ /* 0x00006400000c000b */
[----:B01----:R-:W-:Y:S01]  /*170b0*/  ENDCOLLECTIVE ;  /* 0x000000000000791b */ /* 0x003fe20003800000 */
.L_x_2621:
        /* <DEDUP_REMOVED lines=11> */
.L_x_2622:
[----:B------:R-:W-:Y:S02]  /*17170*/  IMAD.MOV.U32 R13, RZ, RZ, R5 ;  /* 0x000000ffff0d7224 */ /* 0x000fe400078e0005 */
[----:B------:R-:W-:Y:S01]  /*17180*/  IMAD.MOV.U32 R12, RZ, RZ, 0x4 ;  /* 0x00000004ff0c7424 */ /* 0x000fe200078e00ff */
[----:B------:R-:W-:-:S13]  /*17190*/  IADD3 R2, P0, R28, R14, RZ ;  /* 0x0000000e1c027210 */ /* 0x000fda0007f1e0ff */
[----:B------:R-:W-:Y:S05]  /*171a0*/  WARPSYNC.COLLECTIVE R15, `(.L_x_2623) ;  /* 0x000000000f087348 */ /* 0x000fea0003c00000 */
[----:B------:R0:W1:Y:S02]  /*171b0*/  SHFL.IDX P6, R14, R13, R12, R11 ;  /* 0x0000000c0d0e7389 */ /* 0x00006400000c000b */
[----:B01----:R-:W-:Y:S01]  /*171c0*/  ENDCOLLECTIVE ;  /* 0x000000000000791b */ /* 0x003fe20003800000 */
.L_x_2623:
        /* <DEDUP_REMOVED lines=11> */
.L_x_2624:
[----:B------:R-:W-:Y:S02]  /*17280*/  IMAD.MOV.U32 R13, RZ, RZ, R5 ;  /* 0x000000ffff0d7224 */ /* 0x000fe400078e0005 */
[----:B------:R-:W-:Y:S01]  /*17290*/  IMAD.MOV.U32 R12, RZ, RZ, 0x5 ;  /* 0x00000005ff0c7424 */ /* 0x000fe200078e00ff */
[----:B------:R-:W-:-:S13]  /*172a0*/  IADD3 R2, P0, R28, R14, RZ ;  /* 0x0000000e1c027210 */ /* 0x000fda0007f1e0ff */
[----:B------:R-:W-:Y:S05]  /*172b0*/  WARPSYNC.COLLECTIVE R15, `(.L_x_2625) ;  /* 0x000000000f087348 */ /* 0x000fea0003c00000 */
[----:B------:R0:W1:Y:S02]  /*172c0*/  SHFL.IDX P6, R14, R13, R12, R11 ;  /* 0x0000000c0d0e7389 */ /* 0x00006400000c000b */
[----:B01----:R-:W-:Y:S01]  /*172d0*/  ENDCOLLECTIVE ;  /* 0x000000000000791b */ /* 0x003fe20003800000 */
.L_x_2625:
        /* <DEDUP_REMOVED lines=11> */
.L_x_2626:
[----:B------:R-:W-:Y:S02]  /*17390*/  IMAD.MOV.U32 R13, RZ, RZ, R5 ;  /* 0x000000ffff0d7224 */ /* 0x000fe400078e0005 */
[----:B------:R-:W-:Y:S01]  /*173a0*/  IMAD.MOV.U32 R12, RZ, RZ, 0x6 ;  /* 0x00000006ff0c7424 */ /* 0x000fe200078e00ff */
[----:B------:R-:W-:-:S13]  /*173b0*/  IADD3 R2, P0, R28, R14, RZ ;  /* 0x0000000e1c027210 */ /* 0x000fda0007f1e0ff */
[----:B------:R-:W-:Y:S05]  /*173c0*/  WARPSYNC.COLLECTIVE R15, `(.L_x_2627) ;  /* 0x000000000f087348 */ /* 0x000fea0003c00000 */
[----:B------:R0:W1:Y:S02]  /*173d0*/  SHFL.IDX P6, R14, R13, R12, R11 ;  /* 0x0000000c0d0e7389 */ /* 0x00006400000c000b */
[----:B01----:R-:W-:Y:S01]  /*173e0*/  ENDCOLLECTIVE ;  /* 0x000000000000791b */ /* 0x003fe20003800000 */
.L_x_2627:
        /* <DEDUP_REMOVED lines=11> */
.L_x_2628:
[----:B------:R-:W-:Y:S02]  /*174a0*/  IMAD.MOV.U32 R13, RZ, RZ, R5 ;  /* 0x000000ffff0d7224 */ /* 0x000fe400078e0005 */
[----:B------:R-:W-:Y:S01]  /*174b0*/  IMAD.MOV.U32 R12, RZ, RZ, 0x7 ;  /* 0x00000007ff0c7424 */ /* 0x000fe200078e00ff */
[----:B------:R-:W-:-:S13]  /*174c0*/  IADD3 R2, P0, R28, R14, RZ ;  /* 0x0000000e1c027210 */ /* 0x000fda0007f1e0ff */
[----:B------:R-:W-:Y:S05]  /*174d0*/  WARPSYNC.COLLECTIVE R15, `(.L_x_2629) ;  /* 0x000000000f087348 */ /* 0x000fea0003c00000 */
[----:B------:R0:W1:Y:S02]  /*174e0*/  SHFL.IDX P6, R14, R13, R12, R11 ;  /* 0x0000000c0d0e7389 */ /* 0x00006400000c000b */
[----:B01----:R-:W-:Y:S01]  /*174f0*/  ENDCOLLECTIVE ;  /* 0x000000000000791b */ /* 0x003fe20003800000 */
.L_x_2629:
        /* <DEDUP_REMOVED lines=11> */
.L_x_2630:
[----:B------:R-:W-:Y:S05]  /*175b0*/  BRA `(.L_x_2631) ;  /* 0xffffffb0001c7947 */ /* 0x000fea000383ffff */
.L_x_2500:
[----:B0-----:R0:W1:Y:S02]  /*175c0*/  SYNCS.PHASECHK.TRANS64.TRYWAIT P2, [R18+URZ+0x38870], R3 ;  /* 0x03887003120075a7 */ /* 0x001064000804017f */
[----:B-1----:R-:W-:Y:S05]  /*175d0*/  @!P2 NANOSLEEP.SYNCS 0x989680 ;  /* 0x009896800000a95d */ /* 0x002fea0003900000 */
[----:B------:R-:W1:Y:S02]  /*175e0*/  @!P2 SYNCS.PHASECHK.TRANS64 P2, [R18+URZ+0x38870], R3 ;  /* 0x038870031200a5a7 */ /* 0x000e64000804007f */
[----:B-1----:R-:W-:Y:S05]  /*175f0*/  @!P2 BRA `(.L_x_2500) ;  /* 0xfffffffc00f0a947 */ /* 0x002fea000383ffff */
[----:B------:R-:W-:Y:S05]  /*17600*/  BRA `(.L_x_2632) ;  /* 0xffffffb000847947 */ /* 0x000fea000383ffff */
.L_x_2502:
[----:B0-----:R0:W1:Y:S02]  /*17610*/  SYNCS.PHASECHK.TRANS64.TRYWAIT P2, [R18+URZ+0x38860], R5 ;  /* 0x03886005120075a7 */ /* 0x001064000804017f */
[----:B-1----:R-:W-:Y:S05]  /*17620*/  @!P2 NANOSLEEP.SYNCS 0x989680 ;  /* 0x009896800000a95d */ /* 0x002fea0003900000 */
[----:B------:R-:W1:Y:S02]  /*17630*/  @!P2 SYNCS.PHASECHK.TRANS64 P2, [R18+URZ+0x38860], R5 ;  /* 0x038860051200a5a7 */ /* 0x000e64000804007f */
[----:B-1----:R-:W-:Y:S05]  /*17640*/  @!P2 BRA `(.L_x_2502) ;  /* 0xfffffffc00f0a947 */ /* 0x002fea000383ffff */
[----:B------:R-:W-:Y:S05]  /*17650*/  BRA `(.L_x_2633) ;  /* 0xffffffb000947947 */ /* 0x000fea000383ffff */
.L_x_2510:
[----:B0-----:R0:W2:Y:S02]  /*17660*/  SYNCS.PHASECHK.TRANS64.TRYWAIT P2, [R19+URZ+0x38870], R0 ;  /* 0x03887000130075a7 */ /* 0x0010a4000804017f */
[----:B--2---:R-:W-:Y:S05]  /*17670*/  @!P2 NANOSLEEP.SYNCS 0x989680 ;  /* 0x009896800000a95d */ /* 0x004fea0003900000 */
[----:B------:R-:W2:Y:S02]  /*17680*/  @!P2 SYNCS.PHASECHK.TRANS64 P2, [R19+URZ+0x38870], R0 ;  /* 0x038870001300a5a7 */ /* 0x000ea4000804007f */
[----:B--2---:R-:W-:Y:S05]  /*17690*/  @!P2 BRA `(.L_x_2510) ;  /* 0xfffffffc00f0a947 */ /* 0x004fea000383ffff */
[----:B------:R-:W-:Y:S05]  /*176a0*/  BRA `(.L_x_2634) ;  /* 0xffffffb800ec7947 */ /* 0x000fea000383ffff */
.L_x_2512:
[----:B0-----:R0:W1:Y:S02]  /*176b0*/  SYNCS.PHASECHK.TRANS64.TRYWAIT P2, [R19+URZ+0x38860], R0 ;  /* 0x03886000130075a7 */ /* 0x001064000804017f */
[----:B-1----:R-:W-:Y:S05]  /*176c0*/  @!P2 NANOSLEEP.SYNCS 0x989680 ;  /* 0x009896800000a95d */ /* 0x002fea0003900000 */
[----:B------:R-:W1:Y:S02]  /*176d0*/  @!P2 SYNCS.PHASECHK.TRANS64 P2, [R19+URZ+0x38860], R0 ;  /* 0x038860001300a5a7 */ /* 0x000e64000804007f */
[----:B-1----:R-:W-:Y:S05]  /*176e0*/  @!P2 BRA `(.L_x_2512) ;  /* 0xfffffffc00f0a947 */ /* 0x002fea000383ffff */
[----:B------:R-:W-:Y:S05]  /*176f0*/  BRA `(.L_x_2635) ;  /* 0xffffffb800fc7947 */ /* 0x000fea000383ffff */
.L_x_2519:
[----:B0-----:R0:W2:Y:S02]  /*17700*/  SYNCS.PHASECHK.TRANS64.TRYWAIT P0, [R5+URZ+0x38820], R0 ;  /* 0x03882000050075a7 */ /* 0x0010a4000800017f */
[----:B--2---:R-:W-:Y:S05]  /*17710*/  @!P0 NANOSLEEP.SYNCS 0x989680 ;  /* 0x009896800000895d */ /* 0x004fea0003900000 */
[----:B------:R-:W2:Y:S02]  /*17720*/  @!P0 SYNCS.PHASECHK.TRANS64 P0, [R5+URZ+0x38820], R0 ;  /* 0x03882000050085a7 */ /* 0x000ea4000800007f */
[----:B--2---:R-:W-:Y:S05]  /*17730*/  @!P0 BRA `(.L_x_2519) ;  /* 0xfffffffc00f08947 */ /* 0x004fea000383ffff */
[----:B------:R-:W-:Y:S05]  /*17740*/  BRA `(.L_x_2636) ;  /* 0xffffffc4007c7947 */ /* 0x000fea000383ffff */
.L_x_2520:
        /* <DEDUP_REMOVED lines=11> */
.L_x_2638:
[----:B------:R-:W-:Y:S05]  /*17800*/  BSYNC B0 ;  /* 0x0000000000007941 */ /* 0x000fea0003800000 */
.L_x_2637:
[----:B------:R-:W-:Y:S05]  /*17810*/  BRA `(.L_x_2639) ;  /* 0xffffffc400647947 */ /* 0x000fea000383ffff */
.L_x_2523:
[----:B------:R-:W-:Y:S01]  /*17820*/  BSSY B1, `(.L_x_2640) ;  /* 0x0000006000017945 */ /* 0x000fe20003800000 */
[----:B------:R-:W-:-:S07]  /*17830*/  IMAD.MOV.U32 R15, RZ, RZ, -0x1 ;  /* 0xffffffffff0f7424 */ /* 0x000fce00078e00ff */
[----:B01----:R-:W-:Y:S05]  /*17840*/  WARPSYNC.COLLECTIVE R15, `(.L_x_2641) ;  /* 0x000000000f0c7348 */ /* 0x003fea0003c00000 */
[----:B------:R-:W-:Y:S02]  /*17850*/  ELECT P6, UR62, PT ;  /* 0x00000000003e782f */ /* 0x000fe400038c0000 */
[----:B------:R-:W-:Y:S01]  /*17860*/  MOV R14, UR62 ;  /* 0x0000003e000e7c02 */ /* 0x000fe20008000f00 */
[----:B01----:R-:W-:Y:S10]  /*17870*/  ENDCOLLECTIVE ;  /* 0x000000000000791b */ /* 0x003ff40003800000 */
.L_x_2641:
[----:B------:R-:W-:Y:S05]  /*17880*/  BSYNC B1 ;  /* 0x0000000000017941 */ /* 0x000fea0003800000 */
.L_x_2640:
[----:B------:R-:W-:Y:S05]  /*17890*/  BRA `(.L_x_2642) ;  /* 0xffffffc4005c7947 */ /* 0x000fea000383ffff */
.L_x_2525:
[----:B0-----:R0:W2:Y:S02]  /*178a0*/  SYNCS.PHASECHK.TRANS64.TRYWAIT P1, [R3+URZ+0x38840], R2 ;  /* 0x03884002030075a7 */ /* 0x0010a4000802017f */
[----:B--2---:R-:W-:Y:S05]  /*178b0*/  @!P1 NANOSLEEP.SYNCS 0x989680 ;  /* 0x009896800000995d */ /* 0x004fea0003900000 */
[----:B------:R-:W2:Y:S02]  /*178c0*/  @!P1 SYNCS.PHASECHK.TRANS64 P1, [R3+URZ+0x38840], R2 ;  /* 0x03884002030095a7 */ /* 0x000ea4000802007f */
[----:B--2---:R-:W-:Y:S05]  /*178d0*/  @!P1 BRA `(.L_x_2525) ;  /* 0xfffffffc00f09947 */ /* 0x004fea000383ffff */
[----:B------:R-:W-:Y:S05]  /*178e0*/  BRA `(.L_x_2643) ;  /* 0xffffffc4007c7947 */ /* 0x000fea000383ffff */
.L_x_2527:
[----:B--2---:R2:W3:Y:S02]  /*178f0*/  SYNCS.PHASECHK.TRANS64.TRYWAIT P1, [R25+URZ+0x38840], R0 ;  /* 0x03884000190075a7 */ /* 0x0044e4000802017f */
[----:B---3--:R-:W-:Y:S05]  /*17900*/  @!P1 NANOSLEEP.SYNCS 0x989680 ;  /* 0x009896800000995d */ /* 0x008fea0003900000 */
[----:B------:R-:W3:Y:S02]  /*17910*/  @!P1 SYNCS.PHASECHK.TRANS64 P1, [R25+URZ+0x38840], R0 ;  /* 0x03884000190095a7 */ /* 0x000ee4000802007f */
[----:B---3--:R-:W-:Y:S05]  /*17920*/  @!P1 BRA `(.L_x_2527) ;  /* 0xfffffffc00f09947 */ /* 0x008fea000383ffff */
[----:B------:R-:W-:Y:S05]  /*17930*/  BRA `(.L_x_2644) ;  /* 0xffffffc400887947 */ /* 0x000fea000383ffff */
.L_x_2529:
[----:B---3--:R3:W4:Y:S02]  /*17940*/  SYNCS.PHASECHK.TRANS64.TRYWAIT P1, [R3+URZ+0x38860], R2 ;  /* 0x03886002030075a7 */ /* 0x008724000802017f */
[----:B----4-:R-:W-:Y:S05]  /*17950*/  @!P1 NANOSLEEP.SYNCS 0x989680 ;  /* 0x009896800000995d */ /* 0x010fea0003900000 */
[----:B------:R-:W4:Y:S02]  /*17960*/  @!P1 SYNCS.PHASECHK.TRANS64 P1, [R3+URZ+0x38860], R2 ;  /* 0x03886002030095a7 */ /* 0x000f24000802007f */
[----:B----4-:R-:W-:Y:S05]  /*17970*/  @!P1 BRA `(.L_x_2529) ;  /* 0xfffffffc00f09947 */ /* 0x010fea000383ffff */
[----:B------:R-:W-:Y:S05]  /*17980*/  BRA `(.L_x_2645) ;  /* 0xffffffc400847947 */ /* 0x000fea000383ffff */
.L_x_2531:
[----:B----4-:R4:W0:Y:S02]  /*17990*/  SYNCS.PHASECHK.TRANS64.TRYWAIT P1, [R25+URZ+0x38860], R0 ;  /* 0x03886000190075a7 */ /* 0x010824000802017f */
[----:B0-----:R-:W-:Y:S05]  /*179a0*/  @!P1 NANOSLEEP.SYNCS 0x989680 ;  /* 0x009896800000995d */ /* 0x001fea0003900000 */
[----:B------:R-:W0:Y:S02]  /*179b0*/  @!P1 SYNCS.PHASECHK.TRANS64 P1, [R25+URZ+0x38860], R0 ;  /* 0x03886000190095a7 */ /* 0x000e24000802007f */
[----:B0-----:R-:W-:Y:S05]  /*179c0*/  @!P1 BRA `(.L_x_2531) ;  /* 0xfffffffc00f09947 */ /* 0x001fea000383ffff */
[----:B------:R-:W-:Y:S05]  /*179d0*/  BRA `(.L_x_2646) ;  /* 0xffffffc400807947 */ /* 0x000fea000383ffff */
.L_x_2533:
[----:B------:R0:W0:Y:S02]  /*179e0*/  SYNCS.PHASECHK.TRANS64.TRYWAIT P1, [R3+URZ+0x38880], R2 ;  /* 0x03888002030075a7 */ /* 0x000024000802017f */
[----:B0-----:R-:W-:Y:S05]  /*179f0*/  @!P1 NANOSLEEP.SYNCS 0x989680 ;  /* 0x009896800000995d */ /* 0x001fea0003900000 */
[----:B------:R-:W0:Y:S02]  /*17a00*/  @!P1 SYNCS.PHASECHK.TRANS64 P1, [R3+URZ+0x38880], R2 ;  /* 0x03888002030095a7 */ /* 0x000e24000802007f */
[----:B0-----:R-:W-:Y:S05]  /*17a10*/  @!P1 BRA `(.L_x_2533) ;  /* 0xfffffffc00f09947 */ /* 0x001fea000383ffff */
[----:B------:R-:W-:Y:S05]  /*17a20*/  BRA `(.L_x_2647) ;  /* 0xffffffc4007c7947 */ /* 0x000fea000383ffff */
.L_x_2648:
        /* <DEDUP_REMOVED lines=13> */
.L_x_3636:


//--------------------- .text._ZN7cutlass13device_kernelIN5flash11enable_sm90INS1_16FlashAttnFwdSm90INS1_25CollectiveMainloopFwdSm90ILi2EN4cute5tupleIJNS5_1CILi1EEES8_S8_EEENS6_IJNS7_ILi128EEESA_NS7_ILi256EEEEEELi256ENS_12float_e4m3_tEfNS_4arch4Sm90ELb1ELb0ELb1ELb1ELb1ELb0ELb0ELb1ELb0ELb1ELb0ELb0EEENS1_21CollectiveEpilogueFwdINS6_IJSA_SB_SA_EEES9_NS_10bfloat16_tESF_Li256ELb1ELb1ELb0ELb1EEENS1_36VarlenDynamicPersistentTileSchedulerILi128ELi128ELi256ELi128ELb0ELb1ELb1ELb1ELb1ELb1EEEEEEEEEvNT_6ParamsE --------------------------
	.section	.text._ZN7cutlass13device_kernelIN5flash11enable_sm90INS1_16FlashAttnFwdSm90INS1_25CollectiveMainloopFwdSm90ILi2EN4cute5tupleIJNS5_1CILi1EEES8_S8_EEENS6_IJNS7_ILi128EEESA_NS7_ILi256EEEEEELi256ENS_12float_e4m3_tEfNS_4arch4Sm90ELb1ELb0ELb1ELb1ELb1ELb0ELb0ELb1ELb0ELb1ELb0ELb0EEENS1_21CollectiveEpilogueFwdINS6_IJSA_SB_SA_EEES9_NS_10bfloat16_tESF_Li256ELb1ELb1ELb0ELb1EEENS1_36VarlenDynamicPersistentTileSchedulerILi128ELi128ELi256ELi128ELb0ELb1ELb1ELb1ELb1ELb1EEEEEEEEEvNT_6ParamsE,"ax",@progbits
	.align	128
.text._ZN7cutlass13device_kernelIN5flash11enable_sm90INS1_16FlashAttnFwdSm90INS1_25CollectiveMainloopFwdSm90ILi2EN4cute5tupleIJNS5_1CILi1EEES8_S8_EEENS6_IJNS7_ILi128EEESA_NS7_ILi256EEEEEELi256ENS_12float_e4m3_tEfNS_4arch4Sm90ELb1ELb0ELb1ELb1ELb1ELb0ELb0ELb1ELb0ELb1ELb0ELb0EEENS1_21CollectiveEpilogueFwdINS6_IJSA_SB_SA_EEES9_NS_10bfloat16_tESF_Li256ELb1ELb1ELb0ELb1EEENS1_36VarlenDynamicPersistentTileSchedulerILi128ELi128ELi256ELi128ELb0ELb1ELb1ELb1ELb1ELb1EEEEEEEEEvNT_6ParamsE:
        .type           _ZN7cutlass13device_kernelIN5flash11enable_sm90INS1_16FlashAttnFwdSm90INS1_25CollectiveMainloopFwdSm90ILi2EN4cute5tupleIJNS5_1CILi1EEES8_S8_EEENS6_IJNS7_ILi128EEESA_NS7_ILi256EEEEEELi256ENS_12float_e4m3_tEfNS_4arch4Sm90ELb1ELb0ELb1ELb1ELb1ELb0ELb0ELb1ELb0ELb1ELb0ELb0EEENS1_21CollectiveEpilogueFwdINS6_IJSA_SB_SA_EEES9_NS_10bfloat16_tESF_Li256ELb1ELb1ELb0ELb1EEENS1_36VarlenDynamicPersistentTileSchedulerILi128ELi128ELi256ELi128ELb0ELb1ELb1ELb1ELb1ELb1EEEEEEEEEvNT_6ParamsE,@function
        .size           _ZN7cutlass13device_kernelIN5flash11enable_sm90INS1_16FlashAttnFwdSm90INS1_25CollectiveMainloopFwdSm90ILi2EN4cute5tupleIJNS5_1CILi1EEES8_S8_EEENS6_IJNS7_ILi128EEESA_NS7_ILi256EEEEEELi256ENS_12float_e4m3_tEfNS_4arch4Sm90ELb1ELb0ELb1ELb1ELb1ELb0ELb0ELb1ELb0ELb1ELb0ELb0EEENS1_21CollectiveEpilogueFwdINS6_IJSA_SB_SA_EEES9_NS_10bfloat16_tESF_Li256ELb1ELb1ELb0ELb1EEENS1_36VarlenDynamicPersistentTileSchedulerILi128ELi128ELi256ELi128ELb0ELb1ELb1ELb1ELb1ELb1EEEEEEEEEvNT_6ParamsE,(.L_x_3637 - _ZN7cutlass13device_kernelIN5flash11enable_sm90INS1_16FlashAttnFwdSm90INS1_25CollectiveMainloopFwdSm90ILi2EN4cute5tupleIJNS5_1CILi1EEES8_S8_EEENS6_IJNS7_ILi128EEESA_NS7_ILi256EEEEEELi256ENS_12float_e4m3_tEfNS_4arch4Sm90ELb1ELb0ELb1ELb1ELb1ELb0ELb0ELb1ELb0ELb1ELb0ELb0EEENS1_21CollectiveEpilogueFwdINS6_IJSA_SB_SA_EEES9_NS_10bfloat16_tESF_Li256ELb1ELb1ELb0ELb1EEENS1_36VarlenDynamicPersistentTileSchedulerILi128ELi128ELi256ELi128ELb0ELb1ELb1ELb1ELb1ELb1EEEEEEEEEvNT_6ParamsE)
        .other          _ZN7cutlass13device_kernelIN5flash11enable_sm90INS1_16FlashAttnFwdSm90INS1_25CollectiveMainloopFwdSm90ILi2EN4cute5tupleIJNS5_1CILi1EEES8_S8_EEENS6_IJNS7_ILi128EEESA_NS7_ILi256EEEEEELi256ENS_12float_e4m3_tEfNS_4arch4Sm90ELb1ELb0ELb1ELb1ELb1ELb0ELb0ELb1ELb0ELb1ELb0ELb0EEENS1_21CollectiveEpilogueFwdINS6_IJSA_SB_SA_EEES9_NS_10bfloat16_tESF_Li256ELb1ELb1ELb0ELb1EEENS1_36VarlenDynamicPersistentTileSchedulerILi128ELi128ELi256ELi128ELb0ELb1ELb1ELb1ELb1ELb1EEEEEEEEEvNT_6ParamsE,@"STO_CUDA_ENTRY STV_DEFAULT"
_ZN7cutlass13device_kernelIN5flash11enable_sm90INS1_16FlashAttnFwdSm90INS1_25CollectiveMainloopFwdSm90ILi2EN4cute5tupleIJNS5_1CILi1EEES8_S8_EEENS6_IJNS7_ILi128EEESA_NS7_ILi256EEEEEELi256ENS_12float_e4m3_tEfNS_4arch4Sm90ELb1ELb0ELb1ELb1ELb1ELb0ELb0ELb1ELb0ELb1ELb0ELb0EEENS1_21CollectiveEpilogueFwdINS6_IJSA_SB_SA_EEES9_NS_10bfloat16_tESF_Li256ELb1ELb1ELb0ELb1EEENS1_36VarlenDynamicPersistentTileSchedulerILi128ELi128ELi256ELi128ELb0ELb1ELb1ELb1ELb1ELb1EEEEEEEEEvNT_6ParamsE:
        /* <DEDUP_REMOVED lines=45> */
.L_x_2649:
        /* <DEDUP_REMOVED lines=22> */
.L_x_2650:
        /* <DEDUP_REMOVED lines=18> */
.L_x_2651:
        /* <DEDUP_REMOVED lines=22> */
.L_x_2652:
        /* <DEDUP_REMOVED lines=24> */
.L_x_2653:
        /* <DEDUP_REMOVED lines=8> */
.L_x_2655:
        /* <DEDUP_REMOVED lines=79> */
.L_x_2715:
[----:B------:R-:W-:Y:S01]  /*0da0*/  ULDC.64 UR8, c[0x0][0xc88] ;  /* 0x0003220000087ab9 */ /* 0x000fe20000000a00 */
[----:B------:R-:W-:Y:S01]  /*0db0*/  ULDC UR4, c[0x0][0x424] ;  /* 0x0001090000047ab9 */ /* 0x000fe20000000800 */
[----:B------:R-:W-:-:S03]  /*0dc0*/  UIMAD.WIDE UR6, UR6, 0x4, UR8 ;  /* 0x00000004060678a5 */ /* 0x000fc6000f8e0208 */
[----:B------:R-:W-:-:S03]  /*0dd0*/  ULDC.64 UR8, c[0x0][0xa18] ;  /* 0x0002860000087ab9 */ /* 0x000fc60000000a00 */
[----:B012---:R-:W-:Y:S02]  /*0de0*/  IMAD.U32 R2, RZ, RZ, UR6 ;  /* 0x00000006ff027e24 */ /* 0x007fe4000f8e00ff */
[----:B------:R-:W-:Y:S01]  /*0df0*/  IMAD.U32 R3, RZ, RZ, UR7 ;  /* 0x00000007ff037e24 */ /* 0x000fe2000f8e00ff */
        /* <DEDUP_REMOVED lines=10> */
[----:B------:R-:W-:-:S04]  /*0ea0*/  @UP0 ULEA UR6, UP2, UR38, UR6, 0x2 ;  /* 0x0000000626060291 */ /* 0x000fc8000f84103f */
[----:B------:R-:W-:Y:S02]  /*0eb0*/  @UP0 ULEA.HI.X UR7, UR38, UR7, UR39, 0x2, UP2 ;  /* 0x0000000726070291 */ /* 0x000fe400090f1427 */
[----:B------:R-:W-:Y:S01]  /*0ec0*/  @UP1 ULEA UR8, UP0, UR38, UR8, 0x2 ;  /* 0x0000000826081291 */ /* 0x000fe2000f80103f */
[----:B------:R-:W-:-:S03]  /*0ed0*/  IMAD.U32 R2, RZ, RZ, UR6 ;  /* 0x00000006ff027e24 */ /* 0x000fc6000f8e00ff */
[----:B------:R-:W-:Y:S01]  /*0ee0*/  @UP1 ULEA.HI.X UR9, UR38, UR9, UR39, 0x2, UP0 ;  /* 0x0000000926091291 */ /* 0x000fe200080f1427 */
[----:B------:R-:W-:Y:S01]  /*0ef0*/  IMAD.U32 R3, RZ, RZ, UR7 ;  /* 0x00000007ff037e24 */ /* 0x000fe2000f8e00ff */
[----:B------:R-:W-:Y:S01]  /*0f00*/  ULDC.64 UR6, c[0x0][0x418] ;  /* 0x0001060000067ab9 */ /* 0x000fe20000000a00 */
[----:B------:R-:W-:-:S03]  /*0f10*/  IMAD.U32 R4, RZ, RZ, UR8 ;  /* 0x00000008ff047e24 */ /* 0x000fc6000f8e00ff */
[----:B------:R-:W-:Y:S01]  /*0f20*/  IMAD.U32 R5, RZ, RZ, UR9 ;  /* 0x00000009ff057e24 */ /* 0x000fe2000f8e00ff */
[----:B------:R-:W2:Y:S01]  /*0f30*/  @P0 LDG.E R2, desc[UR52][R2.64] ;  /* 0x0000003402020981 */ /* 0x000ea2000c1e1900 */
[----:B------:R-:W-:Y:S01]  /*0f40*/  UISETP.NE.U32.AND UP0, UPT, UR6, URZ, UPT ;  /* 0x0000003f0600728c */ /* 0x000fe2000bf05070 */
[----:B------:R-:W-:Y:S02]  /*0f50*/  ULDC.64 UR8, c[0x0][0xa20] ;  /* 0x0002880000087ab9 */ /* 0x000fe40000000a00 */
[----:B---3--:R-:W3:Y:S01]  /*0f60*/  @P2 LDG.E R4, desc[UR52][R4.64] ;  /* 0x0000003404042981 */ /* 0x008ee2000c1e1900 */
[----:B------:R-:W-:Y:S01]  /*0f70*/  UISETP.NE.AND.EX UP0, UPT, UR7, URZ, UPT, UP0 ;  /* 0x0000003f0700728c */ /* 0x000fe2000bf05300 */
[----:B------:R-:W-:Y:S01]  /*0f80*/  ISETP.NE.U32.AND P1, PT, RZ, UR8, PT ;  /* 0x00000008ff007c0c */ /* 0x000fe2000bf25070 */
[----:B------:R-:W-:Y:S01]  /*0f90*/  ULDC UR6, c[0x0][0x2f0] ;  /* 0x0000bc0000067ab9 */ /* 0x000fe20000000800 */
[----:B------:R-:W-:Y:S01]  /*0fa0*/  UMOV UR46, URZ ;  /* 0x0000003f002e7c82 */ /* 0x000fe20008000000 */
[----:B------:R-:W-:Y:S01]  /*0fb0*/  USEL UR4, UR4, 0x1, UP0 ;  /* 0x0000000104047887 */ /* 0x000fe20008000000 */
[----:B------:R-:W-:-:S03]  /*0fc0*/  ISETP.NE.AND.EX P1, PT, RZ, UR9, PT, P1 ;  /* 0x00000009ff007c0c */ /* 0x000fc6000bf25310 */
[----:B------:R-:W-:Y:S01]  /*0fd0*/  UIMAD UR4, UR4, UR6, URZ ;  /* 0x00000006040472a4 */ /* 0x000fe2000f8e023f */
[----:B--2---:R-:W-:Y:S02]  /*0fe0*/  @P0 R2UR UR46, R2 ;  /* 0x00000000022e02ca */ /* 0x004fe400000e0000 */
[----:B---3--:R-:W-:Y:S01]  /*0ff0*/  @P2 R2UR UR48, R4 ;  /* 0x00000000043022ca */ /* 0x008fe200000e0000 */
[----:B----4-:R-:W-:-:S14]  /*1000*/  @P2 BRA `(.L_x_2656) ;  /* 0x0000000000382947 */ /* 0x010fdc0003800000 */
        /* <DEDUP_REMOVED lines=14> */
.L_x_2656:
[----:B------:R-:W-:Y:S01]  /*10f0*/  UMOV UR40, UR45 ;  /* 0x0000002d00287c82 */ /* 0x000fe20008000000 */
[----:B------:R-:W-:Y:S05]  /*1100*/  @!P1 BRA `(.L_x_2657) ;  /* 0x00000000001c9947 */ /* 0x000fea0003800000 */
[----:B------:R-:W-:-:S04]  /*1110*/  ULEA UR4, UP0, UR38, UR8, 0x2 ;  /* 0x0000000826047291 */ /* 0x000fc8000f80103f */
[----:B------:R-:W-:Y:S02]  /*1120*/  ULEA.HI.X UR6, UR38, UR9, UR39, 0x2, UP0 ;  /* 0x0000000926067291 */ /* 0x000fe400080f1427 */
[----:B------:R-:W-:-:S04]  /*1130*/  IMAD.U32 R2, RZ, RZ, UR4 ;  /* 0x00000004ff027e24 */ /* 0x000fc8000f8e00ff */
[----:B------:R-:W-:-:S05]  /*1140*/  IMAD.U32 R3, RZ, RZ, UR6 ;  /* 0x00000006ff037e24 */ /* 0x000fca000f8e00ff */
[----:B------:R-:W2:Y:S02]  /*1150*/  LDG.E R2, desc[UR52][R2.64] ;  /* 0x0000003402027981 */ /* 0x000ea4000c1e1900 */
[----:B--2---:R-:W-:Y:S01]  /*1160*/  R2UR UR4, R2 ;  /* 0x00000000020472ca */ /* 0x004fe200000e0000 */
[----:B------:R-:W-:-:S14]  /*1170*/  BRA `(.L_x_2658) ;  /* 0x0000000000347947 */ /* 0x000fdc0003800000 */
.L_x_2657:
[----:B------:R-:W-:Y:S02]  /*1180*/  ULDC.64 UR6, c[0x0][0xa08] ;  /* 0x0002820000067ab9 */ /* 0x000fe40000000a00 */
[----:B------:R-:W-:-:S04]  /*1190*/  ISETP.NE.U32.AND P0, PT, RZ, UR6, PT ;  /* 0x00000006ff007c0c */ /* 0x000fc8000bf05070 */
[----:B------:R-:W-:-:S13]  /*11a0*/  ISETP.NE.AND.EX P0, PT, RZ, UR7, PT, P0 ;  /* 0x00000007ff007c0c */ /* 0x000fda000bf05300 */
[----:B------:R-:W-:Y:S05]  /*11b0*/  @!P0 BRA `(.L_x_2658) ;  /* 0x0000000000248947 */ /* 0x000fea0003800000 */
[----:B------:R-:W-:Y:S02]  /*11c0*/  ULDC.64 UR6, c[0x0][0xa08] ;  /* 0x0002820000067ab9 */ /* 0x000fe40000000a00 */
[----:B------:R-:W-:-:S06]  /*11d0*/  UIMAD.WIDE UR6, UR38, 0x4, UR6 ;  /* 0x00000004260678a5 */ /* 0x000fcc000f8e0206 */
[----:B------:R-:W-:Y:S01]  /*11e0*/  MOV R2, UR6 ;  /* 0x0000000600027c02 */ /* 0x000fe20008000f00 */
[----:B------:R-:W-:-:S05]  /*11f0*/  IMAD.U32 R3, RZ, RZ, UR7 ;  /* 0x00000007ff037e24 */ /* 0x000fca000f8e00ff */
[----:B------:R-:W2:Y:S04]  /*1200*/  LDG.E R4, desc[UR52][R2.64] ;  /* 0x0000003402047981 */ /* 0x000ea8000c1e1900 */
[----:B------:R-:W3:Y:S01]  /*1210*/  LDG.E R0, desc[UR52][R2.64+0x4] ;  /* 0x0000043402007981 */ /* 0x000ee2000c1e1900 */
[----:B--2---:R-:W-:Y:S02]  /*1220*/  R2UR UR4, R4 ;  /* 0x00000000040472ca */ /* 0x004fe400000e0000 */
[----:B---3--:R-:W-:-:S13]  /*1230*/  R2UR UR6, R0 ;  /* 0x00000000000672ca */ /* 0x008fda00000e0000 */
[----:B------:R-:W-:-:S12]  /*1240*/  UIADD3 UR4, -UR4, UR6, URZ ;  /* 0x0000000604047290 */ /* 0x000fd8000fffe13f */
.L_x_2658:
[----:B------:R-:W-:Y:S01]  /*1250*/  UIADD3 UR46, -UR46, UR4, URZ ;  /* 0x000000042e2e7290 */ /* 0x000fe2000fffe13f */
[----:B------:R-:W-:Y:S01]  /*1260*/  PLOP3.LUT P0, PT, PT, PT, PT, 0x80, 0x0 ;  /* 0x000000000000781c */ /* 0x000fe20003f0f070 */
[----:B------:R-:W-:Y:S01]  /*1270*/  USHF.L.U32 UR41, UR5, 0x7, URZ ;  /* 0x0000000705297899 */ /* 0x000fe2000800063f */
[----:B------:R-:W-:Y:S01]  /*1280*/  IMAD.MOV.U32 R0, RZ, RZ, RZ ;  /* 0x000000ffff007224 */ /* 0x000fe200078e00ff */
[----:B------:R-:W-:Y:S01]  /*1290*/  ULDC UR4, c[0x0][0x448] ;  /* 0x0001120000047ab9 */ /* 0x000fe20000000800 */
[----:B------:R-:W-:Y:S01]  /*12a0*/  UIADD3 UR7, UR46, 0x80, -UR48 ;  /* 0x000000802e077890 */ /* 0x000fe2000fffe830 */
[----:B------:R-:W-:Y:S01]  /*12b0*/  CS2R R2, SRZ ;  /* 0x0000000000027805 */ /* 0x000fe2000001ff00 */
[----:B------:R-:W-:Y:S01]  /*12c0*/  UISETP.NE.AND UP0, UPT, UR4, 0x1, UPT ;  /* 0x000000010400788c */ /* 0x000fe2000bf05270 */
[----:B------:R-:W-:Y:S01]  /*12d0*/  CS2R R8, SRZ ;  /* 0x0000000000087805 */ /* 0x000fe2000001ff00 */
[----:B------:R-:W-:Y:S01]  /*12e0*/  UIADD3 UR6, UR41, 0x7f, URZ ;  /* 0x0000007f29067890 */ /* 0x000fe2000fffe03f */
[----:B------:R-:W-:Y:S01]  /*12f0*/  CS2R R26, SRZ ;  /* 0x00000000001a7805 */ /* 0x000fe2000001ff00 */
[----:B------:R-:W-:Y:S01]  /*1300*/  UP2UR UR49, UPR, URZ, 0x1 ;  /* 0x000000013f317883 */ /* 0x000fe20008000000 */
[----:B------:R-:W-:-:S02]  /*1310*/  CS2R R108, SRZ ;  /* 0x00000000006c7805 */ /* 0x000fc4000001ff00 */
[----:B------:R-:W-:Y:S01]  /*1320*/  CS2R R144, SRZ ;  /* 0x0000000000907805 */ /* 0x000fe2000001ff00 */
[----:B------:R-:W-:Y:S01]  /*1330*/  IMAD.MOV.U32 R150, RZ, RZ, RZ ;  /* 0x000000ffff967224 */ /* 0x000fe200078e00ff */
[----:B------:R-:W-:Y:S02]  /*1340*/  CS2R R142, SRZ ;  /* 0x00000000008e7805 */ /* 0x000fe4000001ff00 */
[----:B------:R-:W-:Y:S02]  /*1350*/  CS2R R30, SRZ ;  /* 0x00000000001e7805 */ /* 0x000fe4000001ff00 */
[----:B------:R-:W-:Y:S01]  /*1360*/  CS2R R100, SRZ ;  /* 0x0000000000647805 */ /* 0x000fe2000001ff00 */
[----:B------:R-:W-:Y:S01]  /*1370*/  @UP0 ULDC UR4, c[0x0][0x44c] ;  /* 0x0001130000040ab9 */ /* 0x000fe20000000800 */
[----:B------:R-:W-:Y:S01]  /*1380*/  @UP0 ULDC UR8, c[0x0][0x450] ;  /* 0x0001140000080ab9 */ /* 0x000fe20000000800 */
[----:B------:R-:W-:Y:S01]  /*1390*/  UIMAD.WIDE.U32 UR4, UR6, UR4, URZ ;  /* 0x00000004060472a5 */ /* 0x000fe2000f8e003f */
[----:B------:R-:W-:Y:S01]  /*13a0*/  CS2R R136, SRZ ;  /* 0x0000000000887805 */ /* 0x000fe2000001ff00 */
[----:B------:R-:W-:Y:S01]  /*13b0*/  UIADD3 UR4, UR46, 0x7f, URZ ;  /* 0x0000007f2e047890 */ /* 0x000fe2000fffe03f */
[----:B------:R-:W-:Y:S01]  /*13c0*/  CS2R R134, SRZ ;  /* 0x0000000000867805 */ /* 0x000fe2000001ff00 */
[----:B------:R-:W-:Y:S01]  /*13d0*/  @UP0 USHF.R.U32.HI UR6, URZ, UR8, UR5 ;  /* 0x000000083f060299 */ /* 0x000fe20008011605 */
[----:B------:R-:W-:Y:S01]  /*13e0*/  CS2R R34, SRZ ;  /* 0x0000000000227805 */ /* 0x000fe2000001ff00 */
[----:B------:R-:W-:Y:S01]  /*13f0*/  USHF.R.S32.HI UR5, URZ, 0x1f, UR4 ;  /* 0x0000001f3f057899 */ /* 0x000fe20008011404 */
[----:B------:R-:W-:Y:S01]  /*1400*/  CS2R R92, SRZ ;  /* 0x00000000005c7805 */ /* 0x000fe2000001ff00 */
[----:B------:R-:W-:Y:S01]  /*1410*/  UIADD3 UR6, UR7, UR6, URZ ;  /* 0x0000000607067290 */ /* 0x000fe2000fffe03f */
[----:B------:R-:W-:Y:S01]  /*1420*/  CS2R R128, SRZ ;  /* 0x0000000000807805 */ /* 0x000fe2000001ff00 */
[----:B------:R-:W-:Y:S01]  /*1430*/  ULEA.HI UR5, UR5, UR4, URZ, 0x7 ;  /* 0x0000000405057291 */ /* 0x000fe2000f8f383f */
[----:B------:R-:W-:Y:S01]  /*1440*/  CS2R R126, SRZ ;  /* 0x00000000007e7805 */ /* 0x000fe2000001ff00 */
[----:B------:R-:W-:Y:S01]  /*1450*/  USHF.R.S32.HI UR7, URZ, 0x1f, UR6 ;  /* 0x0000001f3f077899 */ /* 0x000fe20008011406 */
[----:B------:R-:W-:Y:S01]  /*1460*/  CS2R R38, SRZ ;  /* 0x0000000000267805 */ /* 0x000fe2000001ff00 */
[----:B------:R-:W-:Y:S01]  /*1470*/  USHF.R.S32.HI UR5, URZ, 0x7, UR5 ;  /* 0x000000073f057899 */ /* 0x000fe20008011405 */
[----:B------:R-:W-:Y:S01]  /*1480*/  CS2R R84, SRZ ;  /* 0x0000000000547805 */ /* 0x000fe2000001ff00 */
[----:B------:R-:W-:Y:S01]  /*1490*/  ULEA.HI UR7, UR7, UR6, URZ, 0x7 ;  /* 0x0000000607077291 */ /* 0x000fe2000f8f383f */
[----:B------:R-:W-:-:S02]  /*14a0*/  CS2R R120, SRZ ;  /* 0x0000000000787805 */ /* 0x000fc4000001ff00 */
[----:B------:R-:W-:Y:S02]  /*14b0*/  CS2R R118, SRZ ;  /* 0x0000000000767805 */ /* 0x000fe4000001ff00 */
[----:B------:R-:W-:Y:S01]  /*14c0*/  CS2R R42, SRZ ;  /* 0x00000000002a7805 */ /* 0x000fe2000001ff00 */
[----:B------:R-:W-:Y:S01]  /*14d0*/  USHF.R.S32.HI UR7, URZ, 0x7, UR7 ;  /* 0x000000073f077899 */ /* 0x000fe20008011407 */
[----:B------:R-:W-:Y:S02]  /*14e0*/  CS2R R76, SRZ ;  /* 0x00000000004c7805 */ /* 0x000fe4000001ff00 */
[----:B------:R-:W-:Y:S02]  /*14f0*/  CS2R R112, SRZ ;  /* 0x0000000000707805 */ /* 0x000fe4000001ff00 */
[----:B------:R-:W-:Y:S01]  /*1500*/  CS2R R110, SRZ ;  /* 0x00000000006e7805 */ /* 0x000fe2000001ff00 */
[----:B------:R-:W-:Y:S01]  /*1510*/  UISETP.LT.AND UP0, UPT, UR5, UR7, UPT ;  /* 0x000000070500728c */ /* 0x000fe2000bf01270 */
[----:B------:R-:W-:-:S02]  /*1520*/  CS2R R50, SRZ ;  /* 0x0000000000327805 */ /* 0x000fc4000001ff00 */
[----:B------:R-:W-:Y:S02]  /*1530*/  CS2R R68, SRZ ;  /* 0x0000000000447805 */ /* 0x000fe4000001ff00 */
[----:B------:R-:W-:Y:S01]  /*1540*/  CS2R R104, SRZ ;  /* 0x0000000000687805 */ /* 0x000fe2000001ff00 */
[----:B------:R-:W-:Y:S01]  /*1550*/  USEL UR54, UR5, UR7, UP0 ;  /* 0x0000000705367287 */ /* 0x000fe20008000000 */
[----:B------:R-:W-:Y:S02]  /*1560*/  CS2R R102, SRZ ;  /* 0x0000000000667805 */ /* 0x000fe4000001ff00 */
[----:B------:R-:W-:Y:S02]  /*1570*/  CS2R R54, SRZ ;  /* 0x0000000000367805 */ /* 0x000fe4000001ff00 */
[----:B------:R-:W-:Y:S01]  /*1580*/  CS2R R60, SRZ ;  /* 0x00000000003c7805 */ /* 0x000fe2000001ff00 */
[----:B------:R-:W-:Y:S01]  /*1590*/  UISETP.GE.AND UP0, UPT, UR54, 0x1, UPT ;  /* 0x000000013600788c */ /* 0x000fe2000bf06270 */
[----:B------:R-:W-:-:S02]  /*15a0*/  CS2R R96, SRZ ;  /* 0x0000000000607805 */ /* 0x000fc4000001ff00 */
[----:B------:R-:W-:Y:S02]  /*15b0*/  CS2R R94, SRZ ;  /* 0x00000000005e7805 */ /* 0x000fe4000001ff00 */
[----:B------:R-:W-:Y:S02]  /*15c0*/  CS2R R58, SRZ ;  /* 0x00000000003a7805 */ /* 0x000fe4000001ff00 */
[----:B------:R-:W-:Y:S02]  /*15d0*/  CS2R R52, SRZ ;  /* 0x0000000000347805 */ /* 0x000fe4000001ff00 */
[----:B------:R-:W-:Y:S02]  /*15e0*/  CS2R R88, SRZ ;  /* 0x0000000000587805 */ /* 0x000fe4000001ff00 */
[----:B------:R-:W-:Y:S02]  /*15f0*/  PLOP3.LUT P1, PT, PT, PT, UP0, 0x80, 0x0 ;  /* 0x000000000000781c */ /* 0x000fe40003f2f008 */
        /* <DEDUP_REMOVED lines=63> */
.L_x_2660:
        /* <DEDUP_REMOVED lines=55> */
.L_x_2817:
[----:B------:R-:W-:Y:S05]  /*1d60*/  WARPSYNC.ALL ;  /* 0x0000000000007948 */ /* 0x000fea0003800000 */
[----:B------:R-:W-:Y:S01]  /*1d70*/  UISETP.NE.AND UP0, UPT, UR44, 0x3, UPT ;  /* 0x000000032c00788c */ /* 0x000fe2000bf05270 */
[----:B------:R1:W-:Y:S05]  /*1d80*/  BAR.SYNC.DEFER_BLOCKING R5, 0x100 ;  /* 0x000400050000751d */ /* 0x0003ea0000010000 */
[----:B------:R-:W-:-:S13]  /*1d90*/  PLOP3.LUT P0, PT, PT, PT, UP0, 0x80, 0x0 ;  /* 0x000000000000781c */ /* 0x000fda0003f0f008 */
[----:B-1----:R-:W-:Y:S05]  /*1da0*/  @!P0 BRA `(.L_x_2662) ;  /* 0x0000000000048947 */ /* 0x002fea0003800000 */
[----:B------:R-:W-:Y:S01]  /*1db0*/  BPT.TRAP 0x1 ;  /* 0x000000040000795c */ /* 0x000fe20000300000 */
.L_x_2662:
[----:B------:R-:W-:Y:S01]  /*1dc0*/  ULEA UR55, UR36, UR50, 0x3 ;  /* 0x0000003224377291 */ /* 0x000fe2000f8e183f */
[----:B------:R-:W-:-:S05]  /*1dd0*/  IMAD.U32 R6, RZ, RZ, UR42 ;  /* 0x0000002aff067e24 */ /* 0x000fca000f8e00ff */
[----:B------:R-:W-:-:S04]  /*1de0*/  SHF.L.U32 R6, R6, 0x1f, RZ ;  /* 0x0000001f06067819 */ /* 0x000fc800000006ff */
[----:B------:R1:W2:Y:S01]  /*1df0*/  SYNCS.PHASECHK.TRANS64.TRYWAIT P1, [UR55+0x38830], R6 ;  /* 0x03883006ff0075a7 */ /* 0x0002a20008020177 */
[----:B------:R-:W-:Y:S05]  /*1e00*/  @!P0 BRA `(.L_x_2663) ;  /* 0x0000000000048947 */ /* 0x000fea0003800000 */
[----:B------:R-:W-:Y:S01]  /*1e10*/  BPT.TRAP 0x1 ;  /* 0x000000040000795c */ /* 0x000fe20000300000 */
.L_x_2663:
[----:B--2---:R-:W-:Y:S05]  /*1e20*/  @P1 BRA `(.L_x_2664) ;  /* 0x0000000000081947 */ /* 0x004fea0003800000 */
[----:B------:R-:W2:Y:S02]  /*1e30*/  SYNCS.PHASECHK.TRANS64.TRYWAIT P1, [UR55+0x38830], R6 ;  /* 0x03883006ff0075a7 */ /* 0x000ea40008020177 */
[----:B--2---:R-:W-:Y:S05]  /*1e40*/  @!P1 BRA `(.L_x_2665) ;  /* 0x0000013c00bc9947 */ /* 0x004fea0003800000 */
.L_x_2664:
        /* <DEDUP_REMOVED lines=66> */
.L_x_2666:
[----:B------:R-:W-:Y:S01]  /*2270*/  UISETP.NE.AND UP0, UPT, UR49, URZ, UPT ;  /* 0x0000003f3100728c */ /* 0x000fe2000bf05270 */
[----:B------:R-:W-:Y:S02]  /*2280*/  VIADD R20, R17, UR41 ;  /* 0x0000002911147c36 */ /* 0x000fe40008000000 */
[C---:B------:R-:W-:Y:S01]  /*2290*/  FMUL.FTZ R21, R0.reuse, R45 ;  /* 0x0000002d00157220 */ /* 0x040fe20000410000 */
[C---:B------:R-:W-:Y:S01]  /*22a0*/  FMUL.FTZ R45, R0.reuse, R57 ;  /* 0x00000039002d7220 */ /* 0x040fe20000410000 */
[C---:B------:R-:W-:Y:S01]  /*22b0*/  FMUL.FTZ R26, R0.reuse, R26 ;  /* 0x0000001a001a7220 */ /* 0x040fe20000410000 */
[C---:B------:R-:W-:Y:S01]  /*22c0*/  FMUL.FTZ R27, R0.reuse, R27 ;  /* 0x0000001b001b7220 */ /* 0x040fe20000410000 */
[----:B------:R-:W-:Y:S01]  /*22d0*/  PLOP3.LUT P1, PT, PT, PT, UP0, 0x80, 0x0 ;  /* 0x000000000000781c */ /* 0x000fe20003f2f008 */
[C---:B------:R-:W-:Y:S01]  /*22e0*/  FMUL.FTZ R30, R0.reuse, R30 ;  /* 0x0000001e001e7220 */ /* 0x040fe20000410000 */
[----:B------:R-:W-:Y:S01]  /*22f0*/  PLOP3.LUT P2, PT, PT, PT, UP0, 0x80, 0x0 ;  /* 0x000000000000781c */ /* 0x000fe20003f4f008 */
[----:B------:R2:W3:Y:S01]  /*2300*/  MUFU.TANH R89, R26 ;  /* 0x0000001a00597308 */ /* 0x0004e20000002400 */
[----:B------:R-:W-:Y:S01]  /*2310*/  IMAD.U32 R88, RZ, RZ, UR48 ;  /* 0x00000030ff587e24 */ /* 0x000fe2000f8e00ff */
[----:B------:R-:W-:Y:S01]  /*2320*/  @UP0 ULDC UR6, c[0x0][0x44c] ;  /* 0x0001130000060ab9 */ /* 0x000fe20000000800 */
[C---:B------:R-:W-:Y:S01]  /*2330*/  FMUL.FTZ R31, R0.reuse, R31 ;  /* 0x0000001f001f7220 */ /* 0x040fe20000410000 */
[C---:B------:R-:W-:Y:S01]  /*2340*/  FMUL.FTZ R34, R0.reuse, R34 ;  /* 0x0000002200227220 */ /* 0x040fe20000410000 */
[C---:B------:R-:W-:Y:S01]  /*2350*/  FMUL.FTZ R35, R0.reuse, R35 ;  /* 0x0000002300237220 */ /* 0x040fe20000410000 */
[C---:B------:R-:W-:Y:S01]  /*2360*/  FMUL.FTZ R58, R0.reuse, R58 ;  /* 0x0000003a003a7220 */ /* 0x040fe20000410000 */
[C---:B------:R-:W-:Y:S01]  /*2370*/  FMUL.FTZ R13, R0.reuse, R36 ;  /* 0x00000024000d7220 */ /* 0x040fe20000410000 */
[----:B------:R4:W5:Y:S01]  /*2380*/  MUFU.TANH R90, R27 ;  /* 0x0000001b005a7308 */ /* 0x0009620000002400 */
[----:B------:R-:W-:Y:S01]  /*2390*/  FMUL.FTZ R38, R0, R38 ;  /* 0x0000002600267220 */ /* 0x000fe20000410000 */
[----:B------:R-:W-:Y:S01]  /*23a0*/  @P1 IMAD.HI.U32 R9, R20, UR6, RZ ;  /* 0x0000000614091c27 */ /* 0x000fe2000f8e00ff */
[----:B------:R-:W-:-:S03]  /*23b0*/  @UP0 ULDC UR6, c[0x0][0x450] ;  /* 0x0001140000060ab9 */ /* 0x000fc60000000800 */
[C---:B------:R-:W-:Y:S01]  /*23c0*/  FMUL.FTZ R59, R0.reuse, R59 ;  /* 0x0000003b003b7220 */ /* 0x040fe20000410000 */
[C---:B------:R-:W-:Y:S01]  /*23d0*/  FMUL.FTZ R12, R0.reuse, R37 ;  /* 0x00000025000c7220 */ /* 0x040fe20000410000 */
[C---:B------:R-:W-:Y:S01]  /*23e0*/  FMUL.FTZ R39, R0.reuse, R39 ;  /* 0x0000002700277220 */ /* 0x040fe20000410000 */
[----:B------:R-:W-:Y:S01]  /*23f0*/  @P2 SHF.R.U32.HI R20, RZ, UR6, R9 ;  /* 0x00000006ff142c19 */ /* 0x000fe20008011609 */
[----:B------:R-:W-:Y:S01]  /*2400*/  UMOV UR6, 0xffffff80 ;  /* 0xffffff8000067882 */ /* 0x000fe20000000000 */
[----:B------:R-:W-:Y:S01]  /*2410*/  MUFU.TANH R30, R30 ;  /* 0x0000001e001e7308 */ /* 0x000fe20000002400 */
[----:B------:R-:W-:Y:S01]  /*2420*/  UIMAD UR6, UR54, UR6, 0x80 ;  /* 0x00000080360674a4 */ /* 0x000fe2000f8e0206 */
[C---:B------:R-:W-:Y:S01]  /*2430*/  FMUL.FTZ R42, R0.reuse, R42 ;  /* 0x0000002a002a7220 */ /* 0x040fe20000410000 */
[----:B------:R-:W0:Y:S01]  /*2440*/  SHFL.IDX PT, R9, R20, 0x1, 0x1c1f ;  /* 0x003c1f0014097f89 */ /* 0x000e2200000e0000 */
[C---:B------:R-:W-:Y:S01]  /*2450*/  FMUL.FTZ R7, R0.reuse, R29 ;  /* 0x0000001d00077220 */ /* 0x040fe20000410000 */
[----:B------:R-:W-:Y:S01]  /*2460*/  UIADD3 UR6, UR46, UR6, URZ ;  /* 0x000000062e067290 */ /* 0x000fe2000fffe03f */
[C---:B------:R-:W-:Y:S01]  /*2470*/  FMUL.FTZ R43, R0.reuse, R43 ;  /* 0x0000002b002b7220 */ /* 0x040fe20000410000 */
[C---:B------:R-:W-:Y:S01]  /*2480*/  FMUL.FTZ R46, R0.reuse, R46 ;  /* 0x0000002e002e7220 */ /* 0x040fe20000410000 */
[----:B------:R-:W1:Y:S01]  /*2490*/  MUFU.TANH R31, R31 ;  /* 0x0000001f001f7308 */ /* 0x000e620000002400 */
[C---:B------:R-:W-:Y:S01]  /*24a0*/  FMUL.FTZ R11, R0.reuse, R32 ;  /* 0x00000020000b7220 */ /* 0x040fe20000410000 */
[----:B------:R-:W-:Y:S01]  /*24b0*/  FMUL.FTZ R47, R0, R47 ;  /* 0x0000002f002f7220 */ /* 0x000fe20000410000 */
[----:B------:R-:W-:-:S02]  /*24c0*/  IMAD.U32 R57, RZ, RZ, UR6 ;  /* 0x00000006ff397e24 */ /* 0x000fc4000f8e00ff */
[C---:B------:R-:W-:Y:S01]  /*24d0*/  FMUL.FTZ R55, R0.reuse, R55 ;  /* 0x0000003700377220 */ /* 0x040fe20000410000 */
[C---:B------:R-:W-:Y:S01]  /*24e0*/  FMUL.FTZ R50, R0.reuse, R50 ;  /* 0x0000003200327220 */ /* 0x040fe20000410000 */
[----:B------:R-:W-:Y:S01]  /*24f0*/  FMUL.FTZ R10, R0, R33 ;  /* 0x00000021000a7220 */ /* 0x000fe20000410000 */
[----:B------:R-:W-:Y:S01]  /*2500*/  IMAD R57, R18, -0x2, R57 ;  /* 0xfffffffe12397824 */ /* 0x000fe200078e0239 */
[----:B------:R-:W1:Y:S01]  /*2510*/  MUFU.TANH R34, R34 ;  /* 0x0000002200227308 */ /* 0x000e620000002400 */
[C---:B------:R-:W-:Y:S01]  /*2520*/  FMUL.FTZ R54, R0.reuse, R54 ;  /* 0x0000003600367220 */ /* 0x040fe20000410000 */
[C---:B--2---:R-:W-:Y:S01]  /*2530*/  FMUL.FTZ R26, R0.reuse, R48 ;  /* 0x00000030001a7220 */ /* 0x044fe20000410000 */
[----:B------:R-:W-:Y:S01]  /*2540*/  FMUL.FTZ R51, R0, R51 ;  /* 0x0000003300337220 */ /* 0x000fe20000410000 */
[--C-:B------:R-:W-:Y:S01]  /*2550*/  IADD3 R88, -R88, 0x1, R57.reuse ;  /* 0x0000000158587810 */ /* 0x100fe20007ffe139 */
[C---:B------:R-:W-:Y:S01]  /*2560*/  FMUL.FTZ R3, R0.reuse, R25 ;  /* 0x0000001900037220 */ /* 0x040fe20000410000 */
[C---:B------:R-:W-:Y:S01]  /*2570*/  FMUL.FTZ R25, R0.reuse, R49 ;  /* 0x0000003100197220 */ /* 0x040fe20000410000 */
[C---:B----4-:R-:W-:Y:S01]  /*2580*/  FMUL.FTZ R27, R0.reuse, R53 ;  /* 0x00000035001b7220 */ /* 0x050fe20000410000 */
[----:B------:R3:W-:Y:S01]  /*2590*/  MUFU.TANH R36, R58 ;  /* 0x0000003a00247308 */ /* 0x0007e20000002400 */
[C---:B------:R-:W-:Y:S01]  /*25a0*/  FMUL.FTZ R8, R0.reuse, R28 ;  /* 0x0000001c00087220 */ /* 0x040fe20000410000 */
[C---:B------:R-:W-:Y:S01]  /*25b0*/  FMUL.FTZ R28, R0.reuse, R52 ;  /* 0x00000034001c7220 */ /* 0x040fe20000410000 */
[----:B0-----:R-:W-:Y:S01]  /*25c0*/  VIADDMNMX R9, R9, R88, R57, PT ;  /* 0x0000005809097246 */ /* 0x001fe20003800139 */
[C---:B------:R-:W-:Y:S01]  /*25d0*/  FMUL.FTZ R62, R0.reuse, R62 ;  /* 0x0000003e003e7220 */ /* 0x040fe20000410000 */
[C---:B------:R-:W-:Y:S01]  /*25e0*/  FMUL.FTZ R63, R0.reuse, R63 ;  /* 0x0000003f003f7220 */ /* 0x040fe20000410000 */
[C---:B------:R-:W-:Y:S01]  /*25f0*/  FMUL.FTZ R66, R0.reuse, R66 ;  /* 0x0000004200427220 */ /* 0x040fe20000410000 */
[C---:B------:R-:W-:Y:S01]  /*2600*/  ISETP.GT.AND P1, PT, R9.reuse, RZ, PT ;  /* 0x000000ff0900720c */ /* 0x040fe20003f24270 */
[----:B------:R-:W0:Y:S01]  /*2610*/  MUFU.TANH R35, R35 ;  /* 0x0000002300237308 */ /* 0x000e220000002400 */
[C---:B------:R-:W-:Y:S01]  /*2620*/  ISETP.GT.AND P2, PT, R9.reuse, 0x1, PT ;  /* 0x000000010900780c */ /* 0x040fe20003f44270 */
[C---:B------:R-:W-:Y:S01]  /*2630*/  FMUL.FTZ R67, R0.reuse, R67 ;  /* 0x0000004300437220 */ /* 0x040fe20000410000 */
[----:B------:R-:W-:Y:S01]  /*2640*/  ISETP.GT.AND P3, PT, R9, 0x8, PT ;  /* 0x000000080900780c */ /* 0x000fe20003f64270 */
[C---:B------:R-:W-:Y:S01]  /*2650*/  FMUL.FTZ R70, R0.reuse, R70 ;  /* 0x0000004600467220 */ /* 0x040fe20000410000 */
[----:B---3--:R-:W-:Y:S01]  /*2660*/  FSEL R58, R89, -INF , P1 ;  /* 0xff800000593a7808 */ /* 0x008fe20000800000 */
[----:B------:R-:W-:Y:S01]  /*2670*/  FMUL.FTZ R71, R0, R71 ;  /* 0x0000004700477220 */ /* 0x000fe20000410000 */
[----:B-----5:R-:W-:Y:S01]  /*2680*/  FSEL R89, R90, -INF , P2 ;  /* 0xff8000005a597808 */ /* 0x020fe20001000000 */
[----:B------:R2:W-:Y:S01]  /*2690*/  MUFU.TANH R37, R59 ;  /* 0x0000003b00257308 */ /* 0x0005e20000002400 */
[C---:B------:R-:W-:Y:S01]  /*26a0*/  ISETP.GT.AND P1, PT, R9.reuse, 0x9, PT ;  /* 0x000000090900780c */ /* 0x040fe20003f24270 */
[C---:B------:R-:W-:Y:S01]  /*26b0*/  FMUL.FTZ R74, R0.reuse, R74 ;  /* 0x0000004a004a7220 */ /* 0x040fe20000410000 */
[----:B------:R-:W-:Y:S01]  /*26c0*/  ISETP.GT.AND P2, PT, R9, 0x10, PT ;  /* 0x000000100900780c */ /* 0x000fe20003f44270 */
[C---:B------:R-:W-:Y:S01]  /*26d0*/  FMUL.FTZ R75, R0.reuse, R75 ;  /* 0x0000004b004b7220 */ /* 0x040fe20000410000 */
[----:B-1----:R-:W-:Y:S01]  /*26e0*/  FSEL R90, R31, -INF , P1 ;  /* 0xff8000001f5a7808 */ /* 0x002fe20000800000 */
[----:B------:R-:W-:Y:S01]  /*26f0*/  FMUL.FTZ R78, R0, R78 ;  /* 0x0000004e004e7220 */ /* 0x000fe20000410000 */
[----:B------:R-:W-:Y:S01]  /*2700*/  ISETP.GT.AND P1, PT, R9, 0x11, PT ;  /* 0x000000110900780c */ /* 0x000fe20003f24270 */
[----:B------:R-:W1:Y:S01]  /*2710*/  MUFU.TANH R38, R38 ;  /* 0x0000002600267308 */ /* 0x000e620000002400 */
[----:B--2---:R-:W-:Y:S01]  /*2720*/  FSEL R59, R30, -INF , P3 ;  /* 0xff8000001e3b7808 */ /* 0x004fe20001800000 */
[----:B------:R-:W-:Y:S01]  /*2730*/  FMUL.FTZ R79, R0, R79 ;  /* 0x0000004f004f7220 */ /* 0x000fe20000410000 */
[----:B------:R-:W-:Y:S01]  /*2740*/  FMNMX.FTZ R30, R58, R89, !PT ;  /* 0x000000593a1e7209 */ /* 0x000fe20007810000 */
[----:B------:R-:W-:Y:S01]  /*2750*/  FMUL.FTZ R82, R0, R82 ;  /* 0x0000005200527220 */ /* 0x000fe20000410000 */
[----:B------:R-:W-:Y:S01]  /*2760*/  FSEL R91, R34, -INF , P2 ;  /* 0xff800000225b7808 */ /* 0x000fe20001000000 */
[C---:B------:R-:W-:Y:S01]  /*2770*/  FMUL.FTZ R83, R0.reuse, R83 ;  /* 0x0000005300537220 */ /* 0x040fe20000410000 */
[----:B------:R-:W-:Y:S01]  /*2780*/  FMNMX.FTZ R29, R59, R30, !PT ;  /* 0x0000001e3b1d7209 */ /* 0x000fe20007810000 */
[----:B------:R-:W2:Y:S01]  /*2790*/  MUFU.TANH R39, R39 ;  /* 0x0000002700277308 */ /* 0x000ea20000002400 */
[----:B------:R-:W-:Y:S01]  /*27a0*/  ISETP.GT.AND P2, PT, R9, 0x18, PT ;  /* 0x000000180900780c */ /* 0x000fe20003f44270 */
[----:B------:R-:W-:Y:S01]  /*27b0*/  FMUL.FTZ R15, R0, R40 ;  /* 0x00000028000f7220 */ /* 0x000fe20000410000 */
[----:B------:R-:W-:Y:S01]  /*27c0*/  FMNMX.FTZ R30, R90, R29, !PT ;  /* 0x0000001d5a1e7209 */ /* 0x000fe20007810000 */
[C---:B------:R-:W-:Y:S01]  /*27d0*/  FMUL.FTZ R86, R0.reuse, R86 ;  /* 0x0000005600567220 */ /* 0x040fe20000410000 */
[----:B0-----:R-:W-:Y:S01]  /*27e0*/  FSEL R92, R35, -INF , P1 ;  /* 0xff800000235c7808 */ /* 0x001fe20000800000 */
[C---:B------:R-:W-:Y:S01]  /*27f0*/  FMUL.FTZ R2, R0.reuse, R24 ;  /* 0x0000001800027220 */ /* 0x040fe20000410000 */
[----:B------:R-:W-:Y:S01]  /*2800*/  FMNMX.FTZ R29, R91, R30, !PT ;  /* 0x0000001e5b1d7209 */ /* 0x000fe20007810000 */
[----:B------:R-:W-:Y:S01]  /*2810*/  MUFU.TANH R42, R42 ;  /* 0x0000002a002a7308 */ /* 0x000fe20000002400 */
[C---:B------:R-:W-:Y:S01]  /*2820*/  ISETP.GT.AND P1, PT, R9.reuse, 0x19, PT ;  /* 0x000000190900780c */ /* 0x040fe20003f24270 */
[----:B------:R-:W-:Y:S01]  /*2830*/  FMUL.FTZ R87, R0, R87 ;  /* 0x0000005700577220 */ /* 0x000fe20000410000 */
[----:B------:R-:W-:Y:S01]  /*2840*/  FMNMX.FTZ R29, R92, R29, !PT ;  /* 0x0000001d5c1d7209 */ /* 0x000fe20007810000 */
[C---:B------:R-:W-:Y:S01]  /*2850*/  FMUL.FTZ R24, R0.reuse, R44 ;  /* 0x0000002c00187220 */ /* 0x040fe20000410000 */
[C---:B------:R-:W-:Y:S01]  /*2860*/  FMUL.FTZ R14, R0.reuse, R41 ;  /* 0x00000029000e7220 */ /* 0x040fe20000410000 */
[C---:B------:R-:W-:Y:S01]  /*2870*/  FMUL.FTZ R60, R0.reuse, R60 ;  /* 0x0000003c003c7220 */ /* 0x040fe20000410000 */
[----:B------:R-:W0:Y:S01]  /*2880*/  SHFL.IDX PT, R20, R20, RZ, 0x1c1f ;  /* 0x001c1fff14147589 */ /* 0x000e2200000e0000 */
[----:B------:R-:W3:Y:S01]  /*2890*/  MUFU.TANH R43, R43 ;  /* 0x0000002b002b7308 */ /* 0x000ee20000002400 */
[----:B------:R-:W-:Y:S01]  /*28a0*/  ULDC UR10, c[0x0][0x988] ;  /* 0x00026200000a7ab9 */ /* 0x000fe20000000800 */
[C---:B------:R-:W-:Y:S01]  /*28b0*/  FMUL.FTZ R77, R0.reuse, R77 ;  /* 0x0000004d004d7220 */ /* 0x040fe20000410000 */
[C---:B------:R-:W-:Y:S01]  /*28c0*/  FMUL.FTZ R61, R0.reuse, R61 ;  /* 0x0000003d003d7220 */ /* 0x040fe20000410000 */
[C---:B------:R-:W-:Y:S01]  /*28d0*/  FMUL.FTZ R64, R0.reuse, R64 ;  /* 0x0000004000407220 */ /* 0x040fe20000410000 */
[C---:B------:R-:W-:Y:S01]  /*28e0*/  FMUL.FTZ R65, R0.reuse, R65 ;  /* 0x0000004100417220 */ /* 0x040fe20000410000 */
[C---:B------:R-:W-:Y:S01]  /*28f0*/  FMUL.FTZ R68, R0.reuse, R68 ;  /* 0x0000004400447220 */ /* 0x040fe20000410000 */
[C---:B------:R-:W-:Y:S01]  /*2900*/  FMUL.FTZ R69, R0.reuse, R69 ;  /* 0x0000004500457220 */ /* 0x040fe20000410000 */
[----:B------:R4:W5:Y:S01]  /*2910*/  MUFU.TANH R32, R46 ;  /* 0x0000002e00207308 */ /* 0x0009620000002400 */
        /* <DEDUP_REMOVED lines=8> */
[----:B----4-:R-:W-:Y:S01]  /*29a0*/  FMUL.FTZ R46, R0, R56 ;  /* 0x00000038002e7220 */ /* 0x010fe20000410000 */
[----:B-1----:R-:W-:Y:S01]  /*29b0*/  FSEL R56, R38, -INF , P2 ;  /* 0xff80000026387808 */ /* 0x002fe20001000000 */
[----:B------:R-:W-:Y:S01]  /*29c0*/  UIADD3 UR6, UR55, 0x38840, URZ ;  /* 0x0003884037067890 */ /* 0x000fe2000fffe03f */
[----:B------:R-:W-:-:S02]  /*29d0*/  ISETP.GT.AND P2, PT, R9, 0x20, PT ;  /* 0x000000200900780c */ /* 0x000fc40003f44270 */
[----:B------:R-:W-:Y:S01]  /*29e0*/  FMNMX.FTZ R30, R56, R29, !PT ;  /* 0x0000001d381e7209 */ /* 0x000fe20007810000 */
[----:B------:R-:W-:Y:S01]  /*29f0*/  UPRMT UR6, UR51, 0x654, UR6 ;  /* 0x0000065433067896 */ /* 0x000fe20008000006 */
[----:B------:R2:W-:Y:S01]  /*2a00*/  MUFU.TANH R33, R55 ;  /* 0x0000003700217308 */ /* 0x0005e20000002400 */
[----:B0-----:R-:W-:-:S04]  /*2a10*/  VIADDMNMX R57, R20, R88, R57, PT ;  /* 0x0000005814397246 */ /* 0x001fc80003800139 */
[----:B------:R-:W-:-:S03]  /*2a20*/  ISETP.GT.AND P3, PT, R57, 0x8, PT ;  /* 0x000000083900780c */ /* 0x000fc60003f64270 */
[----:B------:R-:W0:Y:S01]  /*2a30*/  MUFU.TANH R50, R50 ;  /* 0x0000003200327308 */ /* 0x000e220000002400 */
[----:B--2---:R-:W-:Y:S01]  /*2a40*/  FSEL R55, R39, -INF , P1 ;  /* 0xff80000027377808 */ /* 0x004fe20000800000 */
[----:B------:R-:W-:Y:S01]  /*2a50*/  SYNCS.ARRIVE.TRANS64.RED.A1T0 RZ, [UR6], RZ ;  /* 0x000000ffffff79a7 */ /* 0x000fe20008100406 */
[----:B------:R-:W-:Y:S02]  /*2a60*/  ISETP.GT.AND P1, PT, R9, 0x21, PT ;  /* 0x000000210900780c */ /* 0x000fe40003f24270 */
[----:B------:R-:W-:Y:S02]  /*2a70*/  FMNMX.FTZ R29, R55, R30, !PT ;  /* 0x0000001e371d7209 */ /* 0x000fe40007810000 */
[----:B---3--:R-:W-:Y:S01]  /*2a80*/  FSEL R53, R43, -INF , P1 ;  /* 0xff8000002b357808 */ /* 0x008fe20000800000 */
[----:B------:R1:W-:Y:S01]  /*2a90*/  MUFU.TANH R48, R54 ;  /* 0x0000003600307308 */ /* 0x0003e20000002400 */
[----:B------:R-:W-:-:S07]  /*2aa0*/  ISETP.GT.AND P1, PT, R9, 0x29, PT ;  /* 0x000000290900780c */ /* 0x000fce0003f24270 */
[----:B------:R2:W3:Y:S01]  /*2ab0*/  MUFU.TANH R49, R51 ;  /* 0x0000003300317308 */ /* 0x0004e20000002400 */
[----:B-1----:R-:W-:Y:S02]  /*2ac0*/  FSEL R54, R42, -INF , P2 ;  /* 0xff8000002a367808 */ /* 0x002fe40001000000 */
[----:B------:R-:W-:Y:S02]  /*2ad0*/  ISETP.GT.AND P2, PT, R9, 0x28, PT ;  /* 0x000000280900780c */ /* 0x000fe40003f44270 */
[----:B------:R-:W-:Y:S02]  /*2ae0*/  FMNMX.FTZ R30, R54, R29, !PT ;  /* 0x0000001d361e7209 */ /* 0x000fe40007810000 */
[----:B-----5:R-:W-:Y:S01]  /*2af0*/  FSEL R52, R32, -INF , P2 ;  /* 0xff80000020347808 */ /* 0x020fe20001000000 */
[----:B------:R-:W1:Y:S01]  /*2b00*/  MUFU.TANH R62, R62 ;  /* 0x0000003e003e7308 */ /* 0x000e620000002400 */
[----:B------:R-:W-:Y:S02]  /*2b10*/  FMNMX.FTZ R29, R53, R30, !PT ;  /* 0x0000001e351d7209 */ /* 0x000fe40007810000 */
[----:B------:R-:W-:-:S02]  /*2b20*/  ISETP.GT.AND P2, PT, R9, 0x30, PT ;  /* 0x000000300900780c */ /* 0x000fc40003f44270 */
[----:B--2---:R-:W-:Y:S02]  /*2b30*/  FSEL R51, R47, -INF , P1 ;  /* 0xff8000002f337808 */ /* 0x004fe40000800000 */
[----:B------:R-:W-:Y:S01]  /*2b40*/  FMNMX.FTZ R30, R52, R29, !PT ;  /* 0x0000001d341e7209 */ /* 0x000fe20007810000 */
[----:B------:R-:W2:Y:S01]  /*2b50*/  MUFU.TANH R63, R63 ;  /* 0x0000003f003f7308 */ /* 0x000ea20000002400 */
[----:B------:R-:W-:Y:S02]  /*2b60*/  ISETP.GT.AND P1, PT, R9, 0x31, PT ;  /* 0x000000310900780c */ /* 0x000fe40003f24270 */
[----:B0-----:R-:W-:Y:S02]  /*2b70*/  FSEL R50, R50, -INF , P2 ;  /* 0xff80000032327808 */ /* 0x001fe40001000000 */
[----:B------:R-:W-:Y:S02]  /*2b80*/  FMNMX.FTZ R29, R51, R30, !PT ;  /* 0x0000001e331d7209 */ /* 0x000fe40007810000 */
[----:B------:R-:W-:Y:S01]  /*2b90*/  ISETP.GT.AND P2, PT, R9, 0x38, PT ;  /* 0x000000380900780c */ /* 0x000fe20003f44270 */
[----:B------:R-:W0:Y:S01]  /*2ba0*/  MUFU.TANH R66, R66 ;  /* 0x0000004200427308 */ /* 0x000e220000002400 */
[----:B---3--:R-:W-:-:S02]  /*2bb0*/  FSEL R49, R49, -INF , P1 ;  /* 0xff80000031317808 */ /* 0x008fc40000800000 */
[----:B------:R-:W-:Y:S02]  /*2bc0*/  FMNMX.FTZ R30, R50, R29, !PT ;  /* 0x0000001d321e7209 */ /* 0x000fe40007810000 */
[----:B------:R-:W-:Y:S02]  /*2bd0*/  ISETP.GT.AND P1, PT, R9, 0x39, PT ;  /* 0x000000390900780c */ /* 0x000fe40003f24270 */
[----:B------:R-:W-:Y:S01]  /*2be0*/  FSEL R48, R48, -INF , P2 ;  /* 0xff80000030307808 */ /* 0x000fe20001000000 */
[----:B------:R-:W3:Y:S01]  /*2bf0*/  MUFU.TANH R67, R67 ;  /* 0x0000004300437308 */ /* 0x000ee20000002400 */
        /* <DEDUP_REMOVED lines=13> */
[----:B-1----:R-:W-:Y:S01]  /*2cd0*/  FSEL R29, R62, -INF , P2 ;  /* 0xff8000003e1d7808 */ /* 0x002fe20001000000 */
[----:B------:R-:W1:Y:S01]  /*2ce0*/  MUFU.TANH R38, R74 ;  /* 0x0000004a00267308 */ /* 0x000e620000002400 */
[----:B------:R-:W-:Y:S02]  /*2cf0*/  FMNMX.FTZ R32, R31, R30, !PT ;  /* 0x0000001e1f207209 */ /* 0x000fe40007810000 */
[----:B------:R-:W-:Y:S02]  /*2d00*/  ISETP.GT.AND P2, PT, R9, 0x50, PT ;  /* 0x000000500900780c */ /* 0x000fe40003f44270 */
[----:B--2---:R-:W-:-:S02]  /*2d10*/  FSEL R30, R63, -INF , P1 ;  /* 0xff8000003f1e7808 */ /* 0x004fc40000800000 */
[----:B------:R-:W-:Y:S01]  /*2d20*/  FMNMX.FTZ R33, R29, R32, !PT ;  /* 0x000000201d217209 */ /* 0x000fe20007810000 */
[----:B------:R-:W2:Y:S01]  /*2d30*/  MUFU.TANH R75, R75 ;  /* 0x0000004b004b7308 */ /* 0x000ea20000002400 */
[C---:B------:R-:W-:Y:S02]  /*2d40*/  ISETP.GT.AND P1, PT, R9.reuse, 0x51, PT ;  /* 0x000000510900780c */ /* 0x040fe40003f24270 */
[----:B0-----:R-:W-:Y:S02]  /*2d50*/  FSEL R32, R66, -INF , P2 ;  /* 0xff80000042207808 */ /* 0x001fe40001000000 */
[----:B------:R-:W-:Y:S02]  /*2d60*/  FMNMX.FTZ R37, R30, R33, !PT ;  /* 0x000000211e257209 */ /* 0x000fe40007810000 */
[----:B------:R-:W-:Y:S01]  /*2d70*/  ISETP.GT.AND P2, PT, R9, 0x58, PT ;  /* 0x000000580900780c */ /* 0x000fe20003f44270 */
[----:B------:R-:W0:Y:S01]  /*2d80*/  MUFU.TANH R78, R78 ;  /* 0x0000004e004e7308 */ /* 0x000e220000002400 */
[----:B---3--:R-:W-:-:S02]  /*2d90*/  FSEL R33, R67, -INF , P1 ;  /* 0xff80000043217808 */ /* 0x008fc40000800000 */
[----:B------:R-:W-:Y:S02]  /*2da0*/  FMNMX.FTZ R36, R32, R37, !PT ;  /* 0x0000002520247209 */ /* 0x000fe40007810000 */
[----:B------:R-:W-:Y:S02]  /*2db0*/  ISETP.GT.AND P1, PT, R9, 0x59, PT ;  /* 0x000000590900780c */ /* 0x000fe40003f24270 */
[----:B----4-:R-:W-:Y:S01]  /*2dc0*/  FSEL R34, R34, -INF , P2 ;  /* 0xff80000022227808 */ /* 0x010fe20001000000 */
[----:B------:R-:W3:Y:S01]  /*2dd0*/  MUFU.TANH R79, R79 ;  /* 0x0000004f004f7308 */ /* 0x000ee20000002400 */
[----:B------:R-:W-:Y:S02]  /*2de0*/  FMNMX.FTZ R37, R33, R36, !PT ;  /* 0x0000002421257209 */ /* 0x000fe40007810000 */
[----:B------:R-:W-:Y:S02]  /*2df0*/  ISETP.GT.AND P2, PT, R9, 0x60, PT ;  /* 0x000000600900780c */ /* 0x000fe40003f44270 */
[----:B-----5:R-:W-:-:S02]  /*2e00*/  FSEL R36, R71, -INF , P1 ;  /* 0xff80000047247808 */ /* 0x020fc40000800000 */
[----:B------:R-:W-:Y:S01]  /*2e10*/  FMNMX.FTZ R37, R34, R37, !PT ;  /* 0x0000002522257209 */ /* 0x000fe20007810000 */
[----:B------:R-:W4:Y:S01]  /*2e20*/  MUFU.TANH R82, R82 ;  /* 0x0000005200527308 */ /* 0x000f220000002400 */
[C---:B------:R-:W-:Y:S02]  /*2e30*/  ISETP.GT.AND P1, PT, R9.reuse, 0x61, PT ;  /* 0x000000610900780c */ /* 0x040fe40003f24270 */
[----:B-1----:R-:W-:Y:S02]  /*2e40*/  FSEL R38, R38, -INF , P2 ;  /* 0xff80000026267808 */ /* 0x002fe40001000000 */
[----:B------:R-:W-:Y:S02]  /*2e50*/  FMNMX.FTZ R39, R36, R37, !PT ;  /* 0x0000002524277209 */ /* 0x000fe40007810000 */
[----:B------:R-:W-:Y:S01]  /*2e60*/  ISETP.GT.AND P2, PT, R9, 0x68, PT ;  /* 0x000000680900780c */ /* 0x000fe20003f44270 */
[----:B------:R-:W1:Y:S01]  /*2e70*/  MUFU.TANH R83, R83 ;  /* 0x0000005300537308 */ /* 0x000e620000002400 */
[----:B--2---:R-:W-:-:S02]  /*2e80*/  FSEL R37, R75, -INF , P1 ;  /* 0xff8000004b257808 */ /* 0x004fc40000800000 */
[----:B------:R-:W-:Y:S02]  /*2e90*/  FMNMX.FTZ R40, R38, R39, !PT ;  /* 0x0000002726287209 */ /* 0x000fe40007810000 */
[----:B------:R-:W-:Y:S02]  /*2ea0*/  ISETP.GT.AND P1, PT, R9, 0x69, PT ;  /* 0x000000690900780c */ /* 0x000fe40003f24270 */
[----:B0-----:R-:W-:Y:S01]  /*2eb0*/  FSEL R39, R78, -INF , P2 ;  /* 0xff8000004e277808 */ /* 0x001fe20001000000 */
[----:B------:R-:W0:Y:S01]  /*2ec0*/  MUFU.TANH R44, R86 ;  /* 0x00000056002c7308 */ /* 0x000e220000002400 */
[----:B------:R-:W-:Y:S02]  /*2ed0*/  FMNMX.FTZ R42, R37, R40, !PT ;  /* 0x00000028252a7209 */ /* 0x000fe40007810000 */
[----:B------:R-:W-:Y:S02]  /*2ee0*/  ISETP.GT.AND P2, PT, R9, 0x70, PT ;  /* 0x000000700900780c */ /* 0x000fe40003f44270 */
[----:B---3--:R-:W-:-:S02]  /*2ef0*/  FSEL R40, R79, -INF , P1 ;  /* 0xff8000004f287808 */ /* 0x008fc40000800000 */
[----:B------:R-:W-:Y:S01]  /*2f00*/  FMNMX.FTZ R41, R39, R42, !PT ;  /* 0x0000002a27297209 */ /* 0x000fe20007810000 */
[----:B------:R-:W2:Y:S01]  /*2f10*/  MUFU.TANH R87, R87 ;  /* 0x0000005700577308 */ /* 0x000ea20000002400 */
[C---:B------:R-:W-:Y:S02]  /*2f20*/  ISETP.GT.AND P1, PT, R9.reuse, 0x71, PT ;  /* 0x000000710900780c */ /* 0x040fe40003f24270 */
[----:B----4-:R-:W-:Y:S02]  /*2f30*/  FSEL R42, R82, -INF , P2 ;  /* 0xff800000522a7808 */ /* 0x010fe40001000000 */
[----:B------:R-:W-:Y:S02]  /*2f40*/  FMNMX.FTZ R43, R40, R41, !PT ;  /* 0x00000029282b7209 */ /* 0x000fe40007810000 */
[----:B------:R-:W-:Y:S01]  /*2f50*/  ISETP.GT.AND P2, PT, R9, 0x78, PT ;  /* 0x000000780900780c */ /* 0x000fe20003f44270 */
[----:B------:R3:W-:Y:S01]  /*2f60*/  MUFU.TANH R71, R60 ;  /* 0x0000003c00477308 */ /* 0x0007e20000002400 */
[----:B-1----:R-:W-:-:S02]  /*2f70*/  FSEL R41, R83, -INF , P1 ;  /* 0xff80000053297808 */ /* 0x002fc40000800000 */
[----:B------:R-:W-:Y:S02]  /*2f80*/  FMNMX.FTZ R62, R42, R43, !PT ;  /* 0x0000002b2a3e7209 */ /* 0x000fe40007810000 */
[----:B------:R-:W-:Y:S02]  /*2f90*/  ISETP.GT.AND P1, PT, R9, 0x79, PT ;  /* 0x000000790900780c */ /* 0x000fe40003f24270 */
[----:B0-----:R-:W-:Y:S01]  /*2fa0*/  FSEL R44, R44, -INF , P2 ;  /* 0xff8000002c2c7808 */ /* 0x001fe20001000000 */
[----:B------:R-:W-:Y:S01]  /*2fb0*/  MUFU.TANH R2, R2 ;  /* 0x0000000200027308 */ /* 0x000fe20000002400 */
[----:B------:R-:W-:Y:S02]  /*2fc0*/  FMNMX.FTZ R9, R41, R62, !PT ;  /* 0x0000003e29097209 */ /* 0x000fe40007810000 */
[----:B--2---:R-:W-:Y:S02]  /*2fd0*/  FSEL R43, R87, -INF , P1 ;  /* 0xff800000572b7808 */ /* 0x004fe40000800000 */
[----:B------:R-:W-:-:S02]  /*2fe0*/  FMNMX.FTZ R62, R44, R9, !PT ;  /* 0x000000092c3e7209 */ /* 0x000fc40007810000 */
[----:B------:R-:W-:Y:S01]  /*2ff0*/  ISETP.GT.AND P2, PT, R57, 0x1, PT ;  /* 0x000000013900780c */ /* 0x000fe20003f44270 */
[----:B------:R-:W-:Y:S01]  /*3000*/  MUFU.TANH R3, R3 ;  /* 0x0000000300037308 */ /* 0x000fe20000002400 */
[----:B------:R-:W-:-:S05]  /*3010*/  FMNMX.FTZ R62, R43, R62, !PT ;  /* 0x0000003e2b3e7209 */ /* 0x000fca0007810000 */
[----:B------:R-:W3:Y:S02]  /*3020*/  SHFL.BFLY PT, R9, R62, 0x2, 0x1f ;  /* 0x0c401f003e097f89 */ /* 0x000ee400000e0000 */
[----:B------:R-:W0:Y:S08]  /*3030*/  MUFU.TANH R8, R8 ;  /* 0x0000000800087308 */ /* 0x000e300000002400 */
[----:B------:R-:W1:Y:S08]  /*3040*/  MUFU.TANH R7, R7 ;  /* 0x0000000700077308 */ /* 0x000e700000002400 */
[----:B------:R2:W-:Y:S01]  /*3050*/  MUFU.TANH R87, R77 ;  /* 0x0000004d00577308 */ /* 0x0005e20000002400 */
[----:B---3--:R-:W-:-:S07]  /*3060*/  FMNMX.FTZ R60, R62, R9, !PT ;  /* 0x000000093e3c7209 */ /* 0x008fce0007810000 */
[----:B------:R-:W3:Y:S01]  /*3070*/  MUFU.TANH R11, R11 ;  /* 0x0000000b000b7308 */ /* 0x000ee20000002400 */
[----:B------:R-:W4:Y:S07]  /*3080*/  SHFL.BFLY PT, R9, R60, 0x1, 0x1f ;  /* 0x0c201f003c097f89 */ /* 0x000f2e00000e0000 */
[----:B------:R-:W5:Y:S08]  /*3090*/  MUFU.TANH R10, R10 ;  /* 0x0000000a000a7308 */ /* 0x000f700000002400 */
[----:B------:R-:W5:Y:S08]  /*30a0*/  MUFU.TANH R13, R13 ;  /* 0x0000000d000d7308 */ /* 0x000f700000002400 */
[----:B------:R-:W-:Y:S01]  /*30b0*/  MUFU.TANH R12, R12 ;  /* 0x0000000c000c7308 */ /* 0x000fe20000002400 */
[----:B----4-:R-:W-:Y:S01]  /*30c0*/  FMNMX.FTZ R9, R60, R9, !PT ;  /* 0x000000093c097209 */ /* 0x010fe20007810000 */
[----:B------:R-:W-:-:S03]  /*30d0*/  IMAD.U32 R60, RZ, RZ, UR10 ;  /* 0x0000000aff3c7e24 */ /* 0x000fc6000f8e00ff */
[C---:B------:R-:W-:Y:S01]  /*30e0*/  FSETP.NEU.FTZ.AND P1, PT, R9.reuse, -INF , PT ;  /* 0xff8000000900780b */ /* 0x040fe20003f3d000 */
[----:B------:R-:W-:-:S02]  /*30f0*/  FFMA.FTZ R60, R9, R60, -8 ;  /* 0xc1000000093c7423 */ /* 0x000fc4000001003c */
[----:B------:R1:W-:Y:S03]  /*3100*/  MUFU.TANH R74, R61 ;  /* 0x0000003d004a7308 */ /* 0x0003e60000002400 */
[----:B--2---:R-:W-:Y:S02]  /*3110*/  FSEL R77, R60, RZ, P1 ;  /* 0x000000ff3c4d7208 */ /* 0x004fe40000800000 */
[----:B------:R-:W-:Y:S02]  /*3120*/  ISETP.GT.AND P1, PT, R57, RZ, PT ;  /* 0x000000ff3900720c */ /* 0x000fe40003f24270 */
[----:B0-----:R-:W-:Y:S01]  /*3130*/  FSEL R60, R8, -INF , P3 ;  /* 0xff800000083c7808 */ /* 0x001fe20001800000 */
[--C-:B------:R-:W-:Y:S01]  /*3140*/  FFMA.FTZ R153, R58, UR10, -R77.reuse ;  /* 0x0000000a3a997c23 */ /* 0x100fe2000801084d */
[----:B------:R-:W-:Y:S01]  /*3150*/  FSEL R58, R2, -INF , P1 ;  /* 0xff800000023a7808 */ /* 0x000fe20000800000 */
[--C-:B------:R-:W-:Y:S01]  /*3160*/  FFMA.FTZ R2, R59, UR10, -R77.reuse ;  /* 0x0000000a3b027c23 */ /* 0x100fe2000801084d */
[----:B------:R-:W-:Y:S01]  /*3170*/  FSEL R59, R3, -INF , P2 ;  /* 0xff800000033b7808 */ /* 0x000fe20001000000 */
[----:B------:R-:W0:Y:S01]  /*3180*/  MUFU.TANH R15, R15 ;  /* 0x0000000f000f7308 */ /* 0x000e220000002400 */
[C---:B------:R-:W-:Y:S01]  /*3190*/  ISETP.GT.AND P1, PT, R57.reuse, 0x9, PT ;  /* 0x000000093900780c */ /* 0x040fe20003f24270 */
[--C-:B------:R-:W-:Y:S01]  /*31a0*/  FFMA.FTZ R157, R54, UR10, -R77.reuse ;  /* 0x0000000a369d7c23 */ /* 0x100fe2000801084d */
[----:B------:R-:W-:Y:S01]  /*31b0*/  FMNMX.FTZ R3, R58, R59, !PT ;  /* 0x0000003b3a037209 */ /* 0x000fe20007810000 */
[--C-:B------:R-:W-:Y:S01]  /*31c0*/  FFMA.FTZ R159, R50, UR10, -R77.reuse ;  /* 0x0000000a329f7c23 */ /* 0x100fe2000801084d */
[----:B------:R-:W-:Y:S01]  /*31d0*/  ISETP.GT.AND P2, PT, R57, 0x10, PT ;  /* 0x000000103900780c */ /* 0x000fe20003f44270 */
[--C-:B------:R-:W-:Y:S01]  /*31e0*/  FFMA.FTZ R161, R35, UR10, -R77.reuse ;  /* 0x0000000a23a17c23 */ /* 0x100fe2000801084d */
[----:B-1----:R-:W-:Y:S01]  /*31f0*/  FSEL R61, R7, -INF , P1 ;  /* 0xff800000073d7808 */ /* 0x002fe20000800000 */
[----:B------:R-:W-:Y:S01]  /*3200*/  MUFU.TANH R14, R14 ;  /* 0x0000000e000e7308 */ /* 0x000fe20000002400 */
[----:B------:R-:W-:Y:S01]  /*3210*/  FMNMX.FTZ R8, R60, R3, !PT ;  /* 0x000000033c087209 */ /* 0x000fe20007810000 */
[--C-:B------:R-:W-:Y:S01]  /*3220*/  FFMA.FTZ R165, R38, UR10, -R77.reuse ;  /* 0x0000000a26a57c23 */ /* 0x100fe2000801084d */
[----:B------:R-:W-:Y:S01]  /*3230*/  ISETP.GT.AND P1, PT, R57, 0x11, PT ;  /* 0x000000113900780c */ /* 0x000fe20003f24270 */
[--C-:B------:R-:W-:Y:S01]  /*3240*/  FFMA.FTZ R38, R40, UR10, -R77.reuse ;  /* 0x0000000a28267c23 */ /* 0x100fe2000801084d */
[----:B---3--:R-:W-:Y:S01]  /*3250*/  FSEL R62, R11, -INF , P2 ;  /* 0xff8000000b3e7808 */ /* 0x008fe20001000000 */
[--C-:B------:R-:W-:Y:S01]  /*3260*/  FFMA.FTZ R20, R89, UR10, -R77.reuse ;  /* 0x0000000a59147c23 */ /* 0x100fe2000801084d */
[----:B------:R-:W-:Y:S01]  /*3270*/  FMNMX.FTZ R7, R61, R8, !PT ;  /* 0x000000083d077209 */ /* 0x000fe20007810000 */
[----:B------:R-:W1:Y:S01]  /*3280*/  MUFU.TANH R24, R24 ;  /* 0x0000001800187308 */ /* 0x000e620000002400 */
        /* <DEDUP_REMOVED lines=8> */
[----:B------:R-:W-:Y:S01]  /*3310*/  FMNMX.FTZ R7, R63, R8, !PT ;  /* 0x000000083f077209 */ /* 0x000fe20007810000 */
[--C-:B------:R-:W-:Y:S01]  /*3320*/  FFMA.FTZ R8, R92, UR10, -R77.reuse ;  /* 0x0000000a5c087c23 */ /* 0x100fe2000801084d */
[----:B------:R-:W-:-:S01]  /*3330*/  FFMA.FTZ R32, R37, UR10, -R77 ;  /* 0x0000000a25207c23 */ /* 0x000fc2000801084d */
[--C-:B------:R-:W-:Y:S01]  /*3340*/  FFMA.FTZ R31, R31, UR10, -R77.reuse ;  /* 0x0000000a1f1f7c23 */ /* 0x100fe2000801084d */
[----:B------:R-:W-:-:S01]  /*3350*/  FFMA.FTZ R36, R36, UR10, -R77 ;  /* 0x0000000a24247c23 */ /* 0x000fc2000801084d */
[--C-:B------:R-:W-:Y:S01]  /*3360*/  FFMA.FTZ R167, R42, UR10, -R77.reuse ;  /* 0x0000000a2aa77c23 */ /* 0x100fe2000801084d */
[----:B------:R-:W-:-:S01]  /*3370*/  FFMA.FTZ R43, R43, UR10, -R77 ;  /* 0x0000000a2b2b7c23 */ /* 0x000fc2000801084d */
[----:B------:R-:W-:Y:S01]  /*3380*/  MUFU.TANH R21, R21 ;  /* 0x0000001500157308 */ /* 0x000fe20000002400 */
[----:B--2---:R-:W-:Y:S01]  /*3390*/  FSEL R64, R13, -INF , P2 ;  /* 0xff8000000d407808 */ /* 0x004fe20001000000 */
[----:B------:R-:W-:Y:S01]  /*33a0*/  FFMA.FTZ R13, R56, UR10, -R77 ;  /* 0x0000000a380d7c23 */ /* 0x000fe2000801084d */
[----:B------:R-:W-:-:S02]  /*33b0*/  ISETP.GT.AND P2, PT, R57, 0x20, PT ;  /* 0x000000203900780c */ /* 0x000fc40003f44270 */
[----:B------:R-:W-:Y:S02]  /*33c0*/  FMNMX.FTZ R10, R64, R7, !PT ;  /* 0x00000007400a7209 */ /* 0x000fe40007810000 */
[----:B0-----:R-:W-:Y:S01]  /*33d0*/  FSEL R66, R15, -INF , P2 ;  /* 0xff8000000f427808 */ /* 0x001fe20001000000 */
[----:B------:R0:W-:Y:S01]  /*33e0*/  MUFU.TANH R78, R65 ;  /* 0x00000041004e7308 */ /* 0x0001e20000002400 */
[----:B------:R-:W-:-:S04]  /*33f0*/  ISETP.GT.AND P2, PT, R57, 0x28, PT ;  /* 0x000000283900780c */ /* 0x000fc80003f44270 */
[----:B-1----:R-:W-:Y:S01]  /*3400*/  FSEL R56, R24, -INF , P2 ;  /* 0xff80000018387808 */ /* 0x002fe20001000000 */
[----:B------:R-:W-:-:S01]  /*3410*/  FFMA.FTZ R24, R51, UR10, -R77 ;  /* 0x0000000a33187c23 */ /* 0x000fc2000801084d */
[C---:B------:R-:W-:Y:S01]  /*3420*/  ISETP.GT.AND P2, PT, R57.reuse, 0x30, PT ;  /* 0x000000303900780c */ /* 0x040fe20003f44270 */
[----:B------:R-:W1:Y:S01]  /*3430*/  MUFU.TANH R26, R26 ;  /* 0x0000001a001a7308 */ /* 0x000e620000002400 */
[----:B0-----:R-:W-:Y:S02]  /*3440*/  FSEL R65, R12, -INF , P1 ;  /* 0xff8000000c417808 */ /* 0x001fe40000800000 */
[----:B------:R-:W-:Y:S02]  /*3450*/  ISETP.GT.AND P1, PT, R57, 0x21, PT ;  /* 0x000000213900780c */ /* 0x000fe40003f24270 */
[----:B------:R-:W-:Y:S02]  /*3460*/  FMNMX.FTZ R7, R65, R10, !PT ;  /* 0x0000000a41077209 */ /* 0x000fe40007810000 */
[----:B------:R-:W-:Y:S01]  /*3470*/  FSEL R67, R14, -INF , P1 ;  /* 0xff8000000e437808 */ /* 0x000fe20000800000 */
[----:B------:R-:W-:Y:S01]  /*3480*/  MUFU.TANH R25, R25 ;  /* 0x0000001900197308 */ /* 0x000fe20000002400 */
[----:B------:R-:W-:-:S02]  /*3490*/  FMNMX.FTZ R10, R66, R7, !PT ;  /* 0x00000007420a7209 */ /* 0x000fc40007810000 */
[----:B------:R-:W-:Y:S02]  /*34a0*/  ISETP.GT.AND P1, PT, R57, 0x29, PT ;  /* 0x000000293900780c */ /* 0x000fe40003f24270 */
[----:B------:R-:W-:Y:S01]  /*34b0*/  FMNMX.FTZ R11, R67, R10, !PT ;  /* 0x0000000a430b7209 */ /* 0x000fe20007810000 */
[----:B------:R-:W-:Y:S02]  /*34c0*/  FFMA.FTZ R10, R55, UR10, -R77 ;  /* 0x0000000a370a7c23 */ /* 0x000fe4000801084d */
[----:B------:R-:W0:Y:S01]  /*34d0*/  MUFU.TANH R28, R28 ;  /* 0x0000001c001c7308 */ /* 0x000e220000002400 */
[----:B------:R-:W-:Y:S02]  /*34e0*/  FMNMX.FTZ R11, R56, R11, !PT ;  /* 0x0000000b380b7209 */ /* 0x000fe40007810000 */
[----:B-1----:R-:W-:Y:S02]  /*34f0*/  FSEL R55, R26, -INF , P2 ;  /* 0xff8000001a377808 */ /* 0x002fe40001000000 */
[----:B------:R-:W-:-:S03]  /*3500*/  ISETP.GT.AND P2, PT, R57, 0x38, PT ;  /* 0x000000383900780c */ /* 0x000fc60003f44270 */
[----:B------:R-:W1:Y:S08]  /*3510*/  MUFU.TANH R27, R27 ;  /* 0x0000001b001b7308 */ /* 0x000e700000002400 */
[----:B------:R2:W-:Y:S01]  /*3520*/  MUFU.TANH R79, R68 ;  /* 0x00000044004f7308 */ /* 0x0005e20000002400 */
[----:B0-----:R-:W-:Y:S01]  /*3530*/  FSEL R54, R28, -INF , P2 ;  /* 0xff8000001c367808 */ /* 0x001fe20001000000 */
[----:B------:R-:W-:Y:S01]  /*3540*/  FFMA.FTZ R28, R47, UR10, -R77 ;  /* 0x0000000a2f1c7c23 */ /* 0x000fe2000801084d */
[----:B------:R-:W-:-:S05]  /*3550*/  ISETP.GT.AND P2, PT, R57, 0x40, PT ;  /* 0x000000403900780c */ /* 0x000fca0003f44270 */
[----:B------:R-:W0:Y:S01]  /*3560*/  MUFU.TANH R46, R46 ;  /* 0x0000002e002e7308 */ /* 0x000e220000002400 */
[----:B--2---:R-:W-:Y:S01]  /*3570*/  FSEL R68, R21, -INF , P1 ;  /* 0xff80000015447808 */ /* 0x004fe20000800000 */
[--C-:B------:R-:W-:Y:S01]  /*3580*/  FFMA.FTZ R21, R34, UR10, -R77.reuse ;  /* 0x0000000a22157c23 */ /* 0x100fe2000801084d */
[----:B------:R-:W-:Y:S01]  /*3590*/  ISETP.GT.AND P1, PT, R57, 0x31, PT ;  /* 0x000000313900780c */ /* 0x000fe20003f24270 */
[----:B------:R-:W-:Y:S01]  /*35a0*/  FFMA.FTZ R34, R41, UR10, -R77 ;  /* 0x0000000a29227c23 */ /* 0x000fe2000801084d */
[----:B------:R-:W-:-:S03]  /*35b0*/  FMNMX.FTZ R12, R68, R11, !PT ;  /* 0x0000000b440c7209 */ /* 0x000fc60007810000 */
[----:B------:R-:W2:Y:S01]  /*35c0*/  MUFU.TANH R45, R45 ;  /* 0x0000002d002d7308 */ /* 0x000ea20000002400 */
[----:B------:R-:W-:-:S07]  /*35d0*/  FMNMX.FTZ R12, R55, R12, !PT ;  /* 0x0000000c370c7209 */ /* 0x000fce0007810000 */
[----:B------:R3:W4:Y:S08]  /*35e0*/  MUFU.TANH R82, R69 ;  /* 0x0000004500527308 */ /* 0x0007300000002400 */
[----:B------:R5:W-:Y:S01]  /*35f0*/  MUFU.EX2 R7, R13 ;  /* 0x0000000d00077308 */ /* 0x000be20000000800 */
[----:B---3--:R-:W-:Y:S02]  /*3600*/  FSEL R69, R25, -INF , P1 ;  /* 0xff80000019457808 */ /* 0x008fe40000800000 */
[----:B------:R-:W-:-:S02]  /*3610*/  ISETP.GT.AND P1, PT, R57, 0x39, PT ;  /* 0x000000393900780c */ /* 0x000fc40003f24270 */
[----:B------:R-:W-:Y:S01]  /*3620*/  FMNMX.FTZ R11, R69, R12, !PT ;  /* 0x0000000c450b7209 */ /* 0x000fe20007810000 */
[--C-:B------:R-:W-:Y:S01]  /*3630*/  FFMA.FTZ R12, R53, UR10, -R77.reuse ;  /* 0x0000000a350c7c23 */ /* 0x100fe2000801084d */
[----:B-1----:R-:W-:Y:S01]  /*3640*/  FSEL R70, R27, -INF , P1 ;  /* 0xff8000001b467808 */ /* 0x002fe20000800000 */
[----:B------:R1:W3:Y:S01]  /*3650*/  MUFU.TANH R83, R72 ;  /* 0x0000004800537308 */ /* 0x0002e20000002400 */
[----:B------:R-:W-:Y:S02]  /*3660*/  FMNMX.FTZ R11, R54, R11, !PT ;  /* 0x0000000b360b7209 */ /* 0x000fe40007810000 */
[----:B------:R-:W-:Y:S02]  /*3670*/  ISETP.GT.AND P1, PT, R57, 0x41, PT ;  /* 0x000000413900780c */ /* 0x000fe40003f24270 */
[----:B0-----:R-:W-:Y:S02]  /*3680*/  FSEL R53, R46, -INF , P2 ;  /* 0xff8000002e357808 */ /* 0x001fe40001000000 */
[----:B------:R-:W-:Y:S01]  /*3690*/  FMNMX.FTZ R14, R70, R11, !PT ;  /* 0x0000000b460e7209 */ /* 0x000fe20007810000 */
[----:B------:R-:W-:-:S01]  /*36a0*/  FFMA.FTZ R11, R52, UR10, -R77 ;  /* 0x0000000a340b7c23 */ /* 0x000fc2000801084d */
[----:B------:R-:W-:Y:S01]  /*36b0*/  ISETP.GT.AND P2, PT, R57, 0x48, PT ;  /* 0x000000483900780c */ /* 0x000fe20003f44270 */
[----:B------:R4:W0:Y:S01]  /*36c0*/  MUFU.TANH R86, R73 ;  /* 0x0000004900567308 */ /* 0x0008220000002400 */
[----:B--2---:R-:W-:-:S02]  /*36d0*/  FSEL R45, R45, -INF , P1 ;  /* 0xff8000002d2d7808 */ /* 0x004fc40000800000 */
[----:B------:R-:W-:Y:S02]  /*36e0*/  FMNMX.FTZ R14, R53, R14, !PT ;  /* 0x0000000e350e7209 */ /* 0x000fe40007810000 */
[----:B------:R-:W-:Y:S02]  /*36f0*/  ISETP.GT.AND P1, PT, R57, 0x49, PT ;  /* 0x000000493900780c */ /* 0x000fe40003f24270 */
[----:B------:R-:W-:Y:S01]  /*3700*/  FSEL R52, R71, -INF , P2 ;  /* 0xff80000047347808 */ /* 0x000fe20001000000 */
[----:B------:R-:W2:Y:S01]  /*3710*/  MUFU.TANH R76, R76 ;  /* 0x0000004c004c7308 */ /* 0x000ea20000002400 */
[----:B-----5:R-:W-:Y:S02]  /*3720*/  FMNMX.FTZ R13, R45, R14, !PT ;  /* 0x0000000e2d0d7209 */ /* 0x020fe40007810000 */
[----:B------:R-:W-:Y:S02]  /*3730*/  ISETP.GT.AND P2, PT, R57, 0x50, PT ;  /* 0x000000503900780c */ /* 0x000fe40003f44270 */
[----:B------:R-:W-:-:S02]  /*3740*/  FSEL R71, R74, -INF , P1 ;  /* 0xff8000004a477808 */ /* 0x000fc40000800000 */
[----:B------:R-:W-:Y:S01]  /*3750*/  FMNMX.FTZ R14, R52, R13, !PT ;  /* 0x0000000d340e7209 */ /* 0x000fe20007810000 */
[----:B------:R-:W5:Y:S01]  /*3760*/  MUFU.TANH R80, R80 ;  /* 0x0000005000507308 */ /* 0x000f620000002400 */
[----:B------:R-:W-:Y:S02]  /*3770*/  ISETP.GT.AND P1, PT, R57, 0x51, PT ;  /* 0x000000513900780c */ /* 0x000fe40003f24270 */
[----:B------:R-:W-:Y:S02]  /*3780*/  FSEL R51, R75, -INF , P2 ;  /* 0xff8000004b337808 */ /* 0x000fe40001000000 */
[----:B------:R-:W-:Y:S02]  /*3790*/  FMNMX.FTZ R14, R71, R14, !PT ;  /* 0x0000000e470e7209 */ /* 0x000fe40007810000 */
[----:B------:R-:W-:Y:S01]  /*37a0*/  ISETP.GT.AND P2, PT, R57, 0x58, PT ;  /* 0x000000583900780c */ /* 0x000fe20003f44270 */
[----:B------:R-:W5:Y:S01]  /*37b0*/  MUFU.TANH R81, R81 ;  /* 0x0000005100517308 */ /* 0x000f620000002400 */
[----:B-1----:R-:W-:-:S02]  /*37c0*/  FSEL R72, R78, -INF , P1 ;  /* 0xff8000004e487808 */ /* 0x002fc40000800000 */
[----:B------:R-:W-:Y:S01]  /*37d0*/  FMNMX.FTZ R13, R51, R14, !PT ;  /* 0x0000000e330d7209 */ /* 0x000fe20007810000 */
[----:B------:R-:W-:-:S01]  /*37e0*/  FFMA.FTZ R14, R49, UR10, -R77 ;  /* 0x0000000a310e7c23 */ /* 0x000fc2000801084d */
[----:B------:R-:W-:Y:S02]  /*37f0*/  ISETP.GT.AND P1, PT, R57, 0x59, PT ;  /* 0x000000593900780c */ /* 0x000fe40003f24270 */
[----:B------:R-:W-:Y:S01]  /*3800*/  FSEL R50, R79, -INF , P2 ;  /* 0xff8000004f327808 */ /* 0x000fe20001000000 */
[----:B------:R-:W1:Y:S01]  /*3810*/  MUFU.TANH R84, R84 ;  /* 0x0000005400547308 */ /* 0x000e620000002400 */
[----:B------:R-:W-:Y:S02]  /*3820*/  FMNMX.FTZ R13, R72, R13, !PT ;  /* 0x0000000d480d7209 */ /* 0x000fe40007810000 */
[----:B------:R-:W-:Y:S02]  /*3830*/  ISETP.GT.AND P2, PT, R57, 0x60, PT ;  /* 0x000000603900780c */ /* 0x000fe40003f44270 */
[----:B----4-:R-:W-:-:S02]  /*3840*/  FSEL R73, R82, -INF , P1 ;  /* 0xff80000052497808 */ /* 0x010fc40000800000 */
[----:B------:R-:W-:Y:S01]  /*3850*/  FMNMX.FTZ R26, R50, R13, !PT ;  /* 0x0000000d321a7209 */ /* 0x000fe20007810000 */
[----:B------:R-:W-:-:S01]  /*3860*/  FFMA.FTZ R13, R48, UR10, -R77 ;  /* 0x0000000a300d7c23 */ /* 0x000fc2000801084d */
[----:B------:R-:W-:Y:S01]  /*3870*/  ISETP.GT.AND P1, PT, R57, 0x61, PT ;  /* 0x000000613900780c */ /* 0x000fe20003f24270 */
[----:B------:R-:W4:Y:S01]  /*3880*/  MUFU.TANH R85, R85 ;  /* 0x0000005500557308 */ /* 0x000f220000002400 */
[----:B---3--:R-:W-:Y:S02]  /*3890*/  FSEL R49, R83, -INF , P2 ;  /* 0xff80000053317808 */ /* 0x008fe40001000000 */
[----:B------:R-:W-:Y:S02]  /*38a0*/  FMNMX.FTZ R26, R73, R26, !PT ;  /* 0x0000001a491a7209 */ /* 0x000fe40007810000 */
[----:B------:R-:W-:Y:S02]  /*38b0*/  ISETP.GT.AND P2, PT, R57, 0x68, PT ;  /* 0x000000683900780c */ /* 0x000fe40003f44270 */
[----:B0-----:R-:W-:Y:S01]  /*38c0*/  FSEL R74, R86, -INF , P1 ;  /* 0xff800000564a7808 */ /* 0x001fe20000800000 */
[----:B------:R-:W-:Y:S01]  /*38d0*/  MUFU.EX2 R153, R153 ;  /* 0x0000009900997308 */ /* 0x000fe20000000800 */
[----:B------:R-:W-:-:S02]  /*38e0*/  FMNMX.FTZ R15, R49, R26, !PT ;  /* 0x0000001a310f7209 */ /* 0x000fc40007810000 */
[C---:B------:R-:W-:Y:S02]  /*38f0*/  ISETP.GT.AND P1, PT, R57.reuse, 0x69, PT ;  /* 0x000000693900780c */ /* 0x040fe40003f24270 */
[----:B--2---:R-:W-:Y:S02]  /*3900*/  FSEL R48, R76, -INF , P2 ;  /* 0xff8000004c307808 */ /* 0x004fe40001000000 */
[----:B------:R-:W-:Y:S01]  /*3910*/  FMNMX.FTZ R15, R74, R15, !PT ;  /* 0x0000000f4a0f7209 */ /* 0x000fe20007810000 */
[----:B------:R-:W0:Y:S01]  /*3920*/  MUFU.EX2 R20, R20 ;  /* 0x0000001400147308 */ /* 0x000e220000000800 */
[----:B------:R-:W-:Y:S02]  /*3930*/  ISETP.GT.AND P2, PT, R57, 0x70, PT ;  /* 0x000000703900780c */ /* 0x000fe40003f44270 */
[----:B------:R-:W-:Y:S02]  /*3940*/  FSEL R75, R87, -INF , P1 ;  /* 0xff800000574b7808 */ /* 0x000fe40000800000 */
[----:B------:R-:W-:-:S02]  /*3950*/  FMNMX.FTZ R26, R48, R15, !PT ;  /* 0x0000000f301a7209 */ /* 0x000fc40007810000 */
[----:B------:R-:W-:Y:S01]  /*3960*/  ISETP.GT.AND P1, PT, R57, 0x71, PT ;  /* 0x000000713900780c */ /* 0x000fe20003f24270 */
[----:B------:R-:W2:Y:S01]  /*3970*/  MUFU.EX2 R2, R2 ;  /* 0x0000000200027308 */ /* 0x000ea20000000800 */
[----:B-----5:R-:W-:Y:S02]  /*3980*/  FSEL R47, R80, -INF , P2 ;  /* 0xff800000502f7808 */ /* 0x020fe40001000000 */
[----:B------:R-:W-:Y:S02]  /*3990*/  FMNMX.FTZ R26, R75, R26, !PT ;  /* 0x0000001a4b1a7209 */ /* 0x000fe40007810000 */
[----:B------:R-:W-:Y:S02]  /*39a0*/  ISETP.GT.AND P2, PT, R57, 0x78, PT ;  /* 0x000000783900780c */ /* 0x000fe40003f44270 */
[----:B------:R-:W-:Y:S01]  /*39b0*/  FSEL R76, R81, -INF , P1 ;  /* 0xff800000514c7808 */ /* 0x000fe20000800000 */
[----:B------:R-:W3:Y:S01]  /*39c0*/  MUFU.EX2 R3, R90 ;  /* 0x0000005a00037308 */ /* 0x000ee20000000800 */
[----:B------:R-:W-:-:S02]  /*39d0*/  FMNMX.FTZ R15, R47, R26, !PT ;  /* 0x0000001a2f0f7209 */ /* 0x000fc40007810000 */
[----:B------:R-:W-:Y:S02]  /*39e0*/  ISETP.GT.AND P1, PT, R57, 0x79, PT ;  /* 0x000000793900780c */ /* 0x000fe40003f24270 */
[----:B-1----:R-:W-:Y:S02]  /*39f0*/  FSEL R35, R84, -INF , P2 ;  /* 0xff80000054237808 */ /* 0x002fe40001000000 */
[----:B------:R-:W-:Y:S01]  /*3a00*/  FMNMX.FTZ R26, R76, R15, !PT ;  /* 0x0000000f4c1a7209 */ /* 0x000fe20007810000 */
[----:B------:R-:W-:-:S01]  /*3a10*/  FFMA.FTZ R15, R29, UR10, -R77 ;  /* 0x0000000a1d0f7c23 */ /* 0x000fc2000801084d */
[----:B----4-:R-:W-:Y:S01]  /*3a20*/  FSEL R57, R85, -INF , P1 ;  /* 0xff80000055397808 */ /* 0x010fe20000800000 */
[----:B------:R-:W-:Y:S01]  /*3a30*/  IMAD.U32 R29, RZ, RZ, UR10 ;  /* 0x0000000aff1d7e24 */ /* 0x000fe2000f8e00ff */
[----:B------:R-:W-:Y:S01]  /*3a40*/  FMNMX.FTZ R46, R35, R26, !PT ;  /* 0x0000001a232e7209 */ /* 0x000fe20007810000 */
[----:B------:R-:W1:Y:S03]  /*3a50*/  MUFU.EX2 R155, R155 ;  /* 0x0000009b009b7308 */ /* 0x000e660000000800 */
[----:B------:R-:W-:Y:S01]  /*3a60*/  FMNMX.FTZ R25, R57, R46, !PT ;  /* 0x0000002e39197209 */ /* 0x000fe20007810000 */
[--C-:B------:R-:W-:Y:S01]  /*3a70*/  FFMA.FTZ R46, R30, UR10, -R77.reuse ;  /* 0x0000000a1e2e7c23 */ /* 0x100fe2000801084d */
[----:B------:R-:W-:-:S03]  /*3a80*/  FFMA.FTZ R30, R33, UR10, -R77 ;  /* 0x0000000a211e7c23 */ /* 0x000fc6000801084d */
[----:B------:R-:W4:Y:S01]  /*3a90*/  SHFL.BFLY PT, R78, R25, 0x2, 0x1f ;  /* 0x0c401f00194e7f89 */ /* 0x000f2200000e0000 */
[----:B------:R-:W5:Y:S08]  /*3aa0*/  MUFU.EX2 R8, R8 ;  /* 0x0000000800087308 */ /* 0x000f700000000800 */
[----:B------:R-:W5:Y:S08]  /*3ab0*/  MUFU.EX2 R10, R10 ;  /* 0x0000000a000a7308 */ /* 0x000f700000000800 */
[----:B------:R-:W-:Y:S01]  /*3ac0*/  MUFU.EX2 R157, R157 ;  /* 0x0000009d009d7308 */ /* 0x000fe20000000800 */
[----:B----4-:R-:W-:Y:S01]  /*3ad0*/  FMNMX.FTZ R78, R25, R78, !PT ;  /* 0x0000004e194e7209 */ /* 0x010fe20007810000 */
[----:B------:R-:W-:Y:S01]  /*3ae0*/  FFMA.FTZ R25, R39, UR10, -R77 ;  /* 0x0000000a27197c23 */ /* 0x000fe2000801084d */
[----:B0-----:R-:W-:-:S05]  /*3af0*/  FADD.FTZ R39, R153, R20 ;  /* 0x0000001499277221 */ /* 0x001fca0000010000 */
[----:B------:R-:W-:Y:S01]  /*3b00*/  MUFU.EX2 R12, R12 ;  /* 0x0000000c000c7308 */ /* 0x000fe20000000800 */
[----:B------:R-:W0:Y:S07]  /*3b10*/  SHFL.BFLY PT, R27, R78, 0x1, 0x1f ;  /* 0x0c201f004e1b7f89 */ /* 0x000e2e00000e0000 */
[----:B------:R-:W-:Y:S08]  /*3b20*/  MUFU.EX2 R11, R11 ;  /* 0x0000000b000b7308 */ /* 0x000ff00000000800 */
[----:B------:R-:W-:Y:S08]  /*3b30*/  MUFU.EX2 R24, R24 ;  /* 0x0000001800187308 */ /* 0x000ff00000000800 */
[----:B------:R-:W-:Y:S01]  /*3b40*/  MUFU.EX2 R26, R31 ;  /* 0x0000001f001a7308 */ /* 0x000fe20000000800 */
[----:B0-----:R-:W-:Y:S01]  /*3b50*/  FMNMX.FTZ R168, R78, R27, !PT ;  /* 0x0000001b4ea87209 */ /* 0x001fe20007810000 */
        /* <DEDUP_REMOVED lines=15> */
[----:B--2---:R-:W-:Y:S01]  /*3c50*/  FADD.FTZ R58, R2, R39 ;  /* 0x00000027023a7221 */ /* 0x004fe20000010000 */
[----:B------:R-:W-:-:S01]  /*3c60*/  FFMA.FTZ R66, R66, UR10, -R40 ;  /* 0x0000000a42427c23 */ /* 0x000fc20008010828 */
[--C-:B------:R-:W-:Y:S01]  /*3c70*/  FFMA.FTZ R67, R67, UR10, -R40.reuse ;  /* 0x0000000a43437c23 */ /* 0x100fe20008010828 */
[----:B------:R-:W-:-:S01]  /*3c80*/  FFMA.FTZ R56, R56, UR10, -R40 ;  /* 0x0000000a38387c23 */ /* 0x000fc20008010828 */
[----:B---3--:R-:W-:Y:S01]  /*3c90*/  FADD.FTZ R58, R3, R58 ;  /* 0x0000003a033a7221 */ /* 0x008fe20000010000 */
[----:B------:R-:W-:-:S01]  /*3ca0*/  FFMA.FTZ R68, R68, UR10, -R40 ;  /* 0x0000000a44447c23 */ /* 0x000fc20008010828 */
[----:B------:R-:W0:Y:S01]  /*3cb0*/  MUFU.EX2 R29, R29 ;  /* 0x0000001d001d7308 */ /* 0x000e220000000800 */
[----:B------:R-:W-:-:S01]  /*3cc0*/  FFMA.FTZ R55, R55, UR10, -R40 ;  /* 0x0000000a37377c23 */ /* 0x000fc20008010828 */
[----:B-1----:R-:W-:Y:S01]  /*3cd0*/  FADD.FTZ R39, R155, R58 ;  /* 0x0000003a9b277221 */ /* 0x002fe20000010000 */
[----:B------:R-:W-:-:S01]  /*3ce0*/  FFMA.FTZ R69, R69, UR10, -R40 ;  /* 0x0000000a45457c23 */ /* 0x000fc20008010828 */
[--C-:B------:R-:W-:Y:S01]  /*3cf0*/  FFMA.FTZ R54, R54, UR10, -R40.reuse ;  /* 0x0000000a36367c23 */ /* 0x100fe20008010828 */
[----:B------:R-:W-:-:S01]  /*3d00*/  FFMA.FTZ R70, R70, UR10, -R40 ;  /* 0x0000000a46467c23 */ /* 0x000fc20008010828 */
[----:B-----5:R-:W-:Y:S01]  /*3d10*/  FADD.FTZ R58, R8, R39 ;  /* 0x00000027083a7221 */ /* 0x020fe20000010000 */
[----:B------:R-:W-:-:S01]  /*3d20*/  FFMA.FTZ R53, R53, UR10, -R40 ;  /* 0x0000000a35357c23 */ /* 0x000fc20008010828 */
[----:B------:R-:W1:Y:S01]  /*3d30*/  MUFU.EX2 R60, R60 ;  /* 0x0000003c003c7308 */ /* 0x000e620000000800 */
[----:B------:R-:W-:-:S01]  /*3d40*/  FFMA.FTZ R45, R45, UR10, -R40 ;  /* 0x0000000a2d2d7c23 */ /* 0x000fc20008010828 */
[----:B------:R-:W-:Y:S01]  /*3d50*/  FADD.FTZ R39, R7, R58 ;  /* 0x0000003a07277221 */ /* 0x000fe20000010000 */
[----:B------:R-:W-:-:S01]  /*3d60*/  FFMA.FTZ R52, R52, UR10, -R40 ;  /* 0x0000000a34347c23 */ /* 0x000fc20008010828 */
[--C-:B------:R-:W-:Y:S01]  /*3d70*/  FFMA.FTZ R71, R71, UR10, -R40.reuse ;  /* 0x0000000a47477c23 */ /* 0x100fe20008010828 */
[----:B------:R-:W-:-:S01]  /*3d80*/  FFMA.FTZ R51, R51, UR10, -R40 ;  /* 0x0000000a33337c23 */ /* 0x000fc20008010828 */
[----:B------:R-:W-:Y:S01]  /*3d90*/  FADD.FTZ R58, R10, R39 ;  /* 0x000000270a3a7221 */ /* 0x000fe20000010000 */
[----:B------:R-:W-:-:S01]  /*3da0*/  FFMA.FTZ R72, R72, UR10, -R40 ;  /* 0x0000000a48487c23 */ /* 0x000fc20008010828 */
[----:B------:R-:W2:Y:S01]  /*3db0*/  MUFU.EX2 R61, R61 ;  /* 0x0000003d003d7308 */ /* 0x000ea20000000800 */
        /* <DEDUP_REMOVED lines=8> */
[----:B-1----:R-:W-:-:S01]  /*3e40*/  FADD.FTZ R44, R60, R37 ;  /* 0x000000253c2c7221 */ /* 0x002fc20000010000 */
[----:B------:R-:W-:Y:S01]  /*3e50*/  FADD.FTZ R39, R11, R58 ;  /* 0x0000003a0b277221 */ /* 0x000fe20000010000 */
[----:B------:R-:W-:-:S01]  /*3e60*/  FFMA.FTZ R48, R48, UR10, -R40 ;  /* 0x0000000a30307c23 */ /* 0x000fc20008010828 */
[--C-:B------:R-:W-:Y:S01]  /*3e70*/  FFMA.FTZ R75, R75, UR10, -R40.reuse ;  /* 0x0000000a4b4b7c23 */ /* 0x100fe20008010828 */
[----:B------:R-:W-:-:S01]  /*3e80*/  FFMA.FTZ R47, R47, UR10, -R40 ;  /* 0x0000000a2f2f7c23 */ /* 0x000fc20008010828 */
[----:B------:R-:W-:Y:S01]  /*3e90*/  FADD.FTZ R58, R24, R39 ;  /* 0x00000027183a7221 */ /* 0x000fe20000010000 */
[----:B------:R-:W-:-:S01]  /*3ea0*/  FFMA.FTZ R76, R76, UR10, -R40 ;  /* 0x0000000a4c4c7c23 */ /* 0x000fc20008010828 */
[----:B------:R-:W1:Y:S01]  /*3eb0*/  MUFU.EX2 R63, R63 ;  /* 0x0000003f003f7308 */ /* 0x000e620000000800 */
[----:B--2---:R-:W-:-:S01]  /*3ec0*/  FADD.FTZ R37, R61, R44 ;  /* 0x0000002c3d257221 */ /* 0x004fc20000010000 */
[----:B------:R-:W-:Y:S01]  /*3ed0*/  FADD.FTZ R39, R159, R58 ;  /* 0x0000003a9f277221 */ /* 0x000fe20000010000 */
[----:B------:R-:W-:-:S01]  /*3ee0*/  FFMA.FTZ R35, R35, UR10, -R40 ;  /* 0x0000000a23237c23 */ /* 0x000fc20008010828 */
[----:B------:R-:W-:Y:S01]  /*3ef0*/  FFMA.FTZ R40, R57, UR10, -R40 ;  /* 0x0000000a39287c23 */ /* 0x000fe20008010828 */
[----:B------:R-:W-:-:S02]  /*3f00*/  F2FP.SATFINITE.E4M3.F32.PACK_AB_MERGE_C R60, R61, R60, RZ ;  /* 0x0000003c3d3c723e */ /* 0x000fc400048070ff */
[----:B------:R-:W-:Y:S01]  /*3f10*/  F2FP.SATFINITE.E4M3.F32.PACK_AB_MERGE_C R11, R24, R11, RZ ;  /* 0x0000000b180b723e */ /* 0x000fe200048070ff */
        /* <DEDUP_REMOVED lines=42> */
[----:B0-----:R-:W-:-:S01]  /*41c0*/  FADD.FTZ R37, R53, R44 ;  /* 0x0000002c35257221 */ /* 0x001fc20000010000 */
[----:B------:R-:W-:-:S06]  /*41d0*/  FADD.FTZ R44, R26, R39 ;  /* 0x000000271a2c7221 */ /* 0x000fcc0000010000 */
        /* <DEDUP_REMOVED lines=8> */
[----:B------:R-:W-:Y:S02]  /*4260*/  F2FP.SATFINITE.E4M3.F32.PACK_AB_MERGE_C R39, R3, R2, RZ ;  /* 0x000000020327723e */ /* 0x000fe400048070ff */
[----:B------:R-:W-:Y:S02]  /*4270*/  F2FP.SATFINITE.E4M3.F32.PACK_AB_MERGE_C R15, R46, R15, RZ ;  /* 0x0000000f2e0f723e */ /* 0x000fe400048070ff */
[----:B------:R-:W-:Y:S02]  /*4280*/  F2FP.SATFINITE.E4M3.F32.PACK_AB_MERGE_C R153, R20, R153, R39 ;  /* 0x000000991499723e */ /* 0x000fe40004807027 */
[----:B------:R-:W1:Y:S01]  /*4290*/  MUFU.EX2 R51, R51 ;  /* 0x0000003300337308 */ /* 0x000e620000000800 */
[----:B--2---:R-:W-:-:S01]  /*42a0*/  FADD.FTZ R44, R71, R44 ;  /* 0x0000002c472c7221 */ /* 0x004fc20000010000 */
[----:B------:R-:W-:-:S02]  /*42b0*/  F2FP.SATFINITE.E4M3.F32.PACK_AB_MERGE_C R52, R71, R52, RZ ;  /* 0x000000344734723e */ /* 0x000fc400048070ff */
[----:B------:R-:W-:Y:S02]  /*42c0*/  F2FP.SATFINITE.E4M3.F32.PACK_AB_MERGE_C R161, R26, R161, R15 ;  /* 0x000000a11aa1723e */ /* 0x000fe4000480700f */
[----:B------:R-:W-:Y:S02]  /*42d0*/  F2FP.SATFINITE.E4M3.F32.PACK_AB_MERGE_C R160, R160, R53, R52 ;  /* 0x00000035a0a0723e */ /* 0x000fe40004807034 */
        /* <DEDUP_REMOVED lines=62> */
.L_x_2667:
[----:B------:R0:W1:Y:S01]  /*46c0*/  SYNCS.PHASECHK.TRANS64.TRYWAIT P1, [UR55+0x38850], R6 ;  /* 0x03885006ff0075a7 */ /* 0x0000620008020177 */
[----:B------:R-:W-:Y:S05]  /*46d0*/  @!P0 BRA `(.L_x_2668) ;  /* 0x0000000000048947 */ /* 0x000fea0003800000 */
[----:B------:R-:W-:Y:S01]  /*46e0*/  BPT.TRAP 0x1 ;  /* 0x000000040000795c */ /* 0x000fe20000300000 */
.L_x_2668:
[----:B-1----:R-:W-:Y:S05]  /*46f0*/  @P1 BRA `(.L_x_2669) ;  /* 0x0000000000081947 */ /* 0x002fea0003800000 */
[----:B------:R-:W1:Y:S02]  /*4700*/  SYNCS.PHASECHK.TRANS64.TRYWAIT P1, [UR55+0x38850], R6 ;  /* 0x03885006ff0075a7 */ /* 0x000e640008020177 */
[----:B-1----:R-:W-:Y:S05]  /*4710*/  @!P1 BRA `(.L_x_2670) ;  /* 0x0000011400a09947 */ /* 0x002fea0003800000 */
.L_x_2669:
        /* <DEDUP_REMOVED lines=31> */
.L_x_2671:
[----:B------:R-:W-:Y:S01]  /*4910*/  UISETP.NE.AND UP0, UPT, UR49, URZ, UPT ;  /* 0x0000003f3100728c */ /* 0x000fe2000bf05270 */
[----:B------:R-:W-:Y:S01]  /*4920*/  UMOV UR11, UR41 ;  /* 0x00000029000b7c82 */ /* 0x000fe20008000000 */
[----:B------:R-:W-:Y:S02]  /*4930*/  UIADD3 UR57, UR54, -0x2, URZ ;  /* 0xfffffffe36397890 */ /* 0x000fe4000fffe03f */
[----:B------:R-:W-:-:S04]  /*4940*/  UIADD3 UR55, UR55, 0x38860, URZ ;  /* 0x0003886037377890 */ /* 0x000fc8000fffe03f */
[----:B------:R-:W-:-:S03]  /*4950*/  UPRMT UR55, UR51, 0x654, UR55 ;  /* 0x0000065433377896 */ /* 0x000fc60008000037 */
[----:B------:R-:W-:Y:S01]  /*4960*/  @UP0 ULDC UR6, c[0x0][0x44c] ;  /* 0x0001130000060ab9 */ /* 0x000fe20000000800 */
[----:B------:R-:W-:Y:S01]  /*4970*/  @UP0 ULDC UR14, c[0x0][0x450] ;  /* 0x00011400000e0ab9 */ /* 0x000fe20000000800 */
[----:B------:R-:W-:-:S04]  /*4980*/  UIMAD.WIDE.U32 UR6, UR41, UR6, URZ ;  /* 0x00000006290672a5 */ /* 0x000fc8000f8e003f */
[----:B------:R-:W-:Y:S01]  /*4990*/  @UP0 USHF.R.U32.HI UR11, URZ, UR14, UR7 ;  /* 0x0000000e3f0b0299 */ /* 0x000fe20008011607 */
[----:B------:R-:W-:Y:S03]  /*49a0*/  SYNCS.ARRIVE.TRANS64.RED.A1T0 RZ, [UR55], RZ ;  /* 0x000000ffffff79a7 */ /* 0x000fe60008100437 */
[----:B------:R-:W-:-:S04]  /*49b0*/  UIADD3 UR6, UR11, UR46, -UR48 ;  /* 0x0000002e0b067290 */ /* 0x000fc8000fffe830 */
        /* <DEDUP_REMOVED lines=10> */
[----:B01----:R-:W-:-:S07]  /*4a60*/  IMAD.MOV.U32 R6, RZ, RZ, R168 ;  /* 0x000000ffff067224 */ /* 0x003fce00078e00a8 */
.L_x_2683:
[----:B------:R-:W-:-:S04]  /*4a70*/  UIADD3 UR36, UR36, 0x1, URZ ;  /* 0x0000000124247890 */ /* 0x000fc8000fffe03f */
[----:B------:R-:W-:-:S04]  /*4a80*/  UISETP.NE.AND UP0, UPT, UR36, 0x2, UPT ;  /* 0x000000022400788c */ /* 0x000fc8000bf05270 */
[----:B------:R-:W-:Y:S02]  /*4a90*/  USEL UR6, URZ, 0x1, UP0 ;  /* 0x000000013f067887 */ /* 0x000fe40008000000 */
[----:B------:R-:W-:Y:S02]  /*4aa0*/  USEL UR36, UR36, URZ, UP0 ;  /* 0x0000003f24247287 */ /* 0x000fe40008000000 */
[----:B------:R-:W-:Y:S01]  /*4ab0*/  ULOP3.LUT UR42, UR42, UR6, URZ, 0x3c, !UPT ;  /* 0x000000062a2a7292 */ /* 0x000fe2000f8e3c3f */
[----:B------:R-:W-:Y:S11]  /*4ac0*/  @!P0 BRA `(.L_x_2673) ;  /* 0x0000000000048947 */ /* 0x000ff60003800000 */
[----:B------:R-:W-:Y:S01]  /*4ad0*/  BPT.TRAP 0x1 ;  /* 0x000000040000795c */ /* 0x000fe20000300000 */
.L_x_2673:
        /* <DEDUP_REMOVED lines=11> */
.L_x_2674:
[----:B-1----:R-:W-:Y:S05]  /*4b90*/  @P1 BRA `(.L_x_2675) ;  /* 0x00000000000c1947 */ /* 0x002fea0003800000 */
[----:B0-----:R-:W-:-:S04]  /*4ba0*/  MOV R4, UR58 ;  /* 0x0000003a00047c02 */ /* 0x001fc80008000f00 */
[----:B------:R-:W0:Y:S02]  /*4bb0*/  SYNCS.PHASECHK.TRANS64.TRYWAIT P1, [UR54+0x38830], R4 ;  /* 0x03883004ff0075a7 */ /* 0x000e240008020176 */
[----:B0-----:R-:W-:Y:S05]  /*4bc0*/  @!P1 BRA `(.L_x_2676) ;  /* 0x00000110008c9947 */ /* 0x001fea0003800000 */
.L_x_2675:
        /* <DEDUP_REMOVED lines=46> */
.L_x_2677:
[----:B------:R-:W-:Y:S01]  /*4eb0*/  UISETP.NE.AND UP0, UPT, UR49, URZ, UPT ;  /* 0x0000003f3100728c */ /* 0x000fe2000bf05270 */
[C---:B------:R-:W-:Y:S01]  /*4ec0*/  FMUL.FTZ R20, R0.reuse, R161 ;  /* 0x000000a100147220 */ /* 0x040fe20000410000 */
[C---:B------:R-:W-:Y:S01]  /*4ed0*/  FMUL.FTZ R161, R0.reuse, R172 ;  /* 0x000000ac00a17220 */ /* 0x040fe20000410000 */
        /* <DEDUP_REMOVED lines=11> */
[C---:B------:R-:W-:Y:S01]  /*4f90*/  FMUL.FTZ R156, R0.reuse, R167 ;  /* 0x000000a7009c7220 */ /* 0x040fe20000410000 */
[C---:B------:R-:W-:Y:S01]  /*4fa0*/  FMUL.FTZ R167, R0.reuse, R183 ;  /* 0x000000b700a77220 */ /* 0x040fe20000410000 */
[C---:B------:R-:W-:Y:S01]  /*4fb0*/  FMUL.FTZ R9, R0.reuse, R154 ;  /* 0x0000009a00097220 */ /* 0x040fe20000410000 */
[----:B------:R-:W-:Y:S01]  /*4fc0*/  FMUL.FTZ R10, R0, R155 ;  /* 0x0000009b000a7220 */ /* 0x000fe20000410000 */
[----:B------:R-:W-:-:S02]  /*4fd0*/  IMAD.MOV.U32 R183, RZ, RZ, -0x2 ;  /* 0xfffffffeffb77424 */ /* 0x000fc400078e00ff */
        /* <DEDUP_REMOVED lines=8> */
[C---:B------:R-:W-:Y:S01]  /*5060*/  FMUL.FTZ R171, R0.reuse, R191 ;  /* 0x000000bf00ab7220 */ /* 0x040fe20000410000 */
[----:B------:R-:W-:Y:S01]  /*5070*/  UIMAD UR6, UR57, UR6, 0x1 ;  /* 0x00000001390674a4 */ /* 0x000fe2000f8e0206 */
[----:B------:R-:W-:Y:S01]  /*5080*/  IMAD.U32 R191, RZ, RZ, UR48 ;  /* 0x00000030ffbf7e24 */ /* 0x000fe2000f8e00ff */
[----:B------:R-:W1:Y:S01]  /*5090*/  SHFL.IDX PT, R187, R172, 0x1, 0x1c1f ;  /* 0x003c1f00acbb7f89 */ /* 0x000e6200000e0000 */
[C---:B------:R-:W-:Y:S01]  /*50a0*/  FMUL.FTZ R14, R0.reuse, R159 ;  /* 0x0000009f000e7220 */ /* 0x040fe20000410000 */
[----:B------:R-:W-:Y:S01]  /*50b0*/  FMUL.FTZ R21, R0, R162 ;  /* 0x000000a200157220 */ /* 0x000fe20000410000 */
[----:B------:R-:W2:Y:S01]  /*50c0*/  MUFU.TANH R9, R9 ;  /* 0x0000000900097308 */ /* 0x000ea20000002400 */
[----:B------:R-:W-:-:S02]  /*50d0*/  IMAD R182, R18, R183, UR6 ;  /* 0x0000000612b67e24 */ /* 0x000fc4000f8e02b7 */
[C---:B------:R-:W-:Y:S01]  /*50e0*/  FMUL.FTZ R8, R0.reuse, R153 ;  /* 0x0000009900087220 */ /* 0x040fe20000410000 */
[C---:B------:R-:W-:Y:S01]  /*50f0*/  FMUL.FTZ R153, R0.reuse, R164 ;  /* 0x000000a400997220 */ /* 0x040fe20000410000 */
[C---:B------:R-:W-:Y:S01]  /*5100*/  FMUL.FTZ R154, R0.reuse, R165 ;  /* 0x000000a5009a7220 */ /* 0x040fe20000410000 */
[C---:B------:R-:W-:Y:S01]  /*5110*/  FMUL.FTZ R159, R0.reuse, R170 ;  /* 0x000000aa009f7220 */ /* 0x040fe20000410000 */
[----:B------:R-:W-:Y:S01]  /*5120*/  IADD3 R182, -R191, UR46, R182 ;  /* 0x0000002ebfb67c10 */ /* 0x000fe2000fffe1b6 */
        /* <DEDUP_REMOVED lines=13> */
[----:B------:R-:W-:Y:S01]  /*5200*/  FMUL.FTZ R183, R0, R202 ;  /* 0x000000ca00b77220 */ /* 0x000fe20000410000 */
[----:B-1----:R-:W-:-:S02]  /*5210*/  IMAD.IADD R186, R182, 0x1, R187 ;  /* 0x00000001b6ba7824 */ /* 0x002fc400078e02bb */
[C---:B------:R-:W-:Y:S01]  /*5220*/  FMUL.FTZ R203, R0.reuse, R203 ;  /* 0x000000cb00cb7220 */ /* 0x040fe20000410000 */
[C---:B------:R-:W-:Y:S01]  /*5230*/  FMUL.FTZ R187, R0.reuse, R173 ;  /* 0x000000ad00bb7220 */ /* 0x040fe20000410000 */
[----:B------:R-:W1:Y:S01]  /*5240*/  MUFU.TANH R14, R14 ;  /* 0x0000000e000e7308 */ /* 0x000e620000002400 */
[----:B------:R-:W-:Y:S01]  /*5250*/  FMUL.FTZ R191, R0, R206 ;  /* 0x000000ce00bf7220 */ /* 0x000fe20000410000 */
[----:B------:R-:W-:Y:S01]  /*5260*/  ISETP.GT.AND P6, PT, R186, RZ, PT ;  /* 0x000000ffba00720c */ /* 0x000fe20003fc4270 */
[----:B------:R-:W-:Y:S01]  /*5270*/  FMUL.FTZ R198, R0, R210 ;  /* 0x000000d200c67220 */ /* 0x000fe20000410000 */
[----:B------:R-:W-:Y:S01]  /*5280*/  ISETP.GT.AND P1, PT, R186, 0x1, PT ;  /* 0x00000001ba00780c */ /* 0x000fe20003f24270 */
[C---:B------:R-:W-:Y:S01]  /*5290*/  FMUL.FTZ R195, R0.reuse, R214 ;  /* 0x000000d600c37220 */ /* 0x040fe20000410000 */
[----:B--2---:R-:W-:Y:S01]  /*52a0*/  FSEL R190, R9, -INF , P6 ;  /* 0xff80000009be7808 */ /* 0x004fe20003000000 */
[----:B------:R-:W-:Y:S01]  /*52b0*/  FMUL.FTZ R176, R0, R176 ;  /* 0x000000b000b07220 */ /* 0x000fe20000410000 */
[----:B------:R-:W2:Y:S01]  /*52c0*/  MUFU.TANH R21, R21 ;  /* 0x0000001500157308 */ /* 0x000ea20000002400 */
[----:B---3--:R-:W-:Y:S01]  /*52d0*/  FSEL R10, R10, -INF , P1 ;  /* 0xff8000000a0a7808 */ /* 0x008fe20000800000 */
[----:B------:R-:W-:Y:S01]  /*52e0*/  FMUL.FTZ R180, R0, R180 ;  /* 0x000000b400b47220 */ /* 0x000fe20000410000 */
[----:B------:R-:W-:Y:S01]  /*52f0*/  ISETP.GT.AND P2, PT, R186, 0x8, PT ;  /* 0x00000008ba00780c */ /* 0x000fe20003f44270 */
[----:B------:R-:W-:Y:S01]  /*5300*/  FMUL.FTZ R181, R0, R181 ;  /* 0x000000b500b57220 */ /* 0x000fe20000410000 */
[----:B------:R-:W-:Y:S01]  /*5310*/  ISETP.GT.AND P3, PT, R186, 0x9, PT ;  /* 0x00000009ba00780c */ /* 0x000fe20003f64270 */
[----:B------:R-:W-:Y:S01]  /*5320*/  FMUL.FTZ R184, R0, R184 ;  /* 0x000000b800b87220 */ /* 0x000fe20000410000 */
[C---:B------:R-:W-:Y:S01]  /*5330*/  ISETP.GT.AND P4, PT, R186.reuse, 0x10, PT ;  /* 0x00000010ba00780c */ /* 0x040fe20003f84270 */
[----:B------:R-:W3:Y:S01]  /*5340*/  MUFU.TANH R152, R152 ;  /* 0x0000009800987308 */ /* 0x000ee20000002400 */
[----:B------:R-:W-:Y:S01]  /*5350*/  ISETP.GT.AND P5, PT, R186, 0x11, PT ;  /* 0x00000011ba00780c */ /* 0x000fe20003fa4270 */
[----:B------:R-:W-:Y:S01]  /*5360*/  FMUL.FTZ R177, R0, R177 ;  /* 0x000000b100b17220 */ /* 0x000fe20000410000 */
[----:B------:R-:W-:Y:S01]  /*5370*/  ISETP.GT.AND P6, PT, R186, 0x18, PT ;  /* 0x00000018ba00780c */ /* 0x000fe20003fc4270 */
[----:B------:R-:W-:Y:S01]  /*5380*/  FMUL.FTZ R185, R0, R185 ;  /* 0x000000b900b97220 */ /* 0x000fe20000410000 */
[----:B------:R-:W-:Y:S01]  /*5390*/  ISETP.GT.AND P1, PT, R186, 0x19, PT ;  /* 0x00000019ba00780c */ /* 0x000fe20003f24270 */
[----:B------:R-:W-:Y:S01]  /*53a0*/  FMUL.FTZ R189, R0, R189 ;  /* 0x000000bd00bd7220 */ /* 0x000fe20000410000 */
[----:B----4-:R-:W-:Y:S01]  /*53b0*/  FSEL R13, R13, -INF , P2 ;  /* 0xff8000000d0d7808 */ /* 0x010fe20001000000 */
[----:B------:R-:W4:Y:S01]  /*53c0*/  MUFU.TANH R155, R155 ;  /* 0x0000009b009b7308 */ /* 0x000f220000002400 */
[----:B-1----:R-:W-:Y:S01]  /*53d0*/  FSEL R14, R14, -INF , P3 ;  /* 0xff8000000e0e7808 */ /* 0x002fe20001800000 */
[C---:B------:R-:W-:Y:S01]  /*53e0*/  FMUL.FTZ R193, R0.reuse, R193 ;  /* 0x000000c100c17220 */ /* 0x040fe20000410000 */
[----:B--2---:R-:W-:Y:S01]  /*53f0*/  FSEL R21, R21, -INF , P4 ;  /* 0xff80000015157808 */ /* 0x004fe20002000000 */
[----:B------:R-:W-:Y:S01]  /*5400*/  FMUL.FTZ R196, R0, R196 ;  /* 0x000000c400c47220 */ /* 0x000fe20000410000 */
[----:B------:R-:W-:Y:S01]  /*5410*/  ISETP.GT.AND P2, PT, R186, 0x20, PT ;  /* 0x00000020ba00780c */ /* 0x000fe20003f44270 */
[----:B------:R-:W-:Y:S01]  /*5420*/  FMUL.FTZ R197, R0, R197 ;  /* 0x000000c500c57220 */ /* 0x000fe20000410000 */
[----:B------:R-:W-:Y:S01]  /*5430*/  ISETP.GT.AND P3, PT, R186, 0x21, PT ;  /* 0x00000021ba00780c */ /* 0x000fe20003f64270 */
[----:B------:R-:W1:Y:S01]  /*5440*/  MUFU.TANH R156, R156 ;  /* 0x0000009c009c7308 */ /* 0x000e620000002400 */
[----:B---3--:R-:W-:Y:S01]  /*5450*/  FSEL R152, R152, -INF , P5 ;  /* 0xff80000098987808 */ /* 0x008fe20002800000 */
[----:B------:R-:W-:Y:S01]  /*5460*/  FMUL.FTZ R200, R0, R200 ;  /* 0x000000c800c87220 */ /* 0x000fe20000410000 */
[----:B------:R-:W-:Y:S01]  /*5470*/  ISETP.GT.AND P4, PT, R186, 0x28, PT ;  /* 0x00000028ba00780c */ /* 0x000fe20003f84270 */
[----:B------:R-:W-:Y:S01]  /*5480*/  FMUL.FTZ R201, R0, R201 ;  /* 0x000000c900c97220 */ /* 0x000fe20000410000 */
[----:B------:R-:W-:Y:S01]  /*5490*/  ISETP.GT.AND P5, PT, R186, 0x29, PT ;  /* 0x00000029ba00780c */ /* 0x000fe20003fa4270 */
[----:B------:R-:W-:Y:S01]  /*54a0*/  UMOV UR10, UR51 ;  /* 0x00000033000a7c82 */ /* 0x000fe20008000000 */
[----:B------:R-:W-:Y:S01]  /*54b0*/  FMNMX.FTZ R9, R190, R5, !PT ;  /* 0x00000005be097209 */ /* 0x000fe20007810000 */
[----:B------:R-:W2:Y:S01]  /*54c0*/  MUFU.TANH R159, R159 ;  /* 0x0000009f009f7308 */ /* 0x000ea20000002400 */
[----:B----4-:R-:W-:Y:S01]  /*54d0*/  FSEL R155, R155, -INF , P6 ;  /* 0xff8000009b9b7808 */ /* 0x010fe20003000000 */
[----:B------:R-:W-:Y:S01]  /*54e0*/  UIADD3 UR6, UR54, 0x38840, URZ ;  /* 0x0003884036067890 */ /* 0x000fe2000fffe03f */
[----:B------:R-:W-:-:S03]  /*54f0*/  ISETP.GT.AND P6, PT, R186, 0x30, PT ;  /* 0x00000030ba00780c */ /* 0x000fc60003fc4270 */
[----:B------:R-:W-:Y:S02]  /*5500*/  UPRMT UR6, UR55, 0x654, UR6 ;  /* 0x0000065437067896 */ /* 0x000fe40008000006 */
[----:B------:R-:W3:Y:S01]  /*5510*/  MUFU.TANH R160, R160 ;  /* 0x000000a000a07308 */ /* 0x000ee20000002400 */
[----:B-1----:R-:W-:Y:S02]  /*5520*/  FSEL R156, R156, -INF , P1 ;  /* 0xff8000009c9c7808 */ /* 0x002fe40000800000 */
[----:B------:R-:W-:-:S04]  /*5530*/  ISETP.GT.AND P1, PT, R186, 0x31, PT ;  /* 0x00000031ba00780c */ /* 0x000fc80003f24270 */
[----:B------:R-:W-:Y:S01]  /*5540*/  SYNCS.ARRIVE.TRANS64.RED.A1T0 RZ, [UR6], RZ ;  /* 0x000000ffffff79a7 */ /* 0x000fe20008100406 */
        /* <DEDUP_REMOVED lines=53> */
[----:B------:R-:W-:Y:S02]  /*58a0*/  ISETP.GT.AND P1, PT, R186, 0x79, PT ;  /* 0x00000079ba00780c */ /* 0x000fe40003f24270 */
[----:B------:R-:W-:-:S03]  /*58b0*/  FMNMX.FTZ R186, R10, R9, !PT ;  /* 0x000000090aba7209 */ /* 0x000fc60007810000 */
[----:B------:R-:W1:Y:S01]  /*58c0*/  MUFU.TANH R195, R195 ;  /* 0x000000c300c37308 */ /* 0x000e620000002400 */
[----:B------:R-:W-:Y:S02]  /*58d0*/  FMNMX.FTZ R9, R13, R186, !PT ;  /* 0x000000ba0d097209 */ /* 0x000fe40007810000 */
[----:B--2---:R-:W-:Y:S02]  /*58e0*/  FSEL R191, R191, -INF , P2 ;  /* 0xff800000bfbf7808 */ /* 0x004fe40001000000 */
[----:B------:R-:W-:-:S03]  /*58f0*/  FMNMX.FTZ R186, R14, R9, !PT ;  /* 0x000000090eba7209 */ /* 0x000fc60007810000 */
[----:B------:R-:W-:Y:S01]  /*5900*/  MUFU.TANH R7, R7 ;  /* 0x0000000700077308 */ /* 0x000fe20000002400 */
[----:B------:R-:W-:Y:S02]  /*5910*/  FMNMX.FTZ R9, R21, R186, !PT ;  /* 0x000000ba15097209 */ /* 0x000fe40007810000 */
[----:B---3--:R-:W-:Y:S02]  /*5920*/  FSEL R198, R198, -INF , P4 ;  /* 0xff800000c6c67808 */ /* 0x008fe40002000000 */
[----:B------:R-:W-:-:S03]  /*5930*/  FMNMX.FTZ R186, R152, R9, !PT ;  /* 0x0000000998ba7209 */ /* 0x000fc60007810000 */
[----:B------:R-:W-:Y:S01]  /*5940*/  MUFU.TANH R11, R11 ;  /* 0x0000000b000b7308 */ /* 0x000fe20000002400 */
[----:B------:R-:W-:Y:S02]  /*5950*/  FMNMX.FTZ R9, R155, R186, !PT ;  /* 0x000000ba9b097209 */ /* 0x000fe40007810000 */
[----:B-1----:R-:W-:Y:S02]  /*5960*/  FSEL R195, R195, -INF , P6 ;  /* 0xff800000c3c37808 */ /* 0x002fe40003000000 */
[----:B------:R-:W-:-:S03]  /*5970*/  FMNMX.FTZ R186, R156, R9, !PT ;  /* 0x000000099cba7209 */ /* 0x000fc60007810000 */
[----:B------:R-:W-:Y:S01]  /*5980*/  MUFU.TANH R12, R12 ;  /* 0x0000000c000c7308 */ /* 0x000fe20000002400 */
[----:B------:R-:W-:-:S04]  /*5990*/  FMNMX.FTZ R9, R159, R186, !PT ;  /* 0x000000ba9f097209 */ /* 0x000fc80007810000 */
[----:B------:R-:W-:-:S03]  /*59a0*/  FMNMX.FTZ R9, R160, R9, !PT ;  /* 0x00000009a0097209 */ /* 0x000fc60007810000 */
[----:B------:R-:W-:Y:S01]  /*59b0*/  MUFU.TANH R15, R15 ;  /* 0x0000000f000f7308 */ /* 0x000fe20000002400 */
[----:B------:R-:W-:-:S04]  /*59c0*/  FMNMX.FTZ R186, R162, R9, !PT ;  /* 0x00000009a2ba7209 */ /* 0x000fc80007810000 */
[----:B------:R-:W-:Y:S01]  /*59d0*/  FMNMX.FTZ R9, R163, R186, !PT ;  /* 0x000000baa3097209 */ /* 0x000fe20007810000 */
[----:B------:R-:W-:Y:S02]  /*59e0*/  FMUL.FTZ R186, R0, R188 ;  /* 0x000000bc00ba7220 */ /* 0x000fe40000410000 */
        /* <DEDUP_REMOVED lines=10> */
[----:B------:R-:W1:Y:S01]  /*5a90*/  MUFU.TANH R188, R188 ;  /* 0x000000bc00bc7308 */ /* 0x000e620000002400 */
[----:B------:R-:W-:-:S04]  /*5aa0*/  FMNMX.FTZ R194, R170, R9, !PT ;  /* 0x00000009aac27209 */ /* 0x000fc80007810000 */
[----:B------:R-:W-:Y:S01]  /*5ab0*/  FMNMX.FTZ R9, R171, R194, !PT ;  /* 0x000000c2ab097209 */ /* 0x000fe20007810000 */
[----:B------:R-:W-:Y:S02]  /*5ac0*/  FMUL.FTZ R194, R0, R211 ;  /* 0x000000d300c27220 */ /* 0x000fe40000410000 */
[----:B------:R-:W-:Y:S01]  /*5ad0*/  MUFU.TANH R157, R157 ;  /* 0x0000009d009d7308 */ /* 0x000fe20000002400 */
[----:B------:R-:W-:-:S04]  /*5ae0*/  FMNMX.FTZ R202, R174, R9, !PT ;  /* 0x00000009aeca7209 */ /* 0x000fc80007810000 */
[----:B------:R-:W-:-:S03]  /*5af0*/  FMNMX.FTZ R9, R175, R202, !PT ;  /* 0x000000caaf097209 */ /* 0x000fc60007810000 */
[----:B------:R-:W2:Y:S01]  /*5b00*/  MUFU.TANH R194, R194 ;  /* 0x000000c200c27308 */ /* 0x000ea20000002400 */
[----:B------:R-:W-:Y:S01]  /*5b10*/  FMNMX.FTZ R202, R178, R9, !PT ;  /* 0x00000009b2ca7209 */ /* 0x000fe20007810000 */
[----:B------:R-:W-:Y:S01]  /*5b20*/  FMUL.FTZ R9, R0, R215 ;  /* 0x000000d700097220 */ /* 0x000fe20000410000 */
[----:B-1----:R-:W-:Y:S02]  /*5b30*/  FSEL R188, R188, -INF , P3 ;  /* 0xff800000bcbc7808 */ /* 0x002fe40001800000 */
[----:B------:R-:W-:-:S03]  /*5b40*/  FMNMX.FTZ R202, R179, R202, !PT ;  /* 0x000000cab3ca7209 */ /* 0x000fc60007810000 */
[----:B------:R-:W1:Y:S01]  /*5b50*/  MUFU.TANH R9, R9 ;  /* 0x0000000900097308 */ /* 0x000e620000002400 */
[----:B------:R-:W-:-:S04]  /*5b60*/  FMNMX.FTZ R202, R183, R202, !PT ;  /* 0x000000cab7ca7209 */ /* 0x000fc80007810000 */
[----:B------:R-:W-:-:S03]  /*5b70*/  FMNMX.FTZ R202, R173, R202, !PT ;  /* 0x000000caadca7209 */ /* 0x000fc60007810000 */
[----:B------:R-:W3:Y:S01]  /*5b80*/  MUFU.TANH R158, R158 ;  /* 0x0000009e009e7308 */ /* 0x000ee20000002400 */
[----:B------:R-:W-:Y:S02]  /*5b90*/  FMNMX.FTZ R199, R191, R202, !PT ;  /* 0x000000cabfc77209 */ /* 0x000fe40007810000 */
[----:B--2---:R-:W-:Y:S02]  /*5ba0*/  FSEL R194, R194, -INF , P5 ;  /* 0xff800000c2c27808 */ /* 0x004fe40002800000 */
[----:B------:R-:W-:-:S03]  /*5bb0*/  FMNMX.FTZ R199, R188, R199, !PT ;  /* 0x000000c7bcc77209 */ /* 0x000fc60007810000 */
[----:B------:R-:W2:Y:S01]  /*5bc0*/  MUFU.TANH R161, R161 ;  /* 0x000000a100a17308 */ /* 0x000ea20000002400 */
[----:B------:R-:W-:Y:S01]  /*5bd0*/  FMNMX.FTZ R203, R198, R199, !PT ;  /* 0x000000c7c6cb7209 */ /* 0x000fe20007810000 */
[----:B------:R-:W-:Y:S01]  /*5be0*/  FMUL.FTZ R199, R0, R192 ;  /* 0x000000c000c77220 */ /* 0x000fe20000410000 */
[----:B-1----:R-:W-:Y:S02]  /*5bf0*/  FSEL R192, R9, -INF , P1 ;  /* 0xff80000009c07808 */ /* 0x002fe40000800000 */
[----:B------:R-:W-:Y:S01]  /*5c00*/  FMNMX.FTZ R202, R194, R203, !PT ;  /* 0x000000cbc2ca7209 */ /* 0x000fe20007810000 */
[C---:B------:R-:W-:Y:S01]  /*5c10*/  FMUL.FTZ R203, R0.reuse, R205 ;  /* 0x000000cd00cb7220 */ /* 0x040fe20000410000 */
[C---:B------:R-:W-:Y:S01]  /*5c20*/  FMUL.FTZ R205, R0.reuse, R209 ;  /* 0x000000d100cd7220 */ /* 0x040fe20000410000 */
[----:B------:R-:W1:Y:S01]  /*5c30*/  MUFU.TANH R154, R154 ;  /* 0x0000009a009a7308 */ /* 0x000e620000002400 */
[----:B------:R-:W-:Y:S01]  /*5c40*/  FMNMX.FTZ R9, R195, R202, !PT ;  /* 0x000000cac3097209 */ /* 0x000fe20007810000 */
[C---:B------:R-:W-:Y:S01]  /*5c50*/  FMUL.FTZ R202, R0.reuse, R204 ;  /* 0x000000cc00ca7220 */ /* 0x040fe20000410000 */
[----:B------:R-:W-:Y:S01]  /*5c60*/  FMUL.FTZ R204, R0, R208 ;  /* 0x000000d000cc7220 */ /* 0x000fe20000410000 */
[----:B------:R-:W-:Y:S01]  /*5c70*/  IMAD.U32 R208, RZ, RZ, UR10 ;  /* 0x0000000affd07e24 */ /* 0x000fe2000f8e00ff */
[----:B------:R-:W-:-:S03]  /*5c80*/  FMNMX.FTZ R9, R192, R9, !PT ;  /* 0x00000009c0097209 */ /* 0x000fc60007810000 */
[----:B------:R-:W4:Y:S02]  /*5c90*/  MUFU.TANH R187, R187 ;  /* 0x000000bb00bb7308 */ /* 0x000f240000002400 */
[----:B------:R-:W5:Y:S06]  /*5ca0*/  SHFL.BFLY PT, R206, R9, 0x2, 0x1f ;  /* 0x0c401f0009ce7f89 */ /* 0x000f6c00000e0000 */
[----:B------:R-:W0:Y:S08]  /*5cb0*/  MUFU.TANH R176, R176 ;  /* 0x000000b000b07308 */ /* 0x000e300000002400 */
[----:B------:R-:W0:Y:S08]  /*5cc0*/  MUFU.TANH R180, R180 ;  /* 0x000000b400b47308 */ /* 0x000e300000002400 */
[----:B------:R-:W0:Y:S01]  /*5cd0*/  MUFU.TANH R181, R181 ;  /* 0x000000b500b57308 */ /* 0x000e220000002400 */
[----:B-----5:R-:W-:Y:S01]  /*5ce0*/  FMNMX.FTZ R207, R9, R206, !PT ;  /* 0x000000ce09cf7209 */ /* 0x020fe20007810000 */
[C---:B------:R-:W-:Y:S01]  /*5cf0*/  FMUL.FTZ R206, R0.reuse, R212 ;  /* 0x000000d400ce7220 */ /* 0x040fe20000410000 */
[----:B------:R5:W3:Y:S04]  /*5d00*/  SHFL.IDX PT, R9, R172, RZ, 0x1c1f ;  /* 0x001c1fffac097589 */ /* 0x000ae800000e0000 */
[----:B------:R-:W2:Y:S01]  /*5d10*/  SHFL.BFLY PT, R210, R207, 0x1, 0x1f ;  /* 0x0c201f00cfd27f89 */ /* 0x000ea200000e0000 */
[----:B------:R-:W0:Y:S01]  /*5d20*/  MUFU.TANH R184, R184 ;  /* 0x000000b800b87308 */ /* 0x000e220000002400 */
[----:B-----5:R-:W-:-:S07]  /*5d30*/  FMUL.FTZ R172, R0, R213 ;  /* 0x000000d500ac7220 */ /* 0x020fce0000410000 */
[----:B------:R-:W5:Y:S08]  /*5d40*/  MUFU.TANH R177, R177 ;  /* 0x000000b100b17308 */ /* 0x000f700000002400 */
[----:B------:R-:W5:Y:S01]  /*5d50*/  MUFU.TANH R185, R185 ;  /* 0x000000b900b97308 */ /* 0x000f620000002400 */
[----:B---3--:R-:W-:Y:S01]  /*5d60*/  IMAD.IADD R182, R182, 0x1, R9 ;  /* 0x00000001b6b67824 */ /* 0x008fe200078e0209 */
[----:B--2---:R-:W-:-:S06]  /*5d70*/  FMNMX.FTZ R9, R207, R210, !PT ;  /* 0x000000d2cf097209 */ /* 0x004fcc0007810000 */
[----:B------:R-:W2:Y:S01]  /*5d80*/  MUFU.TANH R186, R186 ;  /* 0x000000ba00ba7308 */ /* 0x000ea20000002400 */
[C---:B------:R-:W-:Y:S02]  /*5d90*/  ISETP.GT.AND P6, PT, R182.reuse, RZ, PT ;  /* 0x000000ffb600720c */ /* 0x040fe40003fc4270 */
[----:B------:R-:W-:Y:S01]  /*5da0*/  ISETP.GT.AND P2, PT, R182, 0x8, PT ;  /* 0x00000008b600780c */ /* 0x000fe20003f44270 */
[----:B------:R-:W-:-:S01]  /*5db0*/  FFMA.FTZ R207, R9, R208, -8 ;  /* 0xc100000009cf7423 */ /* 0x000fc200000100d0 */
[C---:B------:R-:W-:Y:S02]  /*5dc0*/  ISETP.GT.AND P3, PT, R182.reuse, 0x9, PT ;  /* 0x00000009b600780c */ /* 0x040fe40003f64270 */
[C---:B------:R-:W-:Y:S01]  /*5dd0*/  ISETP.GT.AND P4, PT, R182.reuse, 0x10, PT ;  /* 0x00000010b600780c */ /* 0x040fe20003f84270 */
[----:B------:R-:W3:Y:S01]  /*5de0*/  MUFU.TANH R189, R189 ;  /* 0x000000bd00bd7308 */ /* 0x000ee20000002400 */
[----:B------:R-:W-:Y:S02]  /*5df0*/  ISETP.GT.AND P1, PT, R182, 0x1, PT ;  /* 0x00000001b600780c */ /* 0x000fe40003f24270 */
[----:B------:R-:W-:-:S02]  /*5e00*/  FSEL R7, R7, -INF , P6 ;  /* 0xff80000007077808 */ /* 0x000fc40003000000 */
[----:B------:R-:W-:Y:S02]  /*5e10*/  FSEL R11, R11, -INF , P2 ;  /* 0xff8000000b0b7808 */ /* 0x000fe40001000000 */
[----:B------:R-:W-:Y:S01]  /*5e20*/  FSEL R12, R12, -INF , P3 ;  /* 0xff8000000c0c7808 */ /* 0x000fe20001800000 */
[----:B------:R-:W3:Y:S01]  /*5e30*/  MUFU.TANH R199, R199 ;  /* 0x000000c700c77308 */ /* 0x000ee20000002400 */
[----:B------:R-:W-:Y:S02]  /*5e40*/  FSEL R15, R15, -INF , P4 ;  /* 0xff8000000f0f7808 */ /* 0x000fe40002000000 */
[C---:B------:R-:W-:Y:S02]  /*5e50*/  ISETP.GT.AND P5, PT, R182.reuse, 0x11, PT ;  /* 0x00000011b600780c */ /* 0x040fe40003fa4270 */
[C---:B------:R-:W-:Y:S02]  /*5e60*/  ISETP.GT.AND P6, PT, R182.reuse, 0x18, PT ;  /* 0x00000018b600780c */ /* 0x040fe40003fc4270 */
[C---:B------:R-:W-:Y:S01]  /*5e70*/  ISETP.GT.AND P2, PT, R182.reuse, 0x20, PT ;  /* 0x00000020b600780c */ /* 0x040fe20003f44270 */
[----:B------:R-:W3:Y:S01]  /*5e80*/  MUFU.TANH R193, R193 ;  /* 0x000000c100c17308 */ /* 0x000ee20000002400 */
[----:B------:R-:W-:-:S02]  /*5e90*/  ISETP.GT.AND P3, PT, R182, 0x21, PT ;  /* 0x00000021b600780c */ /* 0x000fc40003f64270 */
[----:B------:R-:W-:Y:S02]  /*5ea0*/  ISETP.GT.AND P4, PT, R182, 0x28, PT ;  /* 0x00000028b600780c */ /* 0x000fe40003f84270 */
[----:B------:R-:W-:Y:S02]  /*5eb0*/  FSEL R8, R8, -INF , P1 ;  /* 0xff80000008087808 */ /* 0x000fe40000800000 */
[----:B------:R-:W-:Y:S01]  /*5ec0*/  ISETP.GT.AND P1, PT, R182, 0x19, PT ;  /* 0x00000019b600780c */ /* 0x000fe20003f24270 */
[----:B------:R-:W3:Y:S01]  /*5ed0*/  MUFU.TANH R196, R196 ;  /* 0x000000c400c47308 */ /* 0x000ee20000002400 */
[----:B------:R-:W-:Y:S02]  /*5ee0*/  FSEL R20, R20, -INF , P5 ;  /* 0xff80000014147808 */ /* 0x000fe40002800000 */
[----:B------:R-:W-:Y:S02]  /*5ef0*/  FSEL R153, R153, -INF , P6 ;  /* 0xff80000099997808 */ /* 0x000fe40003000000 */
[----:B------:R-:W-:-:S02]  /*5f00*/  FSEL R157, R157, -INF , P2 ;  /* 0xff8000009d9d7808 */ /* 0x000fc40001000000 */
        /* <DEDUP_REMOVED lines=9> */
[----:B-1----:R-:W-:Y:S02]  /*5fa0*/  FSEL R154, R154, -INF , P1 ;  /* 0xff8000009a9a7808 */ /* 0x002fe40000800000 */
[----:B------:R-:W-:Y:S01]  /*5fb0*/  ISETP.GT.AND P1, PT, R182, 0x31, PT ;  /* 0x00000031b600780c */ /* 0x000fe20003f24270 */
[----:B------:R-:W1:Y:S01]  /*5fc0*/  MUFU.TANH R201, R201 ;  /* 0x000000c900c97308 */ /* 0x000e620000002400 */
[----:B----4-:R-:W-:Y:S02]  /*5fd0*/  FSEL R187, R187, -INF , P5 ;  /* 0xff800000bbbb7808 */ /* 0x010fe40002800000 */
[----:B0-----:R-:W-:Y:S02]  /*5fe0*/  FSEL R176, R176, -INF , P6 ;  /* 0xff800000b0b07808 */ /* 0x001fe40003000000 */
[----:B------:R-:W-:-:S02]  /*5ff0*/  FSEL R180, R180, -INF , P2 ;  /* 0xff800000b4b47808 */ /* 0x000fc40001000000 */
[----:B------:R-:W-:Y:S01]  /*6000*/  FSEL R181, R181, -INF , P3 ;  /* 0xff800000b5b57808 */ /* 0x000fe20001800000 */
[----:B------:R-:W0:Y:S01]  /*6010*/  MUFU.TANH R202, R202 ;  /* 0x000000ca00ca7308 */ /* 0x000e220000002400 */
[----:B------:R-:W-:Y:S02]  /*6020*/  FSEL R184, R184, -INF , P4 ;  /* 0xff800000b8b87808 */ /* 0x000fe40002000000 */
[C---:B------:R-:W-:Y:S02]  /*6030*/  ISETP.GT.AND P5, PT, R182.reuse, 0x41, PT ;  /* 0x00000041b600780c */ /* 0x040fe40003fa4270 */
[C---:B------:R-:W-:Y:S02]  /*6040*/  ISETP.GT.AND P6, PT, R182.reuse, 0x48, PT ;  /* 0x00000048b600780c */ /* 0x040fe40003fc4270 */
[C---:B------:R-:W-:Y:S01]  /*6050*/  ISETP.GT.AND P2, PT, R182.reuse, 0x49, PT ;  /* 0x00000049b600780c */ /* 0x040fe20003f44270 */
[----:B------:R-:W4:Y:S01]  /*6060*/  MUFU.TANH R203, R203 ;  /* 0x000000cb00cb7308 */ /* 0x000f220000002400 */
[----:B------:R-:W-:-:S02]  /*6070*/  ISETP.GT.AND P3, PT, R182, 0x50, PT ;  /* 0x00000050b600780c */ /* 0x000fc40003f64270 */
[----:B------:R-:W-:Y:S02]  /*6080*/  ISETP.GT.AND P4, PT, R182, 0x51, PT ;  /* 0x00000051b600780c */ /* 0x000fe40003f84270 */
[----:B-----5:R-:W-:Y:S02]  /*6090*/  FSEL R177, R177, -INF , P1 ;  /* 0xff800000b1b17808 */ /* 0x020fe40000800000 */
[----:B------:R-:W-:Y:S01]  /*60a0*/  FSETP.NEU.FTZ.AND P1, PT, R9, -INF , PT ;  /* 0xff8000000900780b */ /* 0x000fe20003f3d000 */
[----:B------:R-:W5:Y:S01]  /*60b0*/  MUFU.TANH R204, R204 ;  /* 0x000000cc00cc7308 */ /* 0x000f620000002400 */
[----:B------:R-:W-:Y:S02]  /*60c0*/  FSEL R185, R185, -INF , P5 ;  /* 0xff800000b9b97808 */ /* 0x000fe40002800000 */
[----:B--2---:R-:W-:Y:S02]  /*60d0*/  FSEL R186, R186, -INF , P6 ;  /* 0xff800000baba7808 */ /* 0x004fe40003000000 */
[----:B---3--:R-:W-:-:S02]  /*60e0*/  FSEL R189, R189, -INF , P2 ;  /* 0xff800000bdbd7808 */ /* 0x008fc40001000000 */
[----:B------:R-:W-:Y:S01]  /*60f0*/  FSEL R199, R199, -INF , P3 ;  /* 0xff800000c7c77808 */ /* 0x000fe20001800000 */
[----:B------:R-:W2:Y:S01]  /*6100*/  MUFU.TANH R205, R205 ;  /* 0x000000cd00cd7308 */ /* 0x000ea20000002400 */
[----:B------:R-:W-:Y:S02]  /*6110*/  FSEL R193, R193, -INF , P4 ;  /* 0xff800000c1c17808 */ /* 0x000fe40002000000 */
[C---:B------:R-:W-:Y:S02]  /*6120*/  ISETP.GT.AND P5, PT, R182.reuse, 0x58, PT ;  /* 0x00000058b600780c */ /* 0x040fe40003fa4270 */
[C---:B------:R-:W-:Y:S02]  /*6130*/  ISETP.GT.AND P6, PT, R182.reuse, 0x59, PT ;  /* 0x00000059b600780c */ /* 0x040fe40003fc4270 */
[C---:B------:R-:W-:Y:S01]  /*6140*/  ISETP.GT.AND P2, PT, R182.reuse, 0x60, PT ;  /* 0x00000060b600780c */ /* 0x040fe20003f44270 */
[----:B------:R-:W3:Y:S01]  /*6150*/  MUFU.TANH R206, R206 ;  /* 0x000000ce00ce7308 */ /* 0x000ee20000002400 */
[----:B------:R-:W-:-:S02]  /*6160*/  ISETP.GT.AND P3, PT, R182, 0x61, PT ;  /* 0x00000061b600780c */ /* 0x000fc40003f64270 */
[----:B------:R-:W-:Y:S02]  /*6170*/  ISETP.GT.AND P4, PT, R182, 0x68, PT ;  /* 0x00000068b600780c */ /* 0x000fe40003f84270 */
[----:B------:R-:W-:Y:S02]  /*6180*/  FSEL R207, R207, RZ, P1 ;  /* 0x000000ffcfcf7208 */ /* 0x000fe40000800000 */
[----:B------:R-:W-:Y:S01]  /*6190*/  FMNMX.FTZ R211, R7, R6, !PT ;  /* 0x0000000607d37209 */ /* 0x000fe20007810000 */
[----:B------:R-:W3:Y:S01]  /*61a0*/  MUFU.TANH R172, R172 ;  /* 0x000000ac00ac7308 */ /* 0x000ee20000002400 */
[----:B------:R-:W-:Y:S01]  /*61b0*/  FSEL R196, R196, -INF , P5 ;  /* 0xff800000c4c47808 */ /* 0x000fe20002800000 */
[--C-:B------:R-:W-:Y:S01]  /*61c0*/  FFMA.FTZ R208, R21, UR10, -R207.reuse ;  /* 0x0000000a15d07c23 */ /* 0x100fe200080108cf */
[----:B------:R-:W-:Y:S01]  /*61d0*/  FSEL R197, R197, -INF , P6 ;  /* 0xff800000c5c57808 */ /* 0x000fe20003000000 */
[--C-:B------:R-:W-:Y:S01]  /*61e0*/  FFMA.FTZ R209, R190, UR10, -R207.reuse ;  /* 0x0000000abed17c23 */ /* 0x100fe200080108cf */
[----:B------:R-:W-:Y:S01]  /*61f0*/  FSEL R200, R200, -INF , P2 ;  /* 0xff800000c8c87808 */ /* 0x000fe20001000000 */
[--C-:B------:R-:W-:Y:S01]  /*6200*/  FFMA.FTZ R210, R155, UR10, -R207.reuse ;  /* 0x0000000a9bd27c23 */ /* 0x100fe200080108cf */
[----:B-1----:R-:W-:Y:S01]  /*6210*/  FSEL R201, R201, -INF , P3 ;  /* 0xff800000c9c97808 */ /* 0x002fe20001800000 */
[--C-:B------:R-:W-:Y:S01]  /*6220*/  FFMA.FTZ R213, R167, UR10, -R207.reuse ;  /* 0x0000000aa7d57c23 */ /* 0x100fe200080108cf */
[----:B0-----:R-:W-:Y:S01]  /*6230*/  FSEL R202, R202, -INF , P4 ;  /* 0xff800000caca7808 */ /* 0x001fe20002000000 */
[--C-:B------:R-:W-:Y:S01]  /*6240*/  FFMA.FTZ R215, R171, UR10, -R207.reuse ;  /* 0x0000000aabd77c23 */ /* 0x100fe200080108cf */
[----:B------:R-:W-:Y:S01]  /*6250*/  ISETP.GT.AND P5, PT, R182, 0x69, PT ;  /* 0x00000069b600780c */ /* 0x000fe20003fa4270 */
[--C-:B------:R-:W-:Y:S01]  /*6260*/  FFMA.FTZ R171, R198, UR10, -R207.reuse ;  /* 0x0000000ac6ab7c23 */ /* 0x100fe200080108cf */
[----:B------:R-:W-:Y:S01]  /*6270*/  ISETP.GT.AND P6, PT, R182, 0x70, PT ;  /* 0x00000070b600780c */ /* 0x000fe20003fc4270 */
[--C-:B------:R-:W-:Y:S01]  /*6280*/  FFMA.FTZ R198, R192, UR10, -R207.reuse ;  /* 0x0000000ac0c67c23 */ /* 0x100fe200080108cf */
[C---:B------:R-:W-:Y:S01]  /*6290*/  ISETP.GT.AND P2, PT, R182.reuse, 0x71, PT ;  /* 0x00000071b600780c */ /* 0x040fe20003f44270 */
[----:B------:R-:W-:Y:S01]  /*62a0*/  MUFU.EX2 R209, R209 ;  /* 0x000000d100d17308 */ /* 0x000fe20000000800 */
[----:B------:R-:W-:Y:S01]  /*62b0*/  ISETP.GT.AND P3, PT, R182, 0x78, PT ;  /* 0x00000078b600780c */ /* 0x000fe20003f64270 */
[--C-:B------:R-:W-:Y:S01]  /*62c0*/  FFMA.FTZ R10, R10, UR10, -R207.reuse ;  /* 0x0000000a0a0a7c23 */ /* 0x100fe200080108cf */
[----:B------:R-:W-:Y:S01]  /*62d0*/  ISETP.GT.AND P4, PT, R182, 0x79, PT ;  /* 0x00000079b600780c */ /* 0x000fe20003f84270 */
[--C-:B------:R-:W-:Y:S01]  /*62e0*/  FFMA.FTZ R182, R14, UR10, -R207.reuse ;  /* 0x0000000a0eb67c23 */ /* 0x100fe200080108cf */
[----:B------:R-:W-:Y:S01]  /*62f0*/  FMNMX.FTZ R14, R8, R211, !PT ;  /* 0x000000d3080e7209 */ /* 0x000fe20007810000 */
[--C-:B------:R-:W-:Y:S01]  /*6300*/  FFMA.FTZ R13, R13, UR10, -R207.reuse ;  /* 0x0000000a0d0d7c23 */ /* 0x100fe200080108cf */
[----:B----4-:R-:W-:Y:S01]  /*6310*/  FSEL R203, R203, -INF , P5 ;  /* 0xff800000cbcb7808 */ /* 0x010fe20002800000 */
[----:B------:R-:W-:Y:S01]  /*6320*/  MUFU.EX2 R10, R10 ;  /* 0x0000000a000a7308 */ /* 0x000fe20000000800 */
[----:B------:R-:W-:Y:S01]  /*6330*/  FMNMX.FTZ R21, R11, R14, !PT ;  /* 0x0000000e0b157209 */ /* 0x000fe20007810000 */
[--C-:B------:R-:W-:Y:S01]  /*6340*/  FFMA.FTZ R159, R159, UR10, -R207.reuse ;  /* 0x0000000a9f9f7c23 */ /* 0x100fe200080108cf */
[----:B-----5:R-:W-:Y:S01]  /*6350*/  FSEL R204, R204, -INF , P6 ;  /* 0xff800000cccc7808 */ /* 0x020fe20003000000 */
[--C-:B------:R-:W-:Y:S01]  /*6360*/  FFMA.FTZ R160, R160, UR10, -R207.reuse ;  /* 0x0000000aa0a07c23 */ /* 0x100fe200080108cf */
[----:B------:R-:W-:Y:S01]  /*6370*/  FMNMX.FTZ R190, R12, R21, !PT ;  /* 0x000000150cbe7209 */ /* 0x000fe20007810000 */
[--C-:B------:R-:W-:Y:S01]  /*6380*/  FFMA.FTZ R21, R152, UR10, -R207.reuse ;  /* 0x0000000a98157c23 */ /* 0x100fe200080108cf */
[----:B--2---:R-:W-:Y:S01]  /*6390*/  FSEL R205, R205, -INF , P2 ;  /* 0xff800000cdcd7808 */ /* 0x004fe20001000000 */
[----:B------:R0:W-:Y:S01]  /*63a0*/  MUFU.EX2 R14, R208 ;  /* 0x000000d0000e7308 */ /* 0x0001e20000000800 */
[----:B------:R-:W-:Y:S01]  /*63b0*/  FMNMX.FTZ R211, R15, R190, !PT ;  /* 0x000000be0fd37209 */ /* 0x000fe20007810000 */
[--C-:B------:R-:W-:Y:S01]  /*63c0*/  FFMA.FTZ R166, R166, UR10, -R207.reuse ;  /* 0x0000000aa6a67c23 */ /* 0x100fe200080108cf */
[----:B---3--:R-:W-:Y:S01]  /*63d0*/  FSEL R206, R206, -INF , P3 ;  /* 0xff800000cece7808 */ /* 0x008fe20001800000 */
[----:B------:R-:W-:Y:S01]  /*63e0*/  FFMA.FTZ R188, R188, UR10, -R207 ;  /* 0x0000000abcbc7c23 */ /* 0x000fe200080108cf */
[----:B------:R-:W-:-:S03]  /*63f0*/  FMNMX.FTZ R152, R20, R211, !PT ;  /* 0x000000d314987209 */ /* 0x000fc60007810000 */
[----:B------:R-:W-:Y:S01]  /*6400*/  MUFU.EX2 R13, R13 ;  /* 0x0000000d000d7308 */ /* 0x000fe20000000800 */
[----:B------:R-:W-:Y:S01]  /*6410*/  FMNMX.FTZ R155, R153, R152, !PT ;  /* 0x00000098999b7209 */ /* 0x000fe20007810000 */
[--C-:B0-----:R-:W-:Y:S01]  /*6420*/  FFMA.FTZ R208, R170, UR10, -R207.reuse ;  /* 0x0000000aaad07c23 */ /* 0x101fe200080108cf */
[----:B------:R-:W-:-:S01]  /*6430*/  FFMA.FTZ R170, R175, UR10, -R207 ;  /* 0x0000000aafaa7c23 */ /* 0x000fc200080108cf */
[--C-:B------:R-:W-:Y:S01]  /*6440*/  FFMA.FTZ R175, R178, UR10, -R207.reuse ;  /* 0x0000000ab2af7c23 */ /* 0x100fe200080108cf */
[----:B------:R-:W-:Y:S01]  /*6450*/  FMNMX.FTZ R190, R154, R155, !PT ;  /* 0x0000009b9abe7209 */ /* 0x000fe20007810000 */
[--C-:B------:R-:W-:Y:S01]  /*6460*/  FFMA.FTZ R155, R156, UR10, -R207.reuse ;  /* 0x0000000a9c9b7c23 */ /* 0x100fe200080108cf */
[----:B------:R-:W-:-:S01]  /*6470*/  FFMA.FTZ R178, R179, UR10, -R207 ;  /* 0x0000000ab3b27c23 */ /* 0x000fc200080108cf */
[----:B------:R0:W-:Y:S01]  /*6480*/  MUFU.EX2 R152, R210 ;  /* 0x000000d200987308 */ /* 0x0001e20000000800 */
[----:B------:R-:W-:Y:S01]  /*6490*/  FMNMX.FTZ R211, R157, R190, !PT ;  /* 0x000000be9dd37209 */ /* 0x000fe20007810000 */
[----:B------:R-:W-:-:S03]  /*64a0*/  FFMA.FTZ R190, R163, UR10, -R207 ;  /* 0x0000000aa3be7c23 */ /* 0x000fc600080108cf */
[----:B------:R-:W-:-:S03]  /*64b0*/  FMNMX.FTZ R156, R158, R211, !PT ;  /* 0x000000d39e9c7209 */ /* 0x000fc60007810000 */
[----:B------:R-:W-:Y:S01]  /*64c0*/  MUFU.EX2 R182, R182 ;  /* 0x000000b600b67308 */ /* 0x000fe20000000800 */
[----:B------:R-:W-:Y:S01]  /*64d0*/  FMNMX.FTZ R156, R161, R156, !PT ;  /* 0x0000009ca19c7209 */ /* 0x000fe20007810000 */
[----:B0-----:R-:W-:-:S03]  /*64e0*/  FFMA.FTZ R210, R169, UR10, -R207 ;  /* 0x0000000aa9d27c23 */ /* 0x001fc600080108cf */
        /* <DEDUP_REMOVED lines=18> */
[----:B0-----:R-:W-:Y:S01]  /*6610*/  FSEL R190, R172, -INF , P4 ;  /* 0xff800000acbe7808 */ /* 0x001fe20002000000 */
        /* <DEDUP_REMOVED lines=22> */
[----:B------:R-:W1:Y:S06]  /*6780*/  SHFL.BFLY PT, R169, R168, 0x2, 0x1f ;  /* 0x0c401f00a8a97f89 */ /* 0x000e6c00000e0000 */
[----:B------:R-:W-:Y:S08]  /*6790*/  MUFU.EX2 R164, R164 ;  /* 0x000000a400a47308 */ /* 0x000ff00000000800 */
[----:B------:R-:W-:Y:S08]  /*67a0*/  MUFU.EX2 R208, R208 ;  /* 0x000000d000d07308 */ /* 0x000ff00000000800 */
[----:B------:R-:W-:Y:S01]  /*67b0*/  MUFU.EX2 R215, R215 ;  /* 0x000000d700d77308 */ /* 0x000fe20000000800 */
[----:B-1----:R-:W-:Y:S01]  /*67c0*/  FMNMX.FTZ R179, R168, R169, !PT ;  /* 0x000000a9a8b37209 */ /* 0x002fe20007810000 */
[----:B------:R-:W-:Y:S01]  /*67d0*/  FFMA.FTZ R169, R183, UR10, -R207 ;  /* 0x0000000ab7a97c23 */ /* 0x000fe200080108cf */
[----:B------:R-:W-:-:S03]  /*67e0*/  IMAD.U32 R183, RZ, RZ, UR10 ;  /* 0x0000000affb77e24 */ /* 0x000fc6000f8e00ff */
[----:B------:R-:W1:Y:S02]  /*67f0*/  SHFL.BFLY PT, R168, R179, 0x1, 0x1f ;  /* 0x0c201f00b3a87f89 */ /* 0x000e6400000e0000 */
[----:B------:R-:W-:Y:S08]  /*6800*/  MUFU.EX2 R167, R167 ;  /* 0x000000a700a77308 */ /* 0x000ff00000000800 */
[----:B------:R-:W-:Y:S08]  /*6810*/  MUFU.EX2 R170, R170 ;  /* 0x000000aa00aa7308 */ /* 0x000ff00000000800 */
[----:B------:R-:W-:Y:S01]  /*6820*/  MUFU.EX2 R175, R175 ;  /* 0x000000af00af7308 */ /* 0x000fe20000000800 */
[----:B-1----:R-:W-:-:S07]  /*6830*/  FMNMX.FTZ R168, R179, R168, !PT ;  /* 0x000000a8b3a87209 */ /* 0x002fce0007810000 */
        /* <DEDUP_REMOVED lines=30> */
[----:B0-----:R-:W-:-:S01]  /*6a20*/  FFMA.FTZ R210, R187, UR10, -R194 ;  /* 0x0000000abbd27c23 */ /* 0x001fc200080108c2 */
        /* <DEDUP_REMOVED lines=16> */
[----:B------:R-:W-:-:S04]  /*6b30*/  FFMA.FTZ R190, R190, UR10, -R194 ;  /* 0x0000000abebe7c23 */ /* 0x000fc800080108c2 */
[----:B------:R-:W2:Y:S01]  /*6b40*/  MUFU.EX2 R8, R8 ;  /* 0x0000000800087308 */ /* 0x000ea20000000800 */
[----:B0-----:R-:W-:-:S01]  /*6b50*/  FFMA.FTZ R181, R6, R2, R209 ;  /* 0x0000000206b57223 */ /* 0x001fc200000100d1 */
[-C--:B------:R-:W-:Y:S01]  /*6b60*/  FMUL.FTZ R26, R26, R6.reuse ;  /* 0x000000061a1a7220 */ /* 0x080fe20000410000 */
[-C--:B------:R-:W-:Y:S01]  /*6b70*/  FMUL.FTZ R27, R27, R6.reuse ;  /* 0x000000061b1b7220 */ /* 0x080fe20000410000 */
[----:B------:R-:W-:Y:S01]  /*6b80*/  FMUL.FTZ R30, R30, R6 ;  /* 0x000000061e1e7220 */ /* 0x000fe20000410000 */
[----:B------:R-:W-:-:S01]  /*6b90*/  FADD.FTZ R184, R10, R181 ;  /* 0x000000b50ab87221 */ /* 0x000fc20000010000 */
[-C--:B------:R-:W-:Y:S01]  /*6ba0*/  FMUL.FTZ R31, R31, R6.reuse ;  /* 0x000000061f1f7220 */ /* 0x080fe20000410000 */
[----:B------:R-:W-:Y:S01]  /*6bb0*/  FMUL.FTZ R34, R34, R6 ;  /* 0x0000000622227220 */ /* 0x000fe20000410000 */
[----:B------:R-:W0:Y:S01]  /*6bc0*/  MUFU.EX2 R183, R183 ;  /* 0x000000b700b77308 */ /* 0x000e220000000800 */
[----:B-1----:R-:W-:-:S01]  /*6bd0*/  FFMA.FTZ R2, R5, R3, R192 ;  /* 0x0000000305027223 */ /* 0x002fc200000100c0 */
[----:B------:R-:W-:Y:S01]  /*6be0*/  FADD.FTZ R181, R13, R184 ;  /* 0x000000b80db57221 */ /* 0x000fe20000010000 */
[----:B------:R-:W-:Y:S01]  /*6bf0*/  F2FP.SATFINITE.E4M3.F32.PACK_AB_MERGE_C R13, R182, R13, RZ ;  /* 0x0000000db60d723e */ /* 0x000fe200048070ff */
[----:B------:R-:W-:Y:S01]  /*6c00*/  FMUL.FTZ R24, R24, R5 ;  /* 0x0000000518187220 */ /* 0x000fe20000410000 */
[----:B------:R-:W-:-:S01]  /*6c10*/  FADD.FTZ R3, R7, R2 ;  /* 0x0000000207037221 */ /* 0x000fc20000010000 */
        /* <DEDUP_REMOVED lines=35> */
[----:B0-----:R-:W-:-:S01]  /*6e50*/  FADD.FTZ R187, R153, R8 ;  /* 0x0000000899bb7221 */ /* 0x001fc20000010000 */
[C---:B------:R-:W-:Y:S01]  /*6e60*/  FADD.FTZ R2, R155.reuse, R2 ;  /* 0x000000029b027221 */ /* 0x040fe20000010000 */
[----:B------:R-:W-:Y:S01]  /*6e70*/  F2FP.SATFINITE.E4M3.F32.PACK_AB_MERGE_C R155, R155, R152, RZ ;  /* 0x000000989b9b723e */ /* 0x000fe200048070ff */
[-C--:B------:R-:W-:Y:S01]  /*6e80*/  FMUL.FTZ R68, R68, R5.reuse ;  /* 0x0000000544447220 */ /* 0x080fe20000410000 */
[-C--:B------:R-:W-:Y:S01]  /*6e90*/  FMUL.FTZ R69, R69, R5.reuse ;  /* 0x0000000545457220 */ /* 0x080fe20000410000 */
[----:B------:R-:W-:Y:S01]  /*6ea0*/  FMUL.FTZ R72, R72, R5 ;  /* 0x0000000548487220 */ /* 0x000fe20000410000 */
[----:B------:R-:W-:Y:S01]  /*6eb0*/  F2FP.SATFINITE.E4M3.F32.PACK_AB_MERGE_C R155, R21, R14, R155 ;  /* 0x0000000e159b723e */ /* 0x000fe2000480709b */
        /* <DEDUP_REMOVED lines=26> */
[----:B------:R-:W-:Y:S01]  /*7060*/  FADD.FTZ R2, R156, R3 ;  /* 0x000000039c027221 */ /* 0x000fe20000010000 */
[-C--:B------:R-:W-:Y:S01]  /*7070*/  FMUL.FTZ R101, R101, R5.reuse ;  /* 0x0000000565657220 */ /* 0x080fe20000410000 */
[-C--:B------:R-:W-:Y:S01]  /*7080*/  FMUL.FTZ R104, R104, R5.reuse ;  /* 0x0000000568687220 */ /* 0x080fe20000410000 */
[----:B------:R-:W-:Y:S01]  /*7090*/  FMUL.FTZ R105, R105, R5 ;  /* 0x0000000569697220 */ /* 0x000fe20000410000 */
[C---:B------:R-:W-:Y:S01]  /*70a0*/  FADD.FTZ R3, R211.reuse, R2 ;  /* 0x00000002d3037221 */ /* 0x040fe20000010000 */
[----:B------:R-:W-:Y:S01]  /*70b0*/  F2FP.SATFINITE.E4M3.F32.PACK_AB_MERGE_C R211, R211, R156, RZ ;  /* 0x0000009cd3d3723e */ /* 0x000fe200048070ff */
[----:B------:R-:W1:Y:S01]  /*70c0*/  MUFU.EX2 R161, R161 ;  /* 0x000000a100a17308 */ /* 0x000e620000000800 */
[----:B--2---:R-:W-:-:S01]  /*70d0*/  FADD.FTZ R153, R210, R153 ;  /* 0x00000099d2997221 */ /* 0x004fc20000010000 */
[----:B------:R-:W-:Y:S01]  /*70e0*/  FADD.FTZ R2, R162, R3 ;  /* 0x00000003a2027221 */ /* 0x000fe20000010000 */
[----:B------:R-:W-:Y:S01]  /*70f0*/  F2FP.SATFINITE.E4M3.F32.PACK_AB_MERGE_C R157, R210, R157, RZ ;  /* 0x0000009dd29d723e */ /* 0x000fe200048070ff */
[-C--:B------:R-:W-:Y:S01]  /*7100*/  FMUL.FTZ R108, R108, R5.reuse ;  /* 0x000000056c6c7220 */ /* 0x080fe20000410000 */
[----:B------:R-:W-:Y:S01]  /*7110*/  FMUL.FTZ R109, R109, R5 ;  /* 0x000000056d6d7220 */ /* 0x000fe20000410000 */
[----:B------:R-:W-:Y:S01]  /*7120*/  FADD.FTZ R3, R163, R2 ;  /* 0x00000002a3037221 */ /* 0x000fe20000010000 */
[----:B------:R-:W-:Y:S01]  /*7130*/  F2FP.SATFINITE.E4M3.F32.PACK_AB_MERGE_C R156, R20, R15, R157 ;  /* 0x0000000f149c723e */ /* 0x000fe2000480709d */
[----:B------:R-:W2:Y:S01]  /*7140*/  MUFU.EX2 R176, R176 ;  /* 0x000000b000b07308 */ /* 0x000ea20000000800 */
[----:B0-----:R-:W-:-:S01]  /*7150*/  FADD.FTZ R152, R158, R153 ;  /* 0x000000999e987221 */ /* 0x001fc20000010000 */
[----:B------:R-:W-:Y:S01]  /*7160*/  FADD.FTZ R2, R166, R3 ;  /* 0x00000003a6027221 */ /* 0x000fe20000010000 */
[C---:B------:R-:W-:Y:S01]  /*7170*/  F2FP.SATFINITE.E4M3.F32.PACK_AB_MERGE_C R166, R213.reuse, R166, RZ ;  /* 0x000000a6d5a6723e */ /* 0x040fe200048070ff */
[----:B------:R-:W-:Y:S01]  /*7180*/  FMUL.FTZ R112, R112, R5 ;  /* 0x0000000570707220 */ /* 0x000fe20000410000 */
[----:B------:R-:W-:Y:S01]  /*7190*/  F2FP.SATFINITE.E4M3.F32.PACK_AB_MERGE_C R157, R160, R159, R211 ;  /* 0x0000009fa09d723e */ /* 0x000fe200048070d3 */
[----:B------:R-:W-:Y:S01]  /*71a0*/  FADD.FTZ R3, R213, R2 ;  /* 0x00000002d5037221 */ /* 0x000fe20000010000 */
[----:B------:R-:W-:Y:S01]  /*71b0*/  F2FP.SATFINITE.E4M3.F32.PACK_AB_MERGE_C R159, R163, R162, R166 ;  /* 0x000000a2a39f723e */ /* 0x000fe200048070a6 */
        /* <DEDUP_REMOVED lines=19> */
[----:B------:R-:W-:-:S01]  /*72f0*/  FADD.FTZ R152, R164, R3 ;  /* 0x00000003a4987221 */ /* 0x000fc20000010000 */
[-C--:B------:R-:W-:Y:S01]  /*7300*/  FMUL.FTZ R137, R137, R5.reuse ;  /* 0x0000000589897220 */ /* 0x080fe20000410000 */
[----:B------:R-:W-:Y:S01]  /*7310*/  F2FP.SATFINITE.E4M3.F32.PACK_AB_MERGE_C R158, R161, R158, R176 ;  /* 0x0000009ea19e723e */ /* 0x000fe200048070b0 */
[----:B------:R-:W-:Y:S01]  /*7320*/  FMUL.FTZ R140, R140, R5 ;  /* 0x000000058c8c7220 */ /* 0x000fe20000410000 */
[----:B------:R-:W-:-:S01]  /*7330*/  FADD.FTZ R153, R165, R152 ;  /* 0x00000098a5997221 */ /* 0x000fc20000010000 */
[----:B------:R-:W0:Y:S01]  /*7340*/  MUFU.EX2 R186, R186 ;  /* 0x000000ba00ba7308 */ /* 0x000e220000000800 */
[----:B-1----:R-:W-:-:S01]  /*7350*/  FADD.FTZ R2, R180, R177 ;  /* 0x000000b1b4027221 */ /* 0x002fc20000010000 */
[----:B------:R-:W-:Y:S01]  /*7360*/  FMUL.FTZ R141, R141, R5 ;  /* 0x000000058d8d7220 */ /* 0x000fe20000410000 */
[----:B------:R-:W-:-:S01]  /*7370*/  FADD.FTZ R152, R208, R153 ;  /* 0x00000099d0987221 */ /* 0x000fc20000010000 */
[----:B------:R-:W-:Y:S01]  /*7380*/  F2FP.SATFINITE.E4M3.F32.PACK_AB_MERGE_C R208, R215, R208, RZ ;  /* 0x000000d0d7d0723e */ /* 0x000fe200048070ff */
[-C--:B------:R-:W-:Y:S01]  /*7390*/  FMUL.FTZ R144, R144, R5.reuse ;  /* 0x0000000590907220 */ /* 0x080fe20000410000 */
[----:B------:R-:W-:Y:S01]  /*73a0*/  FMUL.FTZ R145, R145, R5 ;  /* 0x0000000591917220 */ /* 0x000fe20000410000 */
[----:B------:R-:W-:-:S01]  /*73b0*/  FADD.FTZ R152, R215, R152 ;  /* 0x00000098d7987221 */ /* 0x000fc20000010000 */
[----:B------:R-:W1:Y:S01]  /*73c0*/  MUFU.EX2 R189, R189 ;  /* 0x000000bd00bd7308 */ /* 0x000e620000000800 */
[----:B--2---:R-:W-:-:S01]  /*73d0*/  FADD.FTZ R3, R185, R2 ;  /* 0x00000002b9037221 */ /* 0x004fc20000010000 */
[----:B------:R-:W-:Y:S01]  /*73e0*/  F2FP.SATFINITE.E4M3.F32.PACK_AB_MERGE_C R161, R165, R164, R208 ;  /* 0x000000a4a5a1723e */ /* 0x000fe200048070d0 */
[----:B------:R-:W-:-:S01]  /*73f0*/  FADD.FTZ R153, R167, R152 ;  /* 0x00000098a7997221 */ /* 0x000fc20000010000 */
        /* <DEDUP_REMOVED lines=17> */
[----:B------:R-:W-:Y:S01]  /*7510*/  FMUL.FTZ R55, R55, R6 ;  /* 0x0000000637377220 */ /* 0x000fe20000410000 */
[----:B------:R-:W-:Y:S01]  /*7520*/  F2FP.SATFINITE.E4M3.F32.PACK_AB_MERGE_C R160, R185, R180, R186 ;  /* 0x000000b4b9a0723e */ /* 0x000fe200048070ba */
        /* <DEDUP_REMOVED lines=14> */
[----:B------:R-:W-:Y:S01]  /*7610*/  FMUL.FTZ R70, R70, R6 ;  /* 0x0000000646467220 */ /* 0x000fe20000410000 */
        /* <DEDUP_REMOVED lines=61> */
[----:B------:R-:W-:-:S03]  /*79f0*/  FMUL.FTZ R151, R151, R6 ;  /* 0x0000000697977220 */ /* 0x000fc60000410000 */
        /* <DEDUP_REMOVED lines=27> */
.L_x_2678:
[----:B------:R-:W-:-:S04]  /*7bb0*/  IMAD.U32 R5, RZ, RZ, UR58 ;  /* 0x0000003aff057e24 */ /* 0x000fc8000f8e00ff */
[----:B------:R0:W1:Y:S01]  /*7bc0*/  SYNCS.PHASECHK.TRANS64.TRYWAIT P1, [UR54+0x38850], R5 ;  /* 0x03885005ff0075a7 */ /* 0x0000620008020176 */
[----:B------:R-:W-:Y:S05]  /*7bd0*/  @!P0 BRA `(.L_x_2679) ;  /* 0x0000000000048947 */ /* 0x000fea0003800000 */
[----:B------:R-:W-:Y:S01]  /*7be0*/  BPT.TRAP 0x1 ;  /* 0x000000040000795c */ /* 0x000fe20000300000 */
.L_x_2679:
[----:B0-----:R-:W-:Y:S01]  /*7bf0*/  VIADD R5, R227, 0x8 ;  /* 0x00000008e3057836 */ /* 0x001fe20000000000 */
[----:B-1----:R-:W-:Y:S06]  /*7c00*/  @P1 BRA `(.L_x_2680) ;  /* 0x00000000000c1947 */ /* 0x002fec0003800000 */
[----:B------:R-:W-:-:S04]  /*7c10*/  IMAD.U32 R6, RZ, RZ, UR58 ;  /* 0x0000003aff067e24 */ /* 0x000fc8000f8e00ff */
[----:B------:R-:W0:Y:S02]  /*7c20*/  SYNCS.PHASECHK.TRANS64.TRYWAIT P1, [UR54+0x38850], R6 ;  /* 0x03885006ff0075a7 */ /* 0x000e240008020176 */
[----:B0-----:R-:W-:Y:S05]  /*7c30*/  @!P1 BRA `(.L_x_2681) ;  /* 0x000000e0008c9947 */ /* 0x001fea0003800000 */
.L_x_2680:
        /* <DEDUP_REMOVED lines=27> */
.L_x_2682:
[----:B------:R-:W-:Y:S01]  /*7df0*/  UISETP.GT.AND UP0, UPT, UR57, UR56, UPT ;  /* 0x000000383900728c */ /* 0x000fe2000bf04270 */
[----:B------:R-:W-:Y:S01]  /*7e00*/  IMAD.MOV.U32 R5, RZ, RZ, R9 ;  /* 0x000000ffff057224 */ /* 0x000fe200078e0009 */
[----:B------:R-:W-:Y:S01]  /*7e10*/  UIADD3 UR54, UR54, 0x38860, URZ ;  /* 0x0003886036367890 */ /* 0x000fe2000fffe03f */
[----:B0-----:R-:W-:Y:S01]  /*7e20*/  IMAD.MOV.U32 R6, RZ, RZ, R168 ;  /* 0x000000ffff067224 */ /* 0x001fe200078e00a8 */
[----:B------:R-:W-:Y:S02]  /*7e30*/  UIADD3 UR57, UR57, -0x1, URZ ;  /* 0xffffffff39397890 */ /* 0x000fe4000fffe03f */
[----:B------:R-:W-:Y:S01]  /*7e40*/  PLOP3.LUT P1, PT, PT, PT, UP0, 0x80, 0x0 ;  /* 0x000000000000781c */ /* 0x000fe20003f2f008 */
[----:B------:R-:W-:-:S09]  /*7e50*/  UPRMT UR54, UR55, 0x654, UR54 ;  /* 0x0000065437367896 */ /* 0x000fd20008000036 */
[----:B------:R-:W-:Y:S03]  /*7e60*/  SYNCS.ARRIVE.TRANS64.RED.A1T0 RZ, [UR54], RZ ;  /* 0x000000ffffff79a7 */ /* 0x000fe60008100436 */
[----:B------:R-:W-:Y:S05]  /*7e70*/  @P1 BRA `(.L_x_2683) ;  /* 0xffffffc800fc1947 */ /* 0x000fea000383ffff */
.L_x_2672:
[----:B------:R-:W-:-:S13]  /*7e80*/  ISETP.LE.AND P1, PT, RZ, UR57, PT ;  /* 0x00000039ff007c0c */ /* 0x000fda000bf23270 */
[----:B------:R-:W-:Y:S05]  /*7e90*/  @!P1 BRA `(.L_x_2684) ;  /* 0x0000002800989947 */ /* 0x000fea0003800000 */
[----:B01----:R-:W-:Y:S01]  /*7ea0*/  IMAD.MOV.U32 R6, RZ, RZ, R9 ;  /* 0x000000ffff067224 */ /* 0x003fe200078e0009 */
[----:B------:R-:W-:Y:S01]  /*7eb0*/  ULDC UR46, c[0x0][0x988] ;  /* 0x00026200002e7ab9 */ /* 0x000fe20000000800 */
[----:B------:R-:W-:-:S07]  /*7ec0*/  IMAD.MOV.U32 R7, RZ, RZ, R168 ;  /* 0x000000ffff077224 */ /* 0x000fce00078e00a8 */
.L_x_2695:
[----:B------:R-:W-:-:S04]  /*7ed0*/  UIADD3 UR36, UR36, 0x1, URZ ;  /* 0x0000000124247890 */ /* 0x000fc8000fffe03f */
[----:B------:R-:W-:-:S04]  /*7ee0*/  UISETP.NE.AND UP0, UPT, UR36, 0x2, UPT ;  /* 0x000000022400788c */ /* 0x000fc8000bf05270 */
[----:B------:R-:W-:Y:S02]  /*7ef0*/  USEL UR6, URZ, 0x1, UP0 ;  /* 0x000000013f067887 */ /* 0x000fe40008000000 */
[----:B------:R-:W-:Y:S02]  /*7f00*/  USEL UR36, UR36, URZ, UP0 ;  /* 0x0000003f24247287 */ /* 0x000fe40008000000 */
[----:B------:R-:W-:Y:S01]  /*7f10*/  ULOP3.LUT UR42, UR42, UR6, URZ, 0x3c, !UPT ;  /* 0x000000062a2a7292 */ /* 0x000fe2000f8e3c3f */
[----:B01----:R-:W-:Y:S11]  /*7f20*/  @!P0 BRA `(.L_x_2685) ;  /* 0x0000000000048947 */ /* 0x003ff60003800000 */
[----:B------:R-:W-:Y:S01]  /*7f30*/  BPT.TRAP 0x1 ;  /* 0x000000040000795c */ /* 0x000fe20000300000 */
.L_x_2685:
        /* <DEDUP_REMOVED lines=9> */
.L_x_2686:
[----:B-1----:R-:W-:Y:S05]  /*7fd0*/  @P1 BRA `(.L_x_2687) ;  /* 0x0000000000081947 */ /* 0x002fea0003800000 */
[----:B------:R-:W1:Y:S02]  /*7fe0*/  SYNCS.PHASECHK.TRANS64.TRYWAIT P1, [UR48+0x38830], R5 ;  /* 0x03883005ff0075a7 */ /* 0x000e640008020170 */
[----:B-1----:R-:W-:Y:S05]  /*7ff0*/  @!P1 BRA `(.L_x_2688) ;  /* 0x000000dc00b89947 */ /* 0x002fea0003800000 */
.L_x_2687:
        /* <DEDUP_REMOVED lines=46> */
.L_x_2689:
        /* <DEDUP_REMOVED lines=568> */
.L_x_2690:
[----:B------:R0:W1:Y:S01]  /*a660*/  SYNCS.PHASECHK.TRANS64.TRYWAIT P1, [UR48+0x38850], R5 ;  /* 0x03885005ff0075a7 */ /* 0x0000620008020170 */
[----:B------:R-:W-:Y:S05]  /*a670*/  @!P0 BRA `(.L_x_2691) ;  /* 0x0000000000048947 */ /* 0x000fea0003800000 */
[----:B------:R-:W-:Y:S01]  /*a680*/  BPT.TRAP 0x1 ;  /* 0x000000040000795c */ /* 0x000fe20000300000 */
.L_x_2691:
[----:B------:R-:W-:Y:S01]  /*a690*/  VIADD R6, R227, 0x8 ;  /* 0x00000008e3067836 */ /* 0x000fe20000000000 */
[----:B-1----:R-:W-:Y:S06]  /*a6a0*/  @P1 BRA `(.L_x_2692) ;  /* 0x0000000000081947 */ /* 0x002fec0003800000 */
[----:B------:R-:W1:Y:S02]  /*a6b0*/  SYNCS.PHASECHK.TRANS64.TRYWAIT P1, [UR48+0x38850], R5 ;  /* 0x03885005ff0075a7 */ /* 0x000e640008020170 */
[----:B-1----:R-:W-:Y:S05]  /*a6c0*/  @!P1 BRA `(.L_x_2693) ;  /* 0x000000b8001c9947 */ /* 0x002fea0003800000 */
.L_x_2692:
        /* <DEDUP_REMOVED lines=27> */
.L_x_2694:
        /* <DEDUP_REMOVED lines=8> */
.L_x_2684:
[----:B------:R-:W-:Y:S01]  /*a900*/  ULDC.64 UR8, c[0x0][0x9a0] ;  /* 0x0002680000087ab9 */ /* 0x000fe20000000a00 */
[----:B01----:R-:W-:Y:S01]  /*a910*/  IMAD.MOV.U32 R5, RZ, RZ, 0x3f800000 ;  /* 0x3f800000ff057424 */ /* 0x003fe200078e00ff */
        /* <DEDUP_REMOVED lines=48> */
[----:B------:R-:W-:-:S03]  /*ac20*/  @P1 FMUL.FTZ R3, R3, 0.69314718246459960938 ;  /* 0x3f31721803031820 */ /* 0x000fc60000410000 */
[----:B------:R-:W1:Y:S01]  /*ac30*/  @P2 MUFU.LG2 R7, R7 ;  /* 0x0000000700072308 */ /* 0x000e620000000c00 */
[----:B0-----:R-:W-:-:S07]  /*ac40*/  @P2 FMUL.FTZ R11, R13, 0.69314718246459960938 ;  /* 0x3f3172180d0b2820 */ /* 0x001fce0000410000 */
[----:B------:R1:W0:Y:S08]  /*ac50*/  @P1 MUFU.LG2 R6, R10 ;  /* 0x0000000a00061308 */ /* 0x0002300000000c00 */
        /* <DEDUP_REMOVED lines=136> */
.L_x_2659:
        /* <DEDUP_REMOVED lines=18> */
[----:B------:R-:W-:-:S04]  /*b600*/  IADD3 R20, P0, R20, UR8, RZ ;  /* 0x0000000814147c10 */ /* 0x000fc8000ff1e0ff */
[----:B------:R-:W-:-:S05]  /*b610*/  IADD3.X R21, RZ, UR9, RZ, P0, !PT ;  /* 0x00000009ff157c10 */ /* 0x000fca00087fe4ff */
        /* <DEDUP_REMOVED lines=365> */
[----:B------:R1:W-:Y:S01]  /*ccf0*/  STSM.16.M88.4 [R43], R8 ;  /* 0x000000082b007844 */ /* 0x0003e20000000200 */
        /* <DEDUP_REMOVED lines=16> */
[----:B------:R-:W3:Y:S03]  /*ce00*/  LDC R76, c[0x0][0xbe8] ;  /* 0x0002fa00ff4c7b82 */ /* 0x000ee60000000800 */
[----:B------:R0:W-:Y:S05]  /*ce10*/  STSM.16.M88.4 [R42], R24 ;  /* 0x000000182a007844 */ /* 0x0001ea0000000200 */
[----:B------:R-:W-:Y:S01]  /*ce20*/  BAR.SYNC.DEFER_BLOCKING 0x1, 0x100 ;  /* 0x0044000000007b1d */ /* 0x000fe20000010000 */
[----:B------:R-:W-:-:S06]  /*ce30*/  UISETP.NE.AND.EX UP1, UPT, UR11, URZ, UPT, UP1 ;  /* 0x0000003f0b00728c */ /* 0x000fcc000bf25310 */
[----:B------:R-:W-:-:S05]  /*ce40*/  PLOP3.LUT P0, PT, PT, PT, UP1, 0x80, 0x0 ;  /* 0x000000000000781c */ /* 0x000fca0003f0f018 */
[----:B------:R-:W-:-:S04]  /*ce50*/  @UP1 ULEA UR10, UP2, UR38, UR10, 0x2 ;  /* 0x0000000a260a1291 */ /* 0x000fc8000f84103f */
[----:B------:R-:W-:Y:S01]  /*ce60*/  @UP1 ULEA.HI.X UR11, UR38, UR11, UR39, 0x2, UP2 ;  /* 0x0000000b260b1291 */ /* 0x000fe200090f1427 */
[----:B------:R-:W-:Y:S01]  /*ce70*/  ULDC UR12, c[0x0][0xa88] ;  /* 0x0002a200000c7ab9 */ /* 0x000fe20000000800 */
[----:B-1----:R-:W-:Y:S02]  /*ce80*/  IMAD.U32 R10, RZ, RZ, UR10 ;  /* 0x0000000aff0a7e24 */ /* 0x002fe4000f8e00ff */
[----:B--2---:R-:W-:Y:S01]  /*ce90*/  IMAD.U32 R3, RZ, RZ, UR12 ;  /* 0x0000000cff037e24 */ /* 0x004fe2000f8e00ff */
[----:B------:R-:W2:Y:S01]  /*cea0*/  @P2 LDG.E R6, desc[UR52][R4.64] ;  /* 0x0000003404062981 */ /* 0x000ea2000c1e1900 */
[----:B------:R-:W-:Y:S01]  /*ceb0*/  IMAD.U32 R11, RZ, RZ, UR11 ;  /* 0x0000000bff0b7e24 */ /* 0x000fe2000f8e00ff */
[----:B---3--:R-:W-:Y:S01]  /*cec0*/  ISETP.NE.AND P1, PT, R76, 0x1, PT ;  /* 0x000000014c00780c */ /* 0x008fe20003f25270 */
[----:B------:R-:W-:Y:S01]  /*ced0*/  UMOV UR4, URZ ;  /* 0x0000003f00047c82 */ /* 0x000fe20008000000 */
[----:B------:R-:W-:Y:S02]  /*cee0*/  VIADD R8, R17, UR41 ;  /* 0x0000002911087c36 */ /* 0x000fe40008000000 */
[----:B------:R0:W5:Y:S09]  /*cef0*/  @P0 LDG.E R3, desc[UR52][R10.64] ;  /* 0x000000340a030981 */ /* 0x000172000c1e1900 */
[----:B------:R-:W1:Y:S08]  /*cf00*/  @P1 LDC R7, c[0x0][0xbec] ;  /* 0x0002fb00ff071b82 */ /* 0x000e700000000800 */
[----:B------:R-:W3:Y:S01]  /*cf10*/  @P1 LDC R9, c[0x0][0xbf0] ;  /* 0x0002fc00ff091b82 */ /* 0x000ee20000000800 */
[----:B--2---:R-:W-:Y:S01]  /*cf20*/  @P2 R2UR UR4, R6 ;  /* 0x00000000060422ca */ /* 0x004fe200000e0000 */
[----:B01-3--:R-:W-:-:S14]  /*cf30*/  @P0 BRA `(.L_x_2698) ;  /* 0x0000000000100947 */ /* 0x00bfdc0003800000 */
[----:B------:R-:W-:Y:S05]  /*cf40*/  @!P2 BRA `(.L_x_2698) ;  /* 0x00000000000ca947 */ /* 0x000fea0003800000 */
[----:B------:R-:W2:Y:S04]  /*cf50*/  LDG.E R6, desc[UR52][R4.64] ;  /* 0x0000003404067981 */ /* 0x000ea8000c1e1900 */
[----:B-----5:R-:W2:Y:S02]  /*cf60*/  LDG.E R3, desc[UR52][R4.64+0x4] ;  /* 0x0000043404037981 */ /* 0x020ea4000c1e1900 */
[----:B--2---:R-:W-:-:S07]  /*cf70*/  IMAD.IADD R3, R3, 0x1, -R6 ;  /* 0x0000000103037824 */ /* 0x004fce00078e0a06 */
.L_x_2698:
[----:B------:R-:W-:Y:S01]  /*cf80*/  USHF.R.S32.HI UR15, URZ, 0x1f, UR40 ;  /* 0x0000001f3f0f7899 */ /* 0x000fe20008011428 */
[----:B------:R-:W-:Y:S01]  /*cf90*/  @P1 IMAD.HI.U32 R4, R8, R7, RZ ;  /* 0x0000000708041227 */ /* 0x000fe200078e00ff */
[----:B------:R-:W-:Y:S01]  /*cfa0*/  ULDC.64 UR16, c[0x0][0xb90] ;  /* 0x0002e40000107ab9 */ /* 0x000fe20000000a00 */
[----:B------:R-:W-:Y:S01]  /*cfb0*/  USHF.R.S32.HI UR11, URZ, 0x1f, UR4 ;  /* 0x0000001f3f0b7899 */ /* 0x000fe20008011404 */
[----:B------:R-:W0:Y:S01]  /*cfc0*/  @P1 LDC R77, c[0x0][0xbf0] ;  /* 0x0002fc00ff4d1b82 */ /* 0x000e220000000800 */
[----:B------:R-:W-:Y:S01]  /*cfd0*/  UIMAD UR14, UR15, UR16, URZ ;  /* 0x000000100f0e72a4 */ /* 0x000fe2000f8e023f */
[----:B------:R-:W-:Y:S01]  /*cfe0*/  IMAD.MOV.U32 R6, RZ, RZ, R8 ;  /* 0x000000ffff067224 */ /* 0x000fe200078e0008 */
[----:B------:R-:W-:Y:S01]  /*cff0*/  @P1 SHF.R.U32.HI R6, RZ, R9, R4 ;  /* 0x00000009ff061219 */ /* 0x000fe20000011604 */
[----:B------:R-:W-:Y:S01]  /*d000*/  UMOV UR10, UR4 ;  /* 0x00000004000a7c82 */ /* 0x000fe20008000000 */
[----:B------:R-:W-:Y:S01]  /*d010*/  USEL UR39, UR39, URZ, !UP0 ;  /* 0x0000003f27277287 */ /* 0x000fe2000c000000 */
[----:B------:R-:W-:Y:S01]  /*d020*/  IMAD R4, R217, 0x40, R16 ;  /* 0x00000040d9047824 */ /* 0x000fe200078e0210 */
[----:B------:R-:W-:Y:S01]  /*d030*/  UIMAD.WIDE.U32 UR12, UR40, UR16, UR10 ;  /* 0x00000010280c72a5 */ /* 0x000fe2000f8e000a */
[----:B------:R-:W-:Y:S01]  /*d040*/  IMAD.MOV R9, RZ, RZ, -R6 ;  /* 0x000000ffff097224 */ /* 0x000fe200078e0a06 */
[----:B------:R-:W-:Y:S01]  /*d050*/  UIMAD UR14, UR40, UR17, UR14 ;  /* 0x00000011280e72a4 */ /* 0x000fe2000f8e020e */
[----:B------:R-:W-:Y:S01]  /*d060*/  IMAD.MOV.U32 R5, RZ, RZ, 0x2 ;  /* 0x00000002ff057424 */ /* 0x000fe200078e00ff */
[----:B------:R-:W-:Y:S01]  /*d070*/  USEL UR38, UR38, URZ, !UP0 ;  /* 0x0000003f26267287 */ /* 0x000fe2000c000000 */
[----:B------:R-:W-:Y:S01]  /*d080*/  IMAD R9, R76, R9, R8 ;  /* 0x000000094c097224 */ /* 0x000fe200078e0208 */
[----:B------:R-:W-:Y:S01]  /*d090*/  ULDC.64 UR16, c[0x0][0xb98] ;  /* 0x0002e60000107ab9 */ /* 0x000fe20000000a00 */
[----:B------:R-:W-:Y:S01]  /*d0a0*/  UIADD3 UR13, UR13, UR14, URZ ;  /* 0x0000000e0d0d7290 */ /* 0x000fe2000fffe03f */
[----:B------:R-:W-:Y:S01]  /*d0b0*/  SHF.R.S32.HI R8, RZ, 0x1f, R6 ;  /* 0x0000001fff087819 */ /* 0x000fe20000011406 */
[----:B------:R-:W-:Y:S01]  /*d0c0*/  UIMAD UR10, UR39, UR16, URZ ;  /* 0x00000010270a72a4 */ /* 0x000fe2000f8e023f */
[----:B------:R-:W-:Y:S01]  /*d0d0*/  SHF.R.S32.HI R7, RZ, 0x1f, R9 ;  /* 0x0000001fff077819 */ /* 0x000fe20000011409 */
[----:B------:R-:W-:Y:S01]  /*d0e0*/  UIMAD.WIDE.U32 UR12, UR38, UR16, UR12 ;  /* 0x00000010260c72a5 */ /* 0x000fe2000f8e000c */
[----:B------:R-:W-:Y:S01]  /*d0f0*/  IMAD.WIDE R4, R4, R5, UR8 ;  /* 0x0000000804047e25 */ /* 0x000fe2000f8e0205 */
[----:B------:R-:W-:Y:S01]  /*d100*/  UIMAD UR10, UR38, UR17, UR10 ;  /* 0x00000011260a72a4 */ /* 0x000fe2000f8e020a */
[----:B------:R-:W-:-:S02]  /*d110*/  ULDC.64 UR8, c[0x0][0xb88] ;  /* 0x0002e20000087ab9 */ /* 0x000fc40000000a00 */
[----:B-----5:R-:W-:Y:S01]  /*d120*/  IMAD R81, R3, R76, RZ ;  /* 0x0000004c03517224 */ /* 0x020fe200078e02ff */
[----:B------:R-:W-:Y:S01]  /*d130*/  IADD3 R6, P0, R6, UR12, RZ ;  /* 0x0000000c06067c10 */ /* 0x000fe2000ff1e0ff */
[----:B------:R-:W-:Y:S01]  /*d140*/  IMAD R10, R7, UR8, RZ ;  /* 0x00000008070a7c24 */ /* 0x000fe2000f8e02ff */
[C---:B------:R-:W-:Y:S01]  /*d150*/  IADD3 R53, P3, R4.reuse, 0x4000, RZ ;  /* 0x0000400004357810 */ /* 0x040fe20007f7e0ff */
[----:B------:R-:W-:Y:S01]  /*d160*/  IMAD.U32 R11, RZ, RZ, UR10 ;  /* 0x0000000aff0b7e24 */ /* 0x000fe2000f8e00ff */
[----:B------:R-:W-:Y:S01]  /*d170*/  IADD3 R29, P2, R4, 0x5000, RZ ;  /* 0x00005000041d7810 */ /* 0x000fe20007f5e0ff */
[----:B------:R-:W-:Y:S01]  /*d180*/  IMAD R15, R9, UR9, R10 ;  /* 0x00000009090f7c24 */ /* 0x000fe2000f8e020a */
[----:B------:R-:W-:Y:S01]  /*d190*/  LOP3.LUT R52, R53, 0x380, RZ, 0xc0, !PT ;  /* 0x0000038035347812 */ /* 0x000fe200078ec0ff */
        /* <DEDUP_REMOVED lines=46> */
[----:B------:R-:W-:Y:S01]  /*d480*/  IMAD.X R49, RZ, RZ, R5, P3 ;  /* 0x000000ffff317224 */ /* 0x000fe200018e0605 */
[----:B------:R-:W-:-:S02]  /*d490*/  LOP3.LUT R40, R41, 0x380, RZ, 0xc0, !PT ;  /* 0x0000038029287812 */ /* 0x000fc400078ec0ff */
[----:B------:R-:W-:Y:S02]  /*d4a0*/  SHF.R.U64 R3, R3, 0x3, RZ ;  /* 0x0000000303037819 */ /* 0x000fe400000012ff */
        /* <DEDUP_REMOVED lines=12> */
[----:B------:R-:W-:Y:S02]  /*d570*/  LOP3.LUT R12, R12, R13, RZ, 0x3c, !PT ;  /* 0x0000000d0c0c7212 */ /* 0x000fe400078e3cff */
[----:B------:R-:W-:Y:S02]  /*d580*/  IADD3.X R13, RZ, R5, RZ, P4, !PT ;  /* 0x00000005ff0d7210 */ /* 0x000fe400027fe4ff */
[----:B------:R-:W-:Y:S01]  /*d590*/  IADD3 R65, P4, R4, 0x8000, RZ ;  /* 0x0000800004417810 */ /* 0x000fe20007f9e0ff */
[----:B------:R-:W-:Y:S01]  /*d5a0*/  UIMAD UR10, UR4, UR13, UR10 ;  /* 0x0000000d040a72a4 */ /* 0x000fe2000f8e020a */
[----:B------:R-:W-:Y:S01]  /*d5b0*/  LOP3.LUT R32, R33, 0x380, RZ, 0xc0, !PT ;  /* 0x0000038021207812 */ /* 0x000fe200078ec0ff */
[----:B-1----:R-:W-:Y:S01]  /*d5c0*/  @!P2 ST.E desc[UR52][R20.64], R2 ;  /* 0x000000021400a985 */ /* 0x002fe2000c101934 */
[----:B------:R-:W-:Y:S01]  /*d5d0*/  LOP3.LUT R36, R37, 0x380, RZ, 0xc0, !PT ;  /* 0x0000038025247812 */ /* 0x000fe200078ec0ff */
[----:B------:R-:W-:Y:S01]  /*d5e0*/  ULDC.64 UR12, c[0x0][0xae8] ;  /* 0x0002ba00000c7ab9 */ /* 0x000fe20000000a00 */
[----:B------:R-:W-:Y:S01]  /*d5f0*/  LOP3.LUT R64, R65, 0x380, RZ, 0xc0, !PT ;  /* 0x0000038041407812 */ /* 0x000fe200078ec0ff */
[----:B--2---:R1:W-:Y:S01]  /*d600*/  @!P0 ST.E desc[UR52][R42.64], R0 ;  /* 0x000000002a008985 */ /* 0x0043e2000c101934 */
[----:B------:R-:W-:Y:S01]  /*d610*/  SHF.R.U64 R32, R32, 0x3, RZ ;  /* 0x0000000320207819 */ /* 0x000fe200000012ff */
[----:B------:R-:W-:Y:S01]  /*d620*/  UIADD3 UR9, UR9, UR10, URZ ;  /* 0x0000000a09097290 */ /* 0x000fe2000fffe03f */
[----:B------:R-:W-:Y:S01]  /*d630*/  SHF.R.U64 R36, R36, 0x3, RZ ;  /* 0x0000000324247819 */ /* 0x000fe200000012ff */
[----:B------:R-:W-:Y:S01]  /*d640*/  UIMAD UR4, UR15, UR12, URZ ;  /* 0x0000000c0f0472a4 */ /* 0x000fe2000f8e023f */
[----:B------:R-:W-:Y:S01]  /*d650*/  SHF.R.U64 R64, R64, 0x3, RZ ;  /* 0x0000000340407819 */ /* 0x000fe200000012ff */
[----:B------:R-:W-:Y:S01]  /*d660*/  UIMAD.WIDE.U32 UR8, UR40, UR12, UR8 ;  /* 0x0000000c280872a5 */ /* 0x000fe2000f8e0008 */
[----:B------:R-:W-:Y:S01]  /*d670*/  LOP3.LUT R32, R32, R33, RZ, 0x3c, !PT ;  /* 0x0000002120207212 */ /* 0x000fe200078e3cff */
[--C-:B------:R-:W-:Y:S01]  /*d680*/  IMAD.X R33, RZ, RZ, R5.reuse, P6 ;  /* 0x000000ffff217224 */ /* 0x100fe200030e0605 */
[----:B------:R-:W-:Y:S01]  /*d690*/  LOP3.LUT R36, R36, R37, RZ, 0x3c, !PT ;  /* 0x0000002524247212 */ /* 0x000fe200078e3cff */
[----:B------:R-:W-:Y:S01]  /*d6a0*/  IMAD.X R37, RZ, RZ, R5, P5 ;  /* 0x000000ffff257224 */ /* 0x000fe200028e0605 */
[----:B------:R-:W-:Y:S01]  /*d6b0*/  LOP3.LUT R64, R64, R65, RZ, 0x3c, !PT ;  /* 0x0000004140407212 */ /* 0x000fe200078e3cff */
[----:B-1----:R-:W-:Y:S01]  /*d6c0*/  IMAD R0, R216, 0x20, R217 ;  /* 0x00000020d8007824 */ /* 0x002fe200078e02d9 */
[----:B------:R-:W-:Y:S01]  /*d6d0*/  UIMAD UR4, UR40, UR13, UR4 ;  /* 0x0000000d280472a4 */ /* 0x000fe2000f8e0204 */
[----:B------:R-:W-:Y:S01]  /*d6e0*/  IMAD.X R65, RZ, RZ, R5, P4 ;  /* 0x000000ffff417224 */ /* 0x000fe200020e0605 */
[----:B------:R-:W-:Y:S01]  /*d6f0*/  IADD3 R73, P6, R4, 0xc000, RZ ;  /* 0x0000c00004497810 */ /* 0x000fe20007fde0ff */
        /* <DEDUP_REMOVED lines=12> */
[----:B------:R-:W-:Y:S01]  /*d7c0*/  LOP3.LUT R7, R4, 0x380, RZ, 0xc0, !PT ;  /* 0x0000038004077812 */ /* 0x000fe200078ec0ff */
[----:B------:R-:W-:Y:S01]  /*d7d0*/  UIMAD UR4, UR38, UR11, UR4 ;  /* 0x0000000b260472a4 */ /* 0x000fe2000f8e0204 */
[----:B0-----:R-:W-:Y:S01]  /*d7e0*/  @P1 SHF.R.U32.HI R21, RZ, R77, R0 ;  /* 0x0000004dff151219 */ /* 0x001fe20000011600 */
[----:B------:R-:W-:Y:S01]  /*d7f0*/  UIMAD.WIDE.U32 UR8, UR38, UR10, UR8 ;  /* 0x0000000a260872a5 */ /* 0x000fe2000f8e0008 */
[----:B------:R-:W-:Y:S01]  /*d800*/  SHF.R.U64 R72, R72, 0x3, RZ ;  /* 0x0000000348487819 */ /* 0x000fe200000012ff */
[----:B------:R-:W5:Y:S01]  /*d810*/  LD.E.128 R12, desc[UR52][R12.64] ;  /* 0x000000340c0c7980 */ /* 0x000f62000c101d00 */
[----:B------:R-:W-:-:S02]  /*d820*/  SHF.R.U64 R68, R68, 0x3, RZ ;  /* 0x0000000344447819 */ /* 0x000fc400000012ff */
[----:B------:R-:W-:Y:S01]  /*d830*/  SHF.R.U64 R60, R60, 0x3, RZ ;  /* 0x000000033c3c7819 */ /* 0x000fe200000012ff */
[----:B------:R-:W5:Y:S01]  /*d840*/  LD.E.128 R24, desc[UR52][R24.64] ;  /* 0x0000003418187980 */ /* 0x000f62000c101d00 */
        /* <DEDUP_REMOVED lines=78> */
.L_x_2700:
[----:B------:R-:W-:Y:S05]  /*dd30*/  BSYNC B1 ;  /* 0x0000000000017941 */ /* 0x000fea0003800000 */
.L_x_2699:
        /* <DEDUP_REMOVED lines=9> */
[-C--:B---3--:R-:W-:Y:S02]  /*ddd0*/  @!P4 LEA R2, P6, R16, R20.reuse, 0x1 ;  /* 0x000000141002c211 */ /* 0x088fe400078c08ff */
[----:B-----5:R-:W-:Y:S02]  /*dde0*/  @!P3 LEA R4, P5, R22, R20, 0x1 ;  /* 0x000000141604b211 */ /* 0x020fe400078a08ff */
        /* <DEDUP_REMOVED lines=10> */
.L_x_2702:
[----:B------:R-:W-:Y:S05]  /*de90*/  BSYNC B1 ;  /* 0x0000000000017941 */ /* 0x000fea0003800000 */
.L_x_2701:
        /* <DEDUP_REMOVED lines=10> */
[-C--:B------:R-:W-:Y:S02]  /*df40*/  @!P2 LEA R4, P5, R22, R8.reuse, 0x1 ;  /* 0x000000081604a211 */ /* 0x080fe400078a08ff */
        /* <DEDUP_REMOVED lines=10> */
.L_x_2704:
[----:B------:R-:W-:Y:S05]  /*dff0*/  BSYNC B1 ;  /* 0x0000000000017941 */ /* 0x000fea0003800000 */
.L_x_2703:
[----:B0-----:R-:W-:Y:S01]  /*e000*/  VIADD R0, R84, 0x60 ;  /* 0x0000006054007836 */ /* 0x001fe20000000000 */
[----:B--2-4-:R-:W4:Y:S04]  /*e010*/  SHFL.IDX PT, R82, R82, 0x3, 0x181f ;  /* 0x00781f0052527f89 */ /* 0x014f2800000e0000 */
[----:B------:R-:W-:Y:S01]  /*e020*/  ISETP.GE.AND P0, PT, R0, R81, PT ;  /* 0x000000510000720c */ /* 0x000fe20003f06270 */
[----:B------:R-:W0:-:S12]  /*e030*/  SHFL.IDX PT, R80, R80, 0x3, 0x181f ;  /* 0x00781f0050507f89 */ /* 0x000e1800000e0000 */
[----:B------:R-:W-:Y:S05]  /*e040*/  @P0 BRA `(.L_x_2705) ;  /* 0x0000000c00a80947 */ /* 0x000fea0003800000 */
[----:B------:R-:W-:Y:S02]  /*e050*/  ULDC UR4, c[0x0][0xac8] ;  /* 0x0002b20000047ab9 */ /* 0x000fe40000000800 */
[----:B------:R-:W-:Y:S02]  /*e060*/  ISETP.GE.AND P3, PT, R16, UR4, PT ;  /* 0x0000000410007c0c */ /* 0x000fe4000bf66270 */
[----:B------:R-:W-:Y:S02]  /*e070*/  ISETP.GE.AND P4, PT, R22, UR4, PT ;  /* 0x0000000416007c0c */ /* 0x000fe4000bf86270 */
[----:B------:R-:W-:-:S09]  /*e080*/  ISETP.GE.AND P5, PT, R19, UR4, PT ;  /* 0x0000000413007c0c */ /* 0x000fd2000bfa6270 */
[-C--:B0-----:R-:W-:Y:S02]  /*e090*/  @!P3 LEA R2, P0, R16, R80.reuse, 0x1 ;  /* 0x000000501002b211 */ /* 0x081fe400078008ff */
[-C--:B------:R-:W-:Y:S02]  /*e0a0*/  @!P4 LEA R4, P1, R22, R80.reuse, 0x1 ;  /* 0x000000501604c211 */ /* 0x080fe400078208ff */
[C---:B------:R-:W-:Y:S02]  /*e0b0*/  @!P5 LEA R6, P2, R19.reuse, R80, 0x1 ;  /* 0x000000501306d211 */ /* 0x040fe400078408ff */
[-C--:B----4-:R-:W-:Y:S02]  /*e0c0*/  @!P3 LEA.HI.X R3, R16, R82.reuse, R225, 0x1, P0 ;  /* 0x000000521003b211 */ /* 0x090fe400000f0ce1 */
        /* <DEDUP_REMOVED lines=11> */
.L_x_2697:
        /* <DEDUP_REMOVED lines=14> */
[----:B------:R-:W-:-:S05]  /*e260*/  MOV R0, UR4 ;  /* 0x0000000400007c02 */ /* 0x000fca0008000f00 */
        /* <DEDUP_REMOVED lines=18> */
.L_x_2706:
[----:B------:R-:W-:Y:S01]  /*e390*/  USEL UR38, UR38, URZ, !UP0 ;  /* 0x0000003f26267287 */ /* 0x000fe2000c000000 */
[----:B------:R-:W-:Y:S01]  /*e3a0*/  BSSY B1, `(.L_x_2707) ;  /* 0x000002c000017945 */ /* 0x000fe20003800000 */
[----:B------:R-:W-:-:S03]  /*e3b0*/  USEL UR39, UR39, URZ, !UP0 ;  /* 0x0000003f27277287 */ /* 0x000fc6000c000000 */
[----:B------:R-:W-:Y:S09]  /*e3c0*/  @P1 BRA `(.L_x_2708) ;  /* 0x0000000000a41947 */ /* 0x000ff20003800000 */
        /* <DEDUP_REMOVED lines=41> */
.L_x_2708:
[----:B------:R-:W-:Y:S05]  /*e660*/  BSYNC B1 ;  /* 0x0000000000017941 */ /* 0x000fea0003800000 */
.L_x_2707:
[----:B0-----:R-:W0:Y:S01]  /*e670*/  @P0 LDC R3, c[0x0][0xbf0] ;  /* 0x0002fc00ff030b82 */ /* 0x001e220000000800 */
[----:B------:R-:W-:Y:S01]  /*e680*/  ULDC.64 UR12, c[0x0][0xaa0] ;  /* 0x0002a800000c7ab9 */ /* 0x000fe20000000a00 */
[----:B------:R-:W-:Y:S01]  /*e690*/  IMAD R2, R216, 0x20, R217 ;  /* 0x00000020d8027824 */ /* 0x000fe200078e02d9 */
[----:B------:R-:W-:Y:S01]  /*e6a0*/  UIMAD UR7, UR10, UR12, URZ ;  /* 0x0000000c0a0772a4 */ /* 0x000fe2000f8e023f */
[----:B------:R-:W-:Y:S01]  /*e6b0*/  BSSY B1, `(.L_x_2709) ;  /* 0x0000041000017945 */ /* 0x000fe20003800000 */
[----:B------:R-:W-:Y:S01]  /*e6c0*/  UIMAD.WIDE.U32 UR8, UR4, UR12, URZ ;  /* 0x0000000c040872a5 */ /* 0x000fe2000f8e003f */
[----:B------:R-:W-:Y:S01]  /*e6d0*/  VIADD R6, R2, UR41 ;  /* 0x0000002902067c36 */ /* 0x000fe20008000000 */
[----:B------:R-:W-:-:S03]  /*e6e0*/  UIMAD UR7, UR4, UR13, UR7 ;  /* 0x0000000d040772a4 */ /* 0x000fc6000f8e0207 */
[----:B------:R-:W-:Y:S01]  /*e6f0*/  ULDC.64 UR12, c[0x0][0xae8] ;  /* 0x0002ba00000c7ab9 */ /* 0x000fe20000000a00 */
[----:B------:R-:W-:Y:S01]  /*e700*/  UIADD3 UR9, UR9, UR7, URZ ;  /* 0x0000000709097290 */ /* 0x000fe2000fffe03f */
[----:B------:R-:W-:Y:S01]  /*e710*/  @P0 IMAD.HI.U32 R2, R6, R9, RZ ;  /* 0x0000000906020227 */ /* 0x000fe200078e00ff */
[----:B------:R-:W-:Y:S02]  /*e720*/  UIMAD UR4, UR11, UR12, URZ ;  /* 0x0000000c0b0472a4 */ /* 0x000fe4000f8e023f */
        /* <DEDUP_REMOVED lines=24> */
[----:B------:R-:W-:Y:S02]  /*e8b0*/  VIADD R6, R217, UR41 ;  /* 0x00000029d9067c36 */ /* 0x000fe40008000000 */
        /* <DEDUP_REMOVED lines=32> */
.L_x_2710:
[----:B------:R-:W-:Y:S05]  /*eac0*/  BSYNC B1 ;  /* 0x0000000000017941 */ /* 0x000fea0003800000 */
.L_x_2709:
        /* <DEDUP_REMOVED lines=21> */
.L_x_2712:
[----:B------:R-:W-:Y:S05]  /*ec20*/  BSYNC B1 ;  /* 0x0000000000017941 */ /* 0x000fea0003800000 */
.L_x_2711:
        /* <DEDUP_REMOVED lines=21> */
.L_x_2714:
[----:B------:R-:W-:Y:S05]  /*ed80*/  BSYNC B1 ;  /* 0x0000000000017941 */ /* 0x000fea0003800000 */
.L_x_2713:
[----:B0-----:R-:W-:Y:S01]  /*ed90*/  VIADD R0, R6, 0x60 ;  /* 0x0000006006007836 */ /* 0x001fe20000000000 */
[----:B--2-4-:R-:W0:Y:S04]  /*eda0*/  SHFL.IDX PT, R5, R5, 0x3, 0x181f ;  /* 0x00781f0005057f89 */ /* 0x014e2800000e0000 */
[----:B------:R-:W-:Y:S01]  /*edb0*/  ISETP.GE.AND P0, PT, R0, R11, PT ;  /* 0x0000000b0000720c */ /* 0x000fe20003f06270 */
[----:B-1-3--:R1:W2:-:S12]  /*edc0*/  SHFL.IDX PT, R2, R4, 0x3, 0x181f ;  /* 0x00781f0004027f89 */ /* 0x00a29800000e0000 */
[----:B-1----:R-:W-:Y:S05]  /*edd0*/  @P0 BRA `(.L_x_2705) ;  /* 0x0000000000440947 */ /* 0x002fea0003800000 */
[----:B------:R-:W-:Y:S02]  /*ede0*/  ULDC UR4, c[0x0][0xac8] ;  /* 0x0002b20000047ab9 */ /* 0x000fe40000000800 */
[----:B------:R-:W-:Y:S02]  /*edf0*/  ISETP.GE.AND P3, PT, R16, UR4, PT ;  /* 0x0000000410007c0c */ /* 0x000fe4000bf66270 */
[----:B------:R-:W-:Y:S02]  /*ee00*/  ISETP.GE.AND P2, PT, R22, UR4, PT ;  /* 0x0000000416007c0c */ /* 0x000fe4000bf46270 */
[----:B------:R-:W-:Y:S02]  /*ee10*/  ISETP.GE.AND P1, PT, R19, UR4, PT ;  /* 0x0000000413007c0c */ /* 0x000fe4000bf26270 */
[----:B------:R-:W-:-:S07]  /*ee20*/  ISETP.GE.AND P0, PT, R23, UR4, PT ;  /* 0x0000000417007c0c */ /* 0x000fce000bf06270 */
[-C--:B--2---:R-:W-:Y:S02]  /*ee30*/  @!P3 LEA R6, P6, R16, R2.reuse, 0x1 ;  /* 0x000000021006b211 */ /* 0x084fe400078c08ff */
[-C--:B------:R-:W-:Y:S02]  /*ee40*/  @!P2 LEA R8, P5, R22, R2.reuse, 0x1 ;  /* 0x000000021608a211 */ /* 0x080fe400078a08ff */
[-C--:B------:R-:W-:Y:S02]  /*ee50*/  @!P1 LEA R10, P4, R19, R2.reuse, 0x1 ;  /* 0x00000002130a9211 */ /* 0x080fe400078808ff */
[-C--:B0-----:R-:W-:Y:S02]  /*ee60*/  @!P3 LEA.HI.X R7, R16, R5.reuse, R225, 0x1, P6 ;  /* 0x000000051007b211 */ /* 0x081fe400030f0ce1 */
        /* <DEDUP_REMOVED lines=8> */
.L_x_2705:
[----:B------:R-:W-:Y:S05]  /*eef0*/  BSYNC B0 ;  /* 0x0000000000007941 */ /* 0x000fea0003800000 */
.L_x_2696:
[----:B------:R-:W-:Y:S02]  /*ef00*/  ULDC UR4, c[0x0][0xc3c] ;  /* 0x00030f0000047ab9 */ /* 0x000fe40000000800 */
[----:B------:R-:W-:-:S06]  /*ef10*/  UISETP.GE.AND UP0, UPT, UR6, UR4, UPT ;  /* 0x000000040600728c */ /* 0x000fcc000bf06270 */
[----:B------:R-:W-:-:S13]  /*ef20*/  PLOP3.LUT P0, PT, PT, PT, UP0, 0x80, 0x0 ;  /* 0x000000000000781c */ /* 0x000fda0003f0f008 */
[----:B------:R-:W-:Y:S05]  /*ef30*/  @!P0 BRA `(.L_x_2715) ;  /* 0xffffff1c00988947 */ /* 0x000fea000383ffff */
[----:B------:R-:W-:Y:S05]  /*ef40*/  EXIT ;  /* 0x000000000000794d */ /* 0x000fea0003800000 */
.L_x_2654:
        /* <DEDUP_REMOVED lines=52> */
[----:B------:R-:W-:Y:S01]  /*f290*/  MOV R4, R3 ;  /* 0x0000000300047202 */ /* 0x000fe20000000f00 */
[----:B------:R-:W-:Y:S01]  /*f2a0*/  UMOV UR4, URZ ;  /* 0x0000003f00047c82 */ /* 0x000fe20008000000 */
[----:B------:R-:W-:-:S05]  /*f2b0*/  ULDC UR5, c[0x0][0xc3c] ;  /* 0x00030f0000057ab9 */ /* 0x000fca0000000800 */
.L_x_2721:
        /* <DEDUP_REMOVED lines=12> */
.L_x_2720:
[----:B------:R-:W-:Y:S05]  /*f380*/  BSYNC B0 ;  /* 0x0000000000007941 */ /* 0x000fea0003800000 */
.L_x_2719:
        /* <DEDUP_REMOVED lines=21> */
.L_x_2717:
[----:B------:R-:W-:-:S04]  /*f4e0*/  IMAD.IADD R13, R4, 0x1, -R3 ;  /* 0x00000001040d7824 */ /* 0x000fc800078e0a03 */
[----:B------:R-:W-:-:S05]  /*f4f0*/  IMAD R2, R8, R9, R13 ;  /* 0x0000000908027224 */ /* 0x000fca00078e020d */
[----:B------:R-:W-:-:S13]  /*f500*/  ISETP.GT.AND P0, PT, R2, R7, PT ;  /* 0x000000070200720c */ /* 0x000fda0003f04270 */
[----:B------:R-:W-:Y:S02]  /*f510*/  VOTEU.ANY UR7, UPT, !P0 ;  /* 0x0000000000077886 */ /* 0x000fe400040e0100 */
[----:B------:R-:W-:-:S04]  /*f520*/  UPOPC UR6, UR7 ;  /* 0x00000007000672bf */ /* 0x000fc80008000000 */
[----:B------:R-:W-:-:S03]  /*f530*/  UIADD3 UR40, UR6, UR4, URZ ;  /* 0x0000000406287290 */ /* 0x000fc6000fffe03f */
[----:B------:R-:W-:Y:S02]  /*f540*/  ULDC.64 UR4, c[0x0][0xc90] ;  /* 0x0003240000047ab9 */ /* 0x000fe40000000a00 */
[----:B------:R-:W-:-:S06]  /*f550*/  UIMAD.WIDE UR4, UR40, 0x4, UR4 ;  /* 0x00000004280478a5 */ /* 0x000fcc000f8e0204 */
[----:B------:R-:W-:Y:S02]  /*f560*/  IMAD.U32 R2, RZ, RZ, UR4 ;  /* 0x00000004ff027e24 */ /* 0x000fe4000f8e00ff */
[----:B------:R-:W-:-:S05]  /*f570*/  IMAD.U32 R3, RZ, RZ, UR5 ;  /* 0x00000005ff037e24 */ /* 0x000fca000f8e00ff */
[----:B------:R-:W2:Y:S01]  /*f580*/  LDG.E R6, desc[UR52][R2.64] ;  /* 0x0000003402067981 */ /* 0x000ea2000c1e1900 */
[----:B------:R-:W-:Y:S01]  /*f590*/  IMAD.U32 R15, RZ, RZ, UR6 ;  /* 0x00000006ff0f7e24 */ /* 0x000fe2000f8e00ff */
[----:B------:R-:W-:-:S04]  /*f5a0*/  ISETP.NE.AND P0, PT, RZ, UR7, PT ;  /* 0x00000007ff007c0c */ /* 0x000fc8000bf05270 */
        /* <DEDUP_REMOVED lines=8> */
[----:B------:R-:W-:-:S06]  /*f630*/  UIADD3 UR4, UR6, -0x1, URZ ;  /* 0xffffffff06047890 */ /* 0x000fcc000fffe03f */
[----:B0-----:R-:W-:-:S05]  /*f640*/  IMAD.U32 R11, RZ, RZ, UR4 ;  /* 0x00000004ff0b7e24 */ /* 0x001fca000f8e00ff */
[----:B------:R2:W3:Y:S02]  /*f650*/  SHFL.IDX PT, R16, R8, R11, 0x1f ;  /* 0x00001f0b08107589 */ /* 0x0004e400000e0000 */
.L_x_2722:
[----:B-1----:R-:W-:Y:S02]  /*f660*/  IMAD.MOV R2, RZ, RZ, -R3 ;  /* 0x000000ffff027224 */ /* 0x002fe400078e0a03 */
[----:B---3--:R-:W-:Y:S02]  /*f670*/  IMAD R16, R16, R9, R13 ;  /* 0x0000000910107224 */ /* 0x008fe400078e020d */
[----:B------:R-:W-:Y:S01]  /*f680*/  IMAD.MOV.U32 R13, RZ, RZ, R2 ;  /* 0x000000ffff0d7224 */ /* 0x000fe200078e0002 */
[----:B------:R-:W-:Y:S01]  /*f690*/  IABS R2, R4 ;  /* 0x0000000400027213 */ /* 0x000fe20000000000 */
[----:B0-2---:R-:W-:Y:S02]  /*f6a0*/  IMAD.IADD R11, R7, 0x1, -R16 ;  /* 0x00000001070b7824 */ /* 0x005fe400078e0a10 */
[----:B------:R-:W-:Y:S02]  /*f6b0*/  IMAD R7, R13, R12, RZ ;  /* 0x0000000c0d077224 */ /* 0x000fe400078e02ff */
[----:B------:R-:W-:Y:S01]  /*f6c0*/  IMAD.MOV R10, RZ, RZ, -R2 ;  /* 0x000000ffff0a7224 */ /* 0x000fe200078e0a02 */
        /* <DEDUP_REMOVED lines=21> */
[----:B------:R-:W-:Y:S02]  /*f820*/  VIADDMNMX R15, R3, R9, R6, PT ;  /* 0x00000009030f7246 */ /* 0x000fe40003800106 */
[----:B------:R-:W-:Y:S02]  /*f830*/  IABS R9, R4 ;  /* 0x0000000400097213 */ /* 0x000fe40000000000 */
[-C--:B------:R-:W-:Y:S01]  /*f840*/  IABS R8, R15.reuse ;  /* 0x0000000f00087213 */ /* 0x080fe20000000000 */
[----:B------:R-:W-:Y:S01]  /*f850*/  IMAD.MOV R18, RZ, RZ, -R15 ;  /* 0x000000ffff127224 */ /* 0x000fe200078e0a0f */
[----:B------:R-:W-:Y:S02]  /*f860*/  IABS R10, R15 ;  /* 0x0000000f000a7213 */ /* 0x000fe40000000000 */
[----:B------:R-:W0:Y:S08]  /*f870*/  I2F.RP R6, R8 ;  /* 0x0000000800067306 */ /* 0x000e300000209400 */
[----:B0-----:R-:W0:Y:S02]  /*f880*/  MUFU.RCP R6, R6 ;  /* 0x0000000600067308 */ /* 0x001e240000001000 */
[----:B0-----:R-:W-:-:S06]  /*f890*/  VIADD R3, R6, 0xffffffe ;  /* 0x0ffffffe06037836 */ /* 0x001fcc0000000000 */
[----:B------:R-:W0:Y:S02]  /*f8a0*/  F2I.FTZ.U32.TRUNC.NTZ R3, R3 ;  /* 0x0000000300037305 */ /* 0x000e24000021f000 */
[----:B0-----:R-:W-:-:S04]  /*f8b0*/  IMAD.MOV R2, RZ, RZ, -R3 ;  /* 0x000000ffff027224 */ /* 0x001fc800078e0a03 */
[----:B------:R-:W-:Y:S01]  /*f8c0*/  IMAD.MOV.U32 R7, RZ, RZ, R2 ;  /* 0x000000ffff077224 */ /* 0x000fe200078e0002 */
[----:B------:R-:W-:-:S03]  /*f8d0*/  MOV R2, RZ ;  /* 0x000000ff00027202 */ /* 0x000fc60000000f00 */
[----:B------:R-:W-:-:S04]  /*f8e0*/  IMAD R7, R7, R8, RZ ;  /* 0x0000000807077224 */ /* 0x000fc800078e02ff */
[----:B------:R-:W-:-:S04]  /*f8f0*/  IMAD.HI.U32 R2, R3, R7, R2 ;  /* 0x0000000703027227 */ /* 0x000fc800078e0002 */
[----:B------:R-:W-:Y:S02]  /*f900*/  IMAD.MOV R3, RZ, RZ, -R10 ;  /* 0x000000ffff037224 */ /* 0x000fe400078e0a0a */
        /* <DEDUP_REMOVED lines=12> */
[----:B------:R-:W-:-:S04]  /*f9d0*/  @!P1 LOP3.LUT R2, RZ, R15, RZ, 0x33, !PT ;  /* 0x0000000fff029212 */ /* 0x000fc800078e33ff */
[----:B------:R-:W-:Y:S01]  /*f9e0*/  LOP3.LUT R17, RZ, R2, RZ, 0x33, !PT ;  /* 0x00000002ff117212 */ /* 0x000fe200078e33ff */
[----:B------:R-:W-:-:S04]  /*f9f0*/  IMAD R18, R2, R18, R3 ;  /* 0x0000001202127224 */ /* 0x000fc800078e0203 */
[----:B------:R-:W-:Y:S01]  /*fa00*/  IMAD.IADD R17, R0, 0x1, R17 ;  /* 0x0000000100117824 */ /* 0x000fe200078e0211 */
[----:B------:R-:W-:Y:S06]  /*fa10*/  BRA `(.L_x_2723) ;  /* 0x0000000000107947 */ /* 0x000fec0003800000 */
.L_x_2718:
[----:B------:R-:W-:Y:S01]  /*fa20*/  IMAD.MOV.U32 R16, RZ, RZ, R7 ;  /* 0x000000ffff107224 */ /* 0x000fe200078e0007 */
[----:B------:R-:W-:Y:S01]  /*fa30*/  ULDC UR40, c[0x0][0xc3c] ;  /* 0x00030f0000287ab9 */ /* 0x000fe20000000800 */
[----:B------:R-:W-:Y:S02]  /*fa40*/  IMAD.MOV.U32 R17, RZ, RZ, RZ ;  /* 0x000000ffff117224 */ /* 0x000fe400078e00ff */
[----:B------:R-:W-:-:S07]  /*fa50*/  IMAD.MOV.U32 R18, RZ, RZ, RZ ;  /* 0x000000ffff127224 */ /* 0x000fce00078e00ff */
.L_x_2723:
[----:B------:R-:W-:Y:S01]  /*fa60*/  ISETP.NE.AND P0, PT, R5, RZ, PT ;  /* 0x000000ff0500720c */ /* 0x000fe20003f05270 */
[----:B------:R-:W-:-:S12]  /*fa70*/  IMAD.U32 R19, RZ, RZ, UR40 ;  /* 0x00000028ff137e24 */ /* 0x000fd8000f8e00ff */
[----:B------:R-:W0:Y:S01]  /*fa80*/  @!P0 S2R R3, SR_CgaCtaId ;  /* 0x0000000000038919 */ /* 0x000e220000008800 */
[----:B------:R-:W-:-:S04]  /*fa90*/  @!P0 MOV R0, 0x400 ;  /* 0x0000040000008802 */ /* 0x000fc80000000f00 */
[----:B0-----:R-:W-:-:S05]  /*faa0*/  @!P0 LEA R0, R3, R0, 0x18 ;  /* 0x0000000003008211 */ /* 0x001fca00078ec0ff */
[----:B------:R0:W-:Y:S01]  /*fab0*/  @!P0 STS.128 [R0+0x388d0], R16 ;  /* 0x0388d01000008388 */ /* 0x0001e20000000c00 */
[----:B------:R-:W-:Y:S06]  /*fac0*/  BAR.ARV 0x5, 0x180 ;  /* 0x0146000000007b1d */ /* 0x000fec0000002000 */
.L_x_2716:
        /* <DEDUP_REMOVED lines=8> */
[----:B------:R-:W2:Y:S01]  /*fb50*/  S2UR UR4, SR_CgaCtaId ;  /* 0x00000000000479c3 */ /* 0x000ea20000008800 */
[----:B------:R-:W-:Y:S01]  /*fb60*/  IMAD.MOV.U32 R34, RZ, RZ, 0x40 ;  /* 0x00000040ff227424 */ /* 0x000fe200078e00ff */
[----:B------:R-:W-:Y:S01]  /*fb70*/  ULOP3.LUT UR46, UR37, 0x2, URZ, 0xfc, !UPT ;  /* 0x00000002252e7892 */ /* 0x000fe2000f8efc3f */
[----:B------:R-:W-:Y:S01]  /*fb80*/  IMAD.MOV.U32 R33, RZ, RZ, 0x20 ;  /* 0x00000020ff217424 */ /* 0x000fe200078e00ff */
[----:B------:R-:W-:Y:S01]  /*fb90*/  ULOP3.LUT UR47, UR37, 0x1, URZ, 0xfc, !UPT ;  /* 0x00000001252f7892 */ /* 0x000fe2000f8efc3f */
[----:B------:R-:W-:Y:S01]  /*fba0*/  IMAD.MOV.U32 R30, RZ, RZ, 0x1 ;  /* 0x00000001ff1e7424 */ /* 0x000fe200078e00ff */
[----:B------:R-:W-:Y:S01]  /*fbb0*/  ULDC UR48, c[0x0][0xc] ;  /* 0x0000030000307ab9 */ /* 0x000fe20000000800 */
[----:B------:R-:W-:Y:S02]  /*fbc0*/  IMAD.MOV.U32 R23, RZ, RZ, RZ ;  /* 0x000000ffff177224 */ /* 0x000fe400078e00ff */
[----:B--2---:R-:W-:-:S02]  /*fbd0*/  IMAD.U32 R36, RZ, RZ, UR4 ;  /* 0x00000004ff247e24 */ /* 0x004fc4000f8e00ff */
        /* <DEDUP_REMOVED lines=8> */
[----:B------:R-:W-:Y:S01]  /*fc60*/  LOP3.LUT R6, R5, 0x3f0, RZ, 0xc0, !PT ;  /* 0x000003f005067812 */ /* 0x000fe200078ec0ff */
        /* <DEDUP_REMOVED lines=22> */
.L_x_2799:
        /* <DEDUP_REMOVED lines=16> */
[----:B0-----:R-:W-:-:S03]  /*fed0*/  IMAD.MOV.U32 R19, RZ, RZ, RZ ;  /* 0x000000ffff137224 */ /* 0x001fc600078e00ff */
        /* <DEDUP_REMOVED lines=13> */
[----:B--2---:R0:W5:Y:S03]  /*ffb0*/  @P0 LDG.E R0, desc[UR52][R2.64] ;  /* 0x0000003402000981 */ /* 0x004166000c1e1900 */
[----:B------:R-:W-:Y:S01]  /*ffc0*/  UIADD3.X UR4, UR45, UR9, URZ, UP0, !UPT ;  /* 0x000000092d047290 */ /* 0x000fe200087fe43f */
[----:B0-----:R-:W-:Y:S01]  /*ffd0*/  MOV R2, UR6 ;  /* 0x0000000600027c02 */ /* 0x001fe20008000f00 */
        /* <DEDUP_REMOVED lines=16> */
.L_x_2725:
        /* <DEDUP_REMOVED lines=21> */
.L_x_2726:
        /* <DEDUP_REMOVED lines=11> */
.L_x_2727:
[----:B------:R-:W-:Y:S01]  /*102e0*/  R2UR UR6, R17 ;  /* 0x00000000110672ca */ /* 0x000fe200000e0000 */
[----:B------:R-:W-:Y:S01]  /*102f0*/  ULDC UR4, c[0x0][0x448] ;  /* 0x0001120000047ab9 */ /* 0x000fe20000000800 */
[----:B------:R-:W-:Y:S01]  /*10300*/  UIADD3 UR38, -UR36, UR38, URZ ;  /* 0x0000002624267290 */ /* 0x000fe2000fffe13f */
[----:B------:R-:W-:Y:S01]  /*10310*/  BSSY B7, `(.L_x_2728) ;  /* 0x000049f000077945 */ /* 0x000fe20003800000 */
[----:B------:R-:W-:Y:S02]  /*10320*/  UISETP.NE.AND UP0, UPT, UR4, 0x1, UPT ;  /* 0x000000010400788c */ /* 0x000fe4000bf05270 */
[----:B------:R-:W-:Y:S02]  /*10330*/  UIADD3 UR7, UR38, 0x80, -UR41 ;  /* 0x0000008026077890 */ /* 0x000fe4000fffe829 */
[----:B------:R-:W-:-:S05]  /*10340*/  UP2UR UR49, UPR, URZ, 0x1 ;  /* 0x000000013f317883 */ /* 0x000fca0008000000 */
[----:B------:R-:W-:Y:S02]  /*10350*/  USHF.L.U32 UR6, UR6, 0x7, URZ ;  /* 0x0000000706067899 */ /* 0x000fe4000800063f */
[----:B------:R-:W-:Y:S01]  /*10360*/  @UP0 ULDC UR4, c[0x0][0x44c] ;  /* 0x0001130000040ab9 */ /* 0x000fe20000000800 */
[----:B------:R-:W-:Y:S01]  /*10370*/  @UP0 ULDC UR8, c[0x0][0x450] ;  /* 0x0001140000080ab9 */ /* 0x000fe20000000800 */
[----:B------:R-:W-:-:S04]  /*10380*/  UIADD3 UR6, UR6, 0x7f, URZ ;  /* 0x0000007f06067890 */ /* 0x000fc8000fffe03f */
[----:B------:R-:W-:Y:S02]  /*10390*/  UIMAD.WIDE.U32 UR4, UR6, UR4, URZ ;  /* 0x00000004060472a5 */ /* 0x000fe4000f8e003f */
[----:B------:R-:W-:Y:S02]  /*103a0*/  UIADD3 UR4, UR38, 0x7f, URZ ;  /* 0x0000007f26047890 */ /* 0x000fe4000fffe03f */
[----:B------:R-:W-:Y:S02]  /*103b0*/  @UP0 USHF.R.U32.HI UR6, URZ, UR8, UR5 ;  /* 0x000000083f060299 */ /* 0x000fe40008011605 */
[----:B------:R-:W-:Y:S02]  /*103c0*/  USHF.R.S32.HI UR5, URZ, 0x1f, UR4 ;  /* 0x0000001f3f057899 */ /* 0x000fe40008011404 */
[----:B------:R-:W-:Y:S02]  /*103d0*/  UIADD3 UR6, UR7, UR6, URZ ;  /* 0x0000000607067290 */ /* 0x000fe4000fffe03f */
[----:B------:R-:W-:-:S02]  /*103e0*/  ULEA.HI UR5, UR5, UR4, URZ, 0x7 ;  /* 0x0000000405057291 */ /* 0x000fc4000f8f383f */
[----:B------:R-:W-:Y:S02]  /*103f0*/  USHF.R.S32.HI UR7, URZ, 0x1f, UR6 ;  /* 0x0000001f3f077899 */ /* 0x000fe40008011406 */
[----:B------:R-:W-:Y:S02]  /*10400*/  USHF.R.S32.HI UR5, URZ, 0x7, UR5 ;  /* 0x000000073f057899 */ /* 0x000fe40008011405 */
[----:B------:R-:W-:-:S04]  /*10410*/  ULEA.HI UR7, UR7, UR6, URZ, 0x7 ;  /* 0x0000000607077291 */ /* 0x000fc8000f8f383f */
[----:B------:R-:W-:-:S04]  /*10420*/  USHF.R.S32.HI UR7, URZ, 0x7, UR7 ;  /* 0x000000073f077899 */ /* 0x000fc80008011407 */
[----:B------:R-:W-:-:S04]  /*10430*/  UISETP.LT.AND UP0, UPT, UR5, UR7, UPT ;  /* 0x000000070500728c */ /* 0x000fc8000bf01270 */
[----:B------:R-:W-:-:S06]  /*10440*/  USEL UR42, UR5, UR7, UP0 ;  /* 0x00000007052a7287 */ /* 0x000fcc0008000000 */
[----:B------:R-:W-:-:S13]  /*10450*/  ISETP.LT.AND P0, PT, RZ, UR42, PT ;  /* 0x0000002aff007c0c */ /* 0x000fda000bf01270 */
        /* <DEDUP_REMOVED lines=18> */
.L_x_2729:
        /* <DEDUP_REMOVED lines=20> */
.L_x_2732:
[----:B------:R-:W-:Y:S05]  /*106c0*/  BSYNC B6 ;  /* 0x0000000000067941 */ /* 0x000fea0003800000 */
.L_x_2731:
        /* <DEDUP_REMOVED lines=22> */
.L_x_2734:
[----:B------:R-:W-:Y:S05]  /*10830*/  BSYNC B6 ;  /* 0x0000000000067941 */ /* 0x000fea0003800000 */
.L_x_2733:
        /* <DEDUP_REMOVED lines=20> */
.L_x_2736:
[----:B------:R-:W-:Y:S05]  /*10980*/  BSYNC B6 ;  /* 0x0000000000067941 */ /* 0x000fea0003800000 */
.L_x_2735:
        /* <DEDUP_REMOVED lines=19> */
.L_x_2738:
[----:B------:R-:W-:Y:S05]  /*10ac0*/  BSYNC B6 ;  /* 0x0000000000067941 */ /* 0x000fea0003800000 */
.L_x_2737:
        /* <DEDUP_REMOVED lines=57> */
.L_x_2819:
[----:B------:R-:W-:Y:S01]  /*10e60*/  SHF.R.S32.HI R32, RZ, 0x1f, R18 ;  /* 0x0000001fff207819 */ /* 0x000fe20000011412 */
[----:B------:R-:W-:Y:S06]  /*10e70*/  @!P2 BRA `(.L_x_2740) ;  /* 0x000000000004a947 */ /* 0x000fec0003800000 */
[----:B------:R-:W-:Y:S01]  /*10e80*/  BPT.TRAP 0x1 ;  /* 0x000000040000795c */ /* 0x000fe20000300000 */
.L_x_2740:
[----:B------:R-:W-:Y:S01]  /*10e90*/  IMAD R6, R23, 0x8, R22 ;  /* 0x0000000817067824 */ /* 0x000fe200078e0216 */
[----:B------:R-:W-:Y:S01]  /*10ea0*/  SHF.L.U32 R24, R30, 0x1f, RZ ;  /* 0x0000001f1e187819 */ /* 0x000fe200000006ff */
[----:B------:R-:W-:Y:S01]  /*10eb0*/  BSSY B0, `(.L_x_2741) ;  /* 0x0000004000007945 */ /* 0x000fe20003800000 */
[----:B------:R-:W-:Y:S02]  /*10ec0*/  SHF.R.S32.HI R10, RZ, 0x1f, R5 ;  /* 0x0000001fff0a7819 */ /* 0x000fe40000011405 */
[----:B------:R-:W0:Y:S02]  /*10ed0*/  SYNCS.PHASECHK.TRANS64.TRYWAIT P0, [R6+URZ+0x38880], R24 ;  /* 0x03888018060075a7 */ /* 0x000e24000800017f */
[----:B0-----:R-:W-:Y:S05]  /*10ee0*/  @!P0 BRA `(.L_x_2742) ;  /* 0x0000005000588947 */ /* 0x001fea0003800000 */
.L_x_2820:
[----:B------:R-:W-:Y:S05]  /*10ef0*/  BSYNC B0 ;  /* 0x0000000000007941 */ /* 0x000fea0003800000 */
.L_x_2741:
        /* <DEDUP_REMOVED lines=42> */
[----:B------:R-:W-:-:S02]  /*111a0*/  ISETP.LT.OR P2, PT, R8, 0x1, P1 ;  /* 0x000000010800780c */ /* 0x000fc40000f41670 */
[----:B---3--:R-:W-:Y:S01]  /*111b0*/  IADD3.X R3, RZ, R0, RZ, P0, !PT ;  /* 0x00000000ff037210 */ /* 0x008fe200007fe4ff */
[----:B------:R-:W-:Y:S01]  /*111c0*/  IMAD.IADD R0, R22, 0x1, R20 ;  /* 0x0000000116007824 */ /* 0x000fe200078e0214 */
        /* <DEDUP_REMOVED lines=60> */
.L_x_2838:
        /* <DEDUP_REMOVED lines=11> */
.L_x_2744:
        /* <DEDUP_REMOVED lines=11> */
.L_x_2745:
[----:B------:R1:W-:Y:S01]  /*116f0*/  SYNCS.ARRIVE.TRANS64.A1T0 RZ, [R6+URZ+0x38870], RZ ;  /* 0x038870ff06ff79a7 */ /* 0x0003e2000810003f */
[----:B------:R-:W-:Y:S05]  /*11700*/  @!P6 BRA `(.L_x_2746) ;  /* 0x000000000004e947 */ /* 0x000fea0003800000 */
[----:B------:R-:W-:Y:S01]  /*11710*/  BPT.TRAP 0x1 ;  /* 0x000000040000795c */ /* 0x000fe20000300000 */
.L_x_2746:
[----:B------:R-:W2:Y:S01]  /*11720*/  SYNCS.PHASECHK.TRANS64.TRYWAIT P0, [R6+URZ+0x38840], R24 ;  /* 0x03884018060075a7 */ /* 0x000ea2000800017f */
[----:B------:R-:W-:Y:S04]  /*11730*/  BSSY B0, `(.L_x_2747) ;  /* 0x0000002000007945 */ /* 0x000fe80003800000 */
[----:B--2---:R-:W-:Y:S05]  /*11740*/  @!P0 BRA `(.L_x_2748) ;  /* 0x0000005400248947 */ /* 0x004fea0003800000 */
.L_x_2839:
[----:B------:R-:W-:Y:S05]  /*11750*/  BSYNC B0 ;  /* 0x0000000000007941 */ /* 0x000fea0003800000 */
.L_x_2747:
        /* <DEDUP_REMOVED lines=91> */
.L_x_2857:
[----:B------:R-:W-:Y:S02]  /*11d10*/  LOP3.LUT P2, RZ, R29, 0x40, RZ, 0xc0, !PT ;  /* 0x000000401dff7812 */ /* 0x000fe4000784c0ff */
[----:B------:R-:W-:-:S11]  /*11d20*/  ISETP.GE.AND P3, PT, R28, R20, PT ;  /* 0x000000141c00720c */ /* 0x000fd60003f66270 */
[----:B0---4-:R-:W-:-:S04]  /*11d30*/  @P2 IADD3 R2, P0, R28, R14, RZ ;  /* 0x0000000e1c022210 */ /* 0x011fc80007f1e0ff */
[----:B------:R-:W-:Y:S02]  /*11d40*/  @P2 IADD3.X R3, RZ, R5, RZ, P0, !PT ;  /* 0x00000005ff032210 */ /* 0x000fe400007fe4ff */
[----:B------:R-:W-:-:S03]  /*11d50*/  PLOP3.LUT P0, PT, PT, PT, PT, 0x80, 0x0 ;  /* 0x000000000000781c */ /* 0x000fc60003f0f070 */
[----:B------:R-:W-:Y:S01]  /*11d60*/  @!PT LDS RZ, [RZ] ;  /* 0x00000000fffff984 */ /* 0x000fe20000000800 */
[----:B------:R-:W-:Y:S01]  /*11d70*/  @!PT LDS RZ, [RZ] ;  /* 0x00000000fffff984 */ /* 0x000fe20000000800 */
[----:B------:R-:W-:Y:S01]  /*11d80*/  @!PT LDS RZ, [RZ] ;  /* 0x00000000fffff984 */ /* 0x000fe20000000800 */
[----:B------:R0:W-:Y:S04]  /*11d90*/  @P2 LDGSTS.E.BYPASS.LTC128B.128 [R0+0x2bc00], desc[UR52][R2.64], !P3 ;  /* 0x2bc0000002002fae */ /* 0x0001e8000d901d74 */
[----:B------:R0:W-:Y:S01]  /*11da0*/  @P2 LDGSTS.E.BYPASS.LTC128B.128 [R0+0x2fc00], desc[UR52][R2.64+0x80], !P1 ;  /* 0x2fc0008002002fae */ /* 0x0001e2000c901d74 */
[----:B------:R-:W-:-:S05]  /*11db0*/  NOP ;  /* 0x0000000000007918 */ /* 0x000fca0000000000 */
.L_x_2750:
        /* <DEDUP_REMOVED lines=11> */
.L_x_2751:
        /* <DEDUP_REMOVED lines=34> */
.L_x_2753:
[----:B------:R-:W-:Y:S05]  /*12090*/  BSYNC B6 ;  /* 0x0000000000067941 */ /* 0x000fea0003800000 */
.L_x_2752:
[----:B------:R3:W5:Y:S01]  /*120a0*/  LDL R8, [R1+0x8] ;  /* 0x0000080001087983 */ /* 0x0007620000100800 */
[----:B------:R-:W-:Y:S01]  /*120b0*/  R2UR UR6, R32 ;  /* 0x00000000200672ca */ /* 0x000fe200000e0000 */
[----:B------:R-:W-:Y:S01]  /*120c0*/  UISETP.NE.AND UP0, UPT, UR49, URZ, UPT ;  /* 0x0000003f3100728c */ /* 0x000fe2000bf05270 */
[C---:B------:R-:W-:Y:S01]  /*120d0*/  R2UR UR10, R18.reuse ;  /* 0x00000000120a72ca */ /* 0x040fe200000e0000 */
[----:B------:R-:W4:Y:S01]  /*120e0*/  S2R R2, SR_TID.X ;  /* 0x0000000000027919 */ /* 0x000f220000002100 */
[----:B------:R-:W-:Y:S01]  /*120f0*/  R2UR UR7, R18 ;  /* 0x00000000120772ca */ /* 0x000fe200000e0000 */
[----:B------:R-:W-:Y:S01]  /*12100*/  ULDC.64 UR8, c[0x0][0x2d8] ;  /* 0x0000b60000087ab9 */ /* 0x000fe20000000a00 */
[----:B------:R-:W3:Y:S01]  /*12110*/  LDC R4, c[0x0][0x448] ;  /* 0x00011200ff047b82 */ /* 0x000ee20000000800 */
[----:B------:R-:W-:Y:S01]  /*12120*/  PLOP3.LUT P0, PT, PT, PT, UP0, 0x80, 0x0 ;  /* 0x000000000000781c */ /* 0x000fe20003f0f008 */
[----:B------:R-:W-:Y:S01]  /*12130*/  UMOV UR4, UR38 ;  /* 0x0000002600047c82 */ /* 0x000fe20008000000 */
[----:B------:R-:W-:Y:S01]  /*12140*/  PLOP3.LUT P1, PT, PT, PT, UP0, 0x80, 0x0 ;  /* 0x000000000000781c */ /* 0x000fe20003f2f008 */
[----:B------:R-:W-:-:S03]  /*12150*/  UMOV UR5, UR45 ;  /* 0x0000002d00057c82 */ /* 0x000fc60008000000 */
[----:B------:R-:W-:-:S04]  /*12160*/  UIMAD UR6, UR6, UR8, URZ ;  /* 0x00000008060672a4 */ /* 0x000fc8000f8e023f */
[----:B------:R-:W-:Y:S02]  /*12170*/  UIMAD UR6, UR10, UR9, UR6 ;  /* 0x000000090a0672a4 */ /* 0x000fe4000f8e0206 */
[----:B------:R-:W-:Y:S01]  /*12180*/  UIMAD.WIDE.U32 UR4, UR7, UR8, UR4 ;  /* 0x00000008070472a5 */ /* 0x000fe2000f8e0004 */
[----:B------:R-:W-:Y:S02]  /*12190*/  @UP0 ULDC UR10, c[0x0][0x44c] ;  /* 0x00011300000a0ab9 */ /* 0x000fe40000000800 */
[----:B------:R-:W-:Y:S01]  /*121a0*/  ULDC.64 UR8, c[0x0][0x2e0] ;  /* 0x0000b80000087ab9 */ /* 0x000fe20000000a00 */
[C---:B----4-:R-:W-:Y:S01]  /*121b0*/  LOP3.LUT R19, R2.reuse, 0x7f, RZ, 0xc0, !PT ;  /* 0x0000007f02137812 */ /* 0x050fe200078ec0ff */
[----:B------:R-:W-:Y:S01]  /*121c0*/  IMAD.SHL.U32 R2, R2, 0x10, RZ ;  /* 0x0000001002027824 */ /* 0x000fe200078e00ff */
[----:B------:R-:W-:Y:S02]  /*121d0*/  UIADD3 UR5, UR5, UR6, URZ ;  /* 0x0000000605057290 */ /* 0x000fe4000fffe03f */
[----:B------:R-:W-:Y:S01]  /*121e0*/  SHF.R.U32.HI R19, RZ, 0x3, R19 ;  /* 0x00000003ff137819 */ /* 0x000fe20000011613 */
[----:B------:R-:W-:Y:S01]  /*121f0*/  @UP0 ULDC UR6, c[0x0][0x450] ;  /* 0x0001140000060ab9 */ /* 0x000fe20000000800 */
[----:B------:R-:W-:-:S02]  /*12200*/  UIMAD UR7, UR44, UR8, URZ ;  /* 0x000000082c0772a4 */ /* 0x000fc4000f8e023f */
[----:B------:R-:W-:-:S05]  /*12210*/  LOP3.LUT R2, R19, 0x70, R2, 0xf8, !PT ;  /* 0x0000007013027812 */ /* 0x000fca00078ef802 */
[----:B------:R-:W-:-:S04]  /*12220*/  IMAD R5, R17, 0x80, R2 ;  /* 0x0000008011057824 */ /* 0x000fc800078e0202 */
[----:B------:R-:W-:-:S04]  /*12230*/  @P0 IMAD.HI.U32 R2, R5, UR10, RZ ;  /* 0x0000000a05020c27 */ /* 0x000fc8000f8e00ff */
[----:B------:R-:W-:Y:S01]  /*12240*/  IMAD.MOV.U32 R0, RZ, RZ, R5 ;  /* 0x000000ffff007224 */ /* 0x000fe200078e0005 */
[----:B------:R-:W-:Y:S01]  /*12250*/  @P1 SHF.R.U32.HI R0, RZ, UR6, R2 ;  /* 0x00000006ff001c19 */ /* 0x000fe20008011602 */
[----:B------:R-:W-:Y:S02]  /*12260*/  UIMAD UR7, UR43, UR9, UR7 ;  /* 0x000000092b0772a4 */ /* 0x000fe4000f8e0207 */
[----:B------:R-:W-:Y:S01]  /*12270*/  UIMAD.WIDE.U32 UR4, UR43, UR8, UR4 ;  /* 0x000000082b0472a5 */ /* 0x000fe2000f8e0004 */
[--C-:B------:R-:W-:Y:S01]  /*12280*/  SHF.R.S32.HI R2, RZ, 0x1f, R0.reuse ;  /* 0x0000001fff027819 */ /* 0x100fe20000011400 */
[----:B012---:R-:W-:Y:S01]  /*12290*/  IMAD.MOV R6, RZ, RZ, -R0 ;  /* 0x000000ffff067224 */ /* 0x007fe200078e0a00 */
[----:B------:R-:W-:Y:S01]  /*122a0*/  ULDC.64 UR8, c[0x0][0x2d0] ;  /* 0x0000b40000087ab9 */ /* 0x000fe20000000a00 */
[----:B------:R-:W-:Y:S01]  /*122b0*/  UIADD3 UR5, UR5, UR7, URZ ;  /* 0x0000000705057290 */ /* 0x000fe2000fffe03f */
[----:B------:R-:W-:Y:S02]  /*122c0*/  IMAD.U32 R9, RZ, RZ, UR8 ;  /* 0x00000008ff097e24 */ /* 0x000fe4000f8e00ff */
[----:B------:R-:W-:-:S02]  /*122d0*/  IMAD R3, R2, UR8, RZ ;  /* 0x0000000802037c24 */ /* 0x000fc4000f8e02ff */
[----:B---3--:R-:W-:Y:S02]  /*122e0*/  IMAD R5, R4, R6, R5 ;  /* 0x0000000604057224 */ /* 0x008fe400078e0205 */
[C---:B------:R-:W-:Y:S02]  /*122f0*/  IMAD R7, R0.reuse, UR9, R3 ;  /* 0x0000000900077c24 */ /* 0x040fe4000f8e0203 */
[----:B------:R-:W-:Y:S01]  /*12300*/  IMAD.WIDE.U32 R2, R0, R9, UR4 ;  /* 0x0000000400027e25 */ /* 0x000fe2000f8e0009 */
[----:B------:R-:W-:Y:S01]  /*12310*/  SHF.R.S32.HI R0, RZ, 0x1f, R5 ;  /* 0x0000001fff007819 */ /* 0x000fe20000011405 */
[----:B------:R-:W-:Y:S02]  /*12320*/  ULDC.64 UR4, c[0x0][0x2c8] ;  /* 0x0000b20000047ab9 */ /* 0x000fe40000000a00 */
[----:B------:R-:W-:Y:S02]  /*12330*/  IMAD.IADD R3, R3, 0x1, R7 ;  /* 0x0000000103037824 */ /* 0x000fe400078e0207 */
[----:B------:R-:W-:-:S02]  /*12340*/  IMAD R0, R0, UR4, RZ ;  /* 0x0000000400007c24 */ /* 0x000fc4000f8e02ff */
[----:B------:R-:W-:Y:S01]  /*12350*/  IMAD.WIDE.U32 R2, R5, UR4, R2 ;  /* 0x0000000405027c25 */ /* 0x000fe2000f8e0002 */
[----:B------:R-:W-:-:S03]  /*12360*/  LOP3.LUT R10, R28, 0x80, RZ, 0xfc, !PT ;  /* 0x000000801c0a7812 */ /* 0x000fc600078efcff */
[----:B------:R-:W-:Y:S01]  /*12370*/  IMAD R5, R5, UR5, R0 ;  /* 0x0000000505057c24 */ /* 0x000fe2000f8e0200 */
[----:B------:R-:W-:Y:S02]  /*12380*/  ULDC.64 UR4, c[0x0][0x280] ;  /* 0x0000a00000047ab9 */ /* 0x000fe40000000a00 */
[----:B------:R-:W-:Y:S01]  /*12390*/  IADD3 R0, P0, R2, UR4, RZ ;  /* 0x0000000402007c10 */ /* 0x000fe2000ff1e0ff */
[----:B------:R-:W-:Y:S02]  /*123a0*/  ULDC UR4, c[0x0][0x2b8] ;  /* 0x0000ae0000047ab9 */ /* 0x000fe40000000800 */
[----:B------:R-:W-:Y:S02]  /*123b0*/  ISETP.GE.AND P1, PT, R10, UR4, PT ;  /* 0x000000040a007c0c */ /* 0x000fe4000bf26270 */
[----:B------:R-:W0:Y:S01]  /*123c0*/  S2R R10, SR_TID.X ;  /* 0x00000000000a7919 */ /* 0x000e220000002100 */
[----:B------:R-:W-:Y:S02]  /*123d0*/  IADD3.X R5, R3, UR5, R5, P0, !PT ;  /* 0x0000000503057c10 */ /* 0x000fe400087fe405 */
[----:B------:R-:W-:Y:S01]  /*123e0*/  ISETP.GE.AND P0, PT, R28, UR4, PT ;  /* 0x000000041c007c0c */ /* 0x000fe2000bf06270 */
[----:B------:R-:W-:Y:S01]  /*123f0*/  UMOV UR4, 0xffffffff ;  /* 0xffffffff00047882 */ /* 0x000fe20000000000 */
[----:B0-----:R-:W-:-:S04]  /*12400*/  LOP3.LUT R19, R10, 0x7f, RZ, 0xc0, !PT ;  /* 0x0000007f0a137812 */ /* 0x001fc800078ec0ff */
[----:B------:R-:W-:Y:S01]  /*12410*/  SHF.R.U32.HI R10, RZ, 0x3, R19 ;  /* 0x00000003ff0a7819 */ /* 0x000fe20000011613 */
[----:B------:R-:W-:Y:S06]  /*12420*/  BRA.DIV UR4, `(.L_x_2754) ;  /* 0x0000005204907947 */ /* 0x000fec000b800000 */
[----:B------:R-:W0:Y:S01]  /*12430*/  SHFL.IDX PT, R14, R0, RZ, 0x181f ;  /* 0x00181fff000e7589 */ /* 0x000e2200000e0000 */
[----:B------:R-:W-:Y:S02]  /*12440*/  IMAD R4, R4, UR41, RZ ;  /* 0x0000002904047c24 */ /* 0x000fe4000f8e02ff */
[----:B------:R-:W-:Y:S01]  /*12450*/  IMAD R17, R17, 0x80, R10 ;  /* 0x0000008011117824 */ /* 0x000fe200078e020a */
        /* <DEDUP_REMOVED lines=10> */
[----:B------:R-:W-:-:S13]  /*12500*/  ISETP.GE.AND P2, PT, R7, R4, PT ;  /* 0x000000040700720c */ /* 0x000fda0003f46270 */
        /* <DEDUP_REMOVED lines=9> */
[----:B------:R-:W-:-:S13]  /*125a0*/  ISETP.GE.AND P2, PT, R7, R4, PT ;  /* 0x000000040700720c */ /* 0x000fda0003f46270 */
        /* <DEDUP_REMOVED lines=9> */
[----:B------:R-:W-:-:S13]  /*12640*/  ISETP.GE.AND P2, PT, R7, R4, PT ;  /* 0x000000040700720c */ /* 0x000fda0003f46270 */
[----:B0-----:R-:W-:-:S04]  /*12650*/  @!P2 IADD3 R14, P3, R28, R14, RZ ;  /* 0x0000000e1c0ea210 */ /* 0x001fc80007f7e0ff */
[----:B--2---:R-:W-:Y:S01]  /*12660*/  @!P2 MOV R2, R14 ;  /* 0x0000000e0002a202 */ /* 0x004fe20000000f00 */
        /* <DEDUP_REMOVED lines=36> */
.L_x_2874:
        /* <DEDUP_REMOVED lines=11> */
.L_x_2756:
[----:B------:R-:W-:Y:S05]  /*12960*/  BSYNC B0 ;  /* 0x0000000000007941 */ /* 0x000fea0003800000 */
.L_x_2755:
[----:B------:R-:W-:Y:S01]  /*12970*/  NOP ;  /* 0x0000000000007918 */ /* 0x000fe20000000000 */
[----:B------:R-:W-:-:S13]  /*12980*/  PLOP3.LUT P0, PT, PT, PT, PT, 0x80, 0x0 ;  /* 0x000000000000781c */ /* 0x000fda0003f0f070 */
.L_x_2757:
        /* <DEDUP_REMOVED lines=18> */
.L_x_2875:
[----:B------:R-:W-:Y:S05]  /*12ab0*/  BSYNC B0 ;  /* 0x0000000000007941 */ /* 0x000fea0003800000 */
.L_x_2758:
[----:B------:R-:W-:-:S06]  /*12ac0*/  UISETP.GE.AND UP0, UPT, UR42, 0x2, UPT ;  /* 0x000000022a00788c */ /* 0x000fcc000bf06270 */
[----:B------:R-:W-:-:S13]  /*12ad0*/  PLOP3.LUT P0, PT, PT, PT, UP0, 0x80, 0x0 ;  /* 0x000000000000781c */ /* 0x000fda0003f0f008 */
[----:B------:R-:W-:Y:S05]  /*12ae0*/  @!P0 BRA `(.L_x_2760) ;  /* 0x0000001400f08947 */ /* 0x000fea0003800000 */
[----:B------:R-:W-:Y:S01]  /*12af0*/  UIADD3 UR4, UR42, -0x2, URZ ;  /* 0xfffffffe2a047890 */ /* 0x000fe2000fffe03f */
[----:B------:R-:W-:Y:S02]  /*12b00*/  IMAD.MOV.U32 R10, RZ, RZ, R30 ;  /* 0x000000ffff0a7224 */ /* 0x000fe400078e001e */
[----:B------:R-:W-:-:S03]  /*12b10*/  IMAD.MOV.U32 R9, RZ, RZ, R23 ;  /* 0x000000ffff097224 */ /* 0x000fc600078e0017 */
[----:B------:R-:W-:-:S07]  /*12b20*/  IMAD.U32 R21, RZ, RZ, UR4 ;  /* 0x00000004ff157e24 */ /* 0x000fce000f8e00ff */
.L_x_2780:
        /* <DEDUP_REMOVED lines=39> */
.L_x_2761:
[----:B------:R-:W-:Y:S01]  /*12da0*/  IMAD R0, R23, 0x8, R22 ;  /* 0x0000000817007824 */ /* 0x000fe200078e0216 */
[----:B------:R-:W-:Y:S01]  /*12db0*/  SHF.L.U32 R20, R30, 0x1f, RZ ;  /* 0x0000001f1e147819 */ /* 0x000fe200000006ff */
[----:B------:R-:W-:Y:S01]  /*12dc0*/  BSSY B0, `(.L_x_2762) ;  /* 0x0000004000007945 */ /* 0x000fe20003800000 */
[----:B------:R-:W-:Y:S02]  /*12dd0*/  SHF.R.S32.HI R17, RZ, 0x1f, R6 ;  /* 0x0000001fff117819 */ /* 0x000fe40000011406 */
[----:B------:R-:W0:Y:S02]  /*12de0*/  SYNCS.PHASECHK.TRANS64.TRYWAIT P0, [R0+URZ+0x38880], R20 ;  /* 0x03888014000075a7 */ /* 0x000e24000800017f */
[----:B0-----:R-:W-:Y:S05]  /*12df0*/  @!P0 BRA `(.L_x_2763) ;  /* 0x0000005000b08947 */ /* 0x001fea0003800000 */
.L_x_2876:
[----:B------:R-:W-:Y:S05]  /*12e00*/  BSYNC B0 ;  /* 0x0000000000007941 */ /* 0x000fea0003800000 */
.L_x_2762:
        /* <DEDUP_REMOVED lines=14> */
[----:B------:R-:W-:Y:S01]  /*12ef0*/  IADD3 R3, R3, R4, RZ ;  /* 0x0000000403037210 */ /* 0x000fe20007ffe0ff */
[----:B------:R-:W-:Y:S01]  /*12f00*/  IMAD R4, R23, 0x8000, R37 ;  /* 0x0000800017047824 */ /* 0x000fe200078e0225 */
[-C--:B--2---:R-:W-:Y:S01]  /*12f10*/  ISETP.GE.AND P2, PT, R12, R11.reuse, PT ;  /* 0x0000000b0c00720c */ /* 0x084fe20003f46270 */
[----:B------:R-:W-:Y:S01]  /*12f20*/  IMAD R7, R18, UR5, R7 ;  /* 0x0000000512077c24 */ /* 0x000fe2000f8e0207 */
[----:B------:R-:W-:Y:S01]  /*12f30*/  ISETP.GE.AND P3, PT, R28, R11, PT ;  /* 0x0000000b1c00720c */ /* 0x000fe20003f66270 */
[----:B------:R-:W-:Y:S01]  /*12f40*/  IMAD.WIDE.U32 R2, R18, UR4, R2 ;  /* 0x0000000412027c25 */ /* 0x000fe2000f8e0002 */
[----:B------:R-:W-:-:S02]  /*12f50*/  UMOV UR4, 0xffffffff ;  /* 0xffffffff00047882 */ /* 0x000fc40000000000 */
        /* <DEDUP_REMOVED lines=49> */
.L_x_2894:
        /* <DEDUP_REMOVED lines=9> */
.L_x_2765:
        /* <DEDUP_REMOVED lines=11> */
.L_x_2766:
[----:B------:R3:W-:Y:S01]  /*133b0*/  SYNCS.ARRIVE.TRANS64.A1T0 RZ, [R0+URZ+0x38870], RZ ;  /* 0x038870ff00ff79a7 */ /* 0x0007e2000810003f */
[----:B------:R-:W-:Y:S05]  /*133c0*/  @!P3 BRA `(.L_x_2767) ;  /* 0x000000000004b947 */ /* 0x000fea0003800000 */
[----:B------:R-:W-:Y:S01]  /*133d0*/  BPT.TRAP 0x1 ;  /* 0x000000040000795c */ /* 0x000fe20000300000 */
.L_x_2767:
[----:B------:R-:W4:Y:S01]  /*133e0*/  SYNCS.PHASECHK.TRANS64.TRYWAIT P0, [R0+URZ+0x38840], R20 ;  /* 0x03884014000075a7 */ /* 0x000f22000800017f */
[----:B------:R-:W-:Y:S04]  /*133f0*/  BSSY B0, `(.L_x_2768) ;  /* 0x0000002000007945 */ /* 0x000fe80003800000 */
[----:B----4-:R-:W-:Y:S05]  /*13400*/  @!P0 BRA `(.L_x_2769) ;  /* 0x0000005400888947 */ /* 0x010fea0003800000 */
.L_x_2895:
[----:B------:R-:W-:Y:S05]  /*13410*/  BSYNC B0 ;  /* 0x0000000000007941 */ /* 0x000fea0003800000 */
.L_x_2768:
        /* <DEDUP_REMOVED lines=67> */
.L_x_2913:
        /* <DEDUP_REMOVED lines=9> */
.L_x_2771:
        /* <DEDUP_REMOVED lines=11> */
.L_x_2772:
[----:B------:R3:W-:Y:S02]  /*13990*/  SYNCS.ARRIVE.TRANS64.A1T0 RZ, [R0+URZ+0x38830], RZ ;  /* 0x038830ff00ff79a7 */ /* 0x0007e4000810003f */
[----:B---34-:R-:W-:-:S05]  /*139a0*/  IMAD.U32 R0, RZ, RZ, UR47 ;  /* 0x0000002fff007e24 */ /* 0x018fca000f8e00ff */
[----:B------:R-:W-:-:S13]  /*139b0*/  ISETP.NE.AND P0, PT, R0, 0x3, PT ;  /* 0x000000030000780c */ /* 0x000fda0003f05270 */
[----:B------:R-:W-:Y:S05]  /*139c0*/  @!P0 BRA `(.L_x_2773) ;  /* 0x0000000000048947 */ /* 0x000fea0003800000 */
[----:B------:R-:W-:Y:S01]  /*139d0*/  BPT.TRAP 0x1 ;  /* 0x000000040000795c */ /* 0x000fe20000300000 */
.L_x_2773:
[----:B------:R-:W-:Y:S01]  /*139e0*/  LOP3.LUT R0, R10, 0x1, RZ, 0x3c, !PT ;  /* 0x000000010a007812 */ /* 0x000fe200078e3cff */
[----:B------:R-:W-:Y:S01]  /*139f0*/  IMAD R17, R9, 0x8, R22 ;  /* 0x0000000809117824 */ /* 0x000fe200078e0216 */
[----:B------:R-:W-:Y:S02]  /*13a00*/  BSSY B0, `(.L_x_2774) ;  /* 0x0000004000007945 */ /* 0x000fe40003800000 */
[----:B------:R-:W-:-:S04]  /*13a10*/  SHF.L.U32 R0, R0, 0x1f, RZ ;  /* 0x0000001f00007819 */ /* 0x000fc800000006ff */
[----:B------:R-:W0:Y:S02]  /*13a20*/  SYNCS.PHASECHK.TRANS64.TRYWAIT P2, [R17+URZ+0x38870], R0 ;  /* 0x03887000110075a7 */ /* 0x000e24000804017f */
[----:B0-----:R-:W-:Y:S05]  /*13a30*/  @!P2 BRA `(.L_x_2775) ;  /* 0x000000580050a947 */ /* 0x001fea0003800000 */
.L_x_2914:
[----:B------:R-:W-:Y:S05]  /*13a40*/  BSYNC B0 ;  /* 0x0000000000007941 */ /* 0x000fea0003800000 */
.L_x_2774:
[----:B------:R-:W-:-:S05]  /*13a50*/  IMAD.U32 R2, RZ, RZ, UR46 ;  /* 0x0000002eff027e24 */ /* 0x000fca000f8e00ff */
[----:B------:R-:W-:-:S13]  /*13a60*/  ISETP.NE.AND P2, PT, R2, 0x3, PT ;  /* 0x000000030200780c */ /* 0x000fda0003f45270 */
[----:B------:R-:W-:Y:S05]  /*13a70*/  @!P2 BRA `(.L_x_2776) ;  /* 0x000000000004a947 */ /* 0x000fea0003800000 */
[----:B------:R-:W-:Y:S01]  /*13a80*/  BPT.TRAP 0x1 ;  /* 0x000000040000795c */ /* 0x000fe20000300000 */
.L_x_2776:
[----:B0-----:R-:W-:Y:S01]  /*13a90*/  SHF.L.U32 R0, R10, 0x1f, RZ ;  /* 0x0000001f0a007819 */ /* 0x001fe200000006ff */
[----:B------:R-:W-:-:S03]  /*13aa0*/  IMAD.SHL.U32 R3, R9, 0x8000, RZ ;  /* 0x0000800009037824 */ /* 0x000fc600078e00ff */
[----:B------:R-:W0:Y:S02]  /*13ab0*/  SYNCS.PHASECHK.TRANS64.TRYWAIT P2, [R17+URZ+0x38860], R0 ;  /* 0x03886000110075a7 */ /* 0x000e24000804017f */
[----:B0-----:R-:W-:Y:S05]  /*13ac0*/  @!P2 BRA `(.L_x_2777) ;  /* 0x000000580040a947 */ /* 0x001fea0003800000 */
.L_x_2915:
        /* <DEDUP_REMOVED lines=116> */
.L_x_2778:
[----:B0-----:R0:W-:Y:S01]  /*14210*/  SYNCS.ARRIVE.TRANS64.A1T0 RZ, [R17+URZ+0x38850], RZ ;  /* 0x038850ff11ff79a7 */ /* 0x0011e2000810003f */
[----:B------:R-:W-:Y:S06]  /*14220*/  BAR.SYNC.DEFER_BLOCKING 0x2, 0x80 ;  /* 0x0082000000007b1d */ /* 0x000fec0000010000 */
[----:B------:R-:W-:Y:S05]  /*14230*/  @!P0 BRA `(.L_x_2779) ;  /* 0x0000000000048947 */ /* 0x000fea0003800000 */
[----:B------:R-:W-:Y:S01]  /*14240*/  BPT.TRAP 0x1 ;  /* 0x000000040000795c */ /* 0x000fe20000300000 */
.L_x_2779:
[----:B0-----:R-:W-:Y:S01]  /*14250*/  IADD3 R17, R17, 0x38880, RZ ;  /* 0x0003888011117810 */ /* 0x001fe20007ffe0ff */
[----:B-1----:R-:W-:Y:S02]  /*14260*/  IMAD.MOV.U32 R10, RZ, RZ, R30 ;  /* 0x000000ffff0a7224 */ /* 0x002fe400078e001e */
[----:B------:R-:W-:Y:S01]  /*14270*/  IMAD.MOV.U32 R9, RZ, RZ, R23 ;  /* 0x000000ffff097224 */ /* 0x000fe200078e0017 */
[----:B------:R-:W-:-:S04]  /*14280*/  PRMT R17, R36, 0x654, R17 ;  /* 0x0000065424117816 */ /* 0x000fc80000000011 */
[----:B------:R2:W-:Y:S01]  /*14290*/  SYNCS.ARRIVE.TRANS64.RED.A1T0 RZ, [R17+URZ], RZ ;  /* 0x000000ff11ff79a7 */ /* 0x0005e2000810043f */
[----:B------:R-:W-:Y:S05]  /*142a0*/  @P1 BRA `(.L_x_2780) ;  /* 0xffffffe800201947 */ /* 0x000fea000383ffff */
.L_x_2760:
        /* <DEDUP_REMOVED lines=19> */
.L_x_2782:
[----:B------:R-:W-:Y:S05]  /*143e0*/  BSYNC B0 ;  /* 0x0000000000007941 */ /* 0x000fea0003800000 */
.L_x_2781:
[----:B------:R-:W-:Y:S05]  /*143f0*/  @!P0 BRA `(.L_x_2783) ;  /* 0x0000000000048947 */ /* 0x000fea0003800000 */
[----:B------:R-:W-:Y:S01]  /*14400*/  BPT.TRAP 0x1 ;  /* 0x000000040000795c */ /* 0x000fe20000300000 */
.L_x_2783:
[----:B0-----:R-:W-:Y:S01]  /*14410*/  LOP3.LUT R3, R30, 0x1, RZ, 0x3c, !PT ;  /* 0x000000011e037812 */ /* 0x001fe200078e3cff */
[----:B------:R-:W-:Y:S01]  /*14420*/  IMAD R18, R23, 0x8, R22 ;  /* 0x0000000817127824 */ /* 0x000fe200078e0216 */
[----:B------:R-:W-:Y:S02]  /*14430*/  BSSY B0, `(.L_x_2784) ;  /* 0x0000004000007945 */ /* 0x000fe40003800000 */
[----:B------:R-:W-:-:S04]  /*14440*/  SHF.L.U32 R3, R3, 0x1f, RZ ;  /* 0x0000001f03037819 */ /* 0x000fc800000006ff */
[----:B------:R-:W0:Y:S02]  /*14450*/  SYNCS.PHASECHK.TRANS64.TRYWAIT P1, [R18+URZ+0x38870], R3 ;  /* 0x03887003120075a7 */ /* 0x000e24000802017f */
[----:B0-----:R-:W-:Y:S05]  /*14460*/  @!P1 BRA `(.L_x_2785) ;  /* 0x0000004c00ec9947 */ /* 0x001fea0003800000 */
.L_x_2916:
[----:B------:R-:W-:Y:S05]  /*14470*/  BSYNC B0 ;  /* 0x0000000000007941 */ /* 0x000fea0003800000 */
.L_x_2784:
[----:B------:R-:W-:-:S05]  /*14480*/  IMAD.U32 R0, RZ, RZ, UR46 ;  /* 0x0000002eff007e24 */ /* 0x000fca000f8e00ff */
[----:B------:R-:W-:-:S13]  /*14490*/  ISETP.NE.AND P1, PT, R0, 0x3, PT ;  /* 0x000000030000780c */ /* 0x000fda0003f25270 */
[----:B------:R-:W-:Y:S05]  /*144a0*/  @!P1 BRA `(.L_x_2786) ;  /* 0x0000000000049947 */ /* 0x000fea0003800000 */
[----:B------:R-:W-:Y:S01]  /*144b0*/  BPT.TRAP 0x1 ;  /* 0x000000040000795c */ /* 0x000fe20000300000 */
.L_x_2786:
[----:B0-----:R-:W-:-:S04]  /*144c0*/  SHF.L.U32 R3, R30, 0x1f, RZ ;  /* 0x0000001f1e037819 */ /* 0x001fc800000006ff */
[----:B------:R-:W0:Y:S02]  /*144d0*/  SYNCS.PHASECHK.TRANS64.TRYWAIT P1, [R18+URZ+0x38860], R3 ;  /* 0x03886003120075a7 */ /* 0x000e24000802017f */
[----:B0-----:R-:W-:Y:S05]  /*144e0*/  @!P1 BRA `(.L_x_2787) ;  /* 0x0000004c00e09947 */ /* 0x001fea0003800000 */
.L_x_2917:
        /* <DEDUP_REMOVED lines=117> */
.L_x_2788:
[----:B-1----:R1:W-:Y:S01]  /*14c40*/  SYNCS.ARRIVE.TRANS64.A1T0 RZ, [R18+URZ+0x38850], RZ ;  /* 0x038850ff12ff79a7 */ /* 0x0023e2000810003f */
[----:B------:R-:W-:Y:S06]  /*14c50*/  BAR.SYNC.DEFER_BLOCKING 0x2, 0x80 ;  /* 0x0082000000007b1d */ /* 0x000fec0000010000 */
[----:B------:R-:W-:Y:S05]  /*14c60*/  @!P0 BRA `(.L_x_2789) ;  /* 0x0000000000048947 */ /* 0x000fea0003800000 */
[----:B------:R-:W-:Y:S01]  /*14c70*/  BPT.TRAP 0x1 ;  /* 0x000000040000795c */ /* 0x000fe20000300000 */
.L_x_2789:
        /* <DEDUP_REMOVED lines=8> */
.L_x_2730:
[----:B------:R-:W-:Y:S05]  /*14d00*/  BSYNC B7 ;  /* 0x0000000000077941 */ /* 0x000fea0003800000 */
.L_x_2728:
        /* <DEDUP_REMOVED lines=11> */
.L_x_2790:
[----:B------:R-:W0:Y:S01]  /*14dc0*/  S2R R0, SR_TID.X ;  /* 0x0000000000007919 */ /* 0x000e220000002100 */
[----:B------:R-:W-:Y:S01]  /*14dd0*/  ULDC UR4, c[0x0][0xc3c] ;  /* 0x00030f0000047ab9 */ /* 0x000fe20000000800 */
[----:B------:R-:W-:Y:S01]  /*14de0*/  IMAD.MOV.U32 R17, RZ, RZ, RZ ;  /* 0x000000ffff117224 */ /* 0x000fe200078e00ff */
[----:B0-----:R-:W-:-:S04]  /*14df0*/  LOP3.LUT R6, R0, 0x1f, RZ, 0xc0, !PT ;  /* 0x0000001f00067812 */ /* 0x001fc800078ec0ff */
        /* <DEDUP_REMOVED lines=21> */
[----:B------:R-:W-:Y:S04]  /*14f50*/  SHFL.IDX PT, R5, R16, RZ, 0x1f ;  /* 0x00001fff10057589 */ /* 0x000fe800000e0000 */
[----:B------:R-:W0:Y:S02]  /*14f60*/  SHFL.UP PT, R2, R4, 0x8, RZ ;  /* 0x0500000004027989 */ /* 0x000e2400000e00ff */
[----:B0-----:R-:W-:Y:S02]  /*14f70*/  SEL R3, R2, RZ, P4 ;  /* 0x000000ff02037207 */ /* 0x001fe40002000000 */
[----:B------:R-:W-:Y:S03]  /*14f80*/  SHFL.IDX PT, R2, R16, 0x1, 0x1f ;  /* 0x00201f0010027f89 */ /* 0x000fe600000e0000 */
        /* <DEDUP_REMOVED lines=10> */
.L_x_2796:
[----:B------:R-:W-:-:S04]  /*15030*/  UIADD3 UR40, UR40, 0x1f, URZ ;  /* 0x0000001f28287890 */ /* 0x000fc8000fffe03f */
[----:B------:R-:W-:-:S06]  /*15040*/  UISETP.GE.AND UP0, UPT, UR40, UR4, UPT ;  /* 0x000000042800728c */ /* 0x000fcc000bf06270 */
[----:B------:R-:W-:-:S13]  /*15050*/  PLOP3.LUT P6, PT, PT, PT, UP0, 0x40, 0x0 ;  /* 0x000000000000781c */ /* 0x000fda0003fce808 */
[----:B------:R-:W-:Y:S05]  /*15060*/  @!P6 BRA `(.L_x_2793) ;  /* 0x0000000400cce947 */ /* 0x000fea0003800000 */
[----:B------:R-:W0:Y:S01]  /*15070*/  S2R R0, SR_TID.X ;  /* 0x0000000000007919 */ /* 0x000e220000002100 */
[----:B------:R-:W-:Y:S01]  /*15080*/  BSSY B0, `(.L_x_2794) ;  /* 0x0000009000007945 */ /* 0x000fe20003800000 */
[----:B------:R-:W-:Y:S01]  /*15090*/  IMAD.MOV.U32 R17, RZ, RZ, RZ ;  /* 0x000000ffff117224 */ /* 0x000fe200078e00ff */
[----:B0-----:R-:W-:-:S05]  /*150a0*/  LOP3.LUT R0, R0, 0x1f, RZ, 0xc0, !PT ;  /* 0x0000001f00007812 */ /* 0x001fca00078ec0ff */
[----:B------:R-:W-:-:S05]  /*150b0*/  VIADD R7, R0, UR40 ;  /* 0x0000002800077c36 */ /* 0x000fca0008000000 */
[----:B------:R-:W-:-:S13]  /*150c0*/  ISETP.GE.OR P6, PT, R7, UR4, !P0 ;  /* 0x0000000407007c0c */ /* 0x000fda000c7c6670 */
[----:B------:R-:W-:Y:S05]  /*150d0*/  @P6 BRA `(.L_x_2795) ;  /* 0x00000000000c6947 */ /* 0x000fea0003800000 */
[----:B------:R-:W0:Y:S02]  /*150e0*/  LDC.64 R2, c[0x0][0xc80] ;  /* 0x00032000ff027b82 */ /* 0x000e240000000a00 */
[----:B0-----:R-:W-:-:S05]  /*150f0*/  IMAD.WIDE R2, R7, 0x4, R2 ;  /* 0x0000000407027825 */ /* 0x001fca00078e0202 */
[----:B------:R0:W5:Y:S02]  /*15100*/  LDG.E R17, desc[UR52][R2.64] ;  /* 0x0000003402117981 */ /* 0x000164000c1e1900 */
.L_x_2795:
[----:B------:R-:W-:Y:S05]  /*15110*/  BSYNC B0 ;  /* 0x0000000000007941 */ /* 0x000fea0003800000 */
.L_x_2794:
[----:B-----5:R-:W2:Y:S02]  /*15120*/  SHFL.UP PT, R0, R17, 0x1, RZ ;  /* 0x0420000011007989 */ /* 0x020ea400000e00ff */
[----:B--2---:R-:W-:-:S05]  /*15130*/  SEL R0, R0, RZ, P1 ;  /* 0x000000ff00007207 */ /* 0x004fca0000800000 */
[----:B------:R-:W-:-:S05]  /*15140*/  IMAD.IADD R0, R17, 0x1, R0 ;  /* 0x0000000111007824 */ /* 0x000fca00078e0200 */
[----:B0-----:R-:W0:Y:S02]  /*15150*/  SHFL.UP PT, R2, R0, 0x2, RZ ;  /* 0x0440000000027989 */ /* 0x001e2400000e00ff */
[----:B0-----:R-:W-:-:S05]  /*15160*/  SEL R3, R2, RZ, P2 ;  /* 0x000000ff02037207 */ /* 0x001fca0001000000 */
[----:B------:R-:W-:Y:S02]  /*15170*/  IMAD.IADD R3, R0, 0x1, R3 ;  /* 0x0000000100037824 */ /* 0x000fe400078e0203 */
[----:B------:R-:W0:Y:S03]  /*15180*/  LDC R0, c[0x0][0xc38] ;  /* 0x00030e00ff007b82 */ /* 0x000e260000000800 */
        /* <DEDUP_REMOVED lines=9> */
[----:B------:R-:W0:Y:S02]  /*15220*/  SHFL.IDX PT, R9, R6, 0x1f, 0x1f ;  /* 0x03e01f0006097f89 */ /* 0x000e2400000e0000 */
[----:B0-----:R-:W-:-:S04]  /*15230*/  IMAD R9, R9, R0, RZ ;  /* 0x0000000009097224 */ /* 0x001fc800078e02ff */
[----:B------:R-:W-:-:S05]  /*15240*/  IMAD.IADD R4, R9, 0x1, R4 ;  /* 0x0000000109047824 */ /* 0x000fca00078e0204 */
[----:B------:R-:W-:-:S13]  /*15250*/  ISETP.GT.AND P6, PT, R4, R5, PT ;  /* 0x000000050400720c */ /* 0x000fda0003fc4270 */
[----:B------:R-:W-:Y:S05]  /*15260*/  @!P6 BRA `(.L_x_2796) ;  /* 0xfffffffc0070e947 */ /* 0x000fea000383ffff */
[----:B------:R-:W-:-:S07]  /*15270*/  IMAD.MOV.U32 R7, RZ, RZ, R6 ;  /* 0x000000ffff077224 */ /* 0x000fce00078e0006 */
.L_x_2792:
[----:B------:R-:W-:Y:S01]  /*15280*/  IADD3 R9, -R9, R4, RZ ;  /* 0x0000000409097210 */ /* 0x000fe20007ffe1ff */
[----:B------:R-:W-:-:S04]  /*15290*/  ULDC.64 UR4, c[0x0][0xc90] ;  /* 0x0003240000047ab9 */ /* 0x000fc80000000a00 */
[----:B------:R-:W-:-:S05]  /*152a0*/  IMAD R2, R7, R0, R9 ;  /* 0x0000000007027224 */ /* 0x000fca00078e0209 */
[----:B------:R-:W-:-:S13]  /*152b0*/  ISETP.GT.AND P0, PT, R2, R5, PT ;  /* 0x000000050200720c */ /* 0x000fda0003f04270 */
[----:B------:R-:W-:Y:S02]  /*152c0*/  VOTEU.ANY UR7, UPT, !P0 ;  /* 0x0000000000077886 */ /* 0x000fe400040e0100 */
[----:B------:R-:W-:-:S04]  /*152d0*/  UPOPC UR6, UR7 ;  /* 0x00000007000672bf */ /* 0x000fc80008000000 */
[----:B------:R-:W-:-:S04]  /*152e0*/  UIADD3 UR40, UR6, UR40, URZ ;  /* 0x0000002806287290 */ /* 0x000fc8000fffe03f */
[----:B------:R-:W-:-:S06]  /*152f0*/  UIMAD.WIDE UR4, UR40, 0x4, UR4 ;  /* 0x00000004280478a5 */ /* 0x000fcc000f8e0204 */
[----:B------:R-:W-:Y:S02]  /*15300*/  IMAD.U32 R2, RZ, RZ, UR4 ;  /* 0x00000004ff027e24 */ /* 0x000fe4000f8e00ff */
[----:B------:R-:W-:-:S05]  /*15310*/  IMAD.U32 R3, RZ, RZ, UR5 ;  /* 0x00000005ff037e24 */ /* 0x000fca000f8e00ff */
[----:B------:R-:W2:Y:S01]  /*15320*/  LDG.E R6, desc[UR52][R2.64] ;  /* 0x0000003402067981 */ /* 0x000ea2000c1e1900 */
[----:B------:R-:W-:Y:S01]  /*15330*/  IMAD.U32 R12, RZ, RZ, UR6 ;  /* 0x00000006ff0c7e24 */ /* 0x000fe2000f8e00ff */
[----:B------:R-:W-:Y:S01]  /*15340*/  ISETP.NE.AND P0, PT, RZ, UR7, PT ;  /* 0x00000007ff007c0c */ /* 0x000fe2000bf05270 */
[----:B------:R-:W-:-:S03]  /*15350*/  IMAD.MOV.U32 R16, RZ, RZ, RZ ;  /* 0x000000ffff107224 */ /* 0x000fc600078e00ff */
[----:B------:R-:W2:Y:S02]  /*15360*/  SHFL.IDX PT, R17, R17, R12, 0x1f ;  /* 0x00001f0c11117589 */ /* 0x000ea400000e0000 */
[----:B--2---:R-:W-:-:S05]  /*15370*/  IMAD R4, R17, R6, RZ ;  /* 0x0000000611047224 */ /* 0x004fca00078e02ff */
[----:B------:R-:W-:-:S04]  /*15380*/  IABS R8, R4 ;  /* 0x0000000400087213 */ /* 0x000fc80000000000 */
[----:B------:R-:W0:Y:S08]  /*15390*/  I2F.RP R10, R8 ;  /* 0x00000008000a7306 */ /* 0x000e300000209400 */
[----:B0-----:R-:W0:Y:S02]  /*153a0*/  MUFU.RCP R10, R10 ;  /* 0x0000000a000a7308 */ /* 0x001e240000001000 */
[----:B0-----:R-:W-:-:S06]  /*153b0*/  VIADD R11, R10, 0xffffffe ;  /* 0x0ffffffe0a0b7836 */ /* 0x001fcc0000000000 */
[----:B------:R-:W0:Y:S02]  /*153c0*/  F2I.FTZ.U32.TRUNC.NTZ R11, R11 ;  /* 0x0000000b000b7305 */ /* 0x000e24000021f000 */
[----:B0-----:R-:W-:Y:S01]  /*153d0*/  IMAD.MOV R3, RZ, RZ, -R11 ;  /* 0x000000ffff037224 */ /* 0x001fe200078e0a0b */
[----:B------:R-:W-:Y:S06]  /*153e0*/  @!P0 BRA `(.L_x_2797) ;  /* 0x00000000000c8947 */ /* 0x000fec0003800000 */
[----:B------:R-:W-:-:S06]  /*153f0*/  UIADD3 UR4, UR6, -0x1, URZ ;  /* 0xffffffff06047890 */ /* 0x000fcc000fffe03f */
[----:B------:R-:W-:-:S06]  /*15400*/  IMAD.U32 R16, RZ, RZ, UR4 ;  /* 0x00000004ff107e24 */ /* 0x000fcc000f8e00ff */
[----:B------:R0:W2:Y:S02]  /*15410*/  SHFL.IDX PT, R16, R7, R16, 0x1f ;  /* 0x00001f1007107589 */ /* 0x0000a400000e0000 */
.L_x_2797:
[----:B--2---:R-:W-:Y:S02]  /*15420*/  IMAD R16, R16, R0, R9 ;  /* 0x0000000010107224 */ /* 0x004fe400078e0209 */
[----:B0-----:R-:W-:Y:S02]  /*15430*/  IMAD R7, R3, R8, RZ ;  /* 0x0000000803077224 */ /* 0x001fe400078e02ff */
[----:B------:R-:W-:Y:S02]  /*15440*/  IMAD.MOV.U32 R2, RZ, RZ, RZ ;  /* 0x000000ffff027224 */ /* 0x000fe400078e00ff */
[----:B------:R-:W-:Y:S02]  /*15450*/  IMAD.MOV.U32 R3, RZ, RZ, R11 ;  /* 0x000000ffff037224 */ /* 0x000fe400078e000b */
[----:B------:R-:W-:Y:S02]  /*15460*/  IMAD.IADD R5, R5, 0x1, -R16 ;  /* 0x0000000105057824 */ /* 0x000fe400078e0a10 */
[----:B------:R-:W-:Y:S01]  /*15470*/  IMAD.HI.U32 R11, R11, R7, R2 ;  /* 0x000000070b0b7227 */ /* 0x000fe200078e0002 */
[----:B------:R-:W-:-:S02]  /*15480*/  IABS R3, R4 ;  /* 0x0000000400037213 */ /* 0x000fc40000000000 */
        /* <DEDUP_REMOVED lines=14> */
[----:B------:R-:W-:Y:S02]  /*15570*/  IMAD R7, R6, R11, RZ ;  /* 0x0000000b06077224 */ /* 0x000fe400078e02ff */
[----:B------:R-:W-:Y:S02]  /*15580*/  IMAD.MOV R11, RZ, RZ, -R11 ;  /* 0x000000ffff0b7224 */ /* 0x000fe400078e0a0b */
        /* <DEDUP_REMOVED lines=8> */
[----:B------:R0:W2:Y:S02]  /*15610*/  F2I.FTZ.U32.TRUNC.NTZ R3, R2 ;  /* 0x0000000200037305 */ /* 0x0000a4000021f000 */
[----:B0-----:R-:W-:Y:S02]  /*15620*/  IMAD.MOV.U32 R2, RZ, RZ, RZ ;  /* 0x000000ffff027224 */ /* 0x001fe400078e00ff */
[----:B--2---:R-:W-:-:S04]  /*15630*/  IMAD.MOV R5, RZ, RZ, -R3 ;  /* 0x000000ffff057224 */ /* 0x004fc800078e0a03 */
        /* <DEDUP_REMOVED lines=14> */
[----:B------:R-:W-:-:S04]  /*15720*/  @P0 VIADD R3, R3, 0x1 ;  /* 0x0000000103030836 */ /* 0x000fc80000000000 */
[----:B------:R-:W-:Y:S01]  /*15730*/  @!P2 IMAD.MOV R3, RZ, RZ, -R3 ;  /* 0x000000ffff03a224 */ /* 0x000fe200078e0a03 */
[----:B------:R-:W-:Y:S01]  /*15740*/  @!P1 LOP3.LUT R3, RZ, R0, RZ, 0x33, !PT ;  /* 0x00000000ff039212 */ /* 0x000fe200078e33ff */
[----:B------:R-:W-:-:S04]  /*15750*/  IMAD.MOV R0, RZ, RZ, -R0 ;  /* 0x000000ffff007224 */ /* 0x000fc800078e0a00 */
[----:B-1----:R-:W-:Y:S01]  /*15760*/  IMAD R18, R3, R0, R4 ;  /* 0x0000000003127224 */ /* 0x002fe200078e0204 */
[----:B------:R-:W-:-:S05]  /*15770*/  LOP3.LUT R0, RZ, R3, RZ, 0x33, !PT ;  /* 0x00000003ff007212 */ /* 0x000fca00078e33ff */
[----:B------:R-:W-:Y:S01]  /*15780*/  IMAD.IADD R17, R17, 0x1, R0 ;  /* 0x0000000111117824 */ /* 0x000fe200078e0200 */
[----:B------:R-:W-:Y:S06]  /*15790*/  BRA `(.L_x_2798) ;  /* 0x0000000000107947 */ /* 0x000fec0003800000 */
.L_x_2793:
[----:B------:R-:W-:Y:S01]  /*157a0*/  IMAD.MOV.U32 R16, RZ, RZ, R5 ;  /* 0x000000ffff107224 */ /* 0x000fe200078e0005 */
[----:B-1----:R-:W-:Y:S01]  /*157b0*/  MOV R18, RZ ;  /* 0x000000ff00127202 */ /* 0x002fe20000000f00 */
[----:B------:R-:W-:Y:S01]  /*157c0*/  IMAD.MOV.U32 R17, RZ, RZ, RZ ;  /* 0x000000ffff117224 */ /* 0x000fe200078e00ff */
[----:B------:R-:W-:-:S06]  /*157d0*/  ULDC UR40, c[0x0][0xc3c] ;  /* 0x00030f0000287ab9 */ /* 0x000fcc0000000800 */
.L_x_2798:
[----:B------:R-:W0:Y:S01]  /*157e0*/  S2R R0, SR_TID.X ;  /* 0x0000000000007919 */ /* 0x000e220000002100 */
[----:B------:R-:W-:Y:S01]  /*157f0*/  IMAD.U32 R19, RZ, RZ, UR40 ;  /* 0x00000028ff137e24 */ /* 0x000fe2000f8e00ff */
[----:B------:R-:W-:Y:S01]  /*15800*/  BAR.SYNC.DEFER_BLOCKING 0x4, 0x180 ;  /* 0x0106000000007b1d */ /* 0x000fe20000010000 */
[----:B0-----:R-:W-:-:S04]  /*15810*/  LOP3.LUT R0, R0, 0x1f, RZ, 0xc0, !PT ;  /* 0x0000001f00007812 */ /* 0x001fc800078ec0ff */
[----:B------:R-:W-:-:S13]  /*15820*/  ISETP.NE.AND P0, PT, R0, RZ, PT ;  /* 0x000000ff0000720c */ /* 0x000fda0003f05270 */
[----:B------:R-:W0:Y:S01]  /*15830*/  @!P0 S2R R36, SR_CgaCtaId ;  /* 0x0000000000248919 */ /* 0x000e220000008800 */
[----:B------:R-:W-:-:S04]  /*15840*/  @!P0 MOV R3, 0x400 ;  /* 0x0000040000038802 */ /* 0x000fc80000000f00 */
[----:B0-----:R-:W-:-:S05]  /*15850*/  @!P0 LEA R22, R36, R3, 0x18 ;  /* 0x0000000324168211 */ /* 0x001fca00078ec0ff */
[----:B------:R0:W-:Y:S01]  /*15860*/  @!P0 STS.128 [R22+0x388d0], R16 ;  /* 0x0388d01016008388 */ /* 0x0001e20000000c00 */
[----:B------:R-:W-:Y:S06]  /*15870*/  BAR.ARV 0x5, 0x180 ;  /* 0x0146000000007b1d */ /* 0x000fec0000002000 */
.L_x_2791:
[----:B------:R-:W-:Y:S02]  /*15880*/  ULDC UR4, c[0x0][0xc3c] ;  /* 0x00030f0000047ab9 */ /* 0x000fe40000000800 */
[----:B------:R-:W-:-:S06]  /*15890*/  UISETP.GE.AND UP0, UPT, UR40, UR4, UPT ;  /* 0x000000042800728c */ /* 0x000fcc000bf06270 */
[----:B------:R-:W-:-:S13]  /*158a0*/  PLOP3.LUT P0, PT, PT, PT, UP0, 0x80, 0x0 ;  /* 0x000000000000781c */ /* 0x000fda0003f0f008 */
[----:B------:R-:W-:Y:S05]  /*158b0*/  @!P0 BRA `(.L_x_2799) ;  /* 0xffffffa400448947 */ /* 0x000fea000383ffff */
.L_x_2724:
[----:B0-----:R-:W2:Y:S01]  /*158c0*/  LDL.LU R0, [R1+0xc] ;  /* 0x00000c0001007983 */ /* 0x001ea20000300800 */
[----:B------:R-:W-:Y:S01]  /*158d0*/  BSSY B0, `(.L_x_2800) ;  /* 0x000000b000007945 */ /* 0x000fe20003800000 */
[----:B------:R-:W0:Y:S01]  /*158e0*/  S2R R5, SR_CgaCtaId ;  /* 0x0000000000057919 */ /* 0x000e220000008800 */
[----:B--2---:R-:W-:-:S05]  /*158f0*/  VIADD R0, R0, 0x1 ;  /* 0x0000000100007836 */ /* 0x004fca0000000000 */
        /* <DEDUP_REMOVED lines=8> */
.L_x_2918:
[----:B------:R-:W-:Y:S05]  /*15980*/  BSYNC B0 ;  /* 0x0000000000007941 */ /* 0x000fea0003800000 */
.L_x_2800:
[----:B------:R-:W-:-:S03]  /*15990*/  UMOV UR4, 0xffffffff ;  /* 0xffffffff00047882 */ /* 0x000fc60000000000 */
[----:B------:R-:W-:Y:S05]  /*159a0*/  BRA.DIV UR4, `(.L_x_2802) ;  /* 0x0000003a04d87947 */ /* 0x000fea000b800000 */
[----:B0-----:R-:W0:Y:S02]  /*159b0*/  S2R R0, SR_TID.X ;  /* 0x0000000000007919 */ /* 0x001e240000002100 */
[----:B0-----:R-:W-:-:S04]  /*159c0*/  SHF.R.U32.HI R0, RZ, 0x5, R0 ;  /* 0x00000005ff007819 */ /* 0x001fc80000011600 */
[----:B------:R-:W-:-:S05]  /*159d0*/  LOP3.LUT R0, R0, 0x3, RZ, 0xc0, !PT ;  /* 0x0000000300007812 */ /* 0x000fca00078ec0ff */
[----:B------:R0:W1:Y:S02]  /*159e0*/  SHFL.IDX PT, R14, R0, RZ, 0x1f ;  /* 0x00001fff000e7589 */ /* 0x00006400000e0000 */
.L_x_2921:
[----:B-1----:R-:W-:Y:S01]  /*159f0*/  ISETP.NE.AND P0, PT, R14, RZ, PT ;  /* 0x000000ff0e00720c */ /* 0x002fe20003f05270 */
[----:B------:R-:W-:-:S12]  /*15a00*/  BSSY B0, `(.L_x_2803) ;  /* 0x000002c000007945 */ /* 0x000fd80003800000 */
[----:B------:R-:W-:Y:S05]  /*15a10*/  @P0 BRA `(.L_x_2804) ;  /* 0x0000000000a80947 */ /* 0x000fea0003800000 */
[----:B------:R-:W-:-:S03]  /*15a20*/  UMOV UR4, 0xffffffff ;  /* 0xffffffff00047882 */ /* 0x000fc60000000000 */
[----:B------:R-:W-:Y:S05]  /*15a30*/  BRA.DIV UR4, `(.L_x_2805) ;  /* 0x0000003a04e87947 */ /* 0x000fea000b800000 */
[----:B------:R-:W-:-:S13]  /*15a40*/  ELECT P6, URZ, PT ;  /* 0x00000000003f782f */ /* 0x000fda00038c0000 */
.L_x_2924:
[----:B------:R-:W-:Y:S05]  /*15a50*/  @!P6 BRA `(.L_x_2804) ;  /* 0x000000000098e947 */ /* 0x000fea0003800000 */
[----:B------:R-:W-:-:S06]  /*15a60*/  ULOP3.LUT UR4, UR37, 0x2, URZ, 0xfc, !UPT ;  /* 0x0000000225047892 */ /* 0x000fcc000f8efc3f */
[----:B0-----:R-:W-:-:S05]  /*15a70*/  IMAD.U32 R0, RZ, RZ, UR4 ;  /* 0x00000004ff007e24 */ /* 0x001fca000f8e00ff */
[----:B------:R-:W-:-:S13]  /*15a80*/  ISETP.NE.AND P0, PT, R0, 0x3, PT ;  /* 0x000000030000780c */ /* 0x000fda0003f05270 */
[----:B------:R-:W-:Y:S05]  /*15a90*/  @!P0 BRA `(.L_x_2806) ;  /* 0x0000000000048947 */ /* 0x000fea0003800000 */
[----:B------:R-:W-:Y:S01]  /*15aa0*/  BPT.TRAP 0x1 ;  /* 0x000000040000795c */ /* 0x000fe20000300000 */
.L_x_2806:
[C---:B------:R-:W-:Y:S01]  /*15ab0*/  IMAD R5, R23.reuse, 0x8, R4 ;  /* 0x0000000817057824 */ /* 0x040fe200078e0204 */
[----:B------:R-:W-:Y:S01]  /*15ac0*/  SHF.L.U32 R0, R30, 0x1f, RZ ;  /* 0x0000001f1e007819 */ /* 0x000fe200000006ff */
[----:B------:R-:W-:-:S03]  /*15ad0*/  VIADD R23, R23, 0x1 ;  /* 0x0000000117177836 */ /* 0x000fc60000000000 */
[----:B------:R-:W0:Y:S02]  /*15ae0*/  SYNCS.PHASECHK.TRANS64.TRYWAIT P1, [R5+URZ+0x38840], R0 ;  /* 0x03884000050075a7 */ /* 0x000e24000802017f */
[----:B------:R-:W-:-:S04]  /*15af0*/  ISETP.NE.AND P2, PT, R23, 0x2, PT ;  /* 0x000000021700780c */ /* 0x000fc80003f45270 */
[----:B------:R-:W-:Y:S01]  /*15b00*/  SEL R3, RZ, 0x1, P2 ;  /* 0x00000001ff037807 */ /* 0x000fe20001000000 */
[----:B0-----:R-:W-:Y:S08]  /*15b10*/  @!P1 BRA `(.L_x_2807) ;  /* 0x0000003800d09947 */ /* 0x001ff00003800000 */
.L_x_2925:
[----:B------:R-:W-:Y:S02]  /*15b20*/  SEL R23, R23, RZ, P2 ;  /* 0x000000ff17177207 */ /* 0x000fe40001000000 */
[----:B------:R-:W-:Y:S01]  /*15b30*/  LOP3.LUT R2, R30, R3, RZ, 0x3c, !PT ;  /* 0x000000031e027212 */ /* 0x000fe200078e3cff */
[----:B------:R-:W-:Y:S06]  /*15b40*/  @!P0 BRA `(.L_x_2808) ;  /* 0x0000000000048947 */ /* 0x000fec0003800000 */
[----:B------:R-:W-:Y:S01]  /*15b50*/  BPT.TRAP 0x1 ;  /* 0x000000040000795c */ /* 0x000fe20000300000 */
.L_x_2808:
[----:B------:R-:W-:Y:S01]  /*15b60*/  IMAD R23, R23, 0x8, R4 ;  /* 0x0000000817177824 */ /* 0x000fe200078e0204 */
[----:B------:R-:W-:-:S04]  /*15b70*/  SHF.L.U32 R2, R2, 0x1f, RZ ;  /* 0x0000001f02027819 */ /* 0x000fc800000006ff */
[----:B------:R-:W1:Y:S02]  /*15b80*/  SYNCS.PHASECHK.TRANS64.TRYWAIT P1, [R23+URZ+0x38840], R2 ;  /* 0x03884002170075a7 */ /* 0x000e64000802017f */
[----:B-1----:R-:W-:Y:S05]  /*15b90*/  @!P1 BRA `(.L_x_2809) ;  /* 0x0000003800c49947 */ /* 0x002fea0003800000 */
.L_x_2926:
[----:B------:R-:W-:Y:S05]  /*15ba0*/  @!P0 BRA `(.L_x_2810) ;  /* 0x0000000000048947 */ /* 0x000fea0003800000 */
[----:B------:R-:W-:Y:S01]  /*15bb0*/  BPT.TRAP 0x1 ;  /* 0x000000040000795c */ /* 0x000fe20000300000 */
.L_x_2810:
[----:B------:R-:W2:Y:S02]  /*15bc0*/  SYNCS.PHASECHK.TRANS64.TRYWAIT P1, [R5+URZ+0x38860], R0 ;  /* 0x03886000050075a7 */ /* 0x000ea4000802017f */
[----:B--2---:R-:W-:Y:S05]  /*15bd0*/  @!P1 BRA `(.L_x_2811) ;  /* 0x0000003800c89947 */ /* 0x004fea0003800000 */
.L_x_2927:
[----:B------:R-:W-:Y:S05]  /*15be0*/  @!P0 BRA `(.L_x_2812) ;  /* 0x0000000000048947 */ /* 0x000fea0003800000 */
[----:B------:R-:W-:Y:S01]  /*15bf0*/  BPT.TRAP 0x1 ;  /* 0x000000040000795c */ /* 0x000fe20000300000 */
.L_x_2812:
[----:B------:R-:W3:Y:S02]  /*15c00*/  SYNCS.PHASECHK.TRANS64.TRYWAIT P1, [R23+URZ+0x38860], R2 ;  /* 0x03886002170075a7 */ /* 0x000ee4000802017f */
[----:B---3--:R-:W-:Y:S05]  /*15c10*/  @!P1 BRA `(.L_x_2813) ;  /* 0x0000003800cc9947 */ /* 0x008fea0003800000 */
.L_x_2928:
[----:B------:R-:W-:Y:S05]  /*15c20*/  @!P0 BRA `(.L_x_2814) ;  /* 0x0000000000048947 */ /* 0x000fea0003800000 */
[----:B------:R-:W-:Y:S01]  /*15c30*/  BPT.TRAP 0x1 ;  /* 0x000000040000795c */ /* 0x000fe20000300000 */
.L_x_2814:
[----:B------:R-:W4:Y:S02]  /*15c40*/  SYNCS.PHASECHK.TRANS64.TRYWAIT P1, [R5+URZ+0x38880], R0 ;  /* 0x03888000050075a7 */ /* 0x000f24000802017f */
[----:B----4-:R-:W-:Y:S05]  /*15c50*/  @!P1 BRA `(.L_x_2815) ;  /* 0x0000003800d09947 */ /* 0x010fea0003800000 */
.L_x_2929:
[----:B------:R-:W-:Y:S05]  /*15c60*/  @!P0 BRA `(.L_x_2816) ;  /* 0x0000000000048947 */ /* 0x000fea0003800000 */
[----:B------:R-:W-:Y:S01]  /*15c70*/  BPT.TRAP 0x1 ;  /* 0x000000040000795c */ /* 0x000fe20000300000 */
.L_x_2816:
[----:B------:R0:W0:Y:S02]  /*15c80*/  SYNCS.PHASECHK.TRANS64.TRYWAIT P0, [R23+URZ+0x38880], R2 ;  /* 0x03888002170075a7 */ /* 0x000024000800017f */
[----:B0-----:R-:W-:Y:S05]  /*15c90*/  @!P0 NANOSLEEP.SYNCS 0x989680 ;  /* 0x009896800000895d */ /* 0x001fea0003900000 */
[----:B------:R-:W0:Y:S02]  /*15ca0*/  @!P0 SYNCS.PHASECHK.TRANS64 P0, [R23+URZ+0x38880], R2 ;  /* 0x03888002170085a7 */ /* 0x000e24000800007f */
[----:B0-----:R-:W-:Y:S05]  /*15cb0*/  @!P0 BRA `(.L_x_2816) ;  /* 0xfffffffc00f08947 */ /* 0x001fea000383ffff */
.L_x_2804:
[----:B------:R-:W-:Y:S05]  /*15cc0*/  BSYNC B0 ;  /* 0x0000000000007941 */ /* 0x000fea0003800000 */
.L_x_2803:
[----:B------:R-:W-:Y:S05]  /*15cd0*/  EXIT ;  /* 0x000000000000794d */ /* 0x000fea0003800000 */
.L_x_2661:
[----:B0-----:R-:W-:-:S04]  /*15ce0*/  IMAD.U32 R3, RZ, RZ, UR50 ;  /* 0x00000032ff037e24 */ /* 0x001fc8000f8e00ff */
[----:B------:R0:W1:Y:S03]  /*15cf0*/  SYNCS.PHASECHK.TRANS64.TRYWAIT P0, [R3+URZ+0x38800], R4 ;  /* 0x03880004030075a7 */ /* 0x000066000800017f */
[----:B-1----:R-:W-:Y:S05]  /*15d00*/  @!P0 NANOSLEEP.SYNCS 0x989680 ;  /* 0x009896800000895d */ /* 0x002fea0003900000 */
[----:B------:R-:W1:Y:S02]  /*15d10*/  @!P0 SYNCS.PHASECHK.TRANS64 P0, [R3+URZ+0x38800], R4 ;  /* 0x03880004030085a7 */ /* 0x000e64000800007f */
[----:B-1----:R-:W-:Y:S05]  /*15d20*/  @!P0 BRA `(.L_x_2661) ;  /* 0xfffffffc00ec8947 */ /* 0x002fea000383ffff */
[----:B------:R-:W-:Y:S05]  /*15d30*/  BRA `(.L_x_2817) ;  /* 0xfffffec000087947 */ /* 0x000fea000383ffff */
.L_x_2665:
[----:B0-----:R-:W-:-:S04]  /*15d40*/  IMAD.U32 R3, RZ, RZ, UR55 ;  /* 0x00000037ff037e24 */ /* 0x001fc8000f8e00ff */
[----:B------:R0:W2:Y:S03]  /*15d50*/  SYNCS.PHASECHK.TRANS64.TRYWAIT P1, [R3+URZ+0x38830], R6 ;  /* 0x03883006030075a7 */ /* 0x0000a6000802017f */
[----:B--2---:R-:W-:Y:S05]  /*15d60*/  @!P1 NANOSLEEP.SYNCS 0x989680 ;  /* 0x009896800000995d */ /* 0x004fea0003900000 */
[----:B------:R-:W2:Y:S02]  /*15d70*/  @!P1 SYNCS.PHASECHK.TRANS64 P1, [R3+URZ+0x38830], R6 ;  /* 0x03883006030095a7 */ /* 0x000ea4000802007f */
[----:B--2---:R-:W-:Y:S05]  /*15d80*/  @!P1 BRA `(.L_x_2665) ;  /* 0xfffffffc00ec9947 */ /* 0x004fea000383ffff */
[----:B------:R-:W-:Y:S05]  /*15d90*/  BRA `(.L_x_2664) ;  /* 0xfffffec0002c7947 */ /* 0x000fea000383ffff */
.L_x_2670:
[----:B-1----:R-:W-:-:S04]  /*15da0*/  IMAD.U32 R7, RZ, RZ, UR55 ;  /* 0x00000037ff077e24 */ /* 0x002fc8000f8e00ff */
[----:B------:R1:W2:Y:S03]  /*15db0*/  SYNCS.PHASECHK.TRANS64.TRYWAIT P1, [R7+URZ+0x38850], R6 ;  /* 0x03885006070075a7 */ /* 0x0002a6000802017f */
[----:B--2---:R-:W-:Y:S05]  /*15dc0*/  @!P1 NANOSLEEP.SYNCS 0x989680 ;  /* 0x009896800000995d */ /* 0x004fea0003900000 */
[----:B------:R-:W2:Y:S02]  /*15dd0*/  @!P1 SYNCS.PHASECHK.TRANS64 P1, [R7+URZ+0x38850], R6 ;  /* 0x03885006070095a7 */ /* 0x000ea4000802007f */
[----:B--2---:R-:W-:Y:S05]  /*15de0*/  @!P1 BRA `(.L_x_2670) ;  /* 0xfffffffc00ec9947 */ /* 0x004fea000383ffff */
[----:B------:R-:W-:Y:S05]  /*15df0*/  BRA `(.L_x_2669) ;  /* 0xfffffee800487947 */ /* 0x000fea000383ffff */
.L_x_2676:
[----:B0-----:R-:W-:Y:S02]  /*15e00*/  IMAD.U32 R4, RZ, RZ, UR54 ;  /* 0x00000036ff047e24 */ /* 0x001fe4000f8e00ff */
[----:B------:R-:W-:-:S04]  /*15e10*/  IMAD.U32 R7, RZ, RZ, UR58 ;  /* 0x0000003aff077e24 */ /* 0x000fc8000f8e00ff */
[----:B------:R0:W1:Y:S03]  /*15e20*/  SYNCS.PHASECHK.TRANS64.TRYWAIT P1, [R4+URZ+0x38830], R7 ;  /* 0x03883007040075a7 */ /* 0x000066000802017f */
[----:B-1----:R-:W-:Y:S05]  /*15e30*/  @!P1 NANOSLEEP.SYNCS 0x989680 ;  /* 0x009896800000995d */ /* 0x002fea0003900000 */
[----:B------:R-:W1:Y:S02]  /*15e40*/  @!P1 SYNCS.PHASECHK.TRANS64 P1, [R4+URZ+0x38830], R7 ;  /* 0x03883007040095a7 */ /* 0x000e64000802007f */
[----:B-1----:R-:W-:Y:S05]  /*15e50*/  @!P1 BRA `(.L_x_2676) ;  /* 0xfffffffc00e89947 */ /* 0x002fea000383ffff */
[----:B------:R-:W-:Y:S05]  /*15e60*/  BRA `(.L_x_2675) ;  /* 0xfffffeec00587947 */ /* 0x000fea000383ffff */
.L_x_2681:
[----:B0-----:R-:W-:Y:S02]  /*15e70*/  IMAD.U32 R6, RZ, RZ, UR54 ;  /* 0x00000036ff067e24 */ /* 0x001fe4000f8e00ff */
[----:B------:R-:W-:-:S04]  /*15e80*/  IMAD.U32 R7, RZ, RZ, UR58 ;  /* 0x0000003aff077e24 */ /* 0x000fc8000f8e00ff */
[----:B------:R0:W1:Y:S03]  /*15e90*/  SYNCS.PHASECHK.TRANS64.TRYWAIT P1, [R6+URZ+0x38850], R7 ;  /* 0x03885007060075a7 */ /* 0x000066000802017f */
[----:B-1----:R-:W-:Y:S05]  /*15ea0*/  @!P1 NANOSLEEP.SYNCS 0x989680 ;  /* 0x009896800000995d */ /* 0x002fea0003900000 */
[----:B------:R-:W1:Y:S02]  /*15eb0*/  @!P1 SYNCS.PHASECHK.TRANS64 P1, [R6+URZ+0x38850], R7 ;  /* 0x03885007060095a7 */ /* 0x000e64000802007f */
[----:B-1----:R-:W-:Y:S05]  /*15ec0*/  @!P1 BRA `(.L_x_2681) ;  /* 0xfffffffc00e89947 */ /* 0x002fea000383ffff */
[----:B------:R-:W-:Y:S05]  /*15ed0*/  BRA `(.L_x_2680) ;  /* 0xffffff1c00587947 */ /* 0x000fea000383ffff */
.L_x_2688:
[----:B-1----:R-:W-:-:S04]  /*15ee0*/  IMAD.U32 R4, RZ, RZ, UR48 ;  /* 0x00000030ff047e24 */ /* 0x002fc8000f8e00ff */
[----:B------:R1:W2:Y:S03]  /*15ef0*/  SYNCS.PHASECHK.TRANS64.TRYWAIT P1, [R4+URZ+0x38830], R5 ;  /* 0x03883005040075a7 */ /* 0x0002a6000802017f */
[----:B--2---:R-:W-:Y:S05]  /*15f00*/  @!P1 NANOSLEEP.SYNCS 0x989680 ;  /* 0x009896800000995d */ /* 0x004fea0003900000 */
[----:B------:R-:W2:Y:S02]  /*15f10*/  @!P1 SYNCS.PHASECHK.TRANS64 P1, [R4+URZ+0x38830], R5 ;  /* 0x03883005040095a7 */ /* 0x000ea4000802007f */
[----:B--2---:R-:W-:Y:S05]  /*15f20*/  @!P1 BRA `(.L_x_2688) ;  /* 0xfffffffc00ec9947 */ /* 0x004fea000383ffff */
[----:B------:R-:W-:Y:S05]  /*15f30*/  BRA `(.L_x_2687) ;  /* 0xffffff2000307947 */ /* 0x000fea000383ffff */
.L_x_2693:
[----:B-1----:R-:W-:-:S04]  /*15f40*/  IMAD.U32 R8, RZ, RZ, UR48 ;  /* 0x00000030ff087e24 */ /* 0x002fc8000f8e00ff */
[----:B------:R1:W2:Y:S03]  /*15f50*/  SYNCS.PHASECHK.TRANS64.TRYWAIT P1, [R8+URZ+0x38850], R5 ;  /* 0x03885005080075a7 */ /* 0x0002a6000802017f */
[----:B--2---:R-:W-:Y:S05]  /*15f60*/  @!P1 NANOSLEEP.SYNCS 0x989680 ;  /* 0x009896800000995d */ /* 0x004fea0003900000 */
[----:B------:R-:W2:Y:S02]  /*15f70*/  @!P1 SYNCS.PHASECHK.TRANS64 P1, [R8+URZ+0x38850], R5 ;  /* 0x03885005080095a7 */ /* 0x000ea4000802007f */
[----:B--2---:R-:W-:Y:S05]  /*15f80*/  @!P1 BRA `(.L_x_2693) ;  /* 0xfffffffc00ec9947 */ /* 0x004fea000383ffff */
[----:B------:R-:W-:Y:S05]  /*15f90*/  BRA `(.L_x_2692) ;  /* 0xffffff4400cc7947 */ /* 0x000fea000383ffff */
.L_x_2739:
        /* <DEDUP_REMOVED lines=10> */
.L_x_2818:
[----:B------:R-:W-:Y:S05]  /*16040*/  BRA `(.L_x_2819) ;  /* 0xffffffac00847947 */ /* 0x000fea000383ffff */
.L_x_2742:
[----:B0-----:R0:W1:Y:S02]  /*16050*/  SYNCS.PHASECHK.TRANS64.TRYWAIT P0, [R6+URZ+0x38880], R24 ;  /* 0x03888018060075a7 */ /* 0x001064000800017f */
[----:B-1----:R-:W-:Y:S05]  /*16060*/  @!P0 NANOSLEEP.SYNCS 0x989680 ;  /* 0x009896800000895d */ /* 0x002fea0003900000 */
[----:B------:R-:W1:Y:S02]  /*16070*/  @!P0 SYNCS.PHASECHK.TRANS64 P0, [R6+URZ+0x38880], R24 ;  /* 0x03888018060085a7 */ /* 0x000e64000800007f */
[----:B-1----:R-:W-:Y:S05]  /*16080*/  @!P0 BRA `(.L_x_2742) ;  /* 0xfffffffc00f08947 */ /* 0x002fea000383ffff */
[----:B------:R-:W-:Y:S05]  /*16090*/  BRA `(.L_x_2820) ;  /* 0xffffffac00947947 */ /* 0x000fea000383ffff */
.L_x_2743:
        /* <DEDUP_REMOVED lines=8> */
.L_x_2822:
[----:B------:R-:W-:Y:S05]  /*16120*/  BSYNC B0 ;  /* 0x0000000000007941 */ /* 0x000fea0003800000 */
.L_x_2821:
        /* <DEDUP_REMOVED lines=13> */
.L_x_2823:
        /* <DEDUP_REMOVED lines=12> */
.L_x_2824:
[----:B------:R-:W-:-:S04]  /*162c0*/  IADD3 R2, P0, R28, R2, RZ ;  /* 0x000000021c027210 */ /* 0x000fc80007f1e0ff */
[----:B------:R-:W-:Y:S01]  /*162d0*/  IADD3.X R3, RZ, R0, RZ, P0, !PT ;  /* 0x00000000ff037210 */ /* 0x000fe200007fe4ff */
[----:B------:R-:W-:Y:S01]  /*162e0*/  IMAD.IADD R0, R22, 0x1, R20 ;  /* 0x0000000116007824 */ /* 0x000fe200078e0214 */
[----:B------:R-:W-:-:S04]  /*162f0*/  ISETP.GE.AND P0, PT, R25, R26, PT ;  /* 0x0000001a1900720c */ /* 0x000fc80003f06270 */
        /* <DEDUP_REMOVED lines=11> */
.L_x_2825:
[----:B------:R-:W-:Y:S02]  /*163b0*/  IMAD.MOV.U32 R13, RZ, RZ, R9 ;  /* 0x000000ffff0d7224 */ /* 0x000fe400078e0009 */
[----:B------:R-:W-:Y:S02]  /*163c0*/  IMAD.MOV.U32 R12, RZ, RZ, 0x2 ;  /* 0x00000002ff0c7424 */ /* 0x000fe400078e00ff */
[----:B------:R-:W-:-:S07]  /*163d0*/  IMAD.MOV.U32 R2, RZ, RZ, R14 ;  /* 0x000000ffff027224 */ /* 0x000fce00078e000e */
[----:B------:R-:W-:Y:S05]  /*163e0*/  WARPSYNC.COLLECTIVE R15, `(.L_x_2826) ;  /* 0x000000000f087348 */ /* 0x000fea0003c00000 */
[----:B------:R0:W1:Y:S02]  /*163f0*/  SHFL.IDX P6, R14, R13, R12, R11 ;  /* 0x0000000c0d0e7389 */ /* 0x00006400000c000b */
[----:B01----:R-:W-:Y:S01]  /*16400*/  ENDCOLLECTIVE ;  /* 0x000000000000791b */ /* 0x003fe20003800000 */
.L_x_2826:
        /* <DEDUP_REMOVED lines=14> */
.L_x_2827:
[----:B------:R-:W-:Y:S02]  /*164f0*/  IMAD.MOV.U32 R13, RZ, RZ, R9 ;  /* 0x000000ffff0d7224 */ /* 0x000fe400078e0009 */
[----:B------:R-:W-:Y:S02]  /*16500*/  IMAD.MOV.U32 R12, RZ, RZ, 0x3 ;  /* 0x00000003ff0c7424 */ /* 0x000fe400078e00ff */
[----:B------:R-:W-:-:S07]  /*16510*/  IMAD.MOV.U32 R2, RZ, RZ, R14 ;  /* 0x000000ffff027224 */ /* 0x000fce00078e000e */
[----:B------:R-:W-:Y:S05]  /*16520*/  WARPSYNC.COLLECTIVE R15, `(.L_x_2828) ;  /* 0x000000000f087348 */ /* 0x000fea0003c00000 */
[----:B------:R0:W1:Y:S02]  /*16530*/  SHFL.IDX P6, R14, R13, R12, R11 ;  /* 0x0000000c0d0e7389 */ /* 0x00006400000c000b */
[----:B01----:R-:W-:Y:S01]  /*16540*/  ENDCOLLECTIVE ;  /* 0x000000000000791b */ /* 0x003fe20003800000 */
.L_x_2828:
        /* <DEDUP_REMOVED lines=14> */
.L_x_2829:
[----:B------:R-:W-:Y:S02]  /*16630*/  IMAD.MOV.U32 R13, RZ, RZ, R9 ;  /* 0x000000ffff0d7224 */ /* 0x000fe400078e0009 */
[----:B------:R-:W-:Y:S02]  /*16640*/  IMAD.MOV.U32 R12, RZ, RZ, 0x4 ;  /* 0x00000004ff0c7424 */ /* 0x000fe400078e00ff */
[----:B------:R-:W-:-:S07]  /*16650*/  IMAD.MOV.U32 R2, RZ, RZ, R14 ;  /* 0x000000ffff027224 */ /* 0x000fce00078e000e */
[----:B------:R-:W-:Y:S05]  /*16660*/  WARPSYNC.COLLECTIVE R15, `(.L_x_2830) ;  /* 0x000000000f087348 */ /* 0x000fea0003c00000 */
[----:B------:R0:W1:Y:S02]  /*16670*/  SHFL.IDX P6, R14, R13, R12, R11 ;  /* 0x0000000c0d0e7389 */ /* 0x00006400000c000b */
[----:B01----:R-:W-:Y:S01]  /*16680*/  ENDCOLLECTIVE ;  /* 0x000000000000791b */ /* 0x003fe20003800000 */
.L_x_2830:
        /* <DEDUP_REMOVED lines=14> */
.L_x_2831:
[----:B------:R-:W-:Y:S02]  /*16770*/  IMAD.MOV.U32 R13, RZ, RZ, R9 ;  /* 0x000000ffff0d7224 */ /* 0x000fe400078e0009 */
[----:B------:R-:W-:Y:S02]  /*16780*/  IMAD.MOV.U32 R12, RZ, RZ, 0x5 ;  /* 0x00000005ff0c7424 */ /* 0x000fe400078e00ff */
[----:B------:R-:W-:-:S07]  /*16790*/  IMAD.MOV.U32 R2, RZ, RZ, R14 ;  /* 0x000000ffff027224 */ /* 0x000fce00078e000e */
[----:B------:R-:W-:Y:S05]  /*167a0*/  WARPSYNC.COLLECTIVE R15, `(.L_x_2832) ;  /* 0x000000000f087348 */ /* 0x000fea0003c00000 */
[----:B------:R0:W1:Y:S02]  /*167b0*/  SHFL.IDX P6, R14, R13, R12, R11 ;  /* 0x0000000c0d0e7389 */ /* 0x00006400000c000b */
[----:B01----:R-:W-:Y:S01]  /*167c0*/  ENDCOLLECTIVE ;  /* 0x000000000000791b */ /* 0x003fe20003800000 */
.L_x_2832:
        /* <DEDUP_REMOVED lines=14> */
.L_x_2833:
[----:B------:R-:W-:Y:S02]  /*168b0*/  IMAD.MOV.U32 R13, RZ, RZ, R9 ;  /* 0x000000ffff0d7224 */ /* 0x000fe400078e0009 */
[----:B------:R-:W-:Y:S02]  /*168c0*/  IMAD.MOV.U32 R12, RZ, RZ, 0x6 ;  /* 0x00000006ff0c7424 */ /* 0x000fe400078e00ff */
[----:B------:R-:W-:-:S07]  /*168d0*/  IMAD.MOV.U32 R2, RZ, RZ, R14 ;  /* 0x000000ffff027224 */ /* 0x000fce00078e000e */
[----:B------:R-:W-:Y:S05]  /*168e0*/  WARPSYNC.COLLECTIVE R15, `(.L_x_2834) ;  /* 0x000000000f087348 */ /* 0x000fea0003c00000 */
[----:B------:R0:W1:Y:S02]  /*168f0*/  SHFL.IDX P6, R14, R13, R12, R11 ;  /* 0x0000000c0d0e7389 */ /* 0x00006400000c000b */
[----:B01----:R-:W-:Y:S01]  /*16900*/  ENDCOLLECTIVE ;  /* 0x000000000000791b */ /* 0x003fe20003800000 */
.L_x_2834:
[----:B------:R-:W-:-:S04]  /*16910*/  IADD3 R2, P2, R28, R2, RZ ;  /* 0x000000021c027210 */ /* 0x000fc80007f5e0ff */
[----:B------:R-:W-:Y:S02]  /*16920*/  IADD3.X R3, RZ, R3, RZ, P2, !PT ;  /* 0x00000003ff037210 */ /* 0x000fe400017fe4ff */
        /* <DEDUP_REMOVED lines=12> */
.L_x_2835:
[----:B------:R-:W-:Y:S02]  /*169f0*/  IMAD.MOV.U32 R13, RZ, RZ, R9 ;  /* 0x000000ffff0d7224 */ /* 0x000fe400078e0009 */
[----:B------:R-:W-:Y:S02]  /*16a00*/  IMAD.MOV.U32 R12, RZ, RZ, 0x7 ;  /* 0x00000007ff0c7424 */ /* 0x000fe400078e00ff */
[----:B------:R-:W-:-:S07]  /*16a10*/  IMAD.MOV.U32 R2, RZ, RZ, R14 ;  /* 0x000000ffff027224 */ /* 0x000fce00078e000e */
[----:B------:R-:W-:Y:S05]  /*16a20*/  WARPSYNC.COLLECTIVE R15, `(.L_x_2836) ;  /* 0x000000000f087348 */ /* 0x000fea0003c00000 */
[----:B------:R0:W1:Y:S02]  /*16a30*/  SHFL.IDX P6, R14, R13, R12, R11 ;  /* 0x0000000c0d0e7389 */ /* 0x00006400000c000b */
[----:B01----:R-:W-:Y:S01]  /*16a40*/  ENDCOLLECTIVE ;  /* 0x000000000000791b */ /* 0x003fe20003800000 */
.L_x_2836:
        /* <DEDUP_REMOVED lines=13> */
.L_x_2837:
        /* <DEDUP_REMOVED lines=12> */
.L_x_2748:
[----:B--2---:R2:W3:Y:S02]  /*16be0*/  SYNCS.PHASECHK.TRANS64.TRYWAIT P0, [R6+URZ+0x38840], R24 ;  /* 0x03884018060075a7 */ /* 0x0044e4000800017f */
[----:B---3--:R-:W-:Y:S05]  /*16bf0*/  @!P0 NANOSLEEP.SYNCS 0x989680 ;  /* 0x009896800000895d */ /* 0x008fea0003900000 */
[----:B------:R-:W3:Y:S02]  /*16c00*/  @!P0 SYNCS.PHASECHK.TRANS64 P0, [R6+URZ+0x38840], R24 ;  /* 0x03884018060085a7 */ /* 0x000ee4000800007f */
[----:B---3--:R-:W-:Y:S05]  /*16c10*/  @!P0 BRA `(.L_x_2748) ;  /* 0xfffffffc00f08947 */ /* 0x008fea000383ffff */
[----:B------:R-:W-:Y:S05]  /*16c20*/  BRA `(.L_x_2839) ;  /* 0xffffffa800c87947 */ /* 0x000fea000383ffff */
.L_x_2749:
        /* <DEDUP_REMOVED lines=8> */
.L_x_2841:
[----:B------:R-:W-:Y:S05]  /*16cb0*/  BSYNC B0 ;  /* 0x0000000000007941 */ /* 0x000fea0003800000 */
.L_x_2840:
        /* <DEDUP_REMOVED lines=8> */
.L_x_2842:
        /* <DEDUP_REMOVED lines=18> */
.L_x_2843:
[----:B------:R-:W-:Y:S02]  /*16e60*/  IMAD.MOV.U32 R13, RZ, RZ, R4 ;  /* 0x000000ffff0d7224 */ /* 0x000fe400078e0004 */
[----:B------:R-:W-:-:S07]  /*16e70*/  IMAD.MOV.U32 R2, RZ, RZ, R14 ;  /* 0x000000ffff027224 */ /* 0x000fce00078e000e */
[----:B------:R-:W-:Y:S05]  /*16e80*/  WARPSYNC.COLLECTIVE R15, `(.L_x_2844) ;  /* 0x000000000f087348 */ /* 0x000fea0003c00000 */
[----:B------:R0:W1:Y:S02]  /*16e90*/  SHFL.IDX P6, R14, R13, R12, R11 ;  /* 0x0000000c0d0e7389 */ /* 0x00006400000c000b */
[----:B01----:R-:W-:Y:S01]  /*16ea0*/  ENDCOLLECTIVE ;  /* 0x000000000000791b */ /* 0x003fe20003800000 */
.L_x_2844:
[----:B------:R-:W-:Y:S01]  /*16eb0*/  MOV R13, R5 ;  /* 0x00000005000d7202 */ /* 0x000fe20000000f00 */
        /* <DEDUP_REMOVED lines=15> */
.L_x_2845:
[----:B------:R-:W-:Y:S02]  /*16fb0*/  IMAD.MOV.U32 R13, RZ, RZ, R4 ;  /* 0x000000ffff0d7224 */ /* 0x000fe400078e0004 */
[----:B------:R-:W-:-:S07]  /*16fc0*/  IMAD.MOV.U32 R2, RZ, RZ, R14 ;  /* 0x000000ffff027224 */ /* 0x000fce00078e000e */
[----:B------:R-:W-:Y:S05]  /*16fd0*/  WARPSYNC.COLLECTIVE R15, `(.L_x_2846) ;  /* 0x000000000f087348 */ /* 0x000fea0003c00000 */
[----:B------:R0:W1:Y:S02]  /*16fe0*/  SHFL.IDX P6, R14, R13, R12, R11 ;  /* 0x0000000c0d0e7389 */ /* 0x00006400000c000b */
[----:B01----:R-:W-:Y:S01]  /*16ff0*/  ENDCOLLECTIVE ;  /* 0x000000000000791b */ /* 0x003fe20003800000 */
.L_x_2846:
        /* <DEDUP_REMOVED lines=16> */
.L_x_2847:
[----:B------:R-:W-:Y:S02]  /*17100*/  IMAD.MOV.U32 R13, RZ, RZ, R4 ;  /* 0x000000ffff0d7224 */ /* 0x000fe400078e0004 */
[----:B------:R-:W-:-:S07]  /*17110*/  IMAD.MOV.U32 R2, RZ, RZ, R14 ;  /* 0x000000ffff027224 */ /* 0x000fce00078e000e */
[----:B------:R-:W-:Y:S05]  /*17120*/  WARPSYNC.COLLECTIVE R15, `(.L_x_2848) ;  /* 0x000000000f087348 */ /* 0x000fea0003c00000 */
[----:B------:R0:W1:Y:S02]  /*17130*/  SHFL.IDX P6, R14, R13, R12, R11 ;  /* 0x0000000c0d0e7389 */ /* 0x00006400000c000b */
[----:B01----:R-:W-:Y:S01]  /*17140*/  ENDCOLLECTIVE ;  /* 0x000000000000791b */ /* 0x003fe20003800000 */
.L_x_2848:
        /* <DEDUP_REMOVED lines=14> */
.L_x_2849:
        /* <DEDUP_REMOVED lines=10> */
.L_x_2850:
        /* <DEDUP_REMOVED lines=8> */
.L_x_2851:
        /* <DEDUP_REMOVED lines=11> */
.L_x_2852:
        /* <DEDUP_REMOVED lines=8> */
.L_x_2853:
[----:B------:R-:W-:-:S05]  /*17480*/  @P3 IMAD.MOV.U32 R3, RZ, RZ, R7 ;  /* 0x000000ffff033224 */ /* 0x000fca00078e0007 */
[----:B------:R-:W-:Y:S01]  /*17490*/  @!PT LDS RZ, [RZ] ;  /* 0x00000000fffff984 */ /* 0x000fe20000000800 */
[----:B------:R-:W-:Y:S01]  /*174a0*/  @!PT LDS RZ, [RZ] ;  /* 0x00000000fffff984 */ /* 0x000fe20000000800 */
[----:B------:R-:W-:Y:S01]  /*174b0*/  @!PT LDS RZ, [RZ] ;  /* 0x00000000fffff984 */ /* 0x000fe20000000800 */
[----:B------:R-:W-:Y:S04]  /*174c0*/  @P3 LDGSTS.E.BYPASS.LTC128B.128 [R0+0x2ac00], desc[UR52][R2.64], !P5 ;  /* 0x2ac0000002003fae */ /* 0x000fe8000e901d74 */
[----:B------:R0:W-:Y:S01]  /*174d0*/  @P3 LDGSTS.E.BYPASS.LTC128B.128 [R0+0x2ec00], desc[UR52][R2.64+0x80], !P1 ;  /* 0x2ec0008002003fae */ /* 0x0001e2000c901d74 */
[----:B------:R-:W-:Y:S01]  /*174e0*/  IMAD.MOV.U32 R13, RZ, RZ, R4 ;  /* 0x000000ffff0d7224 */ /* 0x000fe200078e0004 */
[----:B0-----:R-:W-:-:S07]  /*174f0*/  MOV R2, R14 ;  /* 0x0000000e00027202 */ /* 0x001fce0000000f00 */
[----:B------:R-:W-:Y:S05]  /*17500*/  WARPSYNC.COLLECTIVE R15, `(.L_x_2854) ;  /* 0x000000000f087348 */ /* 0x000fea0003c00000 */
[----:B------:R0:W1:Y:S02]  /*17510*/  SHFL.IDX P6, R14, R13, R12, R11 ;  /* 0x0000000c0d0e7389 */ /* 0x00006400000c000b */
[----:B01----:R-:W-:Y:S01]  /*17520*/  ENDCOLLECTIVE ;  /* 0x000000000000791b */ /* 0x003fe20003800000 */
.L_x_2854:
        /* <DEDUP_REMOVED lines=8> */
.L_x_2855:
        /* <DEDUP_REMOVED lines=11> */
.L_x_2856:
[----:B------:R-:W-:Y:S05]  /*17660*/  BRA `(.L_x_2857) ;  /* 0xffffffa400a87947 */ /* 0x000fea000383ffff */
.L_x_2754:
[----:B------:R-:W-:Y:S02]  /*17670*/  IMAD.MOV.U32 R13, RZ, RZ, R5 ;  /* 0x000000ffff0d7224 */ /* 0x000fe400078e0005 */
[----:B------:R-:W-:Y:S02]  /*17680*/  IMAD.MOV.U32 R12, RZ, RZ, RZ ;  /* 0x000000ffff0c7224 */ /* 0x000fe400078e00ff */
[----:B------:R-:W-:Y:S02]  /*17690*/  IMAD.MOV.U32 R11, RZ, RZ, 0x181f ;  /* 0x0000181fff0b7424 */ /* 0x000fe400078e00ff */
[----:B------:R-:W-:Y:S02]  /*176a0*/  IMAD.MOV.U32 R15, RZ, RZ, -0x1 ;  /* 0xffffffffff0f7424 */ /* 0x000fe400078e00ff */
[----:B------:R-:W-:Y:S02]  /*176b0*/  IMAD R4, R4, UR41, RZ ;  /* 0x0000002904047c24 */ /* 0x000fe4000f8e02ff */
[----:B------:R-:W-:-:S07]  /*176c0*/  IMAD R17, R17, 0x80, R10 ;  /* 0x0000008011117824 */ /* 0x000fce00078e020a */
[----:B-----5:R-:W-:Y:S05]  /*176d0*/  WARPSYNC.COLLECTIVE R15, `(.L_x_2858) ;  /* 0x000000000f087348 */ /* 0x020fea0003c00000 */
[----:B------:R0:W1:Y:S02]  /*176e0*/  SHFL.IDX P6, R14, R13, R12, R11 ;  /* 0x0000000c0d0e7389 */ /* 0x00006400000c000b */
[----:B01---5:R-:W-:Y:S01]  /*176f0*/  ENDCOLLECTIVE ;  /* 0x000000000000791b */ /* 0x023fe20003800000 */
.L_x_2858:
[C---:B------:R-:W-:Y:S01]  /*17700*/  VIADD R7, R17.reuse, 0x10 ;  /* 0x0000001011077836 */ /* 0x040fe20000000000 */
[----:B------:R-:W-:Y:S01]  /*17710*/  ISETP.GE.AND P2, PT, R17, R4, PT ;  /* 0x000000041100720c */ /* 0x000fe20003f46270 */
[----:B------:R-:W-:Y:S02]  /*17720*/  IMAD.MOV.U32 R13, RZ, RZ, R0 ;  /* 0x000000ffff0d7224 */ /* 0x000fe400078e0000 */
[----:B------:R-:W-:-:S10]  /*17730*/  IMAD.MOV.U32 R2, RZ, RZ, R14 ;  /* 0x000000ffff027224 */ /* 0x000fd400078e000e */
[----:B------:R-:W-:Y:S05]  /*17740*/  WARPSYNC.COLLECTIVE R15, `(.L_x_2859) ;  /* 0x000000000f087348 */ /* 0x000fea0003c00000 */
[----:B------:R0:W1:Y:S02]  /*17750*/  SHFL.IDX P6, R14, R13, R12, R11 ;  /* 0x0000000c0d0e7389 */ /* 0x00006400000c000b */
[----:B01----:R-:W-:Y:S01]  /*17760*/  ENDCOLLECTIVE ;  /* 0x000000000000791b */ /* 0x003fe20003800000 */
.L_x_2859:
        /* <DEDUP_REMOVED lines=8> */
.L_x_2860:
[----:B------:R-:W-:Y:S01]  /*177f0*/  @!PT LDS RZ, [RZ] ;  /* 0x00000000fffff984 */ /* 0x000fe20000000800 */
[----:B------:R-:W-:Y:S01]  /*17800*/  @!PT LDS RZ, [RZ] ;  /* 0x00000000fffff984 */ /* 0x000fe20000000800 */
[----:B------:R-:W-:Y:S01]  /*17810*/  @!PT LDS RZ, [RZ] ;  /* 0x00000000fffff984 */ /* 0x000fe20000000800 */
[----:B------:R0:W-:Y:S04]  /*17820*/  @!P2 LDGSTS.E.BYPASS.LTC128B.128 [R8+0x20400], desc[UR52][R2.64], !P0 ;  /* 0x204000000208afae */ /* 0x0001e8000c101d74 */
[----:B------:R0:W-:Y:S01]  /*17830*/  @!P2 LDGSTS.E.BYPASS.LTC128B.128 [R8+0x24400], desc[UR52][R2.64+0x80], !P1 ;  /* 0x244000800208afae */ /* 0x0001e2000c901d74 */
[----:B------:R-:W-:Y:S01]  /*17840*/  ISETP.GE.AND P2, PT, R7, R4, PT ;  /* 0x000000040700720c */ /* 0x000fe20003f46270 */
[----:B------:R-:W-:Y:S02]  /*17850*/  IMAD.MOV.U32 R13, RZ, RZ, R0 ;  /* 0x000000ffff0d7224 */ /* 0x000fe400078e0000 */
[----:B------:R-:W-:-:S10]  /*17860*/  IMAD.MOV.U32 R6, RZ, RZ, R14 ;  /* 0x000000ffff067224 */ /* 0x000fd400078e000e */
[----:B0-----:R-:W-:Y:S05]  /*17870*/  WARPSYNC.COLLECTIVE R15, `(.L_x_2861) ;  /* 0x000000000f087348 */ /* 0x001fea0003c00000 */
[----:B------:R1:W2:Y:S02]  /*17880*/  SHFL.IDX P6, R14, R13, R12, R11 ;  /* 0x0000000c0d0e7389 */ /* 0x0002a400000c000b */
[----:B012---:R-:W-:Y:S01]  /*17890*/  ENDCOLLECTIVE ;  /* 0x000000000000791b */ /* 0x007fe20003800000 */
.L_x_2861:
[----:B------:R-:W-:Y:S02]  /*178a0*/  IMAD.MOV.U32 R13, RZ, RZ, R5 ;  /* 0x000000ffff0d7224 */ /* 0x000fe400078e0005 */
[----:B------:R-:W-:Y:S01]  /*178b0*/  IMAD.MOV.U32 R12, RZ, RZ, 0x2 ;  /* 0x00000002ff0c7424 */ /* 0x000fe200078e00ff */
[----:B------:R-:W-:-:S05]  /*178c0*/  @!P2 IADD3 R14, P3, R28, R14, RZ ;  /* 0x0000000e1c0ea210 */ /* 0x000fca0007f7e0ff */
[----:B------:R-:W-:-:S08]  /*178d0*/  @!P2 IMAD.MOV.U32 R2, RZ, RZ, R14 ;  /* 0x000000ffff02a224 */ /* 0x000fd000078e000e */
[----:B------:R-:W-:Y:S05]  /*178e0*/  WARPSYNC.COLLECTIVE R15, `(.L_x_2862) ;  /* 0x000000000f087348 */ /* 0x000fea0003c00000 */
[----:B------:R0:W1:Y:S02]  /*178f0*/  SHFL.IDX P6, R14, R13, R12, R11 ;  /* 0x0000000c0d0e7389 */ /* 0x00006400000c000b */
[----:B01----:R-:W-:Y:S01]  /*17900*/  ENDCOLLECTIVE ;  /* 0x000000000000791b */ /* 0x003fe20003800000 */
.L_x_2862:
[----:B------:R-:W-:-:S04]  /*17910*/  @!P2 IMAD.X R7, RZ, RZ, R6, P3 ;  /* 0x000000ffff07a224 */ /* 0x000fc800018e0606 */
[----:B------:R-:W-:Y:S02]  /*17920*/  @!P2 IMAD.MOV.U32 R3, RZ, RZ, R7 ;  /* 0x000000ffff03a224 */ /* 0x000fe400078e0007 */
[----:B------:R-:W-:-:S03]  /*17930*/  VIADD R7, R17, 0x20 ;  /* 0x0000002011077836 */ /* 0x000fc60000000000 */
[----:B------:R-:W-:Y:S01]  /*17940*/  @!PT LDS RZ, [RZ] ;  /* 0x00000000fffff984 */ /* 0x000fe20000000800 */
[----:B------:R-:W-:Y:S01]  /*17950*/  @!PT LDS RZ, [RZ] ;  /* 0x00000000fffff984 */ /* 0x000fe20000000800 */
[----:B------:R-:W-:Y:S01]  /*17960*/  @!PT LDS RZ, [RZ] ;  /* 0x00000000fffff984 */ /* 0x000fe20000000800 */
[----:B------:R0:W-:Y:S01]  /*17970*/  @!P2 LDGSTS.E.BYPASS.LTC128B.128 [R8+0x20c00], desc[UR52][R2.64], !P0 ;  /* 0x20c000000208afae */ /* 0x0001e2000c101d74 */
[----:B------:R-:W-:-:S03]  /*17980*/  MOV R13, R0 ;  /* 0x00000000000d7202 */ /* 0x000fc60000000f00 */
[----:B------:R0:W-:Y:S01]  /*17990*/  @!P2 LDGSTS.E.BYPASS.LTC128B.128 [R8+0x24c00], desc[UR52][R2.64+0x80], !P1 ;  /* 0x24c000800208afae */ /* 0x0001e2000c901d74 */
[----:B------:R-:W-:Y:S01]  /*179a0*/  ISETP.GE.AND P2, PT, R7, R4, PT ;  /* 0x000000040700720c */ /* 0x000fe20003f46270 */
[----:B------:R-:W-:-:S12]  /*179b0*/  IMAD.MOV.U32 R6, RZ, RZ, R14 ;  /* 0x000000ffff067224 */ /* 0x000fd800078e000e */
[----:B0-----:R-:W-:Y:S05]  /*179c0*/  WARPSYNC.COLLECTIVE R15, `(.L_x_2863) ;  /* 0x000000000f087348 */ /* 0x001fea0003c00000 */
[----:B------:R1:W2:Y:S02]  /*179d0*/  SHFL.IDX P6, R14, R13, R12, R11 ;  /* 0x0000000c0d0e7389 */ /* 0x0002a400000c000b */
[----:B012---:R-:W-:Y:S01]  /*179e0*/  ENDCOLLECTIVE ;  /* 0x000000000000791b */ /* 0x007fe20003800000 */
.L_x_2863:
[----:B------:R-:W-:Y:S02]  /*179f0*/  IMAD.MOV.U32 R13, RZ, RZ, R5 ;  /* 0x000000ffff0d7224 */ /* 0x000fe400078e0005 */
[----:B------:R-:W-:Y:S01]  /*17a00*/  IMAD.MOV.U32 R12, RZ, RZ, 0x3 ;  /* 0x00000003ff0c7424 */ /* 0x000fe200078e00ff */
[----:B------:R-:W-:-:S05]  /*17a10*/  @!P2 IADD3 R14, P3, R28, R14, RZ ;  /* 0x0000000e1c0ea210 */ /* 0x000fca0007f7e0ff */
[----:B------:R-:W-:-:S08]  /*17a20*/  @!P2 IMAD.MOV.U32 R2, RZ, RZ, R14 ;  /* 0x000000ffff02a224 */ /* 0x000fd000078e000e */
[----:B------:R-:W-:Y:S05]  /*17a30*/  WARPSYNC.COLLECTIVE R15, `(.L_x_2864) ;  /* 0x000000000f087348 */ /* 0x000fea0003c00000 */
[----:B------:R0:W1:Y:S02]  /*17a40*/  SHFL.IDX P6, R14, R13, R12, R11 ;  /* 0x0000000c0d0e7389 */ /* 0x00006400000c000b */
[----:B01----:R-:W-:Y:S01]  /*17a50*/  ENDCOLLECTIVE ;  /* 0x000000000000791b */ /* 0x003fe20003800000 */
.L_x_2864:
[----:B------:R-:W-:-:S04]  /*17a60*/  @!P2 IMAD.X R7, RZ, RZ, R6, P3 ;  /* 0x000000ffff07a224 */ /* 0x000fc800018e0606 */
[----:B------:R-:W-:Y:S02]  /*17a70*/  @!P2 IMAD.MOV.U32 R3, RZ, RZ, R7 ;  /* 0x000000ffff03a224 */ /* 0x000fe400078e0007 */
[----:B------:R-:W-:-:S03]  /*17a80*/  VIADD R7, R17, 0x30 ;  /* 0x0000003011077836 */ /* 0x000fc60000000000 */
        /* <DEDUP_REMOVED lines=11> */
.L_x_2865:
[----:B------:R-:W-:Y:S02]  /*17b40*/  IMAD.MOV.U32 R13, RZ, RZ, R5 ;  /* 0x000000ffff0d7224 */ /* 0x000fe400078e0005 */
[----:B------:R-:W-:Y:S01]  /*17b50*/  IMAD.MOV.U32 R12, RZ, RZ, 0x4 ;  /* 0x00000004ff0c7424 */ /* 0x000fe200078e00ff */
[----:B------:R-:W-:-:S05]  /*17b60*/  @!P2 IADD3 R14, P3, R28, R14, RZ ;  /* 0x0000000e1c0ea210 */ /* 0x000fca0007f7e0ff */
[----:B------:R-:W-:-:S08]  /*17b70*/  @!P2 IMAD.MOV.U32 R2, RZ, RZ, R14 ;  /* 0x000000ffff02a224 */ /* 0x000fd000078e000e */
[----:B------:R-:W-:Y:S05]  /*17b80*/  WARPSYNC.COLLECTIVE R15, `(.L_x_2866) ;  /* 0x000000000f087348 */ /* 0x000fea0003c00000 */
[----:B------:R0:W1:Y:S02]  /*17b90*/  SHFL.IDX P6, R14, R13, R12, R11 ;  /* 0x0000000c0d0e7389 */ /* 0x00006400000c000b */
[----:B01----:R-:W-:Y:S01]  /*17ba0*/  ENDCOLLECTIVE ;  /* 0x000000000000791b */ /* 0x003fe20003800000 */
.L_x_2866:
        /* <DEDUP_REMOVED lines=14> */
.L_x_2867:
[----:B------:R-:W-:Y:S02]  /*17c90*/  IMAD.MOV.U32 R13, RZ, RZ, R5 ;  /* 0x000000ffff0d7224 */ /* 0x000fe400078e0005 */
[----:B------:R-:W-:Y:S01]  /*17ca0*/  IMAD.MOV.U32 R12, RZ, RZ, 0x5 ;  /* 0x00000005ff0c7424 */ /* 0x000fe200078e00ff */
[----:B------:R-:W-:-:S05]  /*17cb0*/  @!P2 IADD3 R14, P3, R28, R14, RZ ;  /* 0x0000000e1c0ea210 */ /* 0x000fca0007f7e0ff */
[----:B------:R-:W-:-:S08]  /*17cc0*/  @!P2 IMAD.MOV.U32 R2, RZ, RZ, R14 ;  /* 0x000000ffff02a224 */ /* 0x000fd000078e000e */
[----:B------:R-:W-:Y:S05]  /*17cd0*/  WARPSYNC.COLLECTIVE R15, `(.L_x_2868) ;  /* 0x000000000f087348 */ /* 0x000fea0003c00000 */
[----:B------:R0:W1:Y:S02]  /*17ce0*/  SHFL.IDX P6, R14, R13, R12, R11 ;  /* 0x0000000c0d0e7389 */ /* 0x00006400000c000b */
[----:B01----:R-:W-:Y:S01]  /*17cf0*/  ENDCOLLECTIVE ;  /* 0x000000000000791b */ /* 0x003fe20003800000 */
.L_x_2868:
        /* <DEDUP_REMOVED lines=14> */
.L_x_2869:
[----:B------:R-:W-:Y:S01]  /*17de0*/  IMAD.MOV.U32 R13, RZ, RZ, R5 ;  /* 0x000000ffff0d7224 */ /* 0x000fe200078e0005 */
[----:B------:R-:W-:Y:S02]  /*17df0*/  MOV R12, 0x6 ;  /* 0x00000006000c7802 */ /* 0x000fe40000000f00 */
[----:B------:R-:W-:-:S05]  /*17e00*/  @!P2 IADD3 R14, P3, R28, R14, RZ ;  /* 0x0000000e1c0ea210 */ /* 0x000fca0007f7e0ff */
[----:B------:R-:W-:-:S08]  /*17e10*/  @!P2 IMAD.MOV.U32 R2, RZ, RZ, R14 ;  /* 0x000000ffff02a224 */ /* 0x000fd000078e000e */
[----:B------:R-:W-:Y:S05]  /*17e20*/  WARPSYNC.COLLECTIVE R15, `(.L_x_2870) ;  /* 0x000000000f087348 */ /* 0x000fea0003c00000 */
[----:B------:R0:W1:Y:S02]  /*17e30*/  SHFL.IDX P6, R14, R13, R12, R11 ;  /* 0x0000000c0d0e7389 */ /* 0x00006400000c000b */
[----:B01----:R-:W-:Y:S01]  /*17e40*/  ENDCOLLECTIVE ;  /* 0x000000000000791b */ /* 0x003fe20003800000 */
.L_x_2870:
        /* <DEDUP_REMOVED lines=14> */
.L_x_2871:
[----:B------:R-:W-:Y:S02]  /*17f30*/  IMAD.MOV.U32 R13, RZ, RZ, R5 ;  /* 0x000000ffff0d7224 */ /* 0x000fe400078e0005 */
[----:B------:R-:W-:Y:S01]  /*17f40*/  IMAD.MOV.U32 R12, RZ, RZ, 0x7 ;  /* 0x00000007ff0c7424 */ /* 0x000fe200078e00ff */
[----:B------:R-:W-:-:S05]  /*17f50*/  @!P2 IADD3 R14, P3, R28, R14, RZ ;  /* 0x0000000e1c0ea210 */ /* 0x000fca0007f7e0ff */
[----:B------:R-:W-:-:S08]  /*17f60*/  @!P2 IMAD.MOV.U32 R2, RZ, RZ, R14 ;  /* 0x000000ffff02a224 */ /* 0x000fd000078e000e */
[----:B------:R-:W-:Y:S05]  /*17f70*/  WARPSYNC.COLLECTIVE R15, `(.L_x_2872) ;  /* 0x000000000f087348 */ /* 0x000fea0003c00000 */
[----:B------:R0:W1:Y:S02]  /*17f80*/  SHFL.IDX P6, R14, R13, R12, R11 ;  /* 0x0000000c0d0e7389 */ /* 0x00006400000c000b */
[----:B01----:R-:W-:Y:S01]  /*17f90*/  ENDCOLLECTIVE ;  /* 0x000000000000791b */ /* 0x003fe20003800000 */
.L_x_2872:
        /* <DEDUP_REMOVED lines=12> */
.L_x_2873:
[----:B------:R-:W-:Y:S05]  /*18060*/  BRA `(.L_x_2874) ;  /* 0xffffffa800107947 */ /* 0x000fea000383ffff */
.L_x_2759:
[----:B0-----:R0:W2:Y:S02]  /*18070*/  SYNCS.PHASECHK.TRANS64.TRYWAIT P0, [R22+URZ+0x38820], R3 ;  /* 0x03882003160075a7 */ /* 0x0010a4000800017f */
[----:B--2---:R-:W-:Y:S05]  /*18080*/  @!P0 NANOSLEEP.SYNCS 0x989680 ;  /* 0x009896800000895d */ /* 0x004fea0003900000 */
[----:B------:R-:W2:Y:S02]  /*18090*/  @!P0 SYNCS.PHASECHK.TRANS64 P0, [R22+URZ+0x38820], R3 ;  /* 0x03882003160085a7 */ /* 0x000ea4000800007f */
[----:B--2---:R-:W-:Y:S05]  /*180a0*/  @!P0 BRA `(.L_x_2759) ;  /* 0xfffffffc00f08947 */ /* 0x004fea000383ffff */
[----:B------:R-:W-:Y:S05]  /*180b0*/  BRA `(.L_x_2875) ;  /* 0xffffffa8007c7947 */ /* 0x000fea000383ffff */
.L_x_2763:
[----:B0-----:R0:W2:Y:S02]  /*180c0*/  SYNCS.PHASECHK.TRANS64.TRYWAIT P0, [R0+URZ+0x38880], R20 ;  /* 0x03888014000075a7 */ /* 0x0010a4000800017f */
[----:B--2---:R-:W-:Y:S05]  /*180d0*/  @!P0 NANOSLEEP.SYNCS 0x989680 ;  /* 0x009896800000895d */ /* 0x004fea0003900000 */
[----:B------:R-:W2:Y:S02]  /*180e0*/  @!P0 SYNCS.PHASECHK.TRANS64 P0, [R0+URZ+0x38880], R20 ;  /* 0x03888014000085a7 */ /* 0x000ea4000800007f */
[----:B--2---:R-:W-:Y:S05]  /*180f0*/  @!P0 BRA `(.L_x_2763) ;  /* 0xfffffffc00f08947 */ /* 0x004fea000383ffff */
[----:B------:R-:W-:Y:S05]  /*18100*/  BRA `(.L_x_2876) ;  /* 0xffffffac003c7947 */ /* 0x000fea000383ffff */
.L_x_2764:
        /* <DEDUP_REMOVED lines=8> */
.L_x_2878:
[----:B------:R-:W-:Y:S05]  /*18190*/  BSYNC B0 ;  /* 0x0000000000007941 */ /* 0x000fea0003800000 */
.L_x_2877:
        /* <DEDUP_REMOVED lines=9> */
.L_x_2879:
[----:B------:R-:W-:Y:S02]  /*18230*/  IMAD.MOV.U32 R13, RZ, RZ, R7 ;  /* 0x000000ffff0d7224 */ /* 0x000fe400078e0007 */
[----:B------:R-:W-:Y:S02]  /*18240*/  IMAD.MOV.U32 R12, RZ, RZ, 0x1 ;  /* 0x00000001ff0c7424 */ /* 0x000fe400078e00ff */
[----:B------:R-:W-:-:S07]  /*18250*/  IMAD.MOV.U32 R2, RZ, RZ, R14 ;  /* 0x000000ffff027224 */ /* 0x000fce00078e000e */
[----:B------:R-:W-:Y:S05]  /*18260*/  WARPSYNC.COLLECTIVE R15, `(.L_x_2880) ;  /* 0x000000000f087348 */ /* 0x000fea0003c00000 */
[----:B------:R0:W1:Y:S02]  /*18270*/  SHFL.IDX P6, R14, R13, R12, R11 ;  /* 0x0000000c0d0e7389 */ /* 0x00006400000c000b */
[----:B01----:R-:W-:Y:S01]  /*18280*/  ENDCOLLECTIVE ;  /* 0x000000000000791b */ /* 0x003fe20003800000 */
.L_x_2880:
        /* <DEDUP_REMOVED lines=12> */
.L_x_2881:
[----:B------:R-:W-:Y:S02]  /*18350*/  IMAD.MOV.U32 R13, RZ, RZ, R7 ;  /* 0x000000ffff0d7224 */ /* 0x000fe400078e0007 */
[----:B------:R-:W-:Y:S02]  /*18360*/  IMAD.MOV.U32 R12, RZ, RZ, 0x2 ;  /* 0x00000002ff0c7424 */ /* 0x000fe400078e00ff */
[----:B------:R-:W-:-:S07]  /*18370*/  IMAD.MOV.U32 R2, RZ, RZ, R14 ;  /* 0x000000ffff027224 */ /* 0x000fce00078e000e */
[----:B------:R-:W-:Y:S05]  /*18380*/  WARPSYNC.COLLECTIVE R15, `(.L_x_2882) ;  /* 0x000000000f087348 */ /* 0x000fea0003c00000 */
[----:B------:R0:W1:Y:S02]  /*18390*/  SHFL.IDX P6, R14, R13, R12, R11 ;  /* 0x0000000c0d0e7389 */ /* 0x00006400000c000b */
[----:B01----:R-:W-:Y:S01]  /*183a0*/  ENDCOLLECTIVE ;  /* 0x000000000000791b */ /* 0x003fe20003800000 */
.L_x_2882:
        /* <DEDUP_REMOVED lines=12> */
.L_x_2883:
[----:B------:R-:W-:Y:S02]  /*18470*/  IMAD.MOV.U32 R13, RZ, RZ, R7 ;  /* 0x000000ffff0d7224 */ /* 0x000fe400078e0007 */
[----:B------:R-:W-:Y:S02]  /*18480*/  IMAD.MOV.U32 R12, RZ, RZ, 0x3 ;  /* 0x00000003ff0c7424 */ /* 0x000fe400078e00ff */
[----:B------:R-:W-:-:S07]  /*18490*/  IMAD.MOV.U32 R2, RZ, RZ, R14 ;  /* 0x000000ffff027224 */ /* 0x000fce00078e000e */
[----:B------:R-:W-:Y:S05]  /*184a0*/  WARPSYNC.COLLECTIVE R15, `(.L_x_2884) ;  /* 0x000000000f087348 */ /* 0x000fea0003c00000 */
[----:B------:R0:W1:Y:S02]  /*184b0*/  SHFL.IDX P6, R14, R13, R12, R11 ;  /* 0x0000000c0d0e7389 */ /* 0x00006400000c000b */
[----:B01----:R-:W-:Y:S01]  /*184c0*/  ENDCOLLECTIVE ;  /* 0x000000000000791b */ /* 0x003fe20003800000 */
.L_x_2884:
        /* <DEDUP_REMOVED lines=12> */
.L_x_2885:
[----:B------:R-:W-:Y:S02]  /*18590*/  IMAD.MOV.U32 R13, RZ, RZ, R7 ;  /* 0x000000ffff0d7224 */ /* 0x000fe400078e0007 */
[----:B------:R-:W-:Y:S02]  /*185a0*/  IMAD.MOV.U32 R12, RZ, RZ, 0x4 ;  /* 0x00000004ff0c7424 */ /* 0x000fe400078e00ff */
[----:B------:R-:W-:-:S07]  /*185b0*/  IMAD.MOV.U32 R2, RZ, RZ, R14 ;  /* 0x000000ffff027224 */ /* 0x000fce00078e000e */
[----:B------:R-:W-:Y:S05]  /*185c0*/  WARPSYNC.COLLECTIVE R15, `(.L_x_2886) ;  /* 0x000000000f087348 */ /* 0x000fea0003c00000 */
[----:B------:R0:W1:Y:S02]  /*185d0*/  SHFL.IDX P6, R14, R13, R12, R11 ;  /* 0x0000000c0d0e7389 */ /* 0x00006400000c000b */
[----:B01----:R-:W-:Y:S01]  /*185e0*/  ENDCOLLECTIVE ;  /* 0x000000000000791b */ /* 0x003fe20003800000 */
.L_x_2886:
        /* <DEDUP_REMOVED lines=12> */
.L_x_2887:
[----:B------:R-:W-:Y:S02]  /*186b0*/  IMAD.MOV.U32 R13, RZ, RZ, R7 ;  /* 0x000000ffff0d7224 */ /* 0x000fe400078e0007 */
[----:B------:R-:W-:Y:S02]  /*186c0*/  IMAD.MOV.U32 R12, RZ, RZ, 0x5 ;  /* 0x00000005ff0c7424 */ /* 0x000fe400078e00ff */
[----:B------:R-:W-:-:S07]  /*186d0*/  IMAD.MOV.U32 R2, RZ, RZ, R14 ;  /* 0x000000ffff027224 */ /* 0x000fce00078e000e */
[----:B------:R-:W-:Y:S05]  /*186e0*/  WARPSYNC.COLLECTIVE R15, `(.L_x_2888) ;  /* 0x000000000f087348 */ /* 0x000fea0003c00000 */
[----:B------:R0:W1:Y:S02]  /*186f0*/  SHFL.IDX P6, R14, R13, R12, R11 ;  /* 0x0000000c0d0e7389 */ /* 0x00006400000c000b */
[----:B01----:R-:W-:Y:S01]  /*18700*/  ENDCOLLECTIVE ;  /* 0x000000000000791b */ /* 0x003fe20003800000 */
.L_x_2888:
        /* <DEDUP_REMOVED lines=12> */
.L_x_2889:
[----:B------:R-:W-:Y:S02]  /*187d0*/  IMAD.MOV.U32 R13, RZ, RZ, R7 ;  /* 0x000000ffff0d7224 */ /* 0x000fe400078e0007 */
[----:B------:R-:W-:Y:S02]  /*187e0*/  IMAD.MOV.U32 R12, RZ, RZ, 0x6 ;  /* 0x00000006ff0c7424 */ /* 0x000fe400078e00ff */
[----:B------:R-:W-:-:S07]  /*187f0*/  IMAD.MOV.U32 R2, RZ, RZ, R14 ;  /* 0x000000ffff027224 */ /* 0x000fce00078e000e */
[----:B------:R-:W-:Y:S05]  /*18800*/  WARPSYNC.COLLECTIVE R15, `(.L_x_2890) ;  /* 0x000000000f087348 */ /* 0x000fea0003c00000 */
[----:B------:R0:W1:Y:S02]  /*18810*/  SHFL.IDX P6, R14, R13, R12, R11 ;  /* 0x0000000c0d0e7389 */ /* 0x00006400000c000b */
[----:B01----:R-:W-:Y:S01]  /*18820*/  ENDCOLLECTIVE ;  /* 0x000000000000791b */ /* 0x003fe20003800000 */
.L_x_2890:
        /* <DEDUP_REMOVED lines=12> */
.L_x_2891:
[----:B------:R-:W-:Y:S02]  /*188f0*/  IMAD.MOV.U32 R13, RZ, RZ, R7 ;  /* 0x000000ffff0d7224 */ /* 0x000fe400078e0007 */
[----:B------:R-:W-:Y:S02]  /*18900*/  IMAD.MOV.U32 R12, RZ, RZ, 0x7 ;  /* 0x00000007ff0c7424 */ /* 0x000fe400078e00ff */
[----:B------:R-:W-:-:S07]  /*18910*/  IMAD.MOV.U32 R2, RZ, RZ, R14 ;  /* 0x000000ffff027224 */ /* 0x000fce00078e000e */
[----:B------:R-:W-:Y:S05]  /*18920*/  WARPSYNC.COLLECTIVE R15, `(.L_x_2892) ;  /* 0x000000000f087348 */ /* 0x000fea0003c00000 */
[----:B------:R0:W1:Y:S02]  /*18930*/  SHFL.IDX P6, R14, R13, R12, R11 ;  /* 0x0000000c0d0e7389 */ /* 0x00006400000c000b */
[----:B01----:R-:W-:Y:S01]  /*18940*/  ENDCOLLECTIVE ;  /* 0x000000000000791b */ /* 0x003fe20003800000 */
.L_x_2892:
        /* <DEDUP_REMOVED lines=12> */
.L_x_2893:
[----:B------:R-:W-:Y:S01]  /*18a10*/  IMAD.MOV.U32 R2, RZ, RZ, R14 ;  /* 0x000000ffff027224 */ /* 0x000fe200078e000e */
[----:B------:R-:W-:Y:S06]  /*18a20*/  BRA `(.L_x_2894) ;  /* 0xffffffa800107947 */ /* 0x000fec000383ffff */
.L_x_2769:
[----:B----4-:R4:W0:Y:S02]  /*18a30*/  SYNCS.PHASECHK.TRANS64.TRYWAIT P0, [R0+URZ+0x38840], R20 ;  /* 0x03884014000075a7 */ /* 0x010824000800017f */
[----:B0-----:R-:W-:Y:S05]  /*18a40*/  @!P0 NANOSLEEP.SYNCS 0x989680 ;  /* 0x009896800000895d */ /* 0x001fea0003900000 */
[----:B------:R-:W0:Y:S02]  /*18a50*/  @!P0 SYNCS.PHASECHK.TRANS64 P0, [R0+URZ+0x38840], R20 ;  /* 0x03884014000085a7 */ /* 0x000e24000800007f */
[----:B0-----:R-:W-:Y:S05]  /*18a60*/  @!P0 BRA `(.L_x_2769) ;  /* 0xfffffffc00f08947 */ /* 0x001fea000383ffff */
[----:B------:R-:W-:Y:S05]  /*18a70*/  BRA `(.L_x_2895) ;  /* 0xffffffa800647947 */ /* 0x000fea000383ffff */
.L_x_2770:
        /* <DEDUP_REMOVED lines=8> */
.L_x_2897:
[----:B------:R-:W-:Y:S05]  /*18b00*/  BSYNC B0 ;  /* 0x0000000000007941 */ /* 0x000fea0003800000 */
.L_x_2896:
        /* <DEDUP_REMOVED lines=8> */
.L_x_2898:
[----:B------:R-:W-:Y:S02]  /*18b90*/  IMAD.MOV.U32 R13, RZ, RZ, R5 ;  /* 0x000000ffff0d7224 */ /* 0x000fe400078e0005 */
[----:B------:R-:W-:Y:S01]  /*18ba0*/  IMAD.MOV.U32 R12, RZ, RZ, 0x1 ;  /* 0x00000001ff0c7424 */ /* 0x000fe200078e00ff */
[----:B------:R-:W-:-:S13]  /*18bb0*/  IADD3 R2, P0, R28, R14, RZ ;  /* 0x0000000e1c027210 */ /* 0x000fda0007f1e0ff */
[----:B------:R-:W-:Y:S05]  /*18bc0*/  WARPSYNC.COLLECTIVE R15, `(.L_x_2899) ;  /* 0x000000000f087348 */ /* 0x000fea0003c00000 */
[----:B------:R0:W1:Y:S02]  /*18bd0*/  SHFL.IDX P6, R14, R13, R12, R11 ;  /* 0x0000000c0d0e7389 */ /* 0x00006400000c000b */
[----:B01----:R-:W-:Y:S01]  /*18be0*/  ENDCOLLECTIVE ;  /* 0x000000000000791b */ /* 0x003fe20003800000 */
.L_x_2899:
        /* <DEDUP_REMOVED lines=11> */
.L_x_2900:
[----:B------:R-:W-:Y:S02]  /*18ca0*/  IMAD.MOV.U32 R13, RZ, RZ, R5 ;  /* 0x000000ffff0d7224 */ /* 0x000fe400078e0005 */
[----:B------:R-:W-:Y:S02]  /*18cb0*/  IMAD.MOV.U32 R12, RZ, RZ, 0x2 ;  /* 0x00000002ff0c7424 */ /* 0x000fe400078e00ff */
[----:B------:R-:W-:-:S07]  /*18cc0*/  IMAD.MOV.U32 R2, RZ, RZ, R14 ;  /* 0x000000ffff027224 */ /* 0x000fce00078e000e */
[----:B------:R-:W-:Y:S05]  /*18cd0*/  WARPSYNC.COLLECTIVE R15, `(.L_x_2901) ;  /* 0x000000000f087348 */ /* 0x000fea0003c00000 */
[----:B------:R0:W1:Y:S02]  /*18ce0*/  SHFL.IDX P6, R14, R13, R12, R11 ;  /* 0x0000000c0d0e7389 */ /* 0x00006400000c000b */
[----:B01----:R-:W-:Y:S01]  /*18cf0*/  ENDCOLLECTIVE ;  /* 0x000000000000791b */ /* 0x003fe20003800000 */
.L_x_2901:
        /* <DEDUP_REMOVED lines=12> */
.L_x_2902:
[----:B------:R-:W-:Y:S02]  /*18dc0*/  IMAD.MOV.U32 R13, RZ, RZ, R5 ;  /* 0x000000ffff0d7224 */ /* 0x000fe400078e0005 */
[----:B------:R-:W-:Y:S02]  /*18dd0*/  IMAD.MOV.U32 R12, RZ, RZ, 0x3 ;  /* 0x00000003ff0c7424 */ /* 0x000fe400078e00ff */
[----:B------:R-:W-:-:S07]  /*18de0*/  IMAD.MOV.U32 R7, RZ, RZ, R14 ;  /* 0x000000ffff077224 */ /* 0x000fce00078e000e */
[----:B------:R-:W-:Y:S05]  /*18df0*/  WARPSYNC.COLLECTIVE R15, `(.L_x_2903) ;  /* 0x000000000f087348 */ /* 0x000fea0003c00000 */
[----:B------:R0:W1:Y:S02]  /*18e00*/  SHFL.IDX P6, R14, R13, R12, R11 ;  /* 0x0000000c0d0e7389 */ /* 0x00006400000c000b */
[----:B01----:R-:W-:Y:S01]  /*18e10*/  ENDCOLLECTIVE ;  /* 0x000000000000791b */ /* 0x003fe20003800000 */
.L_x_2903:
        /* <DEDUP_REMOVED lines=12> */
.L_x_2904:
[----:B------:R-:W-:Y:S02]  /*18ee0*/  IMAD.MOV.U32 R13, RZ, RZ, R5 ;  /* 0x000000ffff0d7224 */ /* 0x000fe400078e0005 */
[----:B------:R-:W-:Y:S02]  /*18ef0*/  IMAD.MOV.U32 R12, RZ, RZ, 0x4 ;  /* 0x00000004ff0c7424 */ /* 0x000fe400078e00ff */
[----:B------:R-:W-:-:S05]  /*18f00*/  IMAD.MOV.U32 R11, RZ, RZ, R14 ;  /* 0x000000ffff0b7224 */ /* 0x000fca00078e000e */
[----:B------:R-:W-:Y:S01]  /*18f10*/  IADD3 R2, P0, R28, R11, RZ ;  /* 0x0000000b1c027210 */ /* 0x000fe20007f1e0ff */
[----:B------:R-:W-:-:S03]  /*18f20*/  IMAD.MOV.U32 R11, RZ, RZ, 0x181f ;  /* 0x0000181fff0b7424 */ /* 0x000fc600078e00ff */
[----:B------:R-:W-:-:S09]  /*18f30*/  IADD3.X R3, RZ, R6, RZ, P0, !PT ;  /* 0x00000006ff037210 */ /* 0x000fd200007fe4ff */
[----:B------:R-:W-:Y:S05]  /*18f40*/  WARPSYNC.COLLECTIVE R15, `(.L_x_2905) ;  /* 0x000000000f087348 */ /* 0x000fea0003c00000 */
[----:B------:R0:W1:Y:S02]  /*18f50*/  SHFL.IDX P6, R14, R13, R12, R11 ;  /* 0x0000000c0d0e7389 */ /* 0x00006400000c000b */
[----:B01----:R-:W-:Y:S01]  /*18f60*/  ENDCOLLECTIVE ;  /* 0x000000000000791b */ /* 0x003fe20003800000 */
.L_x_2905:
        /* <DEDUP_REMOVED lines=10> */
.L_x_2906:
        /* <DEDUP_REMOVED lines=8> */
.L_x_2907:
        /* <DEDUP_REMOVED lines=10> */
.L_x_2908:
[----:B------:R-:W-:Y:S02]  /*19130*/  IMAD.MOV.U32 R13, RZ, RZ, R5 ;  /* 0x000000ffff0d7224 */ /* 0x000fe400078e0005 */
[----:B------:R-:W-:Y:S02]  /*19140*/  IMAD.MOV.U32 R12, RZ, RZ, 0x6 ;  /* 0x00000006ff0c7424 */ /* 0x000fe400078e00ff */
[----:B------:R-:W-:-:S07]  /*19150*/  IMAD.MOV.U32 R2, RZ, RZ, R14 ;  /* 0x000000ffff027224 */ /* 0x000fce00078e000e */
[----:B------:R-:W-:Y:S05]  /*19160*/  WARPSYNC.COLLECTIVE R15, `(.L_x_2909) ;  /* 0x000000000f087348 */ /* 0x000fea0003c00000 */
[----:B------:R0:W1:Y:S02]  /*19170*/  SHFL.IDX P6, R14, R13, R12, R11 ;  /* 0x0000000c0d0e7389 */ /* 0x00006400000c000b */
[----:B01----:R-:W-:Y:S01]  /*19180*/  ENDCOLLECTIVE ;  /* 0x000000000000791b */ /* 0x003fe20003800000 */
.L_x_2909:
        /* <DEDUP_REMOVED lines=12> */
.L_x_2910:
[----:B------:R-:W-:Y:S02]  /*19250*/  IMAD.MOV.U32 R13, RZ, RZ, R5 ;  /* 0x000000ffff0d7224 */ /* 0x000fe400078e0005 */
[----:B------:R-:W-:Y:S02]  /*19260*/  IMAD.MOV.U32 R12, RZ, RZ, 0x7 ;  /* 0x00000007ff0c7424 */ /* 0x000fe400078e00ff */
[----:B------:R-:W-:-:S07]  /*19270*/  IMAD.MOV.U32 R7, RZ, RZ, R14 ;  /* 0x000000ffff077224 */ /* 0x000fce00078e000e */
[----:B------:R-:W-:Y:S05]  /*19280*/  WARPSYNC.COLLECTIVE R15, `(.L_x_2911) ;  /* 0x000000000f087348 */ /* 0x000fea0003c00000 */
[----:B------:R0:W1:Y:S02]  /*19290*/  SHFL.IDX P6, R14, R13, R12, R11 ;  /* 0x0000000c0d0e7389 */ /* 0x00006400000c000b */
[----:B01----:R-:W-:Y:S01]  /*192a0*/  ENDCOLLECTIVE ;  /* 0x000000000000791b */ /* 0x003fe20003800000 */
.L_x_2911:
        /* <DEDUP_REMOVED lines=12> */
.L_x_2912:
[----:B------:R-:W-:Y:S05]  /*19370*/  BRA `(.L_x_2913) ;  /* 0xffffffa400347947 */ /* 0x000fea000383ffff */
.L_x_2775:
[----:B0-----:R0:W1:Y:S02]  /*19380*/  SYNCS.PHASECHK.TRANS64.TRYWAIT P2, [R17+URZ+0x38870], R0 ;  /* 0x03887000110075a7 */ /* 0x001064000804017f */
[----:B-1----:R-:W-:Y:S05]  /*19390*/  @!P2 NANOSLEEP.SYNCS 0x989680 ;  /* 0x009896800000a95d */ /* 0x002fea0003900000 */
[----:B------:R-:W1:Y:S02]  /*193a0*/  @!P2 SYNCS.PHASECHK.TRANS64 P2, [R17+URZ+0x38870], R0 ;  /* 0x038870001100a5a7 */ /* 0x000e64000804007f */
[----:B-1----:R-:W-:Y:S05]  /*193b0*/  @!P2 BRA `(.L_x_2775) ;  /* 0xfffffffc00f0a947 */ /* 0x002fea000383ffff */
[----:B------:R-:W-:Y:S05]  /*193c0*/  BRA `(.L_x_2914) ;  /* 0xffffffa4009c7947 */ /* 0x000fea000383ffff */
.L_x_2777:
[----:B0-----:R0:W1:Y:S02]  /*193d0*/  SYNCS.PHASECHK.TRANS64.TRYWAIT P2, [R17+URZ+0x38860], R0 ;  /* 0x03886000110075a7 */ /* 0x001064000804017f */
[----:B-1----:R-:W-:Y:S05]  /*193e0*/  @!P2 NANOSLEEP.SYNCS 0x989680 ;  /* 0x009896800000a95d */ /* 0x002fea0003900000 */
[----:B------:R-:W1:Y:S02]  /*193f0*/  @!P2 SYNCS.PHASECHK.TRANS64 P2, [R17+URZ+0x38860], R0 ;  /* 0x038860001100a5a7 */ /* 0x000e64000804007f */
[----:B-1----:R-:W-:Y:S05]  /*19400*/  @!P2 BRA `(.L_x_2777) ;  /* 0xfffffffc00f0a947 */ /* 0x002fea000383ffff */
[----:B------:R-:W-:Y:S05]  /*19410*/  BRA `(.L_x_2915) ;  /* 0xffffffa400ac7947 */ /* 0x000fea000383ffff */
.L_x_2785:
[----:B0-----:R0:W3:Y:S02]  /*19420*/  SYNCS.PHASECHK.TRANS64.TRYWAIT P1, [R18+URZ+0x38870], R3 ;  /* 0x03887003120075a7 */ /* 0x0010e4000802017f */
[----:B---3--:R-:W-:Y:S05]  /*19430*/  @!P1 NANOSLEEP.SYNCS 0x989680 ;  /* 0x009896800000995d */ /* 0x008fea0003900000 */
[----:B------:R-:W3:Y:S02]  /*19440*/  @!P1 SYNCS.PHASECHK.TRANS64 P1, [R18+URZ+0x38870], R3 ;  /* 0x03887003120095a7 */ /* 0x000ee4000802007f */
[----:B---3--:R-:W-:Y:S05]  /*19450*/  @!P1 BRA `(.L_x_2785) ;  /* 0xfffffffc00f09947 */ /* 0x008fea000383ffff */
[----:B------:R-:W-:Y:S05]  /*19460*/  BRA `(.L_x_2916) ;  /* 0xffffffb000007947 */ /* 0x000fea000383ffff */
.L_x_2787:
[----:B0-----:R0:W3:Y:S02]  /*19470*/  SYNCS.PHASECHK.TRANS64.TRYWAIT P1, [R18+URZ+0x38860], R3 ;  /* 0x03886003120075a7 */ /* 0x0010e4000802017f */
[----:B---3--:R-:W-:Y:S05]  /*19480*/  @!P1 NANOSLEEP.SYNCS 0x989680 ;  /* 0x009896800000995d */ /* 0x008fea0003900000 */
[----:B------:R-:W3:Y:S02]  /*19490*/  @!P1 SYNCS.PHASECHK.TRANS64 P1, [R18+URZ+0x38860], R3 ;  /* 0x03886003120095a7 */ /* 0x000ee4000802007f */
[----:B---3--:R-:W-:Y:S05]  /*194a0*/  @!P1 BRA `(.L_x_2787) ;  /* 0xfffffffc00f09947 */ /* 0x008fea000383ffff */
[----:B------:R-:W-:Y:S05]  /*194b0*/  BRA `(.L_x_2917) ;  /* 0xffffffb0000c7947 */ /* 0x000fea000383ffff */
.L_x_2801:
[----:B0-----:R0:W1:Y:S02]  /*194c0*/  SYNCS.PHASECHK.TRANS64.TRYWAIT P0, [R4+URZ+0x38820], R0 ;  /* 0x03882000040075a7 */ /* 0x001064000800017f */
[----:B-1----:R-:W-:Y:S05]  /*194d0*/  @!P0 NANOSLEEP.SYNCS 0x989680 ;  /* 0x009896800000895d */ /* 0x002fea0003900000 */
[----:B------:R-:W1:Y:S02]  /*194e0*/  @!P0 SYNCS.PHASECHK.TRANS64 P0, [R4+URZ+0x38820], R0 ;  /* 0x03882000040085a7 */ /* 0x000e64000800007f */
[----:B-1----:R-:W-:Y:S05]  /*194f0*/  @!P0 BRA `(.L_x_2801) ;  /* 0xfffffffc00f08947 */ /* 0x002fea000383ffff */
[----:B------:R-:W-:Y:S05]  /*19500*/  BRA `(.L_x_2918) ;  /* 0xffffffc4001c7947 */ /* 0x000fea000383ffff */
.L_x_2802:
[----:B------:R-:W1:Y:S01]  /*19510*/  S2R R2, SR_TID.X ;  /* 0x0000000000027919 */ /* 0x000e620000002100 */
[----:B------:R-:W-:Y:S01]  /*19520*/  BSSY B0, `(.L_x_2919) ;  /* 0x000000a000007945 */ /* 0x000fe20003800000 */
[----:B------:R-:W-:Y:S02]  /*19530*/  IMAD.MOV.U32 R12, RZ, RZ, RZ ;  /* 0x000000ffff0c7224 */ /* 0x000fe400078e00ff */
[----:B------:R-:W-:Y:S02]  /*19540*/  IMAD.MOV.U32 R11, RZ, RZ, 0x1f ;  /* 0x0000001fff0b7424 */ /* 0x000fe400078e00ff */
[----:B------:R-:W-:Y:S01]  /*19550*/  IMAD.MOV.U32 R15, RZ, RZ, -0x1 ;  /* 0xffffffffff0f7424 */ /* 0x000fe200078e00ff */
[----:B-1----:R-:W-:-:S04]  /*19560*/  SHF.R.U32.HI R2, RZ, 0x5, R2 ;  /* 0x00000005ff027819 */ /* 0x002fc80000011602 */
[----:B------:R-:W-:-:S05]  /*19570*/  LOP3.LUT R2, R2, 0x3, RZ, 0xc0, !PT ;  /* 0x0000000302027812 */ /* 0x000fca00078ec0ff */
[----:B------:R-:W-:-:S07]  /*19580*/  IMAD.MOV.U32 R13, RZ, RZ, R2 ;  /* 0x000000ffff0d7224 */ /* 0x000fce00078e0002 */
[----:B0-----:R-:W-:Y:S05]  /*19590*/  WARPSYNC.COLLECTIVE R15, `(.L_x_2920) ;  /* 0x000000000f087348 */ /* 0x001fea0003c00000 */
[----:B------:R1:W2:Y:S02]  /*195a0*/  SHFL.IDX P6, R14, R13, R12, R11 ;  /* 0x0000000c0d0e7389 */ /* 0x0002a400000c000b */
[----:B012---:R-:W-:Y:S01]  /*195b0*/  ENDCOLLECTIVE ;  /* 0x000000000000791b */ /* 0x007fe20003800000 */
.L_x_2920:
[----:B------:R-:W-:Y:S05]  /*195c0*/  BSYNC B0 ;  /* 0x0000000000007941 */ /* 0x000fea0003800000 */
.L_x_2919:
[----:B------:R-:W-:Y:S05]  /*195d0*/  BRA `(.L_x_2921) ;  /* 0xffffffc400047947 */ /* 0x000fea000383ffff */
.L_x_2805:
[----:B------:R-:W-:Y:S01]  /*195e0*/  BSSY B1, `(.L_x_2922) ;  /* 0x0000006000017945 */ /* 0x000fe20003800000 */
[----:B------:R-:W-:-:S07]  /*195f0*/  IMAD.MOV.U32 R15, RZ, RZ, -0x1 ;  /* 0xffffffffff0f7424 */ /* 0x000fce00078e00ff */
[----:B0-----:R-:W-:Y:S05]  /*19600*/  WARPSYNC.COLLECTIVE R15, `(.L_x_2923) ;  /* 0x000000000f0c7348 */ /* 0x001fea0003c00000 */
[----:B------:R-:W-:Y:S02]  /*19610*/  ELECT P6, UR62, PT ;  /* 0x00000000003e782f */ /* 0x000fe400038c0000 */
[----:B------:R-:W-:Y:S01]  /*19620*/  MOV R14, UR62 ;  /* 0x0000003e000e7c02 */ /* 0x000fe20008000f00 */
[----:B0-----:R-:W-:Y:S10]  /*19630*/  ENDCOLLECTIVE ;  /* 0x000000000000791b */ /* 0x001ff40003800000 */
.L_x_2923:
[----:B------:R-:W-:Y:S05]  /*19640*/  BSYNC B1 ;  /* 0x0000000000017941 */ /* 0x000fea0003800000 */
.L_x_2922:
[----:B------:R-:W-:Y:S05]  /*19650*/  BRA `(.L_x_2924) ;  /* 0xffffffc000fc7947 */ /* 0x000fea000383ffff */
.L_x_2807:
[----:B0-----:R0:W1:Y:S02]  /*19660*/  SYNCS.PHASECHK.TRANS64.TRYWAIT P1, [R5+URZ+0x38840], R0 ;  /* 0x03884000050075a7 */ /* 0x001064000802017f */
[----:B-1----:R-:W-:Y:S05]  /*19670*/  @!P1 NANOSLEEP.SYNCS 0x989680 ;  /* 0x009896800000995d */ /* 0x002fea0003900000 */
[----:B------:R-:W1:Y:S02]  /*19680*/  @!P1 SYNCS.PHASECHK.TRANS64 P1, [R5+URZ+0x38840], R0 ;  /* 0x03884000050095a7 */ /* 0x000e64000802007f */
[----:B-1----:R-:W-:Y:S05]  /*19690*/  @!P1 BRA `(.L_x_2807) ;  /* 0xfffffffc00f09947 */ /* 0x002fea000383ffff */
[----:B------:R-:W-:Y:S05]  /*196a0*/  BRA `(.L_x_2925) ;  /* 0xffffffc4001c7947 */ /* 0x000fea000383ffff */
.L_x_2809:
[----:B-1----:R1:W2:Y:S02]  /*196b0*/  SYNCS.PHASECHK.TRANS64.TRYWAIT P1, [R23+URZ+0x38840], R2 ;  /* 0x03884002170075a7 */ /* 0x0022a4000802017f */
[----:B--2---:R-:W-:Y:S05]  /*196c0*/  @!P1 NANOSLEEP.SYNCS 0x989680 ;  /* 0x009896800000995d */ /* 0x004fea0003900000 */
[----:B------:R-:W2:Y:S02]  /*196d0*/  @!P1 SYNCS.PHASECHK.TRANS64 P1, [R23+URZ+0x38840], R2 ;  /* 0x03884002170095a7 */ /* 0x000ea4000802007f */
[----:B--2---:R-:W-:Y:S05]  /*196e0*/  @!P1 BRA `(.L_x_2809) ;  /* 0xfffffffc00f09947 */ /* 0x004fea000383ffff */
[----:B------:R-:W-:Y:S05]  /*196f0*/  BRA `(.L_x_2926) ;  /* 0xffffffc400287947 */ /* 0x000fea000383ffff */
.L_x_2811:
[----:B--2---:R2:W3:Y:S02]  /*19700*/  SYNCS.PHASECHK.TRANS64.TRYWAIT P1, [R5+URZ+0x38860], R0 ;  /* 0x03886000050075a7 */ /* 0x0044e4000802017f */
[----:B---3--:R-:W-:Y:S05]  /*19710*/  @!P1 NANOSLEEP.SYNCS 0x989680 ;  /* 0x009896800000995d */ /* 0x008fea0003900000 */
[----:B------:R-:W3:Y:S02]  /*19720*/  @!P1 SYNCS.PHASECHK.TRANS64 P1, [R5+URZ+0x38860], R0 ;  /* 0x03886000050095a7 */ /* 0x000ee4000802007f */
[----:B---3--:R-:W-:Y:S05]  /*19730*/  @!P1 BRA `(.L_x_2811) ;  /* 0xfffffffc00f09947 */ /* 0x008fea000383ffff */
[----:B------:R-:W-:Y:S05]  /*19740*/  BRA `(.L_x_2927) ;  /* 0xffffffc400247947 */ /* 0x000fea000383ffff */
.L_x_2813:
[----:B---3--:R3:W4:Y:S02]  /*19750*/  SYNCS.PHASECHK.TRANS64.TRYWAIT P1, [R23+URZ+0x38860], R2 ;  /* 0x03886002170075a7 */ /* 0x008724000802017f */
[----:B----4-:R-:W-:Y:S05]  /*19760*/  @!P1 NANOSLEEP.SYNCS 0x989680 ;  /* 0x009896800000995d */ /* 0x010fea0003900000 */
[----:B------:R-:W4:Y:S02]  /*19770*/  @!P1 SYNCS.PHASECHK.TRANS64 P1, [R23+URZ+0x38860], R2 ;  /* 0x03886002170095a7 */ /* 0x000f24000802007f */
[----:B----4-:R-:W-:Y:S05]  /*19780*/  @!P1 BRA `(.L_x_2813) ;  /* 0xfffffffc00f09947 */ /* 0x010fea000383ffff */
[----:B------:R-:W-:Y:S05]  /*19790*/  BRA `(.L_x_2928) ;  /* 0xffffffc400207947 */ /* 0x000fea000383ffff */
.L_x_2815:
[----:B----4-:R4:W0:Y:S02]  /*197a0*/  SYNCS.PHASECHK.TRANS64.TRYWAIT P1, [R5+URZ+0x38880], R0 ;  /* 0x03888000050075a7 */ /* 0x010824000802017f */
[----:B0-----:R-:W-:Y:S05]  /*197b0*/  @!P1 NANOSLEEP.SYNCS 0x989680 ;  /* 0x009896800000995d */ /* 0x001fea0003900000 */
[----:B------:R-:W0:Y:S02]  /*197c0*/  @!P1 SYNCS.PHASECHK.TRANS64 P1, [R5+URZ+0x38880], R0 ;  /* 0x03888000050095a7 */ /* 0x000e24000802007f */
[----:B0-----:R-:W-:Y:S05]  /*197d0*/  @!P1 BRA `(.L_x_2815) ;  /* 0xfffffffc00f09947 */ /* 0x001fea000383ffff */
[----:B------:R-:W-:Y:S05]  /*197e0*/  BRA `(.L_x_2929) ;  /* 0xffffffc4001c7947 */ /* 0x000fea000383ffff */
.L_x_2930:
        /* <DEDUP_REMOVED lines=9> */
.L_x_3637:


//--------------------- .text._ZN7cutlass13device_kernelIN5flash11enable_sm90INS1_16FlashAttnFwdSm90INS1_25CollectiveMainloopFwdSm90ILi2EN4cute5tupleIJNS5_1CILi1EEES8_S8_EEENS6_IJNS7_ILi128EEESA_NS7_ILi256EEEEEELi256ENS_12float_e4m3_tEfNS_4arch4Sm90ELb1ELb0ELb1ELb1ELb1ELb1ELb0ELb1ELb0ELb1ELb0ELb0EEENS1_21CollectiveEpilogueFwdINS6_IJSA_SB_SA_EEES9_NS_10bfloat16_tESF_Li256ELb1ELb1ELb0ELb1EEENS1_36VarlenDynamicPersistentTileSchedulerILi128ELi128ELi256ELi128ELb0ELb1ELb1ELb1ELb1ELb1EEEEEEEEEvNT_6ParamsE --------------------------
	.section	.text._ZN7cutlass13device_kernelIN5flash11enable_sm90INS1_16FlashAttnFwdSm90INS1_25CollectiveMainloopFwdSm90ILi2EN4cute5tupleIJNS5_1CILi1EEES8_S8_EEENS6_IJNS7_ILi128EEESA_NS7_ILi256EEEEEELi256ENS_12float_e4m3_tEfNS_4arch4Sm90ELb1ELb0ELb1ELb1ELb1ELb1ELb0ELb1ELb0ELb1ELb0ELb0EEENS1_21CollectiveEpilogueFwdINS6_IJSA_SB_SA_EEES9_NS_10bfloat16_tESF_Li256ELb1ELb1ELb0ELb1EEENS1_36VarlenDynamicPersistentTileSchedulerILi128ELi128ELi256ELi128ELb0ELb1ELb1ELb1ELb1ELb1EEEEEEEEEvNT_6ParamsE,"ax",@progbits
	.align	128
.text._ZN7cutlass13device_kernelIN5flash11enable_sm90INS1_16FlashAttnFwdSm90INS1_25CollectiveMainloopFwdSm90ILi2EN4cute5tupleIJNS5_1CILi1EEES8_S8_EEENS6_IJNS7_ILi128EEESA_NS7_ILi256EEEEEELi256ENS_12float_e4m3_tEfNS_4arch4Sm90ELb1ELb0ELb1ELb1ELb1ELb1ELb0ELb1ELb0ELb1ELb0ELb0EEENS1_21CollectiveEpilogueFwdINS6_IJSA_SB_SA_EEES9_NS_10bfloat16_tESF_Li256ELb1ELb1ELb0ELb1EEENS1_36VarlenDynamicPersistentTileSchedulerILi128ELi128ELi256ELi128ELb0ELb1ELb1ELb1ELb1ELb1EEEEEEEEEvNT_6ParamsE:
        .type           _ZN7cutlass13device_kernelIN5flash11enable_sm90INS1_16FlashAttnFwdSm90INS1_25CollectiveMainloopFwdSm90ILi2EN4cute5tupleIJNS5_1CILi1EEES8_S8_EEENS6_IJNS7_ILi128EEESA_NS7_ILi256EEEEEELi256ENS_12float_e4m3_tEfNS_4arch4Sm90ELb1ELb0ELb1ELb1ELb1ELb1ELb0ELb1ELb0ELb1ELb0ELb0EEENS1_21CollectiveEpilogueFwdINS6_IJSA_SB_SA_EEES9_NS_10bfloat16_tESF_Li256ELb1ELb1ELb0ELb1EEENS1_36VarlenDynamicPersistentTileSchedulerILi128ELi128ELi256ELi128ELb0ELb1ELb1ELb1ELb1ELb1EEEEEEEEEvNT_6ParamsE,@function
        .size           _ZN7cutlass13device_kernelIN5flash11enable_sm90INS1_16FlashAttnFwdSm90INS1_25CollectiveMainloopFwdSm90ILi2EN4cute5tupleIJNS5_1CILi1EEES8_S8_EEENS6_IJNS7_ILi128EEESA_NS7_ILi256EEEEEELi256ENS_12float_e4m3_tEfNS_4arch4Sm90ELb1ELb0ELb1ELb1ELb1ELb1ELb0ELb1ELb0ELb1ELb0ELb0EEENS1_21CollectiveEpilogueFwdINS6_IJSA_SB_SA_EEES9_NS_10bfloat16_tESF_Li256ELb1ELb1ELb0ELb1EEENS1_36VarlenDynamicPersistentTileSchedulerILi128ELi128ELi256ELi128ELb0ELb1ELb1ELb1ELb1ELb1EEEEEEEEEvNT_6ParamsE,(.L_x_3638 - _ZN7cutlass13device_kernelIN5flash11enable_sm90INS1_16FlashAttnFwdSm90INS1_25CollectiveMainloopFwdSm90ILi2EN4cute5tupleIJNS5_1CILi1EEES8_S8_EEENS6_IJNS7_ILi128EEESA_NS7_ILi256EEEEEELi256ENS_12float_e4m3_tEfNS_4arch4Sm90ELb1ELb0ELb1ELb1ELb1ELb1ELb0ELb1ELb0ELb1ELb0ELb0EEENS1_21CollectiveEpilogueFwdINS6_IJSA_SB_SA_EEES9_NS_10bfloat16_tESF_Li256ELb1ELb1ELb0ELb1EEENS1_36VarlenDynamicPersistentTileSchedulerILi128ELi128ELi256ELi128ELb0ELb1ELb1ELb1ELb1ELb1EEEEEEEEEvNT_6ParamsE)
        .other          _ZN7cutlass13device_kernelIN5flash11enable_sm90INS1_16FlashAttnFwdSm90INS1_25CollectiveMainloopFwdSm90ILi2EN4cute5tupleIJNS5_1CILi1EEES8_S8_EEENS6_IJNS7_ILi128EEESA_NS7_ILi256EEEEEELi256ENS_12float_e4m3_tEfNS_4arch4Sm90ELb1ELb0ELb1ELb1ELb1ELb1ELb0ELb1ELb0ELb1ELb0ELb0EEENS1_21CollectiveEpilogueFwdINS6_IJSA_SB_SA_EEES9_NS_10bfloat16_tESF_Li256ELb1ELb1ELb0ELb1EEENS1_36VarlenDynamicPersistentTileSchedulerILi128ELi128ELi256ELi128ELb0ELb1ELb1ELb1ELb1ELb1EEEEEEEEEvNT_6ParamsE,@"STO_CUDA_ENTRY STV_DEFAULT"
_ZN7cutlass13device_kernelIN5flash11enable_sm90INS1_16FlashAttnFwdSm90INS1_25CollectiveMainloopFwdSm90ILi2EN4cute5tupleIJNS5_1CILi1EEES8_S8_EEENS6_IJNS7_ILi128EEESA_NS7_ILi256EEEEEELi256ENS_12float_e4m3_tEfNS_4arch4Sm90ELb1ELb0ELb1ELb1ELb1ELb1ELb0ELb1ELb0ELb1ELb0ELb0EEENS1_21CollectiveEpilogueFwdINS6_IJSA_SB_SA_EEES9_NS_10bfloat16_tESF_Li256ELb1ELb1ELb0ELb1EEENS1_36VarlenDynamicPersistentTileSchedulerILi128ELi128ELi256ELi128ELb0ELb1ELb1ELb1ELb1ELb1EEEEEEEEEvNT_6ParamsE:
        /* <DEDUP_REMOVED lines=18> */
.L_x_2932:
[----:B------:R-:W-:Y:S05]  /*0120*/  BSYNC B0 ;  /* 0x0000000000007941 */ /* 0x000fea0003800000 */
.L_x_2931:
        /* <DEDUP_REMOVED lines=41> */
.L_x_2933:
        /* <DEDUP_REMOVED lines=22> */
.L_x_2934:
        /* <DEDUP_REMOVED lines=18> */
.L_x_2935:
        /* <DEDUP_REMOVED lines=22> */
.L_x_2936:
        /* <DEDUP_REMOVED lines=23> */
.L_x_2937:
        /* <DEDUP_REMOVED lines=10> */
.L_x_2940:
[----:B------:R-:W-:-:S08]  /*09b0*/  NOP ;  /* 0x0000000000007918 */ /* 0x000fd00000000000 */
[----:B------:R-:W1:Y:S02]  /*09c0*/  USETMAXREG.TRY_ALLOC.CTAPOOL UP0, 0xe8 ;  /* 0x000000e8000079c8 */ /* 0x000e640008000600 */
[----:B-1----:R-:W-:-:S13]  /*09d0*/  PLOP3.LUT P0, PT, PT, PT, UP0, 0x80, 0x0 ;  /* 0x000000000000781c */ /* 0x002fda0003f0f008 */
[----:B------:R-:W-:Y:S05]  /*09e0*/  @!P0 BRA `(.L_x_2940) ;  /* 0xfffffffc00f08947 */ /* 0x000fea000383ffff */
[----:B------:R-:W2:Y:S01]  /*09f0*/  LDL.LU R0, [R1] ;  /* 0x0000000001007983 */ /* 0x000ea20000300800 */
[----:B------:R-:W1:Y:S01]  /*0a00*/  S2R R2, SR_TID.X ;  /* 0x0000000000027919 */ /* 0x000e620000002100 */
[----:B------:R-:W3:Y:S01]  /*0a10*/  S2UR UR39, SR_CgaCtaId ;  /* 0x00000000002779c3 */ /* 0x000ee20000008800 */
[----:B------:R-:W-:Y:S01]  /*0a20*/  UMOV UR4, 0x400 ;  /* 0x0000040000047882 */ /* 0x000fe20000000000 */
[----:B-1----:R-:W-:-:S06]  /*0a30*/  SHF.R.U32.HI R2, RZ, 0x7, R2 ;  /* 0x00000007ff027819 */ /* 0x002fcc0000011602 */
[----:B------:R-:W-:Y:S06]  /*0a40*/  BAR.ARV 0x8, 0x180 ;  /* 0x0206000000007b1d */ /* 0x000fec0000002000 */
[----:B------:R-:W-:-:S13]  /*0a50*/  ISETP.NE.AND P0, PT, R2, 0x1, PT ;  /* 0x000000010200780c */ /* 0x000fda0003f05270 */
[----:B------:R-:W-:Y:S08]  /*0a60*/  @!P0 BAR.ARV 0x9, 0x100 ;  /* 0x0244000000008b1d */ /* 0x000ff00000002000 */
[----:B------:R-:W-:Y:S01]  /*0a70*/  BAR.SYNC.DEFER_BLOCKING 0x5, 0x180 ;  /* 0x0146000000007b1d */ /* 0x000fe20000010000 */
[----:B---3--:R-:W-:-:S06]  /*0a80*/  ULEA UR4, UR39, UR4, 0x18 ;  /* 0x0000000427047291 */ /* 0x008fcc000f8ec03f */
[----:B------:R-:W-:Y:S01]  /*0a90*/  IMAD.U32 R22, RZ, RZ, UR4 ;  /* 0x00000004ff167e24 */ /* 0x000fe2000f8e00ff */
[----:B------:R-:W-:-:S04]  /*0aa0*/  ULDC UR4, c[0x0][0xc3c] ;  /* 0x00030f0000047ab9 */ /* 0x000fc80000000800 */
[----:B------:R-:W1:Y:S01]  /*0ab0*/  LDS.128 R216, [R22+0x388d0] ;  /* 0x0388d00016d87984 */ /* 0x000e620000000c00 */
[----:B------:R-:W-:Y:S06]  /*0ac0*/  BAR.ARV 0x4, 0x180 ;  /* 0x0106000000007b1d */ /* 0x000fec0000002000 */
[----:B--2---:R-:W-:-:S04]  /*0ad0*/  LOP3.LUT R0, R0, 0xfffffff7, RZ, 0xc0, !PT ;  /* 0xfffffff700007812 */ /* 0x004fc800078ec0ff */
[----:B------:R-:W-:-:S05]  /*0ae0*/  @P0 LOP3.LUT R0, R0, 0x8, RZ, 0xfc, !PT ;  /* 0x0000000800000812 */ /* 0x000fca00078efcff */
[----:B------:R2:W-:Y:S01]  /*0af0*/  STL [R1], R0 ;  /* 0x0000000001007387 */ /* 0x0005e20000100800 */
[----:B-1----:R-:W-:-:S13]  /*0b00*/  ISETP.GE.AND P0, PT, R219, UR4, PT ;  /* 0x00000004db007c0c */ /* 0x002fda000bf06270 */
[----:B--2---:R-:W-:Y:S05]  /*0b10*/  @P0 BRA `(.L_x_2941) ;  /* 0x000002b4003c0947 */ /* 0x004fea0003800000 */
[----:B------:R-:W2:Y:S01]  /*0b20*/  LDL R2, [R1+0x50] ;  /* 0x0000500001027983 */ /* 0x000ea20000100800 */
[----:B------:R-:W-:Y:S01]  /*0b30*/  R2UR UR4, R22 ;  /* 0x00000000160472ca */ /* 0x000fe200000e0000 */
[----:B------:R-:W-:Y:S01]  /*0b40*/  IMAD.MOV.U32 R23, RZ, RZ, RZ ;  /* 0x000000ffff177224 */ /* 0x000fe200078e00ff */
[----:B------:R-:W-:Y:S01]  /*0b50*/  CS2R R222, SRZ ;  /* 0x0000000000de7805 */ /* 0x000fe2000001ff00 */
[----:B------:R-:W1:Y:S01]  /*0b60*/  S2R R0, SR_TID.X ;  /* 0x0000000000007919 */ /* 0x000e620000002100 */
[----:B------:R-:W-:-:S09]  /*0b70*/  IMAD.MOV.U32 R224, RZ, RZ, RZ ;  /* 0x000000ffffe07224 */ /* 0x000fd200078e00ff */
[----:B------:R-:W-:Y:S01]  /*0b80*/  UIADD3 UR4, UR4, 0x20400, URZ ;  /* 0x0002040004047890 */ /* 0x000fe2000fffe03f */
[----:B-1----:R-:W-:-:S05]  /*0b90*/  VIADD R9, R0, 0xffffff80 ;  /* 0xffffff8000097836 */ /* 0x002fca0000000000 */
[----:B------:R-:W-:-:S04]  /*0ba0*/  SHF.R.S32.HI R0, RZ, 0x1f, R9 ;  /* 0x0000001fff007819 */ /* 0x000fc80000011409 */
[CC--:B------:R-:W-:Y:S02]  /*0bb0*/  LEA.HI R4, R0.reuse, R9.reuse, RZ, 0x4 ;  /* 0x0000000900047211 */ /* 0x0c0fe400078f20ff */
[----:B------:R-:W-:Y:S02]  /*0bc0*/  LEA.HI R5, R0, R9, RZ, 0x5 ;  /* 0x0000000900057211 */ /* 0x000fe400078f28ff */
[----:B------:R-:W-:Y:S02]  /*0bd0*/  SHF.R.S32.HI R7, RZ, 0x4, R4 ;  /* 0x00000004ff077819 */ /* 0x000fe40000011404 */
[----:B------:R-:W-:Y:S02]  /*0be0*/  SHF.L.U32 R6, R5, 0x5, RZ ;  /* 0x0000000505067819 */ /* 0x000fe400000006ff */
[C---:B------:R-:W-:Y:S02]  /*0bf0*/  LOP3.LUT R5, R4.reuse, 0x3fffff0, RZ, 0xc0, !PT ;  /* 0x03fffff004057812 */ /* 0x040fe400078ec0ff */
[----:B------:R-:W-:-:S02]  /*0c00*/  LEA.HI R4, R4, R7, RZ, 0x1 ;  /* 0x0000000704047211 */ /* 0x000fc400078f08ff */
[----:B------:R-:W-:Y:S01]  /*0c10*/  LOP3.LUT R6, R6, 0xfffffc00, RZ, 0xc0, !PT ;  /* 0xfffffc0006067812 */ /* 0x000fe200078ec0ff */
[----:B------:R-:W-:Y:S01]  /*0c20*/  IMAD.IADD R5, R9, 0x1, -R5 ;  /* 0x0000000109057824 */ /* 0x000fe200078e0a05 */
[----:B------:R-:W-:-:S03]  /*0c30*/  LOP3.LUT R4, R4, 0x1ffffffe, RZ, 0xc0, !PT ;  /* 0x1ffffffe04047812 */ /* 0x000fc600078ec0ff */
[----:B------:R-:W-:Y:S02]  /*0c40*/  IMAD R6, R5, 0x40, R6 ;  /* 0x0000004005067824 */ /* 0x000fe400078e0206 */
[----:B------:R-:W-:Y:S01]  /*0c50*/  IMAD.IADD R7, R7, 0x1, -R4 ;  /* 0x0000000107077824 */ /* 0x000fe200078e0a04 */
[----:B------:R-:W-:-:S03]  /*0c60*/  LEA.HI R4, R0, R9, RZ, 0x6 ;  /* 0x0000000900047211 */ /* 0x000fc600078f30ff */
[----:B------:R-:W-:Y:S01]  /*0c70*/  IMAD R6, R7, 0x8, R6 ;  /* 0x0000000807067824 */ /* 0x000fe200078e0206 */
[----:B------:R-:W-:-:S04]  /*0c80*/  SHF.L.U32 R4, R4, 0x4, RZ ;  /* 0x0000000404047819 */ /* 0x000fc800000006ff */
[----:B------:R-:W-:Y:S01]  /*0c90*/  LOP3.LUT R14, R4, 0xfffffc00, RZ, 0xc0, !PT ;  /* 0xfffffc00040e7812 */ /* 0x000fe200078ec0ff */
[----:B------:R1:W-:Y:S01]  /*0ca0*/  STL [R1+0x48], R6 ;  /* 0x0000480601007387 */ /* 0x0003e20000100800 */
[----:B--2---:R-:W-:Y:S02]  /*0cb0*/  R2UR UR5, R2 ;  /* 0x00000000020572ca */ /* 0x004fe400000e0000 */
[----:B------:R-:W-:-:S04]  /*0cc0*/  LEA.HI R2, R0, R9, RZ, 0x7 ;  /* 0x0000000900027211 */ /* 0x000fc800078f38ff */
[----:B0-----:R-:W-:-:S04]  /*0cd0*/  SHF.R.S32.HI R3, RZ, 0x7, R2 ;  /* 0x00000007ff037819 */ /* 0x001fc80000011402 */
[C---:B------:R-:W-:Y:S02]  /*0ce0*/  LEA.HI R8, R2.reuse, R3, RZ, 0x1 ;  /* 0x0000000302087211 */ /* 0x040fe400078f08ff */
[----:B------:R-:W-:Y:S01]  /*0cf0*/  LOP3.LUT R2, R2, 0xffffff80, RZ, 0xc0, !PT ;  /* 0xffffff8002027812 */ /* 0x000fe200078ec0ff */
[----:B------:R-:W-:Y:S01]  /*0d00*/  ULOP3.LUT UR61, UR5, 0x1, URZ, 0xfc, !UPT ;  /* 0x00000001053d7892 */ /* 0x000fe2000f8efc3f */
[----:B------:R-:W-:-:S03]  /*0d10*/  LOP3.LUT R8, R8, 0x3fffffe, RZ, 0xc0, !PT ;  /* 0x03fffffe08087812 */ /* 0x000fc600078ec0ff */
[----:B------:R-:W-:Y:S02]  /*0d20*/  IMAD.IADD R2, R9, 0x1, -R2 ;  /* 0x0000000109027824 */ /* 0x000fe400078e0a02 */
[----:B------:R-:W-:Y:S01]  /*0d30*/  IMAD.IADD R8, R3, 0x1, -R8 ;  /* 0x0000000103087824 */ /* 0x000fe200078e0a08 */
[CC--:B------:R-:W-:Y:S02]  /*0d40*/  LEA.HI R3, R0.reuse, R9.reuse, RZ, 0x3 ;  /* 0x0000000900037211 */ /* 0x0c0fe400078f18ff */
[----:B------:R-:W-:Y:S02]  /*0d50*/  LEA.HI R0, R0, R9, RZ, 0x2 ;  /* 0x0000000900007211 */ /* 0x000fe400078f10ff */
[----:B------:R-:W-:Y:S02]  /*0d60*/  SHF.R.S32.HI R221, RZ, 0x3, R3 ;  /* 0x00000003ffdd7819 */ /* 0x000fe40000011403 */
[----:B------:R-:W-:Y:S02]  /*0d70*/  LOP3.LUT R5, R0, 0xfffffffc, RZ, 0xc0, !PT ;  /* 0xfffffffc00057812 */ /* 0x000fe400078ec0ff */
[----:B------:R-:W-:Y:S01]  /*0d80*/  LOP3.LUT R3, R3, 0xfffffff8, RZ, 0xc0, !PT ;  /* 0xfffffff803037812 */ /* 0x000fe200078ec0ff */
[----:B------:R-:W-:-:S02]  /*0d90*/  IMAD.SHL.U32 R0, R221, 0x80, RZ ;  /* 0x00000080dd007824 */ /* 0x000fc400078e00ff */
[C---:B------:R-:W-:Y:S02]  /*0da0*/  IMAD.IADD R12, R9.reuse, 0x1, -R5 ;  /* 0x00000001090c7824 */ /* 0x040fe400078e0a05 */
[----:B------:R-:W-:Y:S01]  /*0db0*/  IMAD.IADD R3, R9, 0x1, -R3 ;  /* 0x0000000109037824 */ /* 0x000fe200078e0a03 */
[----:B------:R-:W-:Y:S02]  /*0dc0*/  SHF.R.S32.HI R9, RZ, 0x1f, R2 ;  /* 0x0000001fff097819 */ /* 0x000fe40000011402 */
[----:B------:R-:W-:Y:S02]  /*0dd0*/  LOP3.LUT R5, R0, 0x380, RZ, 0xc0, !PT ;  /* 0x0000038000057812 */ /* 0x000fe400078ec0ff */
[----:B------:R-:W-:Y:S02]  /*0de0*/  LEA.HI R0, R12, R12, RZ, 0x1 ;  /* 0x0000000c0c007211 */ /* 0x000fe400078f08ff */
[----:B------:R-:W-:Y:S02]  /*0df0*/  SHF.L.U32 R16, R3, 0x4, RZ ;  /* 0x0000000403107819 */ /* 0x000fe400000006ff */
[----:B------:R-:W-:-:S02]  /*0e00*/  LEA.HI R4, R9, R2, RZ, 0x2 ;  /* 0x0000000209047211 */ /* 0x000fc400078f10ff */
[----:B------:R-:W-:Y:S02]  /*0e10*/  LOP3.LUT R13, R0, 0x1ffffffe, RZ, 0xc0, !PT ;  /* 0x1ffffffe000d7812 */ /* 0x000fe400078ec0ff */
[----:B------:R-:W-:Y:S02]  /*0e20*/  LOP3.LUT R0, R5, 0x70, R16, 0xf8, !PT ;  /* 0x0000007005007812 */ /* 0x000fe400078ef810 */
[----:B------:R-:W-:Y:S01]  /*0e30*/  SHF.R.U32.HI R5, RZ, 0x3, R5 ;  /* 0x00000003ff057819 */ /* 0x000fe20000011605 */
[----:B------:R-:W-:Y:S01]  /*0e40*/  IMAD.IADD R13, R12, 0x1, -R13 ;  /* 0x000000010c0d7824 */ /* 0x000fe200078e0a0d */
[--C-:B------:R-:W-:Y:S01]  /*0e50*/  SHF.R.S32.HI R10, RZ, 0x2, R4.reuse ;  /* 0x00000002ff0a7819 */ /* 0x100fe20000011404 */
[----:B------:R-:W-:Y:S01]  /*0e60*/  VIADD R12, R221, 0x60 ;  /* 0x00000060dd0c7836 */ /* 0x000fe20000000000 */
[----:B------:R-:W-:Y:S02]  /*0e70*/  SHF.R.S32.HI R11, RZ, 0x1f, R4 ;  /* 0x0000001fff0b7819 */ /* 0x000fe40000011404 */
[----:B------:R-:W-:-:S02]  /*0e80*/  LOP3.LUT R7, R4, 0x7ffffffc, RZ, 0xc0, !PT ;  /* 0x7ffffffc04077812 */ /* 0x000fc400078ec0ff */
[----:B------:R-:W-:Y:S01]  /*0e90*/  LOP3.LUT R5, R14, R0, R5, 0xf6, !PT ;  /* 0x000000000e057212 */ /* 0x000fe200078ef605 */
[----:B------:R-:W-:Y:S01]  /*0ea0*/  VIADD R0, R221, 0x20 ;  /* 0x00000020dd007836 */ /* 0x000fe20000000000 */
[----:B------:R-:W-:Y:S02]  /*0eb0*/  LEA.HI R11, R11, R10, RZ, 0x3 ;  /* 0x0000000a0b0b7211 */ /* 0x000fe400078f18ff */
[----:B------:R-:W-:Y:S01]  /*0ec0*/  LEA.HI R9, R9, R2, RZ, 0x5 ;  /* 0x0000000209097211 */ /* 0x000fe200078f28ff */
[----:B------:R-:W-:Y:S01]  /*0ed0*/  IMAD.IADD R2, R2, 0x1, -R7 ;  /* 0x0000000102027824 */ /* 0x000fe200078e0a07 */
[----:B------:R-:W-:Y:S02]  /*0ee0*/  LOP3.LUT R11, R11, 0xfffffff8, RZ, 0xc0, !PT ;  /* 0xfffffff80b0b7812 */ /* 0x000fe400078ec0ff */
[----:B------:R-:W-:Y:S02]  /*0ef0*/  IADD3 R4, R221, 0x40, RZ ;  /* 0x00000040dd047810 */ /* 0x000fe40007ffe0ff */
[----:B------:R-:W-:Y:S01]  /*0f00*/  SHF.R.S32.HI R7, RZ, 0x1f, R0 ;  /* 0x0000001fff077819 */ /* 0x000fe20000011400 */
[----:B------:R0:W-:Y:S01]  /*0f10*/  STL [R1+0x2c], R2 ;  /* 0x00002c0201007387 */ /* 0x0001e20000100800 */
[----:B------:R-:W-:Y:S01]  /*0f20*/  IMAD.IADD R10, R10, 0x1, -R11 ;  /* 0x000000010a0a7824 */ /* 0x000fe200078e0a0b */
[----:B------:R-:W-:-:S02]  /*0f30*/  SHF.R.S32.HI R11, RZ, 0x1f, R4 ;  /* 0x0000001fff0b7819 */ /* 0x000fc40000011404 */
[----:B------:R-:W-:Y:S02]  /*0f40*/  SHF.R.S32.HI R9, RZ, 0x5, R9 ;  /* 0x00000005ff097819 */ /* 0x000fe40000011409 */
[----:B-1----:R-:W-:Y:S01]  /*0f50*/  LEA.HI R6, R11, R4, RZ, 0x3 ;  /* 0x000000040b067211 */ /* 0x002fe200078f18ff */
[----:B------:R-:W-:Y:S02]  /*0f60*/  IMAD.SHL.U32 R4, R4, 0x80, RZ ;  /* 0x0000008004047824 */ /* 0x000fe400078e00ff */
[----:B------:R-:W-:Y:S01]  /*0f70*/  IMAD R9, R9, 0x10, R10 ;  /* 0x0000001009097824 */ /* 0x000fe200078e020a */
[----:B0-----:R-:W-:Y:S01]  /*0f80*/  LEA.HI R2, R7, R0, RZ, 0x3 ;  /* 0x0000000007027211 */ /* 0x001fe200078f18ff */
[----:B------:R-:W-:Y:S01]  /*0f90*/  IMAD.SHL.U32 R0, R0, 0x80, RZ ;  /* 0x0000008000007824 */ /* 0x000fe200078e00ff */
[----:B------:R-:W-:Y:S01]  /*0fa0*/  SHF.R.S32.HI R7, RZ, 0x1f, R12 ;  /* 0x0000001fff077819 */ /* 0x000fe2000001140c */
[----:B------:R-:W-:Y:S01]  /*0fb0*/  IMAD.SHL.U32 R6, R6, 0x80, RZ ;  /* 0x0000008006067824 */ /* 0x000fe200078e00ff */
[----:B------:R-:W-:Y:S01]  /*0fc0*/  LOP3.LUT R11, R4, 0x380, RZ, 0xc0, !PT ;  /* 0x00000380040b7812 */ /* 0x000fe200078ec0ff */
[----:B------:R-:W-:Y:S01]  /*0fd0*/  IMAD.SHL.U32 R2, R2, 0x80, RZ ;  /* 0x0000008002027824 */ /* 0x000fe200078e00ff */
[----:B------:R-:W-:-:S02]  /*0fe0*/  LEA.HI R14, R7, R12, RZ, 0x3 ;  /* 0x0000000c070e7211 */ /* 0x000fc400078f18ff */
[----:B------:R-:W-:Y:S02]  /*0ff0*/  LOP3.LUT R7, R0, 0x380, RZ, 0xc0, !PT ;  /* 0x0000038000077812 */ /* 0x000fe400078ec0ff */
[----:B------:R-:W-:Y:S01]  /*1000*/  SHF.L.U32 R12, R12, 0x7, RZ ;  /* 0x000000070c0c7819 */ /* 0x000fe200000006ff */
[----:B------:R-:W-:Y:S01]  /*1010*/  IMAD.SHL.U32 R14, R14, 0x80, RZ ;  /* 0x000000800e0e7824 */ /* 0x000fe200078e00ff */
[----:B------:R-:W-:Y:S02]  /*1020*/  SHF.R.U32.HI R0, RZ, 0x3, R7 ;  /* 0x00000003ff007819 */ /* 0x000fe40000011607 */
[----:B------:R-:W-:Y:S02]  /*1030*/  LOP3.LUT R17, R7, 0x70, R16, 0xf8, !PT ;  /* 0x0000007007117812 */ /* 0x000fe400078ef810 */
[----:B------:R-:W-:Y:S02]  /*1040*/  LOP3.LUT R21, R2, 0xfffffc00, RZ, 0xc0, !PT ;  /* 0xfffffc0002157812 */ /* 0x000fe400078ec0ff */
[----:B------:R-:W-:-:S02]  /*1050*/  LEA R8, R8, R9, 0x6 ;  /* 0x0000000908087211 */ /* 0x000fc400078e30ff */
[----:B------:R-:W-:Y:S01]  /*1060*/  LOP3.LUT R15, R12, 0x380, RZ, 0xc0, !PT ;  /* 0x000003800c0f7812 */ /* 0x000fe200078ec0ff */
[----:B------:R-:W-:Y:S01]  /*1070*/  STL [R1+0x20], R21 ;  /* 0x0000201501007387 */ /* 0x000fe20000100800 */
[----:B------:R-:W-:Y:S02]  /*1080*/  SHF.R.U32.HI R4, RZ, 0x3, R11 ;  /* 0x00000003ff047819 */ /* 0x000fe4000001160b */
[----:B------:R-:W-:Y:S02]  /*1090*/  LOP3.LUT R19, R11, 0x70, R16, 0xf8, !PT ;  /* 0x000000700b137812 */ /* 0x000fe400078ef810 */
[----:B------:R-:W-:Y:S02]  /*10a0*/  LOP3.LUT R20, R6, 0xfffffc00, RZ, 0xc0, !PT ;  /* 0xfffffc0006147812 */ /* 0x000fe400078ec0ff */
[----:B------:R-:W-:Y:S02]  /*10b0*/  LOP3.LUT R18, R14, 0xfffffc00, RZ, 0xc0, !PT ;  /* 0xfffffc000e127812 */ /* 0x000fe400078ec0ff */
[----:B------:R-:W-:Y:S01]  /*10c0*/  LOP3.LUT R11, R21, R17, R0, 0xf6, !PT ;  /* 0x00000011150b7212 */ /* 0x000fe200078ef600 */
[----:B------:R-:W-:Y:S01]  /*10d0*/  IMAD R0, R13, 0x8, R8 ;  /* 0x000000080d007824 */ /* 0x000fe200078e0208 */
[----:B------:R-:W-:Y:S01]  /*10e0*/  SHF.R.U32.HI R7, RZ, 0x3, R15 ;  /* 0x00000003ff077819 */ /* 0x000fe2000001160f */
[----:B------:R-:W-:Y:S01]  /*10f0*/  STL [R1+0x1c], R20 ;  /* 0x00001c1401007387 */ /* 0x000fe20000100800 */
[----:B------:R-:W-:-:S02]  /*1100*/  LOP3.LUT R2, R15, 0x70, R16, 0xf8, !PT ;  /* 0x000000700f027812 */ /* 0x000fc400078ef810 */
[----:B------:R-:W-:Y:S01]  /*1110*/  LOP3.LUT R9, R20, R19, R4, 0xf6, !PT ;  /* 0x0000001314097212 */ /* 0x000fe200078ef604 */
[----:B------:R0:W-:Y:S01]  /*1120*/  STL [R1+0x18], R18 ;  /* 0x0000181201007387 */ /* 0x0001e20000100800 */
[----:B------:R-:W-:Y:S01]  /*1130*/  LOP3.LUT R7, R18, R2, R7, 0xf6, !PT ;  /* 0x0000000212077212 */ /* 0x000fe200078ef607 */
[----:B------:R-:W-:Y:S01]  /*1140*/  IMAD.U32 R2, RZ, RZ, UR4 ;  /* 0x00000004ff027e24 */ /* 0x000fe2000f8e00ff */
[----:B------:R-:W-:Y:S01]  /*1150*/  SHF.R.S32.HI R17, RZ, 0x1f, R16 ;  /* 0x0000001fff117819 */ /* 0x000fe20000011410 */
[----:B------:R1:W-:Y:S01]  /*1160*/  STL [R1+0x28], R0 ;  /* 0x0000280001007387 */ /* 0x0003e20000100800 */
[----:B------:R-:W-:Y:S02]  /*1170*/  IMAD.SHL.U32 R19, R3, 0x8, RZ ;  /* 0x0000000803137824 */ /* 0x000fe400078e00ff */
[----:B------:R-:W-:Y:S01]  /*1180*/  IMAD.IADD R3, R22, 0x1, R11 ;  /* 0x0000000116037824 */ /* 0x000fe200078e020b */
[----:B------:R-:W-:Y:S01]  /*1190*/  STL [R1+0x38], RZ ;  /* 0x000038ff01007387 */ /* 0x000fe20000100800 */
[----:B------:R-:W-:Y:S01]  /*11a0*/  VIADD R19, R19, 0x40 ;  /* 0x0000004013137836 */ /* 0x000fe20000000000 */
[----:B0-----:R-:W-:-:S02]  /*11b0*/  IADD3 R18, R16, 0x80, RZ ;  /* 0x0000008010127810 */ /* 0x001fc40007ffe0ff */
[----:B------:R0:W-:Y:S01]  /*11c0*/  STL [R1+0x4c], R2 ;  /* 0x00004c0201007387 */ /* 0x0001e20000100800 */
[----:B-1----:R-:W-:Y:S01]  /*11d0*/  IMAD.IADD R0, R22, 0x1, R5 ;  /* 0x0000000116007824 */ /* 0x002fe200078e0205 */
[----:B------:R-:W-:-:S04]  /*11e0*/  SHF.R.S32.HI R220, RZ, 0x1f, R18 ;  /* 0x0000001fffdc7819 */ /* 0x000fc80000011412 */
[----:B------:R1:W-:Y:S01]  /*11f0*/  STL [R1+0x24], R0 ;  /* 0x0000240001007387 */ /* 0x0003e20000100800 */
[----:B0-----:R-:W-:-:S03]  /*1200*/  IADD3 R2, R22, R9, RZ ;  /* 0x0000000916027210 */ /* 0x001fc60007ffe0ff */
[----:B------:R0:W-:Y:S01]  /*1210*/  STL [R1+0x44], R3 ;  /* 0x0000440301007387 */ /* 0x0001e20000100800 */
[----:B-1----:R-:W-:-:S05]  /*1220*/  IMAD.IADD R0, R22, 0x1, R7 ;  /* 0x0000000116007824 */ /* 0x002fca00078e0207 */
[----:B------:R0:W-:Y:S04]  /*1230*/  STL [R1+0x3c], R0 ;  /* 0x00003c0001007387 */ /* 0x0001e80000100800 */
[----:B------:R0:W-:Y:S02]  /*1240*/  STL [R1+0x40], R2 ;  /* 0x0000400201007387 */ /* 0x0001e40000100800 */
.L_x_3162:
[----:B0-----:R-:W0:Y:S02]  /*1250*/  LDC.64 R2, c[0x0][0xc88] ;  /* 0x00032200ff027b82 */ /* 0x001e240000000a00 */
[----:B0-----:R-:W-:-:S05]  /*1260*/  IMAD.WIDE R2, R219, 0x4, R2 ;  /* 0x00000004db027825 */ /* 0x001fca00078e0202 */
[----:B--2--5:R-:W2:Y:S01]  /*1270*/  LDG.E R10, desc[UR36][R2.64] ;  /* 0x00000024020a7981 */ /* 0x024ea2000c1e1900 */
        /* <DEDUP_REMOVED lines=49> */
.L_x_2942:
[----:B------:R-:W-:Y:S01]  /*1590*/  ULDC.64 UR4, c[0x0][0xa20] ;  /* 0x0002880000047ab9 */ /* 0x000fe20000000a00 */
[----:B------:R0:W-:Y:S01]  /*15a0*/  STL [R1+0x30], R218 ;  /* 0x000030da01007387 */ /* 0x0001e20000100800 */
[----:B------:R-:W-:-:S04]  /*15b0*/  ISETP.NE.U32.AND P1, PT, RZ, UR4, PT ;  /* 0x00000004ff007c0c */ /* 0x000fc8000bf25070 */
[----:B------:R-:W-:-:S13]  /*15c0*/  ISETP.NE.AND.EX P1, PT, RZ, UR5, PT, P1 ;  /* 0x00000005ff007c0c */ /* 0x000fda000bf25310 */
[----:B0-----:R-:W-:Y:S05]  /*15d0*/  @!P1 BRA `(.L_x_2943) ;  /* 0x0000000000109947 */ /* 0x001fea0003800000 */
[----:B------:R-:W-:-:S04]  /*15e0*/  IADD3 R4, P0, R29, UR4, RZ ;  /* 0x000000041d047c10 */ /* 0x000fc8000ff1e0ff */
[----:B------:R-:W-:-:S05]  /*15f0*/  IADD3.X R5, R30, UR5, RZ, P0, !PT ;  /* 0x000000051e057c10 */ /* 0x000fca00087fe4ff */
[----:B------:R0:W5:Y:S01]  /*1600*/  LDG.E R27, desc[UR36][R4.64] ;  /* 0x00000024041b7981 */ /* 0x000162000c1e1900 */
[----:B------:R-:W-:Y:S05]  /*1610*/  BRA `(.L_x_2944) ;  /* 0x0000000000107947 */ /* 0x000fea0003800000 */
.L_x_2943:
[----:B------:R-:W-:Y:S05]  /*1620*/  @!P0 BRA `(.L_x_2944) ;  /* 0x00000000000c8947 */ /* 0x000fea0003800000 */
[----:B------:R-:W2:Y:S04]  /*1630*/  LDG.E R4, desc[UR36][R8.64] ;  /* 0x0000002408047981 */ /* 0x000ea8000c1e1900 */
[----:B------:R-:W2:Y:S02]  /*1640*/  LDG.E R27, desc[UR36][R8.64+0x4] ;  /* 0x00000424081b7981 */ /* 0x000ea4000c1e1900 */
[----:B--2---:R-:W-:-:S07]  /*1650*/  IADD3 R27, -R4, R27, RZ ;  /* 0x0000001b041b7210 */ /* 0x004fce0007ffe1ff */
.L_x_2944:
[----:B------:R-:W-:Y:S01]  /*1660*/  ULDC.64 UR4, c[0x0][0xa10] ;  /* 0x0002840000047ab9 */ /* 0x000fe20000000a00 */
[----:B------:R-:W1:Y:S01]  /*1670*/  LDC R9, c[0x0][0x448] ;  /* 0x00011200ff097b82 */ /* 0x000e620000000800 */
[----:B------:R-:W-:-:S04]  /*1680*/  ISETP.NE.U32.AND P0, PT, RZ, UR4, PT ;  /* 0x00000004ff007c0c */ /* 0x000fc8000bf05070 */
[----:B------:R-:W-:Y:S01]  /*1690*/  ISETP.NE.AND.EX P0, PT, RZ, UR5, PT, P0 ;  /* 0x00000005ff007c0c */ /* 0x000fe2000bf05300 */
[----:B------:R-:W-:-:S12]  /*16a0*/  ULDC.64 UR4, c[0x0][0xa30] ;  /* 0x00028c0000047ab9 */ /* 0x000fd80000000a00 */
[----:B0-----:R-:W0:Y:S02]  /*16b0*/  @P0 LDC.64 R4, c[0x0][0xa10] ;  /* 0x00028400ff040b82 */ /* 0x001e240000000a00 */
[----:B0-----:R-:W-:-:S05]  /*16c0*/  @P0 IMAD.WIDE R4, R24, 0x4, R4 ;  /* 0x0000000418040825 */ /* 0x001fca00078e0204 */
[----:B------:R-:W2:Y:S04]  /*16d0*/  @P0 LDG.E R3, desc[UR36][R4.64] ;  /* 0x0000002404030981 */ /* 0x000ea8000c1e1900 */
[----:B------:R0:W2:Y:S01]  /*16e0*/  @P0 LDG.E R8, desc[UR36][R4.64+0x4] ;  /* 0x0000042404080981 */ /* 0x0000a2000c1e1900 */
[----:B------:R-:W-:Y:S01]  /*16f0*/  ISETP.NE.U32.AND P1, PT, RZ, UR4, PT ;  /* 0x00000004ff007c0c */ /* 0x000fe2000bf25070 */
[----:B-----5:R-:W-:-:S03]  /*1700*/  IMAD.MOV.U32 R98, RZ, RZ, R27 ;  /* 0x000000ffff627224 */ /* 0x020fc600078e001b */
[----:B------:R-:W-:-:S13]  /*1710*/  ISETP.NE.AND.EX P1, PT, RZ, UR5, PT, P1 ;  /* 0x00000005ff007c0c */ /* 0x000fda000bf25310 */
[----:B------:R-:W-:-:S04]  /*1720*/  @P1 IADD3 R6, P2, R29, UR4, RZ ;  /* 0x000000041d061c10 */ /* 0x000fc8000ff5e0ff */
[----:B------:R-:W-:-:S05]  /*1730*/  @P1 IADD3.X R7, R30, UR5, RZ, P2, !PT ;  /* 0x000000051e071c10 */ /* 0x000fca00097fe4ff */
[----:B------:R3:W5:Y:S01]  /*1740*/  @P1 LDG.E R98, desc[UR36][R6.64] ;  /* 0x0000002406621981 */ /* 0x000762000c1e1900 */
[----:B-1----:R-:W-:Y:S01]  /*1750*/  ISETP.NE.AND P1, PT, R9, 0x1, PT ;  /* 0x000000010900780c */ /* 0x002fe20003f25270 */
[----:B------:R-:W-:-:S04]  /*1760*/  IMAD.SHL.U32 R225, R217, 0x80, RZ ;  /* 0x00000080d9e17824 */ /* 0x000fc800078e00ff */
[----:B0-----:R-:W-:-:S08]  /*1770*/  VIADD R4, R225, 0x7f ;  /* 0x0000007fe1047836 */ /* 0x001fd00000000000 */
[----:B------:R-:W0:Y:S08]  /*1780*/  @P1 LDC R9, c[0x0][0x44c] ;  /* 0x00011300ff091b82 */ /* 0x000e300000000800 */
[----:B------:R-:W1:Y:S01]  /*1790*/  @P1 LDC R5, c[0x0][0x450] ;  /* 0x00011400ff051b82 */ /* 0x000e620000000800 */
[----:B--2---:R-:W-:Y:S01]  /*17a0*/  @P0 IMAD.IADD R2, R8, 0x1, -R3 ;  /* 0x0000000108020824 */ /* 0x004fe200078e0a03 */
[----:B------:R-:W-:Y:S01]  /*17b0*/  IADD3 R8, -R0, R27, RZ ;  /* 0x0000001b00087210 */ /* 0x000fe20007ffe1ff */
[----:B0-----:R-:W-:-:S04]  /*17c0*/  @P1 IMAD.HI.U32 R0, R4, R9, RZ ;  /* 0x0000000904001227 */ /* 0x001fc800078e00ff */
[----:B------:R-:W-:Y:S01]  /*17d0*/  IMAD.IADD R217, R8, 0x1, R2 ;  /* 0x0000000108d97824 */ /* 0x000fe200078e0202 */
[----:B-1----:R-:W-:Y:S01]  /*17e0*/  @P1 SHF.R.U32.HI R4, RZ, R5, R0 ;  /* 0x00000005ff041219 */ /* 0x002fe20000011600 */
[----:B------:R-:W-:Y:S02]  /*17f0*/  IMAD.MOV R25, RZ, RZ, -R8 ;  /* 0x000000ffff197224 */ /* 0x000fe400078e0a08 */
[C---:B------:R-:W-:Y:S01]  /*1800*/  VIADD R0, R217.reuse, 0x7f ;  /* 0x0000007fd9007836 */ /* 0x040fe20000000000 */
[----:B------:R-:W-:Y:S02]  /*1810*/  IADD3 R101, R217, 0x80, -R219 ;  /* 0x00000080d9657810 */ /* 0x000fe40007ffe8db */
[----:B------:R-:W-:Y:S02]  /*1820*/  VIMNMX R25, RZ, R25, !PT ;  /* 0x00000019ff197248 */ /* 0x000fe40007fe0100 */
[----:B------:R-:W-:Y:S01]  /*1830*/  SHF.R.S32.HI R3, RZ, 0x1f, R0 ;  /* 0x0000001fff037819 */ /* 0x000fe20000011400 */
[----:B------:R-:W-:-:S03]  /*1840*/  IMAD.IADD R4, R101, 0x1, R4 ;  /* 0x0000000165047824 */ /* 0x000fc600078e0204 */
[----:B------:R-:W-:Y:S02]  /*1850*/  LEA.HI R3, R3, R0, RZ, 0x7 ;  /* 0x0000000003037211 */ /* 0x000fe400078f38ff */
[----:B------:R-:W-:Y:S02]  /*1860*/  SHF.R.S32.HI R5, RZ, 0x1f, R4 ;  /* 0x0000001fff057819 */ /* 0x000fe40000011404 */
[----:B------:R-:W-:Y:S02]  /*1870*/  SHF.R.S32.HI R168, RZ, 0x7, R3 ;  /* 0x00000007ffa87819 */ /* 0x000fe40000011403 */
[----:B------:R-:W-:-:S04]  /*1880*/  LEA.HI R5, R5, R4, RZ, 0x7 ;  /* 0x0000000405057211 */ /* 0x000fc800078f38ff */
[----:B------:R-:W-:-:S04]  /*1890*/  SHF.R.S32.HI R5, RZ, 0x7, R5 ;  /* 0x00000007ff057819 */ /* 0x000fc80000011405 */
[----:B------:R-:W-:-:S04]  /*18a0*/  VIMNMX R5, R168, R5, PT ;  /* 0x00000005a8057248 */ /* 0x000fc80003fe0100 */
[----:B------:R-:W-:-:S04]  /*18b0*/  LEA R5, R5, -R8, 0x7 ;  /* 0x8000000805057211 */ /* 0x000fc800078e38ff */
[----:B------:R-:W-:-:S04]  /*18c0*/  VIMNMX R0, R5, R2, PT ;  /* 0x0000000205007248 */ /* 0x000fc80003fe0100 */
[----:B------:R-:W-:Y:S02]  /*18d0*/  ISETP.GT.AND P0, PT, R0, R25, PT ;  /* 0x000000190000720c */ /* 0x000fe40003f04270 */
[----:B------:R-:W-:-:S05]  /*18e0*/  SHF.R.U32.HI R25, RZ, 0x7, R25 ;  /* 0x00000007ff197819 */ /* 0x000fca0000011619 */
[----:B------:R-:W-:-:S06]  /*18f0*/  IMAD.MOV.U32 R26, RZ, RZ, R25 ;  /* 0x000000ffff1a7224 */ /* 0x000fcc00078e0019 */
[----:B------:R-:W-:-:S05]  /*1900*/  @P0 VIADD R0, R0, 0x7f ;  /* 0x0000007f00000836 */ /* 0x000fca0000000000 */
[----:B------:R-:W-:-:S04]  /*1910*/  @P0 SHF.R.S32.HI R3, RZ, 0x1f, R0 ;  /* 0x0000001fff030819 */ /* 0x000fc80000011400 */
[----:B------:R-:W-:-:S04]  /*1920*/  @P0 LEA.HI R3, R3, R0, RZ, 0x7 ;  /* 0x0000000003030211 */ /* 0x000fc800078f38ff */
[----:B------:R-:W-:Y:S02]  /*1930*/  @P0 SHF.R.S32.HI R26, RZ, 0x7, R3 ;  /* 0x00000007ff1a0819 */ /* 0x000fe40000011403 */
[----:B------:R-:W-:Y:S02]  /*1940*/  PLOP3.LUT P0, PT, PT, PT, PT, 0x80, 0x0 ;  /* 0x000000000000781c */ /* 0x000fe40003f0f070 */
[----:B------:R-:W-:-:S13]  /*1950*/  ISETP.GT.AND P1, PT, R26, R25, PT ;  /* 0x000000191a00720c */ /* 0x000fda0003f24270 */
[----:B---3--:R-:W-:Y:S05]  /*1960*/  @!P1 BRA `(.L_x_2945) ;  /* 0x000000a400909947 */ /* 0x008fea0003800000 */
        /* <DEDUP_REMOVED lines=20> */
.L_x_2947:
[----:B------:R-:W-:Y:S05]  /*1ab0*/  BSYNC B6 ;  /* 0x0000000000067941 */ /* 0x000fea0003800000 */
.L_x_2946:
        /* <DEDUP_REMOVED lines=20> */
.L_x_2949:
[----:B------:R-:W-:Y:S05]  /*1c00*/  BSYNC B6 ;  /* 0x0000000000067941 */ /* 0x000fea0003800000 */
.L_x_2948:
[----:B------:R-:W2:Y:S01]  /*1c10*/  LDL R31, [R1+0x20] ;  /* 0x00002000011f7983 */ /* 0x000ea20000100800 */
[----:B------:R-:W-:Y:S01]  /*1c20*/  ULDC.64 UR4, c[0x0][0x9f8] ;  /* 0x00027e0000047ab9 */ /* 0x000fe20000000a00 */
[----:B------:R-:W0:Y:S01]  /*1c30*/  LDC R97, c[0x0][0x3f4] ;  /* 0x0000fd00ff617b82 */ /* 0x000e220000000800 */
[----:B------:R-:W-:Y:S01]  /*1c40*/  ISETP.NE.U32.AND P0, PT, RZ, UR4, PT ;  /* 0x00000004ff007c0c */ /* 0x000fe2000bf05070 */
[----:B------:R-:W1:Y:S03]  /*1c50*/  S2R R20, SR_TID.X ;  /* 0x0000000000147919 */ /* 0x000e660000002100 */
[----:B------:R-:W-:-:S03]  /*1c60*/  ISETP.NE.AND.EX P0, PT, RZ, UR5, PT, P0 ;  /* 0x00000005ff007c0c */ /* 0x000fc6000bf05300 */
[----:B------:R-:W3:Y:S08]  /*1c70*/  LDC.64 R14, c[0x0][0x3f8] ;  /* 0x0000fe00ff0e7b82 */ /* 0x000ef00000000a00 */
[----:B------:R-:W4:Y:S02]  /*1c80*/  LDC.64 R12, c[0x0][0x408] ;  /* 0x00010200ff0c7b82 */ /* 0x000f240000000a00 */
[----:B------:R-:W-:-:S02]  /*1c90*/  @P0 IADD3 R4, P1, R29, UR4, RZ ;  /* 0x000000041d040c10 */ /* 0x000fc4000ff3e0ff */
[----:B------:R-:W2:Y:S02]  /*1ca0*/  LDL R29, [R1+0x18] ;  /* 0x00001800011d7983 */ /* 0x000ea40000100800 */
[----:B------:R-:W-:Y:S02]  /*1cb0*/  @P0 IADD3.X R5, R30, UR5, RZ, P1, !PT ;  /* 0x000000051e050c10 */ /* 0x000fe40008ffe4ff */
[----:B------:R-:W2:Y:S04]  /*1cc0*/  LDL R30, [R1+0x1c] ;  /* 0x00001c00011e7983 */ /* 0x000ea80000100800 */
[----:B------:R4:W2:Y:S01]  /*1cd0*/  @P0 LDG.E R24, desc[UR36][R4.64] ;  /* 0x0000002404180981 */ /* 0x0008a2000c1e1900 */
[----:B------:R-:W-:Y:S01]  /*1ce0*/  SHF.R.S32.HI R3, RZ, 0x1f, R221 ;  /* 0x0000001fff037819 */ /* 0x000fe200000114dd */
[----:B-1----:R-:W-:-:S05]  /*1cf0*/  VIADD R33, R20, 0xffffff80 ;  /* 0xffffff8014217836 */ /* 0x002fca0000000000 */
[----:B------:R-:W-:-:S04]  /*1d00*/  SHF.R.S32.HI R0, RZ, 0x1f, R33 ;  /* 0x0000001fff007819 */ /* 0x000fc80000011421 */
[----:B------:R-:W-:-:S04]  /*1d10*/  LEA.HI R0, R0, R33, RZ, 0x3 ;  /* 0x0000002100007211 */ /* 0x000fc800078f18ff */
[----:B------:R-:W-:Y:S02]  /*1d20*/  LOP3.LUT R0, R0, 0xfffffff8, RZ, 0xc0, !PT ;  /* 0xfffffff800007812 */ /* 0x000fe400078ec0ff */
[----:B0-----:R-:W-:-:S03]  /*1d30*/  ISETP.GE.AND P0, PT, R16, R97, PT ;  /* 0x000000611000720c */ /* 0x001fc60003f06270 */
[----:B------:R-:W-:Y:S02]  /*1d40*/  IMAD.IADD R36, R33, 0x1, -R0 ;  /* 0x0000000121247824 */ /* 0x000fe400078e0a00 */
[C---:B---3--:R-:W-:Y:S02]  /*1d50*/  IMAD R0, R3.reuse, R14, RZ ;  /* 0x0000000e03007224 */ /* 0x048fe400078e02ff */
[----:B------:R-:W-:Y:S02]  /*1d60*/  IMAD.SHL.U32 R84, R36, 0x8, RZ ;  /* 0x0000000824547824 */ /* 0x000fe400078e00ff */
[----:B----4-:R-:W-:Y:S01]  /*1d70*/  IMAD R8, R3, R12, RZ ;  /* 0x0000000c03087224 */ /* 0x010fe200078e02ff */
[----:B------:R-:W-:Y:S02]  /*1d80*/  SEL R3, R97, RZ, P0 ;  /* 0x000000ff61037207 */ /* 0x000fe40000000000 */
[----:B------:R-:W-:Y:S01]  /*1d90*/  SHF.R.S32.HI R85, RZ, 0x1f, R84 ;  /* 0x0000001fff557819 */ /* 0x000fe20000011454 */
[----:B------:R-:W-:-:S02]  /*1da0*/  VIADD R104, R221, 0x20 ;  /* 0x00000020dd687836 */ /* 0x000fc40000000000 */
[----:B------:R-:W-:Y:S02]  /*1db0*/  IMAD.IADD R3, R16, 0x1, R3 ;  /* 0x0000000110037824 */ /* 0x000fe400078e0203 */
[----:B------:R-:W-:-:S04]  /*1dc0*/  IMAD.WIDE.U32 R4, R221, R14, R84 ;  /* 0x0000000edd047225 */ /* 0x000fc800078e0054 */
[C---:B------:R-:W-:Y:S01]  /*1dd0*/  IMAD R89, R221.reuse, R15, R0 ;  /* 0x0000000fdd597224 */ /* 0x040fe200078e0200 */
[----:B------:R-:W-:Y:S01]  /*1de0*/  SHF.R.S32.HI R0, RZ, 0x1f, R3 ;  /* 0x0000001fff007819 */ /* 0x000fe20000011403 */
[----:B------:R-:W-:Y:S01]  /*1df0*/  IMAD.MOV.U32 R88, RZ, RZ, R4 ;  /* 0x000000ffff587224 */ /* 0x000fe200078e0004 */
[----:B------:R-:W-:Y:S01]  /*1e00*/  SHF.L.U32 R4, R104, 0x7, RZ ;  /* 0x0000000768047819 */ /* 0x000fe200000006ff */
[C---:B------:R-:W-:Y:S01]  /*1e10*/  IMAD R93, R221.reuse, R13, R8 ;  /* 0x0000000ddd5d7224 */ /* 0x040fe200078e0208 */
[CC--:B------:R-:W-:Y:S01]  /*1e20*/  LEA.HI R7, R0.reuse, R3.reuse, RZ, 0x7 ;  /* 0x0000000300077211 */ /* 0x0c0fe200078f38ff */
[C---:B------:R-:W-:Y:S01]  /*1e30*/  IMAD.WIDE.U32 R8, R221.reuse, R12, R84 ;  /* 0x0000000cdd087225 */ /* 0x040fe200078e0054 */
[----:B------:R-:W-:Y:S02]  /*1e40*/  LEA.HI R39, R0, R3, RZ, 0x4 ;  /* 0x0000000300277211 */ /* 0x000fe400078f20ff */
[----:B------:R-:W-:Y:S01]  /*1e50*/  LOP3.LUT R4, R4, 0x380, RZ, 0xc0, !PT ;  /* 0x0000038004047812 */ /* 0x000fe200078ec0ff */
[----:B------:R-:W-:Y:S01]  /*1e60*/  IMAD.WIDE.U32 R10, R221, R14, R16 ;  /* 0x0000000edd0a7225 */ /* 0x000fe200078e0010 */
[----:B------:R-:W-:-:S03]  /*1e70*/  MOV R92, R8 ;  /* 0x00000008005c7202 */ /* 0x000fc60000000f00 */
[----:B------:R-:W-:Y:S01]  /*1e80*/  IMAD.WIDE.U32 R20, R221, R12, R16 ;  /* 0x0000000cdd147225 */ /* 0x000fe200078e0010 */
[----:B------:R-:W-:-:S03]  /*1e90*/  SHF.R.U32.HI R113, RZ, 0x3, R4 ;  /* 0x00000003ff717819 */ /* 0x000fc60000011604 */
[----:B------:R-:W-:Y:S01]  /*1ea0*/  IMAD.MOV.U32 R86, RZ, RZ, R10 ;  /* 0x000000ffff567224 */ /* 0x000fe200078e000a */
[----:B------:R-:W-:Y:S01]  /*1eb0*/  LOP3.LUT R10, R4, 0x70, R39, 0xf8, !PT ;  /* 0x00000070040a7812 */ /* 0x000fe200078ef827 */
[----:B------:R-:W-:Y:S01]  /*1ec0*/  IMAD.SHL.U32 R8, R7, 0x80, RZ ;  /* 0x0000008007087824 */ /* 0x000fe200078e00ff */
[----:B------:R-:W-:Y:S01]  /*1ed0*/  IADD3 R91, R93, R21, RZ ;  /* 0x000000155d5b7210 */ /* 0x000fe20007ffe0ff */
[----:B------:R-:W-:Y:S01]  /*1ee0*/  IMAD.IADD R93, R9, 0x1, R93 ;  /* 0x00000001095d7824 */ /* 0x000fe200078e025d */
[----:B------:R-:W-:Y:S02]  /*1ef0*/  LOP3.LUT R9, R10, R113, RZ, 0x3c, !PT ;  /* 0x000000710a097212 */ /* 0x000fe400078e3cff */
[----:B------:R-:W-:Y:S01]  /*1f00*/  LOP3.LUT R8, R8, 0xffffc000, RZ, 0xc0, !PT ;  /* 0xffffc00008087812 */ /* 0x000fe200078ec0ff */
[C---:B------:R-:W-:Y:S02]  /*1f10*/  VIADD R103, R221.reuse, 0x40 ;  /* 0x00000040dd677836 */ /* 0x040fe40000000000 */
[----:B------:R-:W-:Y:S01]  /*1f20*/  VIADD R102, R221, 0x60 ;  /* 0x00000060dd667836 */ /* 0x000fe20000000000 */
[----:B------:R-:W-:Y:S01]  /*1f30*/  SHF.R.S32.HI R32, RZ, 0x1f, R33 ;  /* 0x0000001fff207819 */ /* 0x000fe20000011421 */
[----:B------:R-:W-:-:S02]  /*1f40*/  IMAD.IADD R87, R89, 0x1, R11 ;  /* 0x0000000159577824 */ /* 0x000fc400078e020b */
[----:B------:R-:W-:Y:S02]  /*1f50*/  IMAD.IADD R89, R5, 0x1, R89 ;  /* 0x0000000105597824 */ /* 0x000fe400078e0259 */
[----:B------:R-:W-:Y:S02]  /*1f60*/  IMAD.SHL.U32 R5, R221, 0x80, RZ ;  /* 0x00000080dd057824 */ /* 0x000fe400078e00ff */
[----:B------:R-:W-:Y:S02]  /*1f70*/  IMAD.SHL.U32 R3, R103, 0x80, RZ ;  /* 0x0000008067037824 */ /* 0x000fe400078e00ff */
[----:B------:R-:W-:Y:S01]  /*1f80*/  IMAD.SHL.U32 R0, R102, 0x80, RZ ;  /* 0x0000008066007824 */ /* 0x000fe200078e00ff */
[----:B------:R-:W-:Y:S02]  /*1f90*/  LEA.HI R32, R32, R33, RZ, 0x6 ;  /* 0x0000002120207211 */ /* 0x000fe400078f30ff */
[----:B------:R-:W-:Y:S02]  /*1fa0*/  LOP3.LUT R5, R5, 0x380, RZ, 0xc0, !PT ;  /* 0x0000038005057812 */ /* 0x000fe400078ec0ff */
[----:B------:R-:W-:-:S02]  /*1fb0*/  LOP3.LUT R3, R3, 0x380, RZ, 0xc0, !PT ;  /* 0x0000038003037812 */ /* 0x000fc400078ec0ff */
[----:B------:R-:W-:Y:S01]  /*1fc0*/  LOP3.LUT R0, R0, 0x380, RZ, 0xc0, !PT ;  /* 0x0000038000007812 */ /* 0x000fe200078ec0ff */
[----:B------:R-:W-:Y:S01]  /*1fd0*/  IMAD.SHL.U32 R32, R32, 0x10, RZ ;  /* 0x0000001020207824 */ /* 0x000fe200078e00ff */
[----:B------:R-:W-:Y:S01]  /*1fe0*/  IADD3 R6, R28, R27, RZ ;  /* 0x0000001b1c067210 */ /* 0x000fe20007ffe0ff */
[----:B------:R-:W-:Y:S01]  /*1ff0*/  IMAD.MOV.U32 R90, RZ, RZ, R20 ;  /* 0x000000ffff5a7224 */ /* 0x000fe200078e0014 */
[----:B------:R-:W-:Y:S02]  /*2000*/  SHF.R.U32.HI R100, RZ, 0x3, R5 ;  /* 0x00000003ff647819 */ /* 0x000fe40000011605 */
[----:B------:R-:W-:Y:S02]  /*2010*/  LOP3.LUT R7, R5, 0x70, R39, 0xf8, !PT ;  /* 0x0000007005077812 */ /* 0x000fe400078ef827 */
[----:B-----5:R-:W-:Y:S02]  /*2020*/  SHF.R.S32.HI R27, RZ, 0x1f, R98 ;  /* 0x0000001fff1b7819 */ /* 0x020fe40000011462 */
[----:B------:R-:W-:-:S02]  /*2030*/  SHF.R.U32.HI R112, RZ, 0x3, R3 ;  /* 0x00000003ff707819 */ /* 0x000fc40000011603 */
[----:B------:R-:W-:Y:S02]  /*2040*/  SHF.R.U32.HI R105, RZ, 0x3, R0 ;  /* 0x00000003ff697819 */ /* 0x000fe40000011600 */
[--C-:B------:R-:W-:Y:S02]  /*2050*/  LOP3.LUT R11, R3, 0x70, R39.reuse, 0xf8, !PT ;  /* 0x00000070030b7812 */ /* 0x100fe400078ef827 */
[----:B------:R-:W-:Y:S02]  /*2060*/  LOP3.LUT R20, R0, 0x70, R39, 0xf8, !PT ;  /* 0x0000007000147812 */ /* 0x000fe400078ef827 */
[----:B------:R-:W-:Y:S02]  /*2070*/  LOP3.LUT R7, R7, R100, RZ, 0x3c, !PT ;  /* 0x0000006407077212 */ /* 0x000fe400078e3cff */
[----:B------:R-:W-:Y:S01]  /*2080*/  LOP3.LUT R32, R32, 0xfffffc00, RZ, 0xc0, !PT ;  /* 0xfffffc0020207812 */ /* 0x000fe200078ec0ff */
[----:B------:R-:W-:Y:S01]  /*2090*/  IMAD R28, R27, R14, RZ ;  /* 0x0000000e1b1c7224 */ /* 0x000fe200078e02ff */
[----:B------:R-:W-:-:S02]  /*20a0*/  LOP3.LUT R11, R11, R112, RZ, 0x3c, !PT ;  /* 0x000000700b0b7212 */ /* 0x000fc400078e3cff */
[----:B------:R-:W-:Y:S02]  /*20b0*/  LOP3.LUT R21, R20, R105, RZ, 0x3c, !PT ;  /* 0x0000006914157212 */ /* 0x000fe400078e3cff */
[----:B------:R-:W-:Y:S02]  /*20c0*/  IADD3 R95, R7, R8, R32 ;  /* 0x00000008075f7210 */ /* 0x000fe40007ffe020 */
[----:B------:R-:W-:Y:S01]  /*20d0*/  SHF.L.U64.HI R10, R14, 0x7, R15 ;  /* 0x000000070e0a7819 */ /* 0x000fe2000001020f */
[----:B------:R-:W-:Y:S01]  /*20e0*/  IMAD.WIDE.U32 R90, R98, R12, R90 ;  /* 0x0000000c625a7225 */ /* 0x000fe200078e005a */
[----:B------:R-:W-:-:S03]  /*20f0*/  LOP3.LUT R37, R39, 0xfffffff0, RZ, 0xc0, !PT ;  /* 0xfffffff027257812 */ /* 0x000fc600078ec0ff */
[----:B------:R-:W-:-:S04]  /*2100*/  IMAD.WIDE.U32 R86, R98, R14, R86 ;  /* 0x0000000e62567225 */ /* 0x000fc800078e0056 */
[----:B------:R-:W-:-:S04]  /*2110*/  IMAD.WIDE.U32 R88, R98, R14, R88 ;  /* 0x0000000e62587225 */ /* 0x000fc800078e0058 */
[----:B------:R-:W-:Y:S01]  /*2120*/  IMAD.WIDE.U32 R92, R98, R12, R92 ;  /* 0x0000000c625c7225 */ /* 0x000fe200078e005c */
[----:B------:R-:W-:Y:S02]  /*2130*/  SHF.L.U32 R20, R14, 0x5, RZ ;  /* 0x000000050e147819 */ /* 0x000fe400000006ff */
[C---:B------:R-:W-:Y:S01]  /*2140*/  SHF.L.U32 R33, R12.reuse, 0x7, RZ ;  /* 0x000000070c217819 */ /* 0x040fe200000006ff */
[----:B------:R-:W-:Y:S01]  /*2150*/  IMAD.SHL.U32 R32, R12, 0x40, RZ ;  /* 0x000000400c207824 */ /* 0x000fe200078e00ff */
[----:B------:R-:W-:Y:S01]  /*2160*/  SHF.R.S32.HI R34, RZ, 0x1f, R218 ;  /* 0x0000001fff227819 */ /* 0x000fe200000114da */
[----:B------:R-:W-:Y:S01]  /*2170*/  IMAD.SHL.U32 R97, R97, 0x2, RZ ;  /* 0x0000000261617824 */ /* 0x000fe200078e00ff */
[----:B------:R-:W-:Y:S02]  /*2180*/  SHF.R.S32.HI R39, RZ, 0x4, R39 ;  /* 0x00000004ff277819 */ /* 0x000fe40000011427 */
[----:B------:R-:W-:Y:S02]  /*2190*/  SHF.R.S32.HI R41, RZ, 0x1f, R37 ;  /* 0x0000001fff297819 */ /* 0x000fe40000011425 */
[----:B--2---:R-:W-:-:S02]  /*21a0*/  IADD3 R94, R9, R8, R31 ;  /* 0x00000008095e7210 */ /* 0x004fc40007ffe01f */
[----:B------:R-:W0:Y:S01]  /*21b0*/  S2R R31, SR_TID.X ;  /* 0x00000000001f7919 */ /* 0x000e220000002100 */
[----:B------:R-:W-:Y:S02]  /*21c0*/  SHF.L.U64.HI R9, R14, 0x6, R15 ;  /* 0x000000060e097819 */ /* 0x000fe4000001020f */
[----:B0-----:R-:W-:-:S04]  /*21d0*/  SHF.R.U32.HI R35, RZ, 0x7, R31 ;  /* 0x00000007ff237819 */ /* 0x001fc8000001161f */
[----:B------:R-:W-:Y:S02]  /*21e0*/  ISETP.NE.AND P6, PT, R35, 0x1, PT ;  /* 0x000000012300780c */ /* 0x000fe40003fc5270 */
[----:B------:R-:W-:-:S11]  /*21f0*/  IADD3 R83, R11, R8, R30 ;  /* 0x000000080b537210 */ /* 0x000fd60007ffe01e */
[----:B------:R-:W-:Y:S05]  /*2200*/  @!P6 WARPSYNC.ALL ;  /* 0x000000000000e948 */ /* 0x000fea0003800000 */
[----:B------:R-:W-:Y:S01]  /*2210*/  IADD3 R7, R21, R8, R29 ;  /* 0x0000000815077210 */ /* 0x000fe20007ffe01d */
[----:B------:R-:W-:Y:S01]  /*2220*/  IMAD R11, R98, R15, R28 ;  /* 0x0000000f620b7224 */ /* 0x000fe200078e021c */
[----:B------:R-:W-:Y:S01]  /*2230*/  SHF.L.U64.HI R8, R14, 0x5, R15 ;  /* 0x000000050e087819 */ /* 0x000fe2000001020f */
[----:B------:R-:W-:Y:S01]  /*2240*/  IMAD R15, R27, R12, RZ ;  /* 0x0000000c1b0f7224 */ /* 0x000fe200078e02ff */
[----:B------:R-:W-:Y:S02]  /*2250*/  ULDC UR4, c[0x0][0x2f4] ;  /* 0x0000bd0000047ab9 */ /* 0x000fe40000000800 */
[----:B------:R-:W-:Y:S01]  /*2260*/  ISETP.GE.AND P2, PT, R18, UR4, PT ;  /* 0x0000000412007c0c */ /* 0x000fe2000bf46270 */
[----:B------:R-:W-:-:S02]  /*2270*/  IMAD R15, R98, R13, R15 ;  /* 0x0000000d620f7224 */ /* 0x000fc400078e020f */
[----:B------:R-:W-:Y:S01]  /*2280*/  VIADD R99, R35, 0x8 ;  /* 0x0000000823637836 */ /* 0x000fe20000000000 */
[----:B------:R-:W-:Y:S01]  /*2290*/  SHF.L.U64.HI R28, R12, 0x5, R13 ;  /* 0x000000050c1c7819 */ /* 0x000fe2000001020d */
[----:B------:R-:W-:Y:S01]  /*22a0*/  IMAD R35, R36, 0x20, R221 ;  /* 0x0000002024237824 */ /* 0x000fe200078e02dd */
[--C-:B------:R-:W-:Y:S01]  /*22b0*/  SHF.L.U64.HI R29, R12, 0x6, R13.reuse ;  /* 0x000000060c1d7819 */ /* 0x100fe2000001020d */
[----:B------:R-:W-:Y:S01]  /*22c0*/  IMAD.SHL.U32 R21, R14, 0x40, RZ ;  /* 0x000000400e157824 */ /* 0x000fe200078e00ff */
[----:B------:R-:W-:Y:S01]  /*22d0*/  SHF.L.U64.HI R30, R12, 0x7, R13 ;  /* 0x000000070c1e7819 */ /* 0x000fe2000001020d */
[----:B------:R-:W-:Y:S01]  /*22e0*/  IMAD.SHL.U32 R27, R14, 0x80, RZ ;  /* 0x000000800e1b7824 */ /* 0x000fe200078e00ff */
[----:B------:R-:W-:Y:S01]  /*22f0*/  ISETP.GE.AND P1, PT, R16, UR4, PT ;  /* 0x0000000410007c0c */ /* 0x000fe2000bf26270 */
[----:B------:R-:W-:Y:S01]  /*2300*/  IMAD.SHL.U32 R31, R12, 0x20, RZ ;  /* 0x000000200c1f7824 */ /* 0x000fe200078e00ff */
[----:B------:R-:W-:Y:S01]  /*2310*/  IADD3 R38, R15, R91, RZ ;  /* 0x0000005b0f267210 */ /* 0x000fe20007ffe0ff */
[----:B------:R-:W-:Y:S01]  /*2320*/  IMAD.IADD R36, R11, 0x1, R87 ;  /* 0x000000010b247824 */ /* 0x000fe200078e0257 */
[----:B------:R-:W-:Y:S01]  /*2330*/  P2R R81, PR, RZ, 0x4 ;  /* 0x00000004ff517803 */ /* 0x000fe20000000000 */
[----:B------:R-:W-:Y:S01]  /*2340*/  IMAD.IADD R42, R89, 0x1, R11 ;  /* 0x00000001592a7824 */ /* 0x000fe200078e020b */
[----:B------:R-:W-:Y:S01]  /*2350*/  SHF.R.S32.HI R40, RZ, 0x1f, R24 ;  /* 0x0000001fff287819 */ /* 0x000fe20000011418 */
[----:B------:R-:W-:Y:S01]  /*2360*/  IMAD.IADD R43, R93, 0x1, R15 ;  /* 0x000000015d2b7824 */ /* 0x000fe200078e020f */
[----:B------:R-:W-:Y:S06]  /*2370*/  @!P6 BAR.SYNC.DEFER_BLOCKING 0x9, 0x100 ;  /* 0x024400000000eb1d */ /* 0x000fec0000010000 */
.L_x_3045:
[----:B0-----:R-:W0:Y:S01]  /*2380*/  LDC R107, c[0x0][0x430] ;  /* 0x00010c00ff6b7b82 */ /* 0x001e220000000800 */
[----:B------:R-:W-:Y:S01]  /*2390*/  VIADD R26, R26, 0xffffffff ;  /* 0xffffffff1a1a7836 */ /* 0x000fe20000000000 */
[----:B---3--:R-:W1:Y:S01]  /*23a0*/  S2R R44, SR_TID.X ;  /* 0x00000000002c7919 */ /* 0x008e620000002100 */
[----:B------:R-:W-:Y:S02]  /*23b0*/  MOV R106, RZ ;  /* 0x000000ff006a7202 */ /* 0x000fe40000000f00 */
[----:B------:R-:W-:-:S03]  /*23c0*/  IMAD R11, R26, 0x80, R35 ;  /* 0x000000801a0b7824 */ /* 0x000fc600078e0223 */
[----:B--2---:R-:W2:Y:S02]  /*23d0*/  LDC R114, c[0x0][0x3f4] ;  /* 0x0000fd00ff727b82 */ /* 0x004ea40000000800 */
[----:B------:R-:W-:Y:S02]  /*23e0*/  ISETP.GE.AND P2, PT, R11, R2, PT ;  /* 0x000000020b00720c */ /* 0x000fe40003f46270 */
[----:B------:R-:W-:Y:S02]  /*23f0*/  IADD3 R45, R6, R11, RZ ;  /* 0x0000000b062d7210 */ /* 0x000fe40007ffe0ff */
[----:B------:R-:W-:-:S03]  /*2400*/  ISETP.GT.OR P2, PT, R35, 0x7f, P2 ;  /* 0x0000007f2300780c */ /* 0x000fc60001744670 */
[----:B------:R-:W-:Y:S01]  /*2410*/  IMAD.MOV.U32 R11, RZ, RZ, R45 ;  /* 0x000000ffff0b7224 */ /* 0x000fe200078e002d */
[----:B0-----:R-:W-:-:S09]  /*2420*/  ISETP.NE.AND P3, PT, R107, 0x1, PT ;  /* 0x000000016b00780c */ /* 0x001fd20003f65270 */
[----:B------:R-:W0:Y:S01]  /*2430*/  @!P2 LDC.64 R14, c[0x0][0x428] ;  /* 0x00010a00ff0eab82 */ /* 0x000e220000000a00 */
[----:B-1----:R-:W-:-:S07]  /*2440*/  VIADD R48, R44, 0xffffff80 ;  /* 0xffffff802c307836 */ /* 0x002fce0000000000 */
[----:B------:R-:W1:Y:S08]  /*2450*/  @!P2 LDC.64 R46, c[0x0][0x418] ;  /* 0x00010600ff2eab82 */ /* 0x000e700000000a00 */
[----:B------:R-:W3:Y:S08]  /*2460*/  @P3 LDC R12, c[0x0][0x434] ;  /* 0x00010d00ff0c3b82 */ /* 0x000ef00000000800 */
[----:B----4-:R-:W4:Y:S01]  /*2470*/  @P3 LDC R13, c[0x0][0x438] ;  /* 0x00010e00ff0d3b82 */ /* 0x010f220000000800 */
[----:B---3--:R-:W-:-:S05]  /*2480*/  @P3 IMAD.HI.U32 R12, R45, R12, RZ ;  /* 0x0000000c2d0c3227 */ /* 0x008fca00078e00ff */
[----:B----4-:R-:W-:Y:S01]  /*2490*/  @P3 SHF.R.U32.HI R11, RZ, R13, R12 ;  /* 0x0000000dff0b3219 */ /* 0x010fe2000001160c */
[----:B0-----:R-:W-:-:S03]  /*24a0*/  @!P2 IMAD R12, R40, R14, RZ ;  /* 0x0000000e280ca224 */ /* 0x001fc600078e02ff */
[--C-:B------:R-:W-:Y:S01]  /*24b0*/  @!P2 SHF.R.S32.HI R13, RZ, 0x1f, R11.reuse ;  /* 0x0000001fff0da819 */ /* 0x100fe2000001140b */
[----:B------:R-:W-:Y:S02]  /*24c0*/  @!P2 IMAD R15, R24, R15, R12 ;  /* 0x0000000f180fa224 */ /* 0x000fe400078e020c */
[----:B------:R-:W-:Y:S01]  /*24d0*/  @!P2 IMAD.MOV.U32 R12, RZ, RZ, R11 ;  /* 0x000000ffff0ca224 */ /* 0x000fe200078e000b */
[----:B------:R-:W-:-:S03]  /*24e0*/  SHF.R.S32.HI R44, RZ, 0x1f, R48 ;  /* 0x0000001fff2c7819 */ /* 0x000fc60000011430 */
[----:B------:R-:W-:Y:S01]  /*24f0*/  @!P2 IMAD.WIDE.U32 R12, R24, R14, R12 ;  /* 0x0000000e180ca225 */ /* 0x000fe200078e000c */
[----:B------:R-:W-:-:S03]  /*2500*/  LEA.HI R44, R44, R48, RZ, 0x6 ;  /* 0x000000302c2c7211 */ /* 0x000fc600078f30ff */
[----:B------:R-:W-:Y:S01]  /*2510*/  @!P2 IMAD.IADD R13, R13, 0x1, R15 ;  /* 0x000000010d0da824 */ /* 0x000fe200078e020f */
[----:B-1----:R-:W-:Y:S01]  /*2520*/  @!P2 LEA R14, P3, R12, R46, 0x2 ;  /* 0x0000002e0c0ea211 */ /* 0x002fe200078610ff */
[----:B------:R-:W-:-:S03]  /*2530*/  IMAD.SHL.U32 R44, R44, 0x10, RZ ;  /* 0x000000102c2c7824 */ /* 0x000fc600078e00ff */
[----:B------:R-:W-:Y:S02]  /*2540*/  @!P2 LEA.HI.X R15, R12, R47, R13, 0x2, P3 ;  /* 0x0000002f0c0fa211 */ /* 0x000fe400018f140d */
[----:B------:R-:W-:-:S03]  /*2550*/  LOP3.LUT R44, R44, 0xfffffc00, RZ, 0xc0, !PT ;  /* 0xfffffc002c2c7812 */ /* 0x000fc600078ec0ff */
[----:B------:R0:W5:Y:S01]  /*2560*/  @!P2 LDG.E R106, desc[UR36][R14.64] ;  /* 0x000000240e6aa981 */ /* 0x000162000c1e1900 */
[----:B--2---:R-:W-:Y:S01]  /*2570*/  ISETP.GE.AND P2, PT, R114, 0x1, PT ;  /* 0x000000017200780c */ /* 0x004fe20003f46270 */
[----:B------:R-:W-:Y:S01]  /*2580*/  IMAD.MOV R12, RZ, RZ, -R11 ;  /* 0x000000ffff0c7224 */ /* 0x000fe200078e0a0b */
[----:B------:R-:W-:Y:S01]  /*2590*/  LOP3.LUT R13, R5, 0x70, R16, 0xf8, !PT ;  /* 0x00000070050d7812 */ /* 0x000fe200078ef810 */
[----:B------:R-:W-:Y:S05]  /*25a0*/  YIELD ;  /* 0x0000000000007946 */ /* 0x000fea0003800000 */
[----:B------:R-:W-:Y:S01]  /*25b0*/  LOP3.LUT R44, R44, R13, R100, 0xf6, !PT ;  /* 0x0000000d2c2c7212 */ /* 0x000fe200078ef664 */
[----:B------:R-:W-:Y:S01]  /*25c0*/  BSSY B0, `(.L_x_2950) ;  /* 0x0000920000007945 */ /* 0x000fe20003800000 */
[----:B------:R-:W-:Y:S01]  /*25d0*/  ISETP.GT.AND P3, PT, R26, R25, PT ;  /* 0x000000191a00720c */ /* 0x000fe20003f64270 */
[----:B------:R-:W-:-:S02]  /*25e0*/  IMAD R107, R107, R12, R45 ;  /* 0x0000000c6b6b7224 */ /* 0x000fc400078e022d */
[----:B------:R-:W-:Y:S01]  /*25f0*/  IMAD R11, R23, 0x8000, R44 ;  /* 0x00008000170b7824 */ /* 0x000fe200078e022c */
[----:B------:R-:W-:-:S03]  /*2600*/  P2R R82, PR, RZ, 0x8 ;  /* 0x00000008ff527803 */ /* 0x000fc60000000000 */
[----:B------:R-:W-:Y:S01]  /*2610*/  IMAD.IADD R96, R22, 0x1, R11 ;  /* 0x0000000116607824 */ /* 0x000fe200078e020b */
        /* <DEDUP_REMOVED lines=13> */
[----:B------:R-:W-:Y:S01]  /*26f0*/  IADD3 R13, R13, R11, RZ ;  /* 0x0000000b0d0d7210 */ /* 0x000fe20007ffe0ff */
[----:B------:R-:W-:Y:S02]  /*2700*/  IMAD R45, R30, R26, RZ ;  /* 0x0000001a1e2d7224 */ /* 0x000fe400078e02ff */
[C---:B------:R-:W-:Y:S02]  /*2710*/  IMAD R15, R106.reuse, UR5, R15 ;  /* 0x000000056a0f7c24 */ /* 0x040fe4000f8e020f */
[----:B------:R-:W-:Y:S01]  /*2720*/  IMAD.WIDE.U32 R12, R106, UR4, R12 ;  /* 0x000000046a0c7c25 */ /* 0x000fe2000f8e000c */
[----:B------:R-:W-:-:S03]  /*2730*/  ULDC.64 UR4, c[0x0][0x308] ;  /* 0x0000c20000047ab9 */ /* 0x000fc60000000a00 */
[----:B------:R-:W-:Y:S02]  /*2740*/  IMAD.IADD R13, R13, 0x1, R15 ;  /* 0x000000010d0d7824 */ /* 0x000fe400078e020f */
[----:B------:R-:W-:Y:S02]  /*2750*/  IMAD R11, R34, UR4, RZ ;  /* 0x00000004220b7c24 */ /* 0x000fe4000f8e02ff */
[C---:B------:R-:W-:Y:S02]  /*2760*/  IMAD R47, R14.reuse, R27, R44 ;  /* 0x0000001b0e2f7224 */ /* 0x040fe400078e022c */
[----:B------:R-:W-:Y:S02]  /*2770*/  IMAD R49, R14, R33, R45 ;  /* 0x000000210e317224 */ /* 0x000fe400078e022d */
[----:B------:R-:W-:-:S04]  /*2780*/  IMAD.WIDE.U32 R44, R218, UR4, R12 ;  /* 0x00000004da2c7c25 */ /* 0x000fc8000f8e000c */
[----:B------:R-:W-:Y:S01]  /*2790*/  IMAD R11, R218, UR5, R11 ;  /* 0x00000005da0b7c24 */ /* 0x000fe2000f8e020b */
[----:B------:R-:W-:Y:S01]  /*27a0*/  ULDC.64 UR4, c[0x0][0x2e8] ;  /* 0x0000ba0000047ab9 */ /* 0x000fe20000000a00 */
[----:B------:R-:W-:Y:S01]  /*27b0*/  IMAD R110, R26, -0x80, R2 ;  /* 0xffffff801a6e7824 */ /* 0x000fe200078e0202 */
[----:B------:R-:W-:Y:S01]  /*27c0*/  IADD3 R116, P3, R44, UR4, RZ ;  /* 0x000000042c747c10 */ /* 0x000fe2000ff7e0ff */
[----:B------:R-:W-:-:S03]  /*27d0*/  IMAD.WIDE.U32 R12, R27, R26, RZ ;  /* 0x0000001a1b0c7225 */ /* 0x000fc600078e00ff */
[----:B------:R-:W-:Y:S01]  /*27e0*/  IADD3.X R117, R45, UR5, R11, P3, !PT ;  /* 0x000000052d757c10 */ /* 0x000fe20009ffe40b */
[----:B------:R-:W-:Y:S01]  /*27f0*/  IMAD.WIDE.U32 R14, R33, R26, RZ ;  /* 0x0000001a210e7225 */ /* 0x000fe200078e00ff */
[----:B------:R-:W-:-:S03]  /*2800*/  VIMNMX R110, R110, 0x80, PT ;  /* 0x000000806e6e7848 */ /* 0x000fc60003fe0100 */
        /* <DEDUP_REMOVED lines=28> */
.L_x_2954:
[----:B------:R-:W-:Y:S05]  /*29d0*/  BSYNC B1 ;  /* 0x0000000000017941 */ /* 0x000fea0003800000 */
.L_x_2953:
[----:B------:R-:W-:Y:S01]  /*29e0*/  ISETP.GE.AND P2, PT, R104, R110, PT ;  /* 0x0000006e6800720c */ /* 0x000fe20003f46270 */
[----:B------:R-:W-:Y:S01]  /*29f0*/  BSSY B1, `(.L_x_2955) ;  /* 0x0000023000017945 */ /* 0x000fe20003800000 */
[----:B------:R-:W-:Y:S02]  /*2a00*/  CS2R R64, SRZ ;  /* 0x0000000000407805 */ /* 0x000fe4000001ff00 */
[----:B------:R-:W-:Y:S02]  /*2a10*/  CS2R R62, SRZ ;  /* 0x00000000003e7805 */ /* 0x000fe4000001ff00 */
[----:B0-----:R-:W-:Y:S02]  /*2a20*/  CS2R R44, SRZ ;  /* 0x00000000002c7805 */ /* 0x001fe4000001ff00 */
[----:B------:R-:W-:Y:S02]  /*2a30*/  CS2R R52, SRZ ;  /* 0x0000000000347805 */ /* 0x000fe4000001ff00 */
[----:B------:R-:W-:-:S02]  /*2a40*/  CS2R R56, SRZ ;  /* 0x0000000000387805 */ /* 0x000fc4000001ff00 */
[----:B------:R-:W-:Y:S02]  /*2a50*/  CS2R R54, SRZ ;  /* 0x0000000000367805 */ /* 0x000fe4000001ff00 */
[----:B------:R-:W-:Y:S02]  /*2a60*/  CS2R R58, SRZ ;  /* 0x00000000003a7805 */ /* 0x000fe4000001ff00 */
[----:B------:R-:W-:Y:S02]  /*2a70*/  CS2R R48, SRZ ;  /* 0x0000000000307805 */ /* 0x000fe4000001ff00 */
[----:B------:R-:W-:Y:S02]  /*2a80*/  CS2R R46, SRZ ;  /* 0x00000000002e7805 */ /* 0x000fe4000001ff00 */
[----:B------:R-:W-:Y:S01]  /*2a90*/  CS2R R50, SRZ ;  /* 0x0000000000327805 */ /* 0x000fe2000001ff00 */
[----:B-----5:R-:W-:Y:S01]  /*2aa0*/  IMAD.MOV.U32 R123, RZ, RZ, R68 ;  /* 0x000000ffff7b7224 */ /* 0x020fe200078e0044 */
[----:B------:R-:W-:-:S02]  /*2ab0*/  MOV R131, R72 ;  /* 0x0000004800837202 */ /* 0x000fc40000000f00 */
[----:B------:R-:W-:Y:S01]  /*2ac0*/  CS2R R66, SRZ ;  /* 0x0000000000427805 */ /* 0x000fe2000001ff00 */
        /* <DEDUP_REMOVED lines=21> */
.L_x_2956:
[----:B------:R-:W-:Y:S05]  /*2c20*/  BSYNC B1 ;  /* 0x0000000000017941 */ /* 0x000fea0003800000 */
.L_x_2955:
[----:B------:R-:W-:Y:S01]  /*2c30*/  ISETP.GE.AND P3, PT, R103, R110, PT ;  /* 0x0000006e6700720c */ /* 0x000fe20003f66270 */
[----:B------:R-:W-:-:S12]  /*2c40*/  BSSY B1, `(.L_x_2957) ;  /* 0x0000016000017945 */ /* 0x000fd80003800000 */
        /* <DEDUP_REMOVED lines=21> */
.L_x_2958:
[----:B------:R-:W-:Y:S05]  /*2da0*/  BSYNC B1 ;  /* 0x0000000000017941 */ /* 0x000fea0003800000 */
.L_x_2957:
[----:B------:R-:W-:Y:S01]  /*2db0*/  ISETP.GE.AND P4, PT, R102, R110, PT ;  /* 0x0000006e6600720c */ /* 0x000fe20003f86270 */
[----:B------:R-:W-:-:S12]  /*2dc0*/  BSSY B1, `(.L_x_2959) ;  /* 0x000001c000017945 */ /* 0x000fd80003800000 */
[----:B------:R-:W-:Y:S05]  /*2dd0*/  @P4 BRA `(.L_x_2960) ;  /* 0x0000000000684947 */ /* 0x000fea0003800000 */
[----:B------:R-:W2:Y:S01]  /*2de0*/  LDC.64 R44, c[0x0][0x3f8] ;  /* 0x0000fe00ff2c7b82 */ /* 0x000ea20000000a00 */
[----:B------:R-:W-:Y:S01]  /*2df0*/  IMAD.MOV.U32 R13, RZ, RZ, R11 ;  /* 0x000000ffff0d7224 */ /* 0x000fe200078e000b */
[----:B------:R-:W-:Y:S01]  /*2e00*/  ULDC.64 UR4, c[0x0][0x3e8] ;  /* 0x0000fa0000047ab9 */ /* 0x000fe20000000a00 */
[----:B------:R-:W-:Y:S01]  /*2e10*/  IMAD.MOV.U32 R15, RZ, RZ, R111 ;  /* 0x000000ffff0f7224 */ /* 0x000fe200078e006f */
[----:B------:R-:W-:Y:S02]  /*2e20*/  CS2R R48, SRZ ;  /* 0x0000000000307805 */ /* 0x000fe4000001ff00 */
[----:B------:R-:W-:Y:S01]  /*2e30*/  CS2R R50, SRZ ;  /* 0x0000000000327805 */ /* 0x000fe2000001ff00 */
[----:B--2---:R-:W-:-:S04]  /*2e40*/  IMAD.WIDE.U32 R12, R44, 0x60, R12 ;  /* 0x000000602c0c7825 */ /* 0x004fc800078e000c */
[----:B------:R-:W-:Y:S01]  /*2e50*/  IMAD R11, R45, 0x60, RZ ;  /* 0x000000602d0b7824 */ /* 0x000fe200078e02ff */
[----:B------:R-:W-:Y:S01]  /*2e60*/  IADD3 R12, P5, P6, R88, UR4, R12 ;  /* 0x00000004580c7c10 */ /* 0x000fe2000febe00c */
[----:B------:R-:W2:Y:S02]  /*2e70*/  LDC.64 R44, c[0x0][0x408] ;  /* 0x00010200ff2c7b82 */ /* 0x000ea40000000a00 */
[----:B------:R-:W-:-:S05]  /*2e80*/  IMAD.IADD R11, R13, 0x1, R11 ;  /* 0x000000010d0b7824 */ /* 0x000fca00078e020b */
        /* <DEDUP_REMOVED lines=15> */
.L_x_2960:
[----:B------:R-:W-:Y:S05]  /*2f80*/  BSYNC B1 ;  /* 0x0000000000017941 */ /* 0x000fea0003800000 */
.L_x_2959:
[----:B------:R-:W-:Y:S01]  /*2f90*/  UISETP.NE.AND UP0, UPT, UR61, 0x3, UPT ;  /* 0x000000033d00788c */ /* 0x000fe2000bf05270 */
[----:B------:R-:W-:Y:S01]  /*2fa0*/  MOV R130, R70 ;  /* 0x0000004600827202 */ /* 0x000fe20000000f00 */
[----:B------:R-:W-:Y:S01]  /*2fb0*/  IMAD.MOV.U32 R138, RZ, RZ, R74 ;  /* 0x000000ffff8a7224 */ /* 0x000fe200078e004a */
[----:B-----5:R-:W-:Y:S01]  /*2fc0*/  MOV R129, R66 ;  /* 0x0000004200817202 */ /* 0x020fe20000000f00 */
[----:B------:R-:W-:Y:S01]  /*2fd0*/  IMAD.MOV.U32 R126, RZ, RZ, R60 ;  /* 0x000000ffff7e7224 */ /* 0x000fe200078e003c */
[----:B------:R-:W-:Y:S01]  /*2fe0*/  MOV R118, R44 ;  /* 0x0000002c00767202 */ /* 0x000fe20000000f00 */
[----:B------:R-:W-:Y:S01]  /*2ff0*/  IMAD.MOV.U32 R128, RZ, RZ, R64 ;  /* 0x000000ffff807224 */ /* 0x000fe200078e0040 */
[----:B------:R-:W-:Y:S01]  /*3000*/  PLOP3.LUT P5, PT, PT, PT, UP0, 0x80, 0x0 ;  /* 0x000000000000781c */ /* 0x000fe20003faf008 */
[----:B------:R-:W-:Y:S02]  /*3010*/  IMAD.MOV.U32 R127, RZ, RZ, R62 ;  /* 0x000000ffff7f7224 */ /* 0x000fe400078e003e */
[----:B------:R-:W-:-:S02]  /*3020*/  IMAD.MOV.U32 R121, RZ, RZ, R52 ;  /* 0x000000ffff797224 */ /* 0x000fc400078e0034 */
[----:B------:R-:W-:Y:S02]  /*3030*/  IMAD.MOV.U32 R124, RZ, RZ, R56 ;  /* 0x000000ffff7c7224 */ /* 0x000fe400078e0038 */
[----:B------:R-:W-:Y:S02]  /*3040*/  IMAD.MOV.U32 R122, RZ, RZ, R54 ;  /* 0x000000ffff7a7224 */ /* 0x000fe400078e0036 */
[----:B------:R-:W-:Y:S02]  /*3050*/  IMAD.MOV.U32 R125, RZ, RZ, R58 ;  /* 0x000000ffff7d7224 */ /* 0x000fe400078e003a */
[----:B------:R-:W-:Y:S02]  /*3060*/  IMAD.MOV.U32 R119, RZ, RZ, R48 ;  /* 0x000000ffff777224 */ /* 0x000fe400078e0030 */
[----:B01----:R-:W-:Y:S02]  /*3070*/  IMAD.MOV.U32 R78, RZ, RZ, R46 ;  /* 0x000000ffff4e7224 */ /* 0x003fe400078e002e */
[----:B------:R-:W-:Y:S01]  /*3080*/  IMAD.MOV.U32 R120, RZ, RZ, R50 ;  /* 0x000000ffff787224 */ /* 0x000fe200078e0032 */
[----:B------:R-:W-:Y:S06]  /*3090*/  @!P5 BRA `(.L_x_2961) ;  /* 0x000000000004d947 */ /* 0x000fec0003800000 */
[----:B------:R-:W-:Y:S01]  /*30a0*/  BPT.TRAP 0x1 ;  /* 0x000000040000795c */ /* 0x000fe20000300000 */
.L_x_2961:
[----:B------:R-:W-:Y:S01]  /*30b0*/  IMAD R80, R23, 0x8, R22 ;  /* 0x0000000817507824 */ /* 0x000fe200078e0216 */
[----:B------:R-:W-:Y:S01]  /*30c0*/  SHF.L.U32 R111, R224, 0x1f, RZ ;  /* 0x0000001fe06f7819 */ /* 0x000fe200000006ff */
[----:B------:R-:W-:Y:S03]  /*30d0*/  BSSY B1, `(.L_x_2962) ;  /* 0x0000003000017945 */ /* 0x000fe60003800000 */
[----:B------:R-:W0:Y:S02]  /*30e0*/  SYNCS.PHASECHK.TRANS64.TRYWAIT P6, [R80+URZ+0x38890], R111 ;  /* 0x0388906f500075a7 */ /* 0x000e2400080c017f */
[----:B0-----:R-:W-:Y:S05]  /*30f0*/  @!P6 BRA `(.L_x_2963) ;  /* 0x0000028c00cce947 */ /* 0x001fea0003800000 */
.L_x_3301:
[----:B------:R-:W-:Y:S05]  /*3100*/  BSYNC B1 ;  /* 0x0000000000017941 */ /* 0x000fea0003800000 */
.L_x_2962:
[----:B------:R-:W-:-:S03]  /*3110*/  UMOV UR4, 0xffffffff ;  /* 0xffffffff00047882 */ /* 0x000fc60000000000 */
[----:B------:R-:W-:Y:S05]  /*3120*/  BRA.DIV UR4, `(.L_x_2964) ;  /* 0x0000028e04d47947 */ /* 0x000fea000b800000 */
[----:B------:R1:W3:Y:S04]  /*3130*/  SHFL.IDX PT, R79, R117, RZ, 0x181f ;  /* 0x00181fff754f7589 */ /* 0x0002e800000e0000 */
[----:B------:R1:W4:Y:S02]  /*3140*/  SHFL.IDX PT, R115, R116, RZ, 0x181f ;  /* 0x00181fff74737589 */ /* 0x00032400000e0000 */
.L_x_3305:
[----:B------:R-:W-:Y:S01]  /*3150*/  ISETP.NE.AND P6, PT, R132, RZ, PT ;  /* 0x000000ff8400720c */ /* 0x000fe20003fc5270 */
[----:B------:R-:W-:-:S12]  /*3160*/  BSSY B1, `(.L_x_2965) ;  /* 0x00000e5000017945 */ /* 0x000fd80003800000 */
[----:B------:R-:W-:Y:S05]  /*3170*/  @P6 BRA `(.L_x_2966) ;  /* 0x0000000c008c6947 */ /* 0x000fea0003800000 */
[----:B------:R-:W-:Y:S04]  /*3180*/  BSSY B2, `(.L_x_2967) ;  /* 0x0000071000027945 */ /* 0x000fe80003800000 */
[----:B------:R-:W-:Y:S05]  /*3190*/  @P1 BRA `(.L_x_2968) ;  /* 0x0000000400bc1947 */ /* 0x000fea0003800000 */
[----:B--2---:R2:W0:Y:S01]  /*31a0*/  LDS.128 R12, [R96+0x28400] ;  /* 0x02840000600c7984 */ /* 0x0044220000000c00 */
[----:B----4-:R-:W-:Y:S01]  /*31b0*/  IADD3 R76, P6, R16, R115, RZ ;  /* 0x00000073104c7210 */ /* 0x010fe20007fde0ff */
[----:B------:R-:W-:Y:S03]  /*31c0*/  BSSY B3, `(.L_x_2969) ;  /* 0x000006b000037945 */ /* 0x000fe60003800000 */
[----:B---3--:R-:W-:Y:S02]  /*31d0*/  IADD3.X R77, R79, R17, RZ, P6, !PT ;  /* 0x000000114f4d7210 */ /* 0x008fe400037fe4ff */
[----:B------:R-:W-:-:S13]  /*31e0*/  ISETP.GE.AND P6, PT, R84, R114, PT ;  /* 0x000000725400720c */ /* 0x000fda0003fc6270 */
[----:B--2---:R-:W-:Y:S05]  /*31f0*/  @P6 BRA `(.L_x_2970) ;  /* 0x00000004009c6947 */ /* 0x004fea0003800000 */
[----:B------:R-:W-:Y:S02]  /*3200*/  SHF.R.U32.HI R11, RZ, 0x8, R73 ;  /* 0x00000008ff0b7819 */ /* 0x000fe40000011649 */
[--C-:B------:R-:W-:Y:S02]  /*3210*/  SHF.R.U32.HI R72, RZ, 0x8, R75.reuse ;  /* 0x00000008ff487819 */ /* 0x100fe4000001164b */
[----:B------:R-:W-:Y:S01]  /*3220*/  SHF.R.U32.HI R134, RZ, 0x10, R75 ;  /* 0x00000010ff867819 */ /* 0x000fe2000001164b */
[----:B------:R-:W-:Y:S01]  /*3230*/  IMAD.SHL.U32 R11, R11, 0x100, RZ ;  /* 0x000001000b0b7824 */ /* 0x000fe200078e00ff */
[----:B------:R-:W-:Y:S01]  /*3240*/  LOP3.LUT R132, R75, 0xff0000ff, RZ, 0xc0, !PT ;  /* 0xff0000ff4b847812 */ /* 0x000fe200078ec0ff */
[----:B------:R-:W-:Y:S01]  /*3250*/  IMAD.SHL.U32 R75, R72, 0x100, RZ ;  /* 0x00000100484b7824 */ /* 0x000fe200078e00ff */
[----:B------:R-:W-:Y:S01]  /*3260*/  SHF.R.U32.HI R135, RZ, 0x10, R73 ;  /* 0x00000010ff877819 */ /* 0x000fe20000011649 */
[----:B0-----:R-:W-:Y:S01]  /*3270*/  IMAD.MOV.U32 R72, RZ, RZ, R12 ;  /* 0x000000ffff487224 */ /* 0x001fe200078e000c */
[----:B------:R-:W-:-:S02]  /*3280*/  LOP3.LUT R74, R73, 0xff0000ff, RZ, 0xc0, !PT ;  /* 0xff0000ff494a7812 */ /* 0x000fc400078ec0ff */
        /* <DEDUP_REMOVED lines=94> */
.L_x_2970:
[----:B------:R-:W-:Y:S05]  /*3870*/  BSYNC B3 ;  /* 0x0000000000037941 */ /* 0x000fea0003800000 */
.L_x_2969:
[----:B0-----:R0:W-:Y:S02]  /*3880*/  ST.E.128 desc[UR36][R76.64], R12 ;  /* 0x0000000c4c007985 */ /* 0x0011e4000c101d24 */
.L_x_2968:
[----:B------:R-:W-:Y:S05]  /*3890*/  BSYNC B2 ;  /* 0x0000000000027941 */ /* 0x000fea0003800000 */
.L_x_2967:
[----:B------:R-:W-:-:S13]  /*38a0*/  ISETP.NE.AND P6, PT, R81, RZ, PT ;  /* 0x000000ff5100720c */ /* 0x000fda0003fc5270 */
[----:B------:R-:W-:Y:S05]  /*38b0*/  @P6 BRA `(.L_x_2966) ;  /* 0x0000000400bc6947 */ /* 0x000fea0003800000 */
[----:B0-2---:R0:W2:Y:S01]  /*38c0*/  LDS.128 R12, [R96+0x2c400] ;  /* 0x02c40000600c7984 */ /* 0x0050a20000000c00 */
[----:B----4-:R-:W-:Y:S01]  /*38d0*/  IADD3 R72, P6, R18, R115, RZ ;  /* 0x0000007312487210 */ /* 0x010fe20007fde0ff */
[----:B------:R-:W-:Y:S04]  /*38e0*/  BSSY B2, `(.L_x_2971) ;  /* 0x000006b000027945 */ /* 0x000fe80003800000 */
[----:B---3--:R-:W-:Y:S01]  /*38f0*/  IMAD.X R73, R79, 0x1, R220, P6 ;  /* 0x000000014f497824 */ /* 0x008fe200030e06dc */
[----:B------:R-:W-:-:S13]  /*3900*/  ISETP.GE.AND P6, PT, R19, R114, PT ;  /* 0x000000721300720c */ /* 0x000fda0003fc6270 */
[----:B0-----:R-:W-:Y:S05]  /*3910*/  @P6 BRA `(.L_x_2972) ;  /* 0x00000004009c6947 */ /* 0x001fea0003800000 */
[----:B------:R-:W-:Y:S01]  /*3920*/  SHF.R.U32.HI R74, RZ, 0x8, R71 ;  /* 0x00000008ff4a7819 */ /* 0x000fe20000011647 */
[----:B--2---:R-:W-:Y:S01]  /*3930*/  IMAD.MOV.U32 R68, RZ, RZ, R12 ;  /* 0x000000ffff447224 */ /* 0x004fe200078e000c */
[--C-:B------:R-:W-:Y:S02]  /*3940*/  SHF.R.U32.HI R70, RZ, 0x8, R69.reuse ;  /* 0x00000008ff467819 */ /* 0x100fe40000011645 */
[----:B------:R-:W-:Y:S01]  /*3950*/  LOP3.LUT R11, R69, 0xff0000ff, RZ, 0xc0, !PT ;  /* 0xff0000ff450b7812 */ /* 0x000fe200078ec0ff */
[----:B------:R-:W-:Y:S01]  /*3960*/  IMAD.SHL.U32 R74, R74, 0x100, RZ ;  /* 0x000001004a4a7824 */ /* 0x000fe200078e00ff */
[----:B------:R-:W-:Y:S01]  /*3970*/  SHF.R.U32.HI R76, RZ, 0x10, R69 ;  /* 0x00000010ff4c7819 */ /* 0x000fe20000011645 */
[----:B------:R-:W-:Y:S01]  /*3980*/  IMAD.SHL.U32 R70, R70, 0x100, RZ ;  /* 0x0000010046467824 */ /* 0x000fe200078e00ff */
[----:B------:R-:W-:Y:S02]  /*3990*/  LOP3.LUT R69, R71, 0xff0000ff, RZ, 0xc0, !PT ;  /* 0xff0000ff47457812 */ /* 0x000fe400078ec0ff */
[----:B------:R-:W-:-:S02]  /*39a0*/  SHF.R.U32.HI R75, RZ, 0x10, R71 ;  /* 0x00000010ff4b7819 */ /* 0x000fc40000011647 */
[----:B------:R-:W-:Y:S02]  /*39b0*/  LOP3.LUT R12, R69, 0xff00, R74, 0xf8, !PT ;  /* 0x0000ff00450c7812 */ /* 0x000fe400078ef84a */
[----:B------:R-:W-:Y:S01]  /*39c0*/  LOP3.LUT R70, R11, 0xff00, R70, 0xf8, !PT ;  /* 0x0000ff000b467812 */ /* 0x000fe200078ef846 */
[----:B------:R-:W-:Y:S01]  /*39d0*/  IMAD.U32 R75, R75, 0x10000, RZ ;  /* 0x000100004b4b7824 */ /* 0x000fe200078e00ff */
[----:B------:R-:W-:Y:S02]  /*39e0*/  SHF.L.U32 R69, R76, 0x10, RZ ;  /* 0x000000104c457819 */ /* 0x000fe400000006ff */
[-C--:B------:R-:W-:Y:S02]  /*39f0*/  F2FP.F16.E4M3.UNPACK_B R71, R130.reuse.H1 ;  /* 0x00000082ff47723e */ /* 0x080fe400030006ff */
[----:B------:R-:W-:Y:S02]  /*3a00*/  F2FP.F16.E4M3.UNPACK_B R11, R13 ;  /* 0x0000000dff0b723e */ /* 0x000fe400020006ff */
[----:B------:R-:W-:Y:S01]  /*3a10*/  LOP3.LUT R74, R70, 0xff0000, R69, 0xf8, !PT ;  /* 0x00ff0000464a7812 */ /* 0x000fe200078ef845 */
[--C-:B------:R-:W-:Y:S01]  /*3a20*/  HADD2.F32 R76, -RZ, R71.reuse.H1_H1 ;  /* 0x30000047ff4c7230 */ /* 0x100fe20000004100 */
[----:B------:R-:W-:Y:S01]  /*3a30*/  LOP3.LUT R77, R12, 0xff0000, R75, 0xf8, !PT ;  /* 0x00ff00000c4d7812 */ /* 0x000fe200078ef84b */
[----:B------:R-:W-:Y:S01]  /*3a40*/  HADD2.F32 R75, -RZ, R71.H0_H0 ;  /* 0x20000047ff4b7230 */ /* 0x000fe20000004100 */
[----:B------:R-:W-:Y:S01]  /*3a50*/  F2FP.F16.E4M3.UNPACK_B R70, R123.H1 ;  /* 0x0000007bff46723e */ /* 0x000fe200030006ff */
[--C-:B------:R-:W-:Y:S01]  /*3a60*/  HADD2.F32 R12, -RZ, R11.reuse.H1_H1 ;  /* 0x3000000bff0c7230 */ /* 0x100fe20000004100 */
[----:B------:R-:W-:Y:S01]  /*3a70*/  F2FP.F16.E4M3.UNPACK_B R13, R13.H1 ;  /* 0x0000000dff0d723e */ /* 0x000fe200030006ff */
[----:B------:R-:W-:Y:S01]  /*3a80*/  HADD2.F32 R11, -RZ, R11.H0_H0 ;  /* 0x2000000bff0b7230 */ /* 0x000fe20000004100 */
[----:B------:R-:W-:Y:S01]  /*3a90*/  F2FP.F16.E4M3.UNPACK_B R130, R130 ;  /* 0x00000082ff82723e */ /* 0x000fe200020006ff */
[----:B------:R-:W-:-:S02]  /*3aa0*/  HADD2.F32 R71, -RZ, R70.H0_H0 ;  /* 0x20000046ff477230 */ /* 0x000fc40000004100 */
[CC--:B------:R-:W-:Y:S01]  /*3ab0*/  FMUL.FTZ R132, R12.reuse, R75.reuse ;  /* 0x0000004b0c847220 */ /* 0x0c0fe20000410000 */
        /* <DEDUP_REMOVED lines=19> */
[----:B------:R-:W-:Y:S02]  /*3bf0*/  HADD2.F32 R130, -RZ, R130.H0_H0 ;  /* 0x20000082ff827230 */ /* 0x000fe40000004100 */
[----:B------:R-:W-:Y:S01]  /*3c00*/  FMUL.FTZ R132, R70, R75 ;  /* 0x0000004b46847220 */ /* 0x000fe20000410000 */
[----:B------:R-:W-:-:S02]  /*3c10*/  HADD2.F32 R68, -RZ, R68.H1_H1 ;  /* 0x30000044ff447230 */ /* 0x000fc40000004100 */
[--C-:B------:R-:W-:Y:S02]  /*3c20*/  HADD2.F32 R71, -RZ, R123.reuse.H1_H1 ;  /* 0x3000007bff477230 */ /* 0x100fe40000004100 */
[-C--:B------:R-:W-:Y:S01]  /*3c30*/  FMUL.FTZ R75, R13, R130.reuse ;  /* 0x000000820d4b7220 */ /* 0x080fe20000410000 */
[----:B------:R-:W-:Y:S02]  /*3c40*/  HADD2.F32 R123, -RZ, R123.H0_H0 ;  /* 0x2000007bff7b7230 */ /* 0x000fe40000004100 */
[----:B------:R-:W-:Y:S01]  /*3c50*/  FMUL.FTZ R76, R68, R130 ;  /* 0x00000082444c7220 */ /* 0x000fe20000410000 */
[-C--:B------:R-:W-:Y:S01]  /*3c60*/  FFMA.FTZ R132, R69, R71.reuse, -R132 ;  /* 0x0000004745847223 */ /* 0x080fe20000010884 */
[----:B------:R-:W-:Y:S02]  /*3c70*/  FFMA.FTZ R79, R70, R71, R79 ;  /* 0x00000047464f7223 */ /* 0x000fe4000001004f */
[-C--:B------:R-:W-:Y:S01]  /*3c80*/  FFMA.FTZ R130, R13, R123.reuse, -R76 ;  /* 0x0000007b0d827223 */ /* 0x080fe2000001084c */
[----:B------:R-:W-:Y:S01]  /*3c90*/  FFMA.FTZ R123, R68, R123, R75 ;  /* 0x0000007b447b7223 */ /* 0x000fe2000001004b */
[----:B------:R-:W-:-:S02]  /*3ca0*/  F2FP.F16.E4M3.UNPACK_B R68, R15.H1 ;  /* 0x0000000fff44723e */ /* 0x000fc400030006ff */
[-C--:B------:R-:W-:Y:S02]  /*3cb0*/  F2FP.F16.E4M3.UNPACK_B R76, R77.reuse.H1 ;  /* 0x0000004dff4c723e */ /* 0x080fe400030006ff */
[----:B------:R-:W-:Y:S01]  /*3cc0*/  F2FP.F16.E4M3.UNPACK_B R71, R74.H1 ;  /* 0x0000004aff47723e */ /* 0x000fe200030006ff */
[----:B------:R-:W-:Y:S01]  /*3cd0*/  HADD2.F32 R70, -RZ, R68.H1_H1 ;  /* 0x30000044ff467230 */ /* 0x000fe20000004100 */
[----:B------:R-:W-:Y:S01]  /*3ce0*/  F2FP.F16.E4M3.UNPACK_B R13, R14.H1 ;  /* 0x0000000eff0d723e */ /* 0x000fe200030006ff */
[----:B------:R-:W-:Y:S01]  /*3cf0*/  HADD2.F32 R115, -RZ, R76.H1_H1 ;  /* 0x3000004cff737230 */ /* 0x000fe20000004100 */
[----:B------:R-:W-:Y:S01]  /*3d00*/  F2FP.F16.E4M3.UNPACK_B R77, R77 ;  /* 0x0000004dff4d723e */ /* 0x000fe200020006ff */
[----:B------:R-:W-:Y:S01]  /*3d10*/  HADD2.F32 R69, -RZ, R68.H0_H0 ;  /* 0x20000044ff457230 */ /* 0x000fe20000004100 */
[----:B------:R-:W-:Y:S01]  /*3d20*/  F2FP.SATFINITE.E4M3.F32.PACK_AB_MERGE_C R133, R79, R132, RZ ;  /* 0x000000844f85723e */ /* 0x000fe200048070ff */
        /* <DEDUP_REMOVED lines=19> */
[----:B------:R-:W-:Y:S01]  /*3e60*/  HADD2.F32 R15, -RZ, R15.H1_H1 ;  /* 0x3000000fff0f7230 */ /* 0x000fe20000004100 */
[----:B------:R-:W-:Y:S01]  /*3e70*/  F2FP.SATFINITE.E4M3.F32.PACK_AB_MERGE_C R79, R79, R132, RZ ;  /* 0x000000844f4f723e */ /* 0x000fe200048070ff */
        /* <DEDUP_REMOVED lines=17> */
.L_x_2972:
[----:B------:R-:W-:Y:S05]  /*3f90*/  BSYNC B2 ;  /* 0x0000000000027941 */ /* 0x000fea0003800000 */
.L_x_2971:
[----:B--2---:R0:W-:Y:S02]  /*3fa0*/  ST.E.128 desc[UR36][R72.64], R12 ;  /* 0x0000000c48007985 */ /* 0x0041e4000c101d24 */
.L_x_2966:
[----:B------:R-:W-:Y:S05]  /*3fb0*/  BSYNC B1 ;  /* 0x0000000000017941 */ /* 0x000fea0003800000 */
.L_x_2965:
[----:B------:R-:W-:-:S03]  /*3fc0*/  UMOV UR4, 0xffffffff ;  /* 0xffffffff00047882 */ /* 0x000fc60000000000 */
[----:B------:R-:W-:Y:S05]  /*3fd0*/  BRA.DIV UR4, `(.L_x_2973) ;  /* 0x0000028204747947 */ /* 0x000fea000b800000 */
[----:B------:R1:W1:Y:S04]  /*3fe0*/  SHFL.IDX PT, R71, R117, 0x1, 0x181f ;  /* 0x00381f0075477f89 */ /* 0x00026800000e0000 */
[----:B0-----:R0:W0:Y:S02]  /*3ff0*/  SHFL.IDX PT, R73, R116, 0x1, 0x181f ;  /* 0x00381f0074497f89 */ /* 0x00102400000e0000 */
.L_x_3309:
[----:B------:R-:W-:Y:S04]  /*4000*/  BSSY B1, `(.L_x_2974) ;  /* 0x00000e6000017945 */ /* 0x000fe80003800000 */
[----:B------:R-:W-:Y:S05]  /*4010*/  @P2 BRA `(.L_x_2975) ;  /* 0x0000000c00902947 */ /* 0x000fea0003800000 */
[----:B------:R-:W-:Y:S04]  /*4020*/  BSSY B2, `(.L_x_2976) ;  /* 0x0000070000027945 */ /* 0x000fe80003800000 */
[----:B------:R-:W-:Y:S05]  /*4030*/  @P1 BRA `(.L_x_2977) ;  /* 0x0000000400b81947 */ /* 0x000fea0003800000 */
[----:B--2---:R2:W2:Y:S01]  /*4040*/  LDS.128 R12, [R96+0x29400] ;  /* 0x02940000600c7984 */ /* 0x0044a20000000c00 */
[----:B0-----:R-:W-:Y:S01]  /*4050*/  IADD3 R68, P2, R16, R73, RZ ;  /* 0x0000004910447210 */ /* 0x001fe20007f5e0ff */
[----:B------:R-:W-:Y:S04]  /*4060*/  BSSY B3, `(.L_x_2978) ;  /* 0x000006a000037945 */ /* 0x000fe80003800000 */
[----:B-1----:R-:W-:Y:S01]  /*4070*/  IMAD.X R69, R71, 0x1, R17, P2 ;  /* 0x0000000147457824 */ /* 0x002fe200010e0611 */
[----:B------:R-:W-:-:S13]  /*4080*/  ISETP.GE.AND P2, PT, R84, R114, PT ;  /* 0x000000725400720c */ /* 0x000fda0003f46270 */
[----:B------:R-:W-:Y:S05]  /*4090*/  @P2 BRA `(.L_x_2979) ;  /* 0x0000000400982947 */ /* 0x000fea0003800000 */
[----:B------:R-:W-:Y:S02]  /*40a0*/  SHF.R.U32.HI R64, RZ, 0x8, R65 ;  /* 0x00000008ff407819 */ /* 0x000fe40000011641 */
[----:B------:R-:W-:Y:S02]  /*40b0*/  SHF.R.U32.HI R66, RZ, 0x8, R67 ;  /* 0x00000008ff427819 */ /* 0x000fe40000011643 */
[----:B------:R-:W-:Y:S01]  /*40c0*/  LOP3.LUT R11, R65, 0xff0000ff, RZ, 0xc0, !PT ;  /* 0xff0000ff410b7812 */ /* 0x000fe200078ec0ff */
[----:B------:R-:W-:Y:S01]  /*40d0*/  IMAD.SHL.U32 R64, R64, 0x100, RZ ;  /* 0x0000010040407824 */ /* 0x000fe200078e00ff */
[----:B------:R-:W-:Y:S01]  /*40e0*/  SHF.R.U32.HI R70, RZ, 0x10, R65 ;  /* 0x00000010ff467819 */ /* 0x000fe20000011641 */
[----:B------:R-:W-:Y:S01]  /*40f0*/  IMAD.SHL.U32 R66, R66, 0x100, RZ ;  /* 0x0000010042427824 */ /* 0x000fe200078e00ff */
[----:B------:R-:W-:Y:S02]  /*4100*/  SHF.R.U32.HI R75, RZ, 0x10, R67 ;  /* 0x00000010ff4b7819 */ /* 0x000fe40000011643 */
[----:B------:R-:W-:-:S02]  /*4110*/  LOP3.LUT R65, R67, 0xff0000ff, RZ, 0xc0, !PT ;  /* 0xff0000ff43417812 */ /* 0x000fc400078ec0ff */
[----:B------:R-:W-:Y:S01]  /*4120*/  LOP3.LUT R64, R11, 0xff00, R64, 0xf8, !PT ;  /* 0x0000ff000b407812 */ /* 0x000fe200078ef840 */
[----:B------:R-:W-:Y:S01]  /*4130*/  IMAD.U32 R75, R75, 0x10000, RZ ;  /* 0x000100004b4b7824 */ /* 0x000fe200078e00ff */
[----:B------:R-:W-:Y:S02]  /*4140*/  LOP3.LUT R66, R65, 0xff00, R66, 0xf8, !PT ;  /* 0x0000ff0041427812 */ /* 0x000fe400078ef842 */
[----:B------:R-:W-:Y:S02]  /*4150*/  SHF.L.U32 R65, R70, 0x10, RZ ;  /* 0x0000001046417819 */ /* 0x000fe400000006ff */
[----:B--2---:R-:W-:Y:S02]  /*4160*/  F2FP.F16.E4M3.UNPACK_B R11, R13 ;  /* 0x0000000dff0b723e */ /* 0x004fe400020006ff */
[----:B------:R-:W-:Y:S02]  /*4170*/  F2FP.F16.E4M3.UNPACK_B R67, R129.H1 ;  /* 0x00000081ff43723e */ /* 0x000fe400030006ff */
[----:B------:R-:W-:-:S02]  /*4180*/  F2FP.F16.E4M3.UNPACK_B R13, R13.H1 ;  /* 0x0000000dff0d723e */ /* 0x000fc400030006ff */
[----:B------:R-:W-:Y:S01]  /*4190*/  LOP3.LUT R70, R64, 0xff0000, R65, 0xf8, !PT ;  /* 0x00ff000040467812 */ /* 0x000fe200078ef841 */
[----:B------:R-:W-:Y:S01]  /*41a0*/  HADD2.F32 R64, -RZ, R11.H1_H1 ;  /* 0x3000000bff407230 */ /* 0x000fe20000004100 */
[----:B------:R-:W-:Y:S01]  /*41b0*/  LOP3.LUT R75, R66, 0xff0000, R75, 0xf8, !PT ;  /* 0x00ff0000424b7812 */ /* 0x000fe200078ef84b */
[----:B------:R-:W-:Y:S01]  /*41c0*/  HADD2.F32 R72, -RZ, R67.H0_H0 ;  /* 0x20000043ff487230 */ /* 0x000fe20000004100 */
[----:B------:R-:W-:Y:S01]  /*41d0*/  F2FP.F16.E4M3.UNPACK_B R66, R128.H1 ;  /* 0x00000080ff42723e */ /* 0x000fe200030006ff */
[----:B------:R-:W-:Y:S01]  /*41e0*/  HADD2.F32 R11, -RZ, R11.H0_H0 ;  /* 0x2000000bff0b7230 */ /* 0x000fe20000004100 */
[----:B------:R-:W-:Y:S01]  /*41f0*/  F2FP.F16.E4M3.UNPACK_B R129, R129 ;  /* 0x00000081ff81723e */ /* 0x000fe200020006ff */
[----:B------:R-:W-:Y:S02]  /*4200*/  HADD2.F32 R74, -RZ, R67.H1_H1 ;  /* 0x30000043ff4a7230 */ /* 0x000fe40000004100 */
[----:B------:R-:W-:Y:S01]  /*4210*/  FMUL.FTZ R76, R64, R72 ;  /* 0x00000048404c7220 */ /* 0x000fe20000410000 */
[----:B------:R-:W-:-:S02]  /*4220*/  HADD2.F32 R65, -RZ, R13.H1_H1 ;  /* 0x3000000dff417230 */ /* 0x000fc40000004100 */
[----:B------:R-:W-:Y:S01]  /*4230*/  FMUL.FTZ R77, R11, R72 ;  /* 0x000000480b4d7220 */ /* 0x000fe20000410000 */
[--C-:B------:R-:W-:Y:S01]  /*4240*/  HADD2.F32 R67, -RZ, R66.reuse.H0_H0 ;  /* 0x20000042ff437230 */ /* 0x100fe20000004100 */
[----:B------:R-:W-:Y:S01]  /*4250*/  F2FP.F16.E4M3.UNPACK_B R128, R128 ;  /* 0x00000080ff80723e */ /* 0x000fe200020006ff */
[----:B------:R-:W-:Y:S02]  /*4260*/  HADD2.F32 R13, -RZ, R13.H0_H0 ;  /* 0x2000000dff0d7230 */ /* 0x000fe40000004100 */
[-C--:B------:R-:W-:Y:S01]  /*4270*/  FMUL.FTZ R72, R65, R74.reuse ;  /* 0x0000004a41487220 */ /* 0x080fe20000410000 */
[----:B------:R-:W-:Y:S02]  /*4280*/  HADD2.F32 R66, -RZ, R66.H1_H1 ;  /* 0x30000042ff427230 */ /* 0x000fe40000004100 */
[-C--:B------:R-:W-:Y:S01]  /*4290*/  FFMA.FTZ R11, R11, R67.reuse, -R76 ;  /* 0x000000430b0b7223 */ /* 0x080fe2000001084c */
[----:B------:R-:W-:Y:S01]  /*42a0*/  FFMA.FTZ R130, R64, R67, R77 ;  /* 0x0000004340827223 */ /* 0x000fe2000001004d */
[----:B------:R-:W-:Y:S01]  /*42b0*/  FMUL.FTZ R74, R13, R74 ;  /* 0x0000004a0d4a7220 */ /* 0x000fe20000410000 */
[----:B------:R-:W-:-:S02]  /*42c0*/  HADD2.F32 R67, -RZ, R129.H1_H1 ;  /* 0x30000081ff437230 */ /* 0x000fc40000004100 */
[----:B------:R-:W-:Y:S01]  /*42d0*/  FFMA.FTZ R76, R13, R66, -R72 ;  /* 0x000000420d4c7223 */ /* 0x000fe20000010848 */
[----:B------:R-:W-:Y:S01]  /*42e0*/  F2FP.F16.E4M3.UNPACK_B R13, R12.H1 ;  /* 0x0000000cff0d723e */ /* 0x000fe200030006ff */
[----:B---3--:R-:W-:Y:S01]  /*42f0*/  FFMA.FTZ R79, R65, R66, R74 ;  /* 0x00000042414f7223 */ /* 0x008fe2000001004a */
[----:B------:R-:W-:Y:S01]  /*4300*/  F2FP.F16.E4M3.UNPACK_B R12, R12 ;  /* 0x0000000cff0c723e */ /* 0x000fe200020006ff */
[----:B------:R-:W-:Y:S02]  /*4310*/  HADD2.F32 R129, -RZ, R129.H0_H0 ;  /* 0x20000081ff817230 */ /* 0x000fe40000004100 */
[--C-:B------:R-:W-:Y:S02]  /*4320*/  HADD2.F32 R64, -RZ, R13.reuse.H0_H0 ;  /* 0x2000000dff407230 */ /* 0x100fe40000004100 */
[----:B------:R-:W-:Y:S02]  /*4330*/  HADD2.F32 R65, -RZ, R13.H1_H1 ;  /* 0x3000000dff417230 */ /* 0x000fe40000004100 */
[----:B------:R-:W-:-:S02]  /*4340*/  HADD2.F32 R13, -RZ, R12.H0_H0 ;  /* 0x2000000cff0d7230 */ /* 0x000fc40000004100 */
[-C--:B------:R-:W-:Y:S01]  /*4350*/  FMUL.FTZ R74, R64, R67.reuse ;  /* 0x00000043404a7220 */ /* 0x080fe20000410000 */
[----:B------:R-:W-:Y:S02]  /*4360*/  HADD2.F32 R12, -RZ, R12.H1_H1 ;  /* 0x3000000cff0c7230 */ /* 0x000fe40000004100 */
[----:B------:R-:W-:Y:S01]  /*4370*/  FMUL.FTZ R77, R65, R67 ;  /* 0x00000043414d7220 */ /* 0x000fe20000410000 */
[--C-:B------:R-:W-:Y:S02]  /*4380*/  HADD2.F32 R66, -RZ, R128.reuse.H1_H1 ;  /* 0x30000080ff427230 */ /* 0x100fe40000004100 */
[----:B------:R-:W-:Y:S02]  /*4390*/  HADD2.F32 R128, -RZ, R128.H0_H0 ;  /* 0x20000080ff807230 */ /* 0x000fe40000004100 */
[-C--:B------:R-:W-:Y:S01]  /*43a0*/  FMUL.FTZ R72, R12, R129.reuse ;  /* 0x000000810c487220 */ /* 0x080fe20000410000 */
[----:B------:R-:W-:Y:S01]  /*43b0*/  FMUL.FTZ R129, R13, R129 ;  /* 0x000000810d817220 */ /* 0x000fe20000410000 */
[-C--:B------:R-:W-:Y:S01]  /*43c0*/  FFMA.FTZ R64, R64, R66.reuse, -R77 ;  /* 0x0000004240407223 */ /* 0x080fe2000001084d */
[----:B------:R-:W-:Y:S01]  /*43d0*/  FFMA.FTZ R65, R65, R66, R74 ;  /* 0x0000004241417223 */ /* 0x000fe2000001004a */
[-C--:B------:R-:W-:Y:S01]  /*43e0*/  FFMA.FTZ R77, R13, R128.reuse, -R72 ;  /* 0x000000800d4d7223 */ /* 0x080fe20000010848 */
[----:B------:R-:W-:Y:S01]  /*43f0*/  F2FP.F16.E4M3.UNPACK_B R13, R15.H1 ;  /* 0x0000000fff0d723e */ /* 0x000fe200030006ff */
[----:B------:R-:W-:Y:S01]  /*4400*/  FFMA.FTZ R128, R12, R128, R129 ;  /* 0x000000800c807223 */ /* 0x000fe20000010081 */
[----:B------:R-:W-:-:S02]  /*4410*/  F2FP.F16.E4M3.UNPACK_B R72, R75.H1 ;  /* 0x0000004bff48723e */ /* 0x000fc400030006ff */
[----:B------:R-:W-:Y:S02]  /*4420*/  F2FP.SATFINITE.E4M3.F32.PACK_AB_MERGE_C R129, R79, R76, RZ ;  /* 0x0000004c4f81723e */ /* 0x000fe400048070ff */
        /* <DEDUP_REMOVED lines=24> */
[----:B----4-:R-:W-:Y:S01]  /*45b0*/  FFMA.FTZ R115, R65, R67, R132 ;  /* 0x0000004341737223 */ /* 0x010fe20000010084 */
        /* <DEDUP_REMOVED lines=20> */
.L_x_2979:
[----:B------:R-:W-:Y:S05]  /*4700*/  BSYNC B3 ;  /* 0x0000000000037941 */ /* 0x000fea0003800000 */
.L_x_2978:
[----:B--2---:R0:W-:Y:S02]  /*4710*/  ST.E.128 desc[UR36][R68.64], R12 ;  /* 0x0000000c44007985 */ /* 0x0041e4000c101d24 */
.L_x_2977:
[----:B------:R-:W-:Y:S05]  /*4720*/  BSYNC B2 ;  /* 0x0000000000027941 */ /* 0x000fea0003800000 */
.L_x_2976:
[----:B------:R-:W-:-:S13]  /*4730*/  ISETP.NE.AND P2, PT, R81, RZ, PT ;  /* 0x000000ff5100720c */ /* 0x000fda0003f45270 */
[----:B------:R-:W-:Y:S05]  /*4740*/  @P2 BRA `(.L_x_2975) ;  /* 0x0000000400c42947 */ /* 0x000fea0003800000 */
[----:B0-2---:R0:W2:Y:S01]  /*4750*/  LDS.128 R12, [R96+0x2d400] ;  /* 0x02d40000600c7984 */ /* 0x0050a20000000c00 */
[----:B------:R-:W-:Y:S01]  /*4760*/  IADD3 R64, P2, R18, R73, RZ ;  /* 0x0000004912407210 */ /* 0x000fe20007f5e0ff */
[----:B------:R-:W-:Y:S04]  /*4770*/  BSSY B2, `(.L_x_2980) ;  /* 0x000006d000027945 */ /* 0x000fe80003800000 */
[----:B-1----:R-:W-:Y:S01]  /*4780*/  IMAD.X R65, R71, 0x1, R220, P2 ;  /* 0x0000000147417824 */ /* 0x002fe200010e06dc */
[----:B------:R-:W-:-:S13]  /*4790*/  ISETP.GE.AND P2, PT, R19, R114, PT ;  /* 0x000000721300720c */ /* 0x000fda0003f46270 */
[----:B0-----:R-:W-:Y:S05]  /*47a0*/  @P2 BRA `(.L_x_2981) ;  /* 0x0000000400a42947 */ /* 0x001fea0003800000 */
[----:B------:R-:W-:Y:S01]  /*47b0*/  SHF.R.U32.HI R66, RZ, 0x8, R63 ;  /* 0x00000008ff427819 */ /* 0x000fe2000001163f */
[----:B--2---:R-:W-:Y:S01]  /*47c0*/  IMAD.MOV.U32 R60, RZ, RZ, R14 ;  /* 0x000000ffff3c7224 */ /* 0x004fe200078e000e */
[----:B------:R-:W-:Y:S02]  /*47d0*/  SHF.R.U32.HI R11, RZ, 0x8, R61 ;  /* 0x00000008ff0b7819 */ /* 0x000fe4000001163d */
[----:B------:R-:W-:Y:S01]  /*47e0*/  LOP3.LUT R62, R61, 0xff0000ff, RZ, 0xc0, !PT ;  /* 0xff0000ff3d3e7812 */ /* 0x000fe200078ec0ff */
[----:B------:R-:W-:Y:S01]  /*47f0*/  IMAD.SHL.U32 R14, R66, 0x100, RZ ;  /* 0x00000100420e7824 */ /* 0x000fe200078e00ff */
[----:B------:R-:W-:Y:S02]  /*4800*/  SHF.R.U32.HI R68, RZ, 0x10, R63 ;  /* 0x00000010ff447819 */ /* 0x000fe4000001163f */
[----:B------:R-:W-:Y:S02]  /*4810*/  SHF.L.U32 R11, R11, 0x8, RZ ;  /* 0x000000080b0b7819 */ /* 0x000fe400000006ff */
[----:B------:R-:W-:Y:S01]  /*4820*/  SHF.R.U32.HI R69, RZ, 0x10, R61 ;  /* 0x00000010ff457819 */ /* 0x000fe2000001163d */
[----:B------:R-:W-:Y:S01]  /*4830*/  IMAD.MOV.U32 R61, RZ, RZ, R15 ;  /* 0x000000ffff3d7224 */ /* 0x000fe200078e000f */
[----:B------:R-:W-:-:S02]  /*4840*/  LOP3.LUT R63, R63, 0xff0000ff, RZ, 0xc0, !PT ;  /* 0xff0000ff3f3f7812 */ /* 0x000fc400078ec0ff */
[----:B------:R-:W-:Y:S01]  /*4850*/  LOP3.LUT R15, R62, 0xff00, R11, 0xf8, !PT ;  /* 0x0000ff003e0f7812 */ /* 0x000fe200078ef80b */
[----:B------:R-:W-:Y:S01]  /*4860*/  IMAD.U32 R62, R68, 0x10000, RZ ;  /* 0x00010000443e7824 */ /* 0x000fe200078e00ff */
[----:B------:R-:W-:Y:S01]  /*4870*/  LOP3.LUT R67, R63, 0xff00, R14, 0xf8, !PT ;  /* 0x0000ff003f437812 */ /* 0x000fe200078ef80e */
[----:B------:R-:W-:Y:S01]  /*4880*/  IMAD.U32 R14, R69, 0x10000, RZ ;  /* 0x00010000450e7824 */ /* 0x000fe200078e00ff */
        /* <DEDUP_REMOVED lines=91> */
.L_x_2981:
[----:B------:R-:W-:Y:S05]  /*4e40*/  BSYNC B2 ;  /* 0x0000000000027941 */ /* 0x000fea0003800000 */
.L_x_2980:
[----:B--2---:R0:W-:Y:S02]  /*4e50*/  ST.E.128 desc[UR36][R64.64], R12 ;  /* 0x0000000c40007985 */ /* 0x0041e4000c101d24 */
.L_x_2975:
[----:B------:R-:W-:Y:S05]  /*4e60*/  BSYNC B1 ;  /* 0x0000000000017941 */ /* 0x000fea0003800000 */
.L_x_2974:
[----:B------:R-:W-:-:S03]  /*4e70*/  UMOV UR4, 0xffffffff ;  /* 0xffffffff00047882 */ /* 0x000fc60000000000 */
[----:B------:R-:W-:Y:S05]  /*4e80*/  BRA.DIV UR4, `(.L_x_2982) ;  /* 0x0000027604147947 */ /* 0x000fea000b800000 */
[----:B------:R1:W1:Y:S04]  /*4e90*/  SHFL.IDX PT, R63, R117, 0x2, 0x181f ;  /* 0x00581f00753f7f89 */ /* 0x00026800000e0000 */
[----:B0-----:R0:W0:Y:S02]  /*4ea0*/  SHFL.IDX PT, R65, R116, 0x2, 0x181f ;  /* 0x00581f0074417f89 */ /* 0x00102400000e0000 */
.L_x_3313:
[----:B------:R-:W-:Y:S04]  /*4eb0*/  BSSY B1, `(.L_x_2983) ;  /* 0x00000e9000017945 */ /* 0x000fe80003800000 */
[----:B------:R-:W-:Y:S05]  /*4ec0*/  @P3 BRA `(.L_x_2984) ;  /* 0x0000000c009c3947 */ /* 0x000fea0003800000 */
[----:B------:R-:W-:Y:S04]  /*4ed0*/  BSSY B2, `(.L_x_2985) ;  /* 0x0000073000027945 */ /* 0x000fe80003800000 */
[----:B------:R-:W-:Y:S05]  /*4ee0*/  @P1 BRA `(.L_x_2986) ;  /* 0x0000000400c41947 */ /* 0x000fea0003800000 */
[----:B--2---:R2:W2:Y:S01]  /*4ef0*/  LDS.128 R12, [R96+0x2a400] ;  /* 0x02a40000600c7984 */ /* 0x0044a20000000c00 */
[----:B0-----:R-:W-:Y:S01]  /*4f00*/  IADD3 R60, P2, R16, R65, RZ ;  /* 0x00000041103c7210 */ /* 0x001fe20007f5e0ff */
[----:B------:R-:W-:Y:S03]  /*4f10*/  BSSY B3, `(.L_x_2987) ;  /* 0x000006d000037945 */ /* 0x000fe60003800000 */
[----:B-1----:R-:W-:Y:S02]  /*4f20*/  IADD3.X R61, R63, R17, RZ, P2, !PT ;  /* 0x000000113f3d7210 */ /* 0x002fe400017fe4ff */
[----:B------:R-:W-:-:S13]  /*4f30*/  ISETP.GE.AND P2, PT, R84, R114, PT ;  /* 0x000000725400720c */ /* 0x000fda0003f46270 */
[----:B------:R-:W-:Y:S05]  /*4f40*/  @P2 BRA `(.L_x_2988) ;  /* 0x0000000400a42947 */ /* 0x000fea0003800000 */
[----:B------:R-:W-:Y:S01]  /*4f50*/  SHF.R.U32.HI R11, RZ, 0x8, R57 ;  /* 0x00000008ff0b7819 */ /* 0x000fe20000011639 */
[----:B--2---:R-:W-:Y:S01]  /*4f60*/  IMAD.MOV.U32 R56, RZ, RZ, R14 ;  /* 0x000000ffff387224 */ /* 0x004fe200078e000e */
[--C-:B------:R-:W-:Y:S02]  /*4f70*/  SHF.R.U32.HI R62, RZ, 0x8, R59.reuse ;  /* 0x00000008ff3e7819 */ /* 0x100fe4000001163b */
[----:B------:R-:W-:Y:S01]  /*4f80*/  LOP3.LUT R58, R57, 0xff0000ff, RZ, 0xc0, !PT ;  /* 0xff0000ff393a7812 */ /* 0x000fe200078ec0ff */
[----:B------:R-:W-:Y:S01]  /*4f90*/  IMAD.SHL.U32 R11, R11, 0x100, RZ ;  /* 0x000001000b0b7824 */ /* 0x000fe200078e00ff */
[----:B------:R-:W-:Y:S01]  /*4fa0*/  SHF.R.U32.HI R64, RZ, 0x10, R59 ;  /* 0x00000010ff407819 */ /* 0x000fe2000001163b */
[----:B------:R-:W-:Y:S01]  /*4fb0*/  IMAD.SHL.U32 R14, R62, 0x100, RZ ;  /* 0x000001003e0e7824 */ /* 0x000fe200078e00ff */
[----:B------:R-:W-:Y:S01]  /*4fc0*/  SHF.R.U32.HI R66, RZ, 0x10, R57 ;  /* 0x00000010ff427819 */ /* 0x000fe20000011639 */
[----:B------:R-:W-:Y:S01]  /*4fd0*/  IMAD.MOV.U32 R57, RZ, RZ, R15 ;  /* 0x000000ffff397224 */ /* 0x000fe200078e000f */
        /* <DEDUP_REMOVED lines=96> */
.L_x_2988:
[----:B------:R-:W-:Y:S05]  /*55e0*/  BSYNC B3 ;  /* 0x0000000000037941 */ /* 0x000fea0003800000 */
.L_x_2987:
[----:B--2---:R0:W-:Y:S02]  /*55f0*/  ST.E.128 desc[UR36][R60.64], R12 ;  /* 0x0000000c3c007985 */ /* 0x0041e4000c101d24 */
.L_x_2986:
[----:B------:R-:W-:Y:S05]  /*5600*/  BSYNC B2 ;  /* 0x0000000000027941 */ /* 0x000fea0003800000 */
.L_x_2985:
        /* <DEDUP_REMOVED lines=8> */
[----:B------:R-:W-:Y:S02]  /*5690*/  SHF.R.U32.HI R58, RZ, 0x8, R55 ;  /* 0x00000008ff3a7819 */ /* 0x000fe40000011637 */
[--C-:B------:R-:W-:Y:S02]  /*56a0*/  SHF.R.U32.HI R61, RZ, 0x8, R53.reuse ;  /* 0x00000008ff3d7819 */ /* 0x100fe40000011635 */
[----:B------:R-:W-:Y:S02]  /*56b0*/  LOP3.LUT R11, R53, 0xff0000ff, RZ, 0xc0, !PT ;  /* 0xff0000ff350b7812 */ /* 0x000fe400078ec0ff */
[----:B------:R-:W-:Y:S01]  /*56c0*/  SHF.R.U32.HI R60, RZ, 0x10, R53 ;  /* 0x00000010ff3c7819 */ /* 0x000fe20000011635 */
[----:B--2---:R-:W-:Y:S01]  /*56d0*/  IMAD.MOV.U32 R53, RZ, RZ, R15 ;  /* 0x000000ffff357224 */ /* 0x004fe200078e000f */
[----:B------:R-:W-:Y:S01]  /*56e0*/  SHF.R.U32.HI R59, RZ, 0x10, R55 ;  /* 0x00000010ff3b7819 */ /* 0x000fe20000011637 */
[----:B------:R-:W-:Y:S01]  /*56f0*/  IMAD.SHL.U32 R15, R58, 0x100, RZ ;  /* 0x000001003a0f7824 */ /* 0x000fe200078e00ff */
[----:B------:R-:W-:Y:S01]  /*5700*/  MOV R52, R14 ;  /* 0x0000000e00347202 */ /* 0x000fe20000000f00 */
[----:B------:R-:W-:Y:S01]  /*5710*/  IMAD.SHL.U32 R14, R61, 0x100, RZ ;  /* 0x000001003d0e7824 */ /* 0x000fe200078e00ff */
[----:B------:R-:W-:Y:S01]  /*5720*/  LOP3.LUT R54, R55, 0xff0000ff, RZ, 0xc0, !PT ;  /* 0xff0000ff37367812 */ /* 0x000fe200078ec0ff */
[----:B------:R-:W-:Y:S01]  /*5730*/  IMAD.U32 R59, R59, 0x10000, RZ ;  /* 0x000100003b3b7824 */ /* 0x000fe200078e00ff */
[----:B------:R-:W-:-:S02]  /*5740*/  F2FP.F16.E4M3.UNPACK_B R55, R122.H1 ;  /* 0x0000007aff37723e */ /* 0x000fc400030006ff */
[----:B------:R-:W-:Y:S01]  /*5750*/  LOP3.LUT R54, R54, 0xff00, R15, 0xf8, !PT ;  /* 0x0000ff0036367812 */ /* 0x000fe200078ef80f */
[----:B------:R-:W-:Y:S01]  /*5760*/  IMAD.U32 R15, R60, 0x10000, RZ ;  /* 0x000100003c0f7824 */ /* 0x000fe200078e00ff */
[----:B------:R-:W-:Y:S01]  /*5770*/  LOP3.LUT R14, R11, 0xff00, R14, 0xf8, !PT ;  /* 0x0000ff000b0e7812 */ /* 0x000fe200078ef80e */
[--C-:B------:R-:W-:Y:S01]  /*5780*/  HADD2.F32 R60, -RZ, R55.reuse.H1_H1 ;  /* 0x30000037ff3c7230 */ /* 0x100fe20000004100 */
[----:B------:R-:W-:Y:S02]  /*5790*/  F2FP.F16.E4M3.UNPACK_B R11, R13 ;  /* 0x0000000dff0b723e */ /* 0x000fe400020006ff */
[----:B------:R-:W-:Y:S01]  /*57a0*/  LOP3.LUT R61, R54, 0xff0000, R59, 0xf8, !PT ;  /* 0x00ff0000363d7812 */ /* 0x000fe200078ef83b */
[----:B------:R-:W-:Y:S01]  /*57b0*/  HADD2.F32 R59, -RZ, R55.H0_H0 ;  /* 0x20000037ff3b7230 */ /* 0x000fe20000004100 */
[----:B------:R-:W-:Y:S01]  /*57c0*/  LOP3.LUT R58, R14, 0xff0000, R15, 0xf8, !PT ;  /* 0x00ff00000e3a7812 */ /* 0x000fe200078ef80f */
[--C-:B------:R-:W-:Y:S01]  /*57d0*/  HADD2.F32 R14, -RZ, R11.reuse.H1_H1 ;  /* 0x3000000bff0e7230 */ /* 0x100fe20000004100 */
[----:B------:R-:W-:Y:S01]  /*57e0*/  F2FP.F16.E4M3.UNPACK_B R54, R121.H1 ;  /* 0x00000079ff36723e */ /* 0x000fe200030006ff */
[----:B------:R-:W-:Y:S01]  /*57f0*/  HADD2.F32 R11, -RZ, R11.H0_H0 ;  /* 0x2000000bff0b7230 */ /* 0x000fe20000004100 */
[----:B------:R-:W-:-:S02]  /*5800*/  F2FP.F16.E4M3.UNPACK_B R13, R13.H1 ;  /* 0x0000000dff0d723e */ /* 0x000fc400030006ff */
[CC--:B------:R-:W-:Y:S01]  /*5810*/  FMUL.FTZ R62, R14.reuse, R59.reuse ;  /* 0x0000003b0e3e7220 */ /* 0x0c0fe20000410000 */
[--C-:B------:R-:W-:Y:S02]  /*5820*/  HADD2.F32 R55, -RZ, R54.reuse.H0_H0 ;  /* 0x20000036ff377230 */ /* 0x100fe40000004100 */
[C---:B------:R-:W-:Y:S01]  /*5830*/  FMUL.FTZ R59, R11.reuse, R59 ;  /* 0x0000003b0b3b7220 */ /* 0x040fe20000410000 */
[--C-:B------:R-:W-:Y:S01]  /*5840*/  HADD2.F32 R15, -RZ, R13.reuse.H1_H1 ;  /* 0x3000000dff0f7230 */ /* 0x100fe20000004100 */
[----:B------:R-:W-:Y:S01]  /*5850*/  F2FP.F16.E4M3.UNPACK_B R122, R122 ;  /* 0x0000007aff7a723e */ /* 0x000fe200020006ff */
        /* <DEDUP_REMOVED lines=75> */
[----:B------:R-:W-:-:S07]  /*5d10*/  MOV R13, R63 ;  /* 0x0000003f000d7202 */ /* 0x000fce0000000f00 */
.L_x_2990:
[----:B------:R-:W-:Y:S05]  /*5d20*/  BSYNC B2 ;  /* 0x0000000000027941 */ /* 0x000fea0003800000 */
.L_x_2989:
[----:B--2---:R0:W-:Y:S02]  /*5d30*/  ST.E.128 desc[UR36][R56.64], R12 ;  /* 0x0000000c38007985 */ /* 0x0041e4000c101d24 */
.L_x_2984:
[----:B------:R-:W-:Y:S05]  /*5d40*/  BSYNC B1 ;  /* 0x0000000000017941 */ /* 0x000fea0003800000 */
.L_x_2983:
[----:B------:R-:W-:-:S03]  /*5d50*/  UMOV UR4, 0xffffffff ;  /* 0xffffffff00047882 */ /* 0x000fc60000000000 */
[----:B------:R-:W-:Y:S05]  /*5d60*/  BRA.DIV UR4, `(.L_x_2991) ;  /* 0x0000026604a87947 */ /* 0x000fea000b800000 */
[----:B-1----:R-:W1:Y:S04]  /*5d70*/  SHFL.IDX PT, R117, R117, 0x3, 0x181f ;  /* 0x00781f0075757f89 */ /* 0x002e6800000e0000 */
[----:B------:R0:W0:Y:S02]  /*5d80*/  SHFL.IDX PT, R53, R116, 0x3, 0x181f ;  /* 0x00781f0074357f89 */ /* 0x00002400000e0000 */
.L_x_3317:
[----:B------:R-:W-:Y:S05]  /*5d90*/  @P4 BRA `(.L_x_2992) ;  /* 0x0000005800884947 */ /* 0x000fea0003800000 */
[----:B------:R-:W-:Y:S04]  /*5da0*/  BSSY B1, `(.L_x_2993) ;  /* 0x0000073000017945 */ /* 0x000fe80003800000 */
        /* <DEDUP_REMOVED lines=12> */
[----:B------:R-:W-:Y:S01]  /*5e70*/  SHF.R.U32.HI R56, RZ, 0x10, R49 ;  /* 0x00000010ff387819 */ /* 0x000fe20000011631 */
[----:B------:R-:W-:Y:S01]  /*5e80*/  IMAD.MOV.U32 R49, RZ, RZ, R15 ;  /* 0x000000ffff317224 */ /* 0x000fe200078e000f */
[----:B------:R-:W-:Y:S02]  /*5e90*/  SHF.R.U32.HI R57, RZ, 0x10, R51 ;  /* 0x00000010ff397819 */ /* 0x000fe40000011633 */
[----:B------:R-:W-:-:S02]  /*5ea0*/  LOP3.LUT R50, R51, 0xff0000ff, RZ, 0xc0, !PT ;  /* 0xff0000ff33327812 */ /* 0x000fc400078ec0ff */
[----:B------:R-:W-:Y:S01]  /*5eb0*/  SHF.L.U32 R15, R52, 0x8, RZ ;  /* 0x00000008340f7819 */ /* 0x000fe200000006ff */
[----:B------:R-:W-:Y:S01]  /*5ec0*/  IMAD.U32 R57, R57, 0x10000, RZ ;  /* 0x0001000039397824 */ /* 0x000fe200078e00ff */
[----:B------:R-:W-:Y:S02]  /*5ed0*/  LOP3.LUT R14, R11, 0xff00, R14, 0xf8, !PT ;  /* 0x0000ff000b0e7812 */ /* 0x000fe400078ef80e */
[----:B------:R-:W-:Y:S01]  /*5ee0*/  LOP3.LUT R50, R50, 0xff00, R15, 0xf8, !PT ;  /* 0x0000ff0032327812 */ /* 0x000fe200078ef80f */
[----:B------:R-:W-:Y:S01]  /*5ef0*/  IMAD.U32 R15, R56, 0x10000, RZ ;  /* 0x00010000380f7824 */ /* 0x000fe200078e00ff */
        /* <DEDUP_REMOVED lines=91> */
.L_x_2996:
[----:B------:R-:W-:Y:S05]  /*64b0*/  BSYNC B2 ;  /* 0x0000000000027941 */ /* 0x000fea0003800000 */
.L_x_2995:
[----:B--2---:R0:W-:Y:S02]  /*64c0*/  ST.E.128 desc[UR36][R54.64], R12 ;  /* 0x0000000c36007985 */ /* 0x0041e4000c101d24 */
.L_x_2994:
[----:B------:R-:W-:Y:S05]  /*64d0*/  BSYNC B1 ;  /* 0x0000000000017941 */ /* 0x000fea0003800000 */
.L_x_2993:
        /* <DEDUP_REMOVED lines=10> */
[--C-:B------:R-:W-:Y:S02]  /*6580*/  SHF.R.U32.HI R50, RZ, 0x8, R47.reuse ;  /* 0x00000008ff327819 */ /* 0x100fe4000001162f */
[----:B------:R-:W-:Y:S01]  /*6590*/  SHF.R.U32.HI R52, RZ, 0x10, R47 ;  /* 0x00000010ff347819 */ /* 0x000fe2000001162f */
[----:B------:R-:W-:Y:S01]  /*65a0*/  IMAD.SHL.U32 R11, R11, 0x100, RZ ;  /* 0x000001000b0b7824 */ /* 0x000fe200078e00ff */
[----:B------:R-:W-:Y:S01]  /*65b0*/  SHF.R.U32.HI R53, RZ, 0x10, R45 ;  /* 0x00000010ff357819 */ /* 0x000fe2000001162d */
[----:B------:R-:W-:Y:S01]  /*65c0*/  IMAD.SHL.U32 R14, R50, 0x100, RZ ;  /* 0x00000100320e7824 */ /* 0x000fe200078e00ff */
[----:B------:R-:W-:Y:S02]  /*65d0*/  LOP3.LUT R46, R45, 0xff0000ff, RZ, 0xc0, !PT ;  /* 0xff0000ff2d2e7812 */ /* 0x000fe400078ec0ff */
[----:B------:R-:W-:-:S02]  /*65e0*/  LOP3.LUT R47, R47, 0xff0000ff, RZ, 0xc0, !PT ;  /* 0xff0000ff2f2f7812 */ /* 0x000fc400078ec0ff */
[----:B------:R-:W-:Y:S02]  /*65f0*/  MOV R45, R15 ;  /* 0x0000000f002d7202 */ /* 0x000fe40000000f00 */
[----:B------:R-:W-:Y:S02]  /*6600*/  LOP3.LUT R15, R46, 0xff00, R11, 0xf8, !PT ;  /* 0x0000ff002e0f7812 */ /* 0x000fe400078ef80b */
[----:B------:R-:W-:Y:S01]  /*6610*/  LOP3.LUT R51, R47, 0xff00, R14, 0xf8, !PT ;  /* 0x0000ff002f337812 */ /* 0x000fe200078ef80e */
[----:B------:R-:W-:Y:S01]  /*6620*/  IMAD.U32 R14, R53, 0x10000, RZ ;  /* 0x00010000350e7824 */ /* 0x000fe200078e00ff */
[----:B------:R-:W-:Y:S02]  /*6630*/  SHF.L.U32 R46, R52, 0x10, RZ ;  /* 0x00000010342e7819 */ /* 0x000fe400000006ff */
[----:B------:R-:W-:Y:S02]  /*6640*/  F2FP.F16.E4M3.UNPACK_B R47, R78.H1 ;  /* 0x0000004eff2f723e */ /* 0x000fe400030006ff */
[----:B------:R-:W-:-:S02]  /*6650*/  F2FP.F16.E4M3.UNPACK_B R11, R13 ;  /* 0x0000000dff0b723e */ /* 0x000fc400020006ff */
[----:B------:R-:W-:Y:S01]  /*6660*/  LOP3.LUT R53, R51, 0xff0000, R46, 0xf8, !PT ;  /* 0x00ff000033357812 */ /* 0x000fe200078ef82e */
[----:B------:R-:W-:Y:S01]  /*6670*/  HADD2.F32 R51, -RZ, R47.H0_H0 ;  /* 0x2000002fff337230 */ /* 0x000fe20000004100 */
[----:B------:R-:W-:Y:S01]  /*6680*/  LOP3.LUT R50, R15, 0xff0000, R14, 0xf8, !PT ;  /* 0x00ff00000f327812 */ /* 0x000fe200078ef80e */
[----:B------:R-:W-:Y:S01]  /*6690*/  HADD2.F32 R14, -RZ, R11.H1_H1 ;  /* 0x3000000bff0e7230 */ /* 0x000fe20000004100 */
[----:B------:R-:W-:Y:S01]  /*66a0*/  F2FP.F16.E4M3.UNPACK_B R46, R118.H1 ;  /* 0x00000076ff2e723e */ /* 0x000fe200030006ff */
[----:B------:R-:W-:Y:S01]  /*66b0*/  HADD2.F32 R52, -RZ, R47.H1_H1 ;  /* 0x3000002fff347230 */ /* 0x000fe20000004100 */
[----:B------:R-:W-:Y:S01]  /*66c0*/  F2FP.F16.E4M3.UNPACK_B R13, R13.H1 ;  /* 0x0000000dff0d723e */ /* 0x000fe200030006ff */
[----:B------:R-:W-:Y:S02]  /*66d0*/  HADD2.F32 R11, -RZ, R11.H0_H0 ;  /* 0x2000000bff0b7230 */ /* 0x000fe40000004100 */
[----:B------:R-:W-:Y:S01]  /*66e0*/  FMUL.FTZ R54, R14, R51 ;  /* 0x000000330e367220 */ /* 0x000fe20000410000 */
[----:B------:R-:W-:Y:S01]  /*66f0*/  HADD2.F32 R47, -RZ, R46.H0_H0 ;  /* 0x2000002eff2f7230 */ /* 0x000fe20000004100 */
[----:B------:R-:W-:Y:S01]  /*6700*/  F2FP.F16.E4M3.UNPACK_B R78, R78 ;  /* 0x0000004eff4e723e */ /* 0x000fe200020006ff */
[----:B------:R-:W-:-:S02]  /*6710*/  HADD2.F32 R15, -RZ, R13.H1_H1 ;  /* 0x3000000dff0f7230 */ /* 0x000fc40000004100 */
        /* <DEDUP_REMOVED lines=28> */
[----:B------:R-:W-:Y:S01]  /*68e0*/  F2FP.F16.E4M3.UNPACK_B R15, R50.H1 ;  /* 0x00000032ff0f723e */ /* 0x000fe200030006ff */
[-C--:B------:R-:W-:Y:S01]  /*68f0*/  FFMA.FTZ R55, R12, R118.reuse, R47 ;  /* 0x000000760c377223 */ /* 0x080fe2000001002f */
[----:B------:R-:W-:Y:S01]  /*6900*/  F2FP.F16.E4M3.UNPACK_B R12, R45.H1 ;  /* 0x0000002dff0c723e */ /* 0x000fe200030006ff */
[----:B------:R-:W-:Y:S01]  /*6910*/  FFMA.FTZ R54, R11, R118, -R46 ;  /* 0x000000760b367223 */ /* 0x000fe2000001082e */
[-C--:B------:R-:W-:Y:S01]  /*6920*/  F2FP.F16.E4M3.UNPACK_B R47, R53.reuse.H1 ;  /* 0x00000035ff2f723e */ /* 0x080fe200030006ff */
[----:B------:R-:W-:Y:S01]  /*6930*/  HADD2.F32 R46, -RZ, R15.H1_H1 ;  /* 0x3000000fff2e7230 */ /* 0x000fe20000004100 */
[----:B------:R-:W-:Y:S01]  /*6940*/  F2FP.SATFINITE.E4M3.F32.PACK_AB_MERGE_C R60, R51, R52, RZ ;  /* 0x00000034333c723e */ /* 0x000fe200048070ff */
        /* <DEDUP_REMOVED lines=42> */
.L_x_2998:
[----:B------:R-:W-:Y:S05]  /*6bf0*/  BSYNC B1 ;  /* 0x0000000000017941 */ /* 0x000fea0003800000 */
.L_x_2997:
[----:B--2---:R0:W-:Y:S01]  /*6c00*/  ST.E.128 desc[UR36][R48.64], R12 ;  /* 0x0000000c30007985 */ /* 0x0041e2000c101d24 */
[----:B------:R-:W-:Y:S05]  /*6c10*/  BRA `(.L_x_2992) ;  /* 0x0000004800e87947 */ /* 0x000fea0003800000 */
.L_x_2952:
[----:B------:R-:W-:Y:S02]  /*6c20*/  ISETP.GE.AND P5, PT, R221, R110, PT ;  /* 0x0000006edd00720c */ /* 0x000fe40003fa6270 */
[----:B------:R-:W-:Y:S02]  /*6c30*/  CS2R R50, SRZ ;  /* 0x0000000000327805 */ /* 0x000fe4000001ff00 */
[----:B------:R-:W-:Y:S02]  /*6c40*/  P2R R49, PR, RZ, 0x1 ;  /* 0x00000001ff317803 */ /* 0x000fe40000000000 */
[----:B------:R-:W-:-:S13]  /*6c50*/  ISETP.GE.OR P5, PT, R16, R114, P5 ;  /* 0x000000721000720c */ /* 0x000fda0002fa6670 */
        /* <DEDUP_REMOVED lines=9> */
[----:B------:R-:W2:Y:S08]  /*6cf0*/  @!P2 LDC.64 R76, c[0x0][0x3e8] ;  /* 0x0000fa00ff4cab82 */ /* 0x000eb00000000a00 */
[----:B------:R-:W3:Y:S01]  /*6d00*/  @!P2 LDC.64 R78, c[0x0][0x400] ;  /* 0x00010000ff4eab82 */ /* 0x000ee20000000a00 */
[----:B0-----:R-:W-:-:S04]  /*6d10*/  @!P2 IMAD.WIDE.U32 R44, R46, 0x60, R12 ;  /* 0x000000602e2ca825 */ /* 0x001fc800078e000c */
[----:B------:R-:W-:-:S04]  /*6d20*/  @!P2 IMAD R47, R47, 0x60, RZ ;  /* 0x000000602f2fa824 */ /* 0x000fc800078e02ff */
[----:B------:R-:W-:Y:S01]  /*6d30*/  @!P2 IMAD.IADD R47, R45, 0x1, R47 ;  /* 0x000000012d2fa824 */ /* 0x000fe200078e022f */
[----:B--2---:R-:W-:-:S04]  /*6d40*/  @!P2 IADD3 R76, P3, P4, R86, R76, R44 ;  /* 0x0000004c564ca210 */ /* 0x004fc80007c7e02c */
[----:B------:R-:W-:Y:S02]  /*6d50*/  @!P2 IADD3.X R77, R36, R77, R47, P3, P4 ;  /* 0x0000004d244da210 */ /* 0x000fe40001fe842f */
[----:B------:R-:W0:Y:S02]  /*6d60*/  @!P2 LDC.64 R46, c[0x0][0x408] ;  /* 0x00010200ff2eab82 */ /* 0x000e240000000a00 */
[----:B0-----:R-:W-:-:S04]  /*6d70*/  @!P2 IMAD.WIDE.U32 R44, R46, 0x60, R14 ;  /* 0x000000602e2ca825 */ /* 0x001fc800078e000e */
[----:B------:R-:W-:Y:S01]  /*6d80*/  @!P2 IMAD R47, R47, 0x60, RZ ;  /* 0x000000602f2fa824 */ /* 0x000fe200078e02ff */
[----:B---3--:R-:W-:-:S04]  /*6d90*/  @!P2 IADD3 R78, P3, P4, R90, R78, R44 ;  /* 0x0000004e5a4ea210 */ /* 0x008fc80007c7e02c */
[----:B------:R-:W-:-:S04]  /*6da0*/  @!P2 IADD3 R47, R45, R47, RZ ;  /* 0x0000002f2d2fa210 */ /* 0x000fc80007ffe0ff */
[----:B------:R-:W-:Y:S02]  /*6db0*/  @!P2 IADD3.X R79, R38, R79, R47, P3, P4 ;  /* 0x0000004f264fa210 */ /* 0x000fe40001fe842f */
[----:B-1----:R-:W-:-:S04]  /*6dc0*/  @!P5 IADD3 R54, P3, P4, R90, R54, R14 ;  /* 0x000000365a36d210 */ /* 0x002fc80007c7e00e */
[----:B------:R-:W-:Y:S02]  /*6dd0*/  @!P5 IADD3.X R55, R38, R55, R111, P3, P4 ;  /* 0x000000372637d210 */ /* 0x000fe40001fe846f */
[----:B------:R-:W-:-:S04]  /*6de0*/  ISETP.GE.AND P4, PT, R104, R110, PT ;  /* 0x0000006e6800720c */ /* 0x000fc80003f86270 */
[----:B------:R-:W-:-:S13]  /*6df0*/  ISETP.GE.OR P4, PT, R16, R114, P4 ;  /* 0x000000721000720c */ /* 0x000fda0002786670 */
[----:B------:R-:W-:Y:S01]  /*6e00*/  @!P4 IADD3 R45, P3, P6, R86, R12, R20 ;  /* 0x0000000c562dc210 */ /* 0x000fe20007e7e014 */
[----:B------:R-:W0:Y:S03]  /*6e10*/  @!P4 LDC.64 R60, c[0x0][0x3e8] ;  /* 0x0000fa00ff3ccb82 */ /* 0x000e260000000a00 */
[----:B------:R-:W-:Y:S02]  /*6e20*/  @!P4 IADD3.X R48, R36, R11, R8, P3, P6 ;  /* 0x0000000b2430c210 */ /* 0x000fe40001fec408 */
[----:B------:R-:W-:-:S03]  /*6e30*/  ISETP.GE.AND P3, PT, R103, R110, PT ;  /* 0x0000006e6700720c */ /* 0x000fc60003f66270 */
[----:B------:R-:W1:Y:S01]  /*6e40*/  @!P4 LDC.64 R62, c[0x0][0x400] ;  /* 0x00010000ff3ecb82 */ /* 0x000e620000000a00 */
[----:B------:R-:W-:-:S13]  /*6e50*/  ISETP.GE.OR P3, PT, R16, R114, P3 ;  /* 0x000000721000720c */ /* 0x000fda0001f66670 */
[----:B------:R-:W-:-:S04]  /*6e60*/  @!P3 IADD3 R15, P0, P6, R86, R21, R12 ;  /* 0x00000015560fb210 */ /* 0x000fc80007e1e00c */
[----:B------:R-:W-:Y:S02]  /*6e70*/  @!P3 IADD3.X R12, R36, R9, R11, P0, P6 ;  /* 0x00000009240cb210 */ /* 0x000fe400007ec40b */
[----:B------:R-:W-:-:S04]  /*6e80*/  @!P4 IADD3 R11, P0, P6, R90, R14, R31 ;  /* 0x0000000e5a0bc210 */ /* 0x000fc80007e1e01f */
[----:B------:R-:W-:Y:S02]  /*6e90*/  @!P4 IADD3.X R46, R38, R111, R28, P0, P6 ;  /* 0x0000006f262ec210 */ /* 0x000fe400007ec41c */
[----:B------:R-:W-:-:S04]  /*6ea0*/  @!P3 IADD3 R13, P0, P6, R90, R32, R14 ;  /* 0x000000205a0db210 */ /* 0x000fc80007e1e00e */
[----:B------:R-:W-:Y:S02]  /*6eb0*/  @!P3 IADD3.X R44, R38, R29, R111, P0, P6 ;  /* 0x0000001d262cb210 */ /* 0x000fe400007ec46f */
[----:B0-----:R-:W-:Y:S02]  /*6ec0*/  @!P4 IADD3 R60, P6, R45, R60, RZ ;  /* 0x0000003c2d3cc210 */ /* 0x001fe40007fde0ff */
[----:B------:R-:W-:-:S03]  /*6ed0*/  ISETP.NE.AND P0, PT, R49, RZ, PT ;  /* 0x000000ff3100720c */ /* 0x000fc60003f05270 */
[----:B------:R-:W-:Y:S01]  /*6ee0*/  @!P4 IMAD.X R61, R48, 0x1, R61, P6 ;  /* 0x00000001303dc824 */ /* 0x000fe200030e063d */
[----:B-1----:R-:W-:Y:S02]  /*6ef0*/  @!P4 IADD3 R62, P6, R11, R62, RZ ;  /* 0x0000003e0b3ec210 */ /* 0x002fe40007fde0ff */
[----:B------:R-:W-:-:S03]  /*6f00*/  CS2R R48, SRZ ;  /* 0x0000000000307805 */ /* 0x000fc6000001ff00 */
[----:B------:R-:W-:Y:S02]  /*6f10*/  @!P4 IMAD.X R63, R46, 0x1, R63, P6 ;  /* 0x000000012e3fc824 */ /* 0x000fe400030e063f */
[----:B------:R-:W0:Y:S01]  /*6f20*/  @!P3 LDC.64 R46, c[0x0][0x3e8] ;  /* 0x0000fa00ff2ebb82 */ /* 0x000e220000000a00 */
[----:B------:R1:W2:Y:S01]  /*6f30*/  @!P5 LDG.E.128 R48, desc[UR36][R54.64] ;  /* 0x000000243630d981 */ /* 0x0002a2000c1e1d00 */
[----:B0-----:R-:W-:-:S05]  /*6f40*/  @!P3 IADD3 R14, P6, R15, R46, RZ ;  /* 0x0000002e0f0eb210 */ /* 0x001fca0007fde0ff */
[----:B------:R-:W-:Y:S02]  /*6f50*/  @!P3 IMAD.X R15, R12, 0x1, R47, P6 ;  /* 0x000000010c0fb824 */ /* 0x000fe400030e062f */
[----:B------:R-:W0:Y:S01]  /*6f60*/  @!P3 LDC.64 R46, c[0x0][0x400] ;  /* 0x00010000ff2ebb82 */ /* 0x000e220000000a00 */
[----:B-1----:R-:W-:Y:S02]  /*6f70*/  CS2R R54, SRZ ;  /* 0x0000000000367805 */ /* 0x002fe4000001ff00 */
[----:B------:R-:W-:Y:S02]  /*6f80*/  CS2R R56, SRZ ;  /* 0x0000000000387805 */ /* 0x000fe4000001ff00 */
[----:B------:R-:W-:Y:S02]  /*6f90*/  CS2R R58, SRZ ;  /* 0x00000000003a7805 */ /* 0x000fe4000001ff00 */
[----:B------:R-:W-:Y:S02]  /*6fa0*/  CS2R R64, SRZ ;  /* 0x0000000000407805 */ /* 0x000fe4000001ff00 */
[----:B------:R-:W-:-:S02]  /*6fb0*/  CS2R R66, SRZ ;  /* 0x0000000000427805 */ /* 0x000fc4000001ff00 */
[----:B------:R-:W-:Y:S02]  /*6fc0*/  CS2R R68, SRZ ;  /* 0x0000000000447805 */ /* 0x000fe4000001ff00 */
[----:B------:R-:W-:Y:S02]  /*6fd0*/  CS2R R70, SRZ ;  /* 0x0000000000467805 */ /* 0x000fe4000001ff00 */
[----:B------:R-:W-:Y:S01]  /*6fe0*/  CS2R R72, SRZ ;  /* 0x0000000000487805 */ /* 0x000fe2000001ff00 */
[----:B------:R1:W3:Y:S01]  /*6ff0*/  @!P4 LDG.E.128 R56, desc[UR36][R62.64] ;  /* 0x000000243e38c981 */ /* 0x0002e2000c1e1d00 */
[----:B------:R-:W-:-:S03]  /*7000*/  CS2R R74, SRZ ;  /* 0x00000000004a7805 */ /* 0x000fc6000001ff00 */
[----:B------:R-:W4:Y:S04]  /*7010*/  @!P2 LDG.E.128 R68, desc[UR36][R76.64] ;  /* 0x000000244c44a981 */ /* 0x000f28000c1e1d00 */
[----:B------:R-:W5:Y:S01]  /*7020*/  @!P2 LDG.E.128 R72, desc[UR36][R78.64] ;  /* 0x000000244e48a981 */ /* 0x000f62000c1e1d00 */
[----:B0-----:R-:W-:-:S05]  /*7030*/  @!P3 IADD3 R12, P6, R13, R46, RZ ;  /* 0x0000002e0d0cb210 */ /* 0x001fca0007fde0ff */
[----:B------:R-:W-:Y:S01]  /*7040*/  @!P3 IMAD.X R13, R44, 0x1, R47, P6 ;  /* 0x000000012c0db824 */ /* 0x000fe200030e062f */
[----:B------:R-:W-:Y:S02]  /*7050*/  CS2R R44, SRZ ;  /* 0x00000000002c7805 */ /* 0x000fe4000001ff00 */
[----:B------:R-:W-:Y:S02]  /*7060*/  CS2R R46, SRZ ;  /* 0x00000000002e7805 */ /* 0x000fe4000001ff00 */
[----:B-1----:R-:W-:Y:S01]  /*7070*/  CS2R R62, SRZ ;  /* 0x00000000003e7805 */ /* 0x002fe2000001ff00 */
[----:B------:R-:W5:Y:S04]  /*7080*/  @!P3 LDG.E.128 R64, desc[UR36][R12.64] ;  /* 0x000000240c40b981 */ /* 0x000f68000c1e1d00 */
[----:B------:R0:W5:Y:S02]  /*7090*/  @!P5 LDG.E.128 R44, desc[UR36][R52.64] ;  /* 0x00000024342cd981 */ /* 0x000164000c1e1d00 */
[----:B0-----:R-:W-:-:S06]  /*70a0*/  CS2R R52, SRZ ;  /* 0x0000000000347805 */ /* 0x001fcc000001ff00 */
[----:B------:R0:W5:Y:S02]  /*70b0*/  @!P4 LDG.E.128 R52, desc[UR36][R60.64] ;  /* 0x000000243c34c981 */ /* 0x000164000c1e1d00 */
[----:B0-----:R-:W-:-:S06]  /*70c0*/  CS2R R60, SRZ ;  /* 0x00000000003c7805 */ /* 0x001fcc000001ff00 */
[----:B------:R-:W5:Y:S01]  /*70d0*/  @!P3 LDG.E.128 R60, desc[UR36][R14.64] ;  /* 0x000000240e3cb981 */ /* 0x000f62000c1e1d00 */
[----:B------:R-:W-:-:S06]  /*70e0*/  UISETP.NE.AND UP0, UPT, UR61, 0x3, UPT ;  /* 0x000000033d00788c */ /* 0x000fcc000bf05270 */
[----:B------:R-:W-:Y:S02]  /*70f0*/  PLOP3.LUT P5, PT, PT, PT, UP0, 0x80, 0x0 ;  /* 0x000000000000781c */ /* 0x000fe40003faf008 */
[----:B------:R-:W-:Y:S01]  /*7100*/  ISETP.GE.AND P2, PT, R16, R114, PT ;  /* 0x000000721000720c */ /* 0x000fe20003f46270 */
[----:B--2---:R-:W-:Y:S02]  /*7110*/  IMAD.MOV.U32 R137, RZ, RZ, R48 ;  /* 0x000000ffff897224 */ /* 0x004fe400078e0030 */
[----:B------:R-:W-:Y:S02]  /*7120*/  IMAD.MOV.U32 R135, RZ, RZ, R50 ;  /* 0x000000ffff877224 */ /* 0x000fe400078e0032 */
[----:B---3--:R-:W-:Y:S02]  /*7130*/  IMAD.MOV.U32 R133, RZ, RZ, R56 ;  /* 0x000000ffff857224 */ /* 0x008fe400078e0038 */
[----:B------:R-:W-:Y:S02]  /*7140*/  IMAD.MOV.U32 R130, RZ, RZ, R58 ;  /* 0x000000ffff827224 */ /* 0x000fe400078e003a */
[----:B----4-:R-:W-:-:S02]  /*7150*/  IMAD.MOV.U32 R119, RZ, RZ, R68 ;  /* 0x000000ffff777224 */ /* 0x010fc400078e0044 */
[----:B------:R-:W-:Y:S02]  /*7160*/  IMAD.MOV.U32 R121, RZ, RZ, R70 ;  /* 0x000000ffff797224 */ /* 0x000fe400078e0046 */
[----:B-----5:R-:W-:Y:S01]  /*7170*/  IMAD.MOV.U32 R122, RZ, RZ, R72 ;  /* 0x000000ffff7a7224 */ /* 0x020fe200078e0048 */
[----:B------:R-:W-:Y:S02]  /*7180*/  MOV R123, R74 ;  /* 0x0000004a007b7202 */ /* 0x000fe40000000f00 */
[----:B------:R-:W-:Y:S01]  /*7190*/  MOV R128, R64 ;  /* 0x0000004000807202 */ /* 0x000fe20000000f00 */
[----:B------:R-:W-:Y:S01]  /*71a0*/  IMAD.MOV.U32 R129, RZ, RZ, R66 ;  /* 0x000000ffff817224 */ /* 0x000fe200078e0042 */
[----:B------:R-:W-:Y:S01]  /*71b0*/  MOV R136, R44 ;  /* 0x0000002c00887202 */ /* 0x000fe20000000f00 */
[----:B------:R-:W-:Y:S02]  /*71c0*/  IMAD.MOV.U32 R134, RZ, RZ, R46 ;  /* 0x000000ffff867224 */ /* 0x000fe400078e002e */
[----:B------:R-:W-:Y:S01]  /*71d0*/  IMAD.MOV.U32 R132, RZ, RZ, R52 ;  /* 0x000000ffff847224 */ /* 0x000fe200078e0034 */
[----:B------:R-:W-:Y:S01]  /*71e0*/  MOV R131, R54 ;  /* 0x0000003600837202 */ /* 0x000fe20000000f00 */
[----:B------:R-:W-:-:S02]  /*71f0*/  IMAD.MOV.U32 R125, RZ, RZ, R60 ;  /* 0x000000ffff7d7224 */ /* 0x000fc400078e003c */
[----:B------:R-:W-:Y:S01]  /*7200*/  IMAD.MOV.U32 R127, RZ, RZ, R62 ;  /* 0x000000ffff7f7224 */ /* 0x000fe200078e003e */
[----:B------:R-:W-:Y:S06]  /*7210*/  @!P5 BRA `(.L_x_2999) ;  /* 0x000000000004d947 */ /* 0x000fec0003800000 */
[----:B------:R-:W-:Y:S01]  /*7220*/  BPT.TRAP 0x1 ;  /* 0x000000040000795c */ /* 0x000fe20000300000 */
.L_x_2999:
[----:B------:R-:W-:Y:S01]  /*7230*/  IMAD R80, R23, 0x8, R22 ;  /* 0x0000000817507824 */ /* 0x000fe200078e0216 */
[----:B------:R-:W-:Y:S01]  /*7240*/  SHF.L.U32 R111, R224, 0x1f, RZ ;  /* 0x0000001fe06f7819 */ /* 0x000fe200000006ff */
[----:B------:R-:W0:Y:S01]  /*7250*/  LDC R124, c[0x0][0x2f4] ;  /* 0x0000bd00ff7c7b82 */ /* 0x000e220000000800 */
[----:B------:R-:W-:Y:S02]  /*7260*/  BSSY B1, `(.L_x_3000) ;  /* 0x0000003000017945 */ /* 0x000fe40003800000 */
[----:B------:R-:W1:Y:S02]  /*7270*/  SYNCS.PHASECHK.TRANS64.TRYWAIT P3, [R80+URZ+0x38890], R111 ;  /* 0x0388906f500075a7 */ /* 0x000e64000806017f */
[----:B-1----:R-:W-:Y:S05]  /*7280*/  @!P3 BRA `(.L_x_3001) ;  /* 0x0000025000acb947 */ /* 0x002fea0003800000 */
.L_x_3318:
[----:B------:R-:W-:Y:S05]  /*7290*/  BSYNC B1 ;  /* 0x0000000000017941 */ /* 0x000fea0003800000 */
.L_x_3000:
[----:B------:R-:W-:Y:S01]  /*72a0*/  UMOV UR4, 0xffffffff ;  /* 0xffffffff00047882 */ /* 0x000fe20000000000 */
[----:B0-----:R-:W-:Y:S02]  /*72b0*/  IMAD.IADD R126, R124, 0x1, -R97 ;  /* 0x000000017c7e7824 */ /* 0x001fe400078e0a61 */
[----:B------:R-:W-:Y:S05]  /*72c0*/  BRA.DIV UR4, `(.L_x_3002) ;  /* 0x0000025204b07947 */ /* 0x000fea000b800000 */
[----:B------:R0:W2:Y:S04]  /*72d0*/  SHFL.IDX PT, R118, R117, RZ, 0x181f ;  /* 0x00181fff75767589 */ /* 0x0000a800000e0000 */
[----:B------:R0:W3:Y:S02]  /*72e0*/  SHFL.IDX PT, R120, R116, RZ, 0x181f ;  /* 0x00181fff74787589 */ /* 0x0000e400000e0000 */
.L_x_3322:
[----:B------:R-:W-:Y:S01]  /*72f0*/  ISETP.GE.OR P3, PT, R221, R110, P1 ;  /* 0x0000006edd00720c */ /* 0x000fe20000f66670 */
[----:B------:R-:W-:-:S12]  /*7300*/  BSSY B1, `(.L_x_3003) ;  /* 0x00000f6000017945 */ /* 0x000fd80003800000 */
[----:B------:R-:W-:Y:S05]  /*7310*/  @P3 BRA `(.L_x_3004) ;  /* 0x0000000c00d03947 */ /* 0x000fea0003800000 */
[----:B------:R-:W4:Y:S01]  /*7320*/  S2R R14, SR_TID.X ;  /* 0x00000000000e7919 */ /* 0x000f220000002100 */
        /* <DEDUP_REMOVED lines=13> */
[----:B------:R-:W-:Y:S01]  /*7400*/  LOP3.LUT R12, R12, 0xffffc000, RZ, 0xc0, !PT ;  /* 0xffffc0000c0c7812 */ /* 0x000fe200078ec0ff */
[----:B----4-:R-:W-:-:S05]  /*7410*/  VIADD R15, R14, 0xffffff80 ;  /* 0xffffff800e0f7836 */ /* 0x010fca0000000000 */
[----:B------:R-:W-:-:S04]  /*7420*/  SHF.R.S32.HI R14, RZ, 0x1f, R15 ;  /* 0x0000001fff0e7819 */ /* 0x000fc8000001140f */
[----:B------:R-:W-:-:S05]  /*7430*/  LEA.HI R14, R14, R15, RZ, 0x6 ;  /* 0x0000000f0e0e7211 */ /* 0x000fca00078f30ff */
[----:B------:R-:W-:-:S05]  /*7440*/  IMAD.SHL.U32 R14, R14, 0x10, RZ ;  /* 0x000000100e0e7824 */ /* 0x000fca00078e00ff */
        /* <DEDUP_REMOVED lines=12> */
[----:B------:R-:W-:Y:S01]  /*7510*/  SHF.R.U32.HI R138, RZ, 0x8, R51 ;  /* 0x00000008ff8a7819 */ /* 0x000fe20000011633 */
[----:B------:R-:W-:Y:S01]  /*7520*/  IMAD.SHL.U32 R13, R46, 0x100, RZ ;  /* 0x000001002e0d7824 */ /* 0x000fe200078e00ff */
[----:B------:R-:W-:Y:S02]  /*7530*/  LOP3.LUT R48, R45, 0xff0000ff, RZ, 0xc0, !PT ;  /* 0xff0000ff2d307812 */ /* 0x000fe400078ec0ff */
[----:B------:R-:W-:Y:S02]  /*7540*/  SHF.R.U32.HI R141, RZ, 0x8, R47 ;  /* 0x00000008ff8d7819 */ /* 0x000fe4000001162f */
[----:B------:R-:W-:-:S02]  /*7550*/  LOP3.LUT R45, R47, 0xff0000ff, RZ, 0xc0, !PT ;  /* 0xff0000ff2f2d7812 */ /* 0x000fc400078ec0ff */
[----:B------:R-:W-:Y:S02]  /*7560*/  SHF.R.U32.HI R140, RZ, 0x10, R47 ;  /* 0x00000010ff8c7819 */ /* 0x000fe4000001162f */
[----:B------:R-:W-:Y:S01]  /*7570*/  MOV R46, R14 ;  /* 0x0000000e002e7202 */ /* 0x000fe20000000f00 */
[----:B------:R-:W-:Y:S01]  /*7580*/  IMAD.U32 R14, R143, 0x10000, RZ ;  /* 0x000100008f0e7824 */ /* 0x000fe200078e00ff */
[--C-:B------:R-:W-:Y:S02]  /*7590*/  SHF.R.U32.HI R139, RZ, 0x8, R49.reuse ;  /* 0x00000008ff8b7819 */ /* 0x100fe40000011631 */
[----:B------:R-:W-:Y:S02]  /*75a0*/  LOP3.LUT R47, R49, 0xff0000ff, RZ, 0xc0, !PT ;  /* 0xff0000ff312f7812 */ /* 0x000fe400078ec0ff */
[----:B------:R-:W-:Y:S01]  /*75b0*/  SHF.R.U32.HI R142, RZ, 0x10, R49 ;  /* 0x00000010ff8e7819 */ /* 0x000fe20000011631 */
[----:B------:R-:W-:Y:S01]  /*75c0*/  IMAD.MOV.U32 R49, RZ, RZ, R12 ;  /* 0x000000ffff317224 */ /* 0x000fe200078e000c */
[----:B------:R-:W-:Y:S01]  /*75d0*/  LOP3.LUT R50, R51, 0xff0000ff, RZ, 0xc0, !PT ;  /* 0xff0000ff33327812 */ /* 0x000fe200078ec0ff */
[----:B------:R-:W-:Y:S01]  /*75e0*/  IMAD.SHL.U32 R12, R141, 0x100, RZ ;  /* 0x000001008d0c7824 */ /* 0x000fe200078e00ff */
[----:B------:R-:W-:Y:S01]  /*75f0*/  SHF.R.U32.HI R144, RZ, 0x10, R51 ;  /* 0x00000010ff907819 */ /* 0x000fe20000011633 */
[----:B------:R-:W-:Y:S01]  /*7600*/  IMAD.SHL.U32 R51, R138, 0x100, RZ ;  /* 0x000001008a337824 */ /* 0x000fe200078e00ff */
[----:B------:R-:W-:Y:S01]  /*7610*/  LOP3.LUT R13, R48, 0xff00, R13, 0xf8, !PT ;  /* 0x0000ff00300d7812 */ /* 0x000fe200078ef80d */
[----:B------:R-:W-:Y:S01]  /*7620*/  IMAD.SHL.U32 R48, R139, 0x100, RZ ;  /* 0x000001008b307824 */ /* 0x000fe200078e00ff */
[----:B------:R-:W-:Y:S01]  /*7630*/  LOP3.LUT R12, R45, 0xff00, R12, 0xf8, !PT ;  /* 0x0000ff002d0c7812 */ /* 0x000fe200078ef80c */
[----:B------:R-:W-:Y:S01]  /*7640*/  IMAD.U32 R142, R142, 0x10000, RZ ;  /* 0x000100008e8e7824 */ /* 0x000fe200078e00ff */
[----:B------:R-:W-:Y:S01]  /*7650*/  LOP3.LUT R14, R13, 0xff0000, R14, 0xf8, !PT ;  /* 0x00ff00000d0e7812 */ /* 0x000fe200078ef80e */
[----:B------:R-:W-:Y:S01]  /*7660*/  IMAD.U32 R144, R144, 0x10000, RZ ;  /* 0x0001000090907824 */ /* 0x000fe200078e00ff */
[----:B------:R-:W-:-:S02]  /*7670*/  LOP3.LUT R141, R50, 0xff00, R51, 0xf8, !PT ;  /* 0x0000ff00328d7812 */ /* 0x000fc400078ef833 */
[----:B------:R-:W-:Y:S02]  /*7680*/  SHF.L.U32 R13, R140, 0x10, RZ ;  /* 0x000000108c0d7819 */ /* 0x000fe400000006ff */
[----:B------:R-:W-:Y:S02]  /*7690*/  F2FP.F16.E4M3.UNPACK_B R140, R137.H1 ;  /* 0x00000089ff8c723e */ /* 0x000fe400030006ff */
[----:B---3--:R-:W-:Y:S02]  /*76a0*/  F2FP.F16.E4M3.UNPACK_B R51, R76.H1 ;  /* 0x0000004cff33723e */ /* 0x008fe400030006ff */
[----:B------:R-:W-:Y:S02]  /*76b0*/  F2FP.F16.E4M3.UNPACK_B R50, R49.H1 ;  /* 0x00000031ff32723e */ /* 0x000fe400030006ff */
[----:B------:R-:W-:Y:S01]  /*76c0*/  LOP3.LUT R45, R47, 0xff00, R48, 0xf8, !PT ;  /* 0x0000ff002f2d7812 */ /* 0x000fe200078ef830 */
[----:B------:R-:W-:Y:S01]  /*76d0*/  HADD2.F32 R48, -RZ, R51.H0_H0 ;  /* 0x20000033ff307230 */ /* 0x000fe20000004100 */
[----:B------:R-:W-:Y:S01]  /*76e0*/  LOP3.LUT R13, R12, 0xff0000, R13, 0xf8, !PT ;  /* 0x00ff00000c0d7812 */ /* 0x000fe200078ef80d */
[----:B------:R-:W-:Y:S01]  /*76f0*/  HADD2.F32 R12, -RZ, R140.H0_H0 ;  /* 0x2000008cff0c7230 */ /* 0x000fe20000004100 */
[----:B------:R-:W-:Y:S01]  /*7700*/  F2FP.F16.E4M3.UNPACK_B R138, R136.H1 ;  /* 0x00000088ff8a723e */ /* 0x000fe200030006ff */
[--C-:B------:R-:W-:Y:S01]  /*7710*/  HADD2.F32 R47, -RZ, R50.reuse.H0_H0 ;  /* 0x20000032ff2f7230 */ /* 0x100fe20000004100 */
[----:B------:R-:W-:Y:S01]  /*7720*/  LOP3.LUT R45, R45, 0xff0000, R142, 0xf8, !PT ;  /* 0x00ff00002d2d7812 */ /* 0x000fe200078ef88e */
[----:B------:R-:W-:-:S02]  /*7730*/  HADD2.F32 R50, -RZ, R50.H1_H1 ;  /* 0x30000032ff327230 */ /* 0x000fc40000004100 */
[CC--:B------:R-:W-:Y:S01]  /*7740*/  FMUL.FTZ R146, R48.reuse, R12.reuse ;  /* 0x0000000c30927220 */ /* 0x0c0fe20000410000 */
[--C-:B------:R-:W-:Y:S02]  /*7750*/  HADD2.F32 R139, -RZ, R138.reuse.H0_H0 ;  /* 0x2000008aff8b7230 */ /* 0x100fe40000004100 */
[----:B------:R-:W-:Y:S01]  /*7760*/  FMUL.FTZ R143, R47, R12 ;  /* 0x0000000c2f8f7220 */ /* 0x000fe20000410000 */
[----:B------:R-:W-:Y:S01]  /*7770*/  LOP3.LUT R12, R141, 0xff0000, R144, 0xf8, !PT ;  /* 0x00ff00008d0c7812 */ /* 0x000fe200078ef890 */
[----:B------:R-:W-:Y:S01]  /*7780*/  HADD2.F32 R141, -RZ, R138.H1_H1 ;  /* 0x3000008aff8d7230 */ /* 0x000fe20000004100 */
[----:B------:R-:W-:Y:S01]  /*7790*/  F2FP.F16.E4M3.UNPACK_B R142, R137 ;  /* 0x00000089ff8e723e */ /* 0x000fe200020006ff */
[-C--:B------:R-:W-:Y:S01]  /*77a0*/  FFMA.FTZ R47, R47, R139.reuse, -R146 ;  /* 0x0000008b2f2f7223 */ /* 0x080fe20000010892 */
[----:B------:R-:W-:Y:S01]  /*77b0*/  FFMA.FTZ R48, R48, R139, R143 ;  /* 0x0000008b30307223 */ /* 0x000fe2000001008f */
[----:B------:R-:W-:Y:S01]  /*77c0*/  F2FP.F16.E4M3.UNPACK_B R139, R136 ;  /* 0x00000088ff8b723e */ /* 0x000fe200020006ff */
[----:B------:R-:W-:Y:S01]  /*77d0*/  HADD2.F32 R143, -RZ, R140.H1_H1 ;  /* 0x3000008cff8f7230 */ /* 0x000fe20000004100 */
[----:B------:R-:W-:Y:S01]  /*77e0*/  F2FP.F16.E4M3.UNPACK_B R76, R76 ;  /* 0x0000004cff4c723e */ /* 0x000fe200020006ff */
[----:B------:R-:W-:Y:S01]  /*77f0*/  HADD2.F32 R138, -RZ, R51.H1_H1 ;  /* 0x30000033ff8a7230 */ /* 0x000fe20000004100 */
[----:B------:R-:W-:Y:S01]  /*7800*/  F2FP.F16.E4M3.UNPACK_B R136, R49 ;  /* 0x00000031ff88723e */ /* 0x000fe200020006ff */
[----:B------:R-:W-:-:S02]  /*7810*/  HADD2.F32 R144, -RZ, R142.H0_H0 ;  /* 0x2000008eff907230 */ /* 0x000fc40000004100 */
[----:B------:R-:W-:Y:S02]  /*7820*/  HADD2.F32 R137, -RZ, R76.H0_H0 ;  /* 0x2000004cff897230 */ /* 0x000fe40000004100 */
[-C--:B------:R-:W-:Y:S01]  /*7830*/  FMUL.FTZ R49, R138, R143.reuse ;  /* 0x0000008f8a317220 */ /* 0x080fe20000410000 */
[----:B------:R-:W-:Y:S02]  /*7840*/  HADD2.F32 R51, -RZ, R136.H0_H0 ;  /* 0x20000088ff337230 */ /* 0x000fe40000004100 */
[C---:B------:R-:W-:Y:S01]  /*7850*/  FMUL.FTZ R143, R50.reuse, R143 ;  /* 0x0000008f328f7220 */ /* 0x040fe20000410000 */
[----:B------:R-:W-:Y:S02]  /*7860*/  HADD2.F32 R140, -RZ, R139.H0_H0 ;  /* 0x2000008bff8c7230 */ /* 0x000fe40000004100 */
[-C--:B------:R-:W-:Y:S01]  /*7870*/  FFMA.FTZ R50, R50, R141.reuse, -R49 ;  /* 0x0000008d32327223 */ /* 0x080fe20000010831 */
[-C--:B------:R-:W-:Y:S01]  /*7880*/  FMUL.FTZ R146, R137, R144.reuse ;  /* 0x0000009089927220 */ /* 0x080fe20000410000 */
[----:B------:R-:W-:Y:S01]  /*7890*/  FFMA.FTZ R49, R138, R141, R143 ;  /* 0x0000008d8a317223 */ /* 0x000fe2000001008f */
[----:B------:R-:W-:Y:S01]  /*78a0*/  FMUL.FTZ R144, R51, R144 ;  /* 0x0000009033907220 */ /* 0x000fe20000410000 */
[----:B------:R-:W-:Y:S01]  /*78b0*/  HADD2.F32 R141, -RZ, R142.H1_H1 ;  /* 0x3000008eff8d7230 */ /* 0x000fe20000004100 */
[----:B------:R-:W-:Y:S01]  /*78c0*/  F2FP.F16.E4M3.UNPACK_B R142, R135.H1 ;  /* 0x00000087ff8e723e */ /* 0x000fe200030006ff */
        /* <DEDUP_REMOVED lines=11> */
[----:B------:R-:W-:-:S02]  /*7980*/  HADD2.F32 R143, -RZ, R142.H0_H0 ;  /* 0x2000008eff8f7230 */ /* 0x000fc40000004100 */
[----:B------:R-:W-:Y:S01]  /*7990*/  FFMA.FTZ R145, R138, R137, R145 ;  /* 0x000000898a917223 */ /* 0x000fe20000010091 */
[----:B------:R-:W-:Y:S01]  /*79a0*/  HADD2.F32 R140, -RZ, R139.H0_H0 ;  /* 0x2000008bff8c7230 */ /* 0x000fe20000004100 */
[----:B------:R-:W-:Y:S01]  /*79b0*/  F2FP.F16.E4M3.UNPACK_B R46, R46 ;  /* 0x0000002eff2e723e */ /* 0x000fe200020006ff */
[----:B------:R-:W-:Y:S01]  /*79c0*/  HADD2.F32 R137, -RZ, R136.H0_H0 ;  /* 0x20000088ff897230 */ /* 0x000fe20000004100 */
[----:B------:R-:W-:Y:S01]  /*79d0*/  F2FP.SATFINITE.E4M3.F32.PACK_AB_MERGE_C R47, R50, R47, RZ ;  /* 0x0000002f322f723e */ /* 0x000fe200048070ff */
[----:B------:R-:W-:Y:S02]  /*79e0*/  HADD2.F32 R138, -RZ, R141.H0_H0 ;  /* 0x2000008dff8a7230 */ /* 0x000fe40000004100 */
[-C--:B------:R-:W-:Y:S01]  /*79f0*/  FMUL.FTZ R146, R140, R143.reuse ;  /* 0x0000008f8c927220 */ /* 0x080fe20000410000 */
[----:B------:R-:W-:Y:S02]  /*7a00*/  HADD2.F32 R142, -RZ, R142.H1_H1 ;  /* 0x3000008eff8e7230 */ /* 0x000fe40000004100 */
[----:B------:R-:W-:Y:S01]  /*7a10*/  FMUL.FTZ R143, R137, R143 ;  /* 0x0000008f898f7220 */ /* 0x000fe20000410000 */
[----:B------:R-:W-:-:S02]  /*7a20*/  HADD2.F32 R139, -RZ, R139.H1_H1 ;  /* 0x3000008bff8b7230 */ /* 0x000fc40000004100 */
[----:B------:R-:W-:Y:S01]  /*7a30*/  FFMA.FTZ R146, R137, R138, -R146 ;  /* 0x0000008a89927223 */ /* 0x000fe20000010892 */
[----:B------:R-:W-:Y:S01]  /*7a40*/  HADD2.F32 R136, -RZ, R136.H1_H1 ;  /* 0x30000088ff887230 */ /* 0x000fe20000004100 */
[----:B------:R-:W-:Y:S01]  /*7a50*/  F2FP.F16.E4M3.UNPACK_B R137, R135 ;  /* 0x00000087ff89723e */ /* 0x000fe200020006ff */
[----:B------:R-:W-:Y:S02]  /*7a60*/  HADD2.F32 R141, -RZ, R141.H1_H1 ;  /* 0x3000008dff8d7230 */ /* 0x000fe40000004100 */
[C---:B------:R-:W-:Y:S01]  /*7a70*/  FMUL.FTZ R147, R139.reuse, R142 ;  /* 0x0000008e8b937220 */ /* 0x040fe20000410000 */
[----:B------:R-:W-:Y:S01]  /*7a80*/  F2FP.F16.E4M3.UNPACK_B R135, R78 ;  /* 0x0000004eff87723e */ /* 0x000fe200020006ff */
[----:B------:R-:W-:Y:S01]  /*7a90*/  FMUL.FTZ R142, R136, R142 ;  /* 0x0000008e888e7220 */ /* 0x000fe20000410000 */
[----:B------:R-:W-:Y:S01]  /*7aa0*/  FFMA.FTZ R140, R140, R138, R143 ;  /* 0x0000008a8c8c7223 */ /* 0x000fe2000001008f */
[-C--:B------:R-:W-:Y:S01]  /*7ab0*/  FFMA.FTZ R147, R136, R141.reuse, -R147 ;  /* 0x0000008d88937223 */ /* 0x080fe20000010893 */
[----:B------:R-:W-:Y:S01]  /*7ac0*/  F2FP.F16.E4M3.UNPACK_B R136, R134 ;  /* 0x00000086ff88723e */ /* 0x000fe200020006ff */
[----:B------:R-:W-:Y:S01]  /*7ad0*/  FFMA.FTZ R149, R139, R141, R142 ;  /* 0x0000008d8b957223 */ /* 0x000fe2000001008e */
[----:B------:R-:W-:Y:S01]  /*7ae0*/  HADD2.F32 R134, -RZ, R135.H0_H0 ;  /* 0x20000087ff867230 */ /* 0x000fe20000004100 */
[----:B------:R-:W-:Y:S01]  /*7af0*/  F2FP.SATFINITE.E4M3.F32.PACK_AB_MERGE_C R47, R144, R51, R47 ;  /* 0x00000033902f723e */ /* 0x000fe2000480702f */
[--C-:B------:R-:W-:Y:S01]  /*7b00*/  HADD2.F32 R139, -RZ, R137.reuse.H0_H0 ;  /* 0x20000089ff8b7230 */ /* 0x100fe20000004100 */
[----:B------:R-:W-:Y:S01]  /*7b10*/  F2FP.SATFINITE.E4M3.F32.PACK_AB_MERGE_C R48, R49, R48, RZ ;  /* 0x000000303130723e */ /* 0x000fe200048070ff */
[----:B------:R-:W-:Y:S01]  /*7b20*/  HADD2.F32 R138, -RZ, R137.H1_H1 ;  /* 0x30000089ff8a7230 */ /* 0x000fe20000004100 */
[----:B------:R-:W-:Y:S01]  /*7b30*/  F2FP.F16.E4M3.UNPACK_B R50, R77 ;  /* 0x0000004dff32723e */ /* 0x000fe200020006ff */
[----:B------:R-:W-:-:S02]  /*7b40*/  HADD2.F32 R78, -RZ, R46.H0_H0 ;  /* 0x2000002eff4e7230 */ /* 0x000fc40000004100 */
[----:B------:R-:W-:Y:S01]  /*7b50*/  FMUL.FTZ R141, R134, R139 ;  /* 0x0000008b868d7220 */ /* 0x000fe20000410000 */
[----:B------:R-:W-:Y:S01]  /*7b60*/  HADD2.F32 R135, -RZ, R135.H1_H1 ;  /* 0x30000087ff877230 */ /* 0x000fe20000004100 */
[----:B------:R-:W-:Y:S01]  /*7b70*/  F2FP.F16.E4M3.UNPACK_B R51, R45 ;  /* 0x0000002dff33723e */ /* 0x000fe200020006ff */
[----:B------:R-:W-:Y:S02]  /*7b80*/  HADD2.F32 R46, -RZ, R46.H1_H1 ;  /* 0x3000002eff2e7230 */ /* 0x000fe40000004100 */
[----:B------:R-:W-:Y:S01]  /*7b90*/  FMUL.FTZ R139, R78, R139 ;  /* 0x0000008b4e8b7220 */ /* 0x000fe20000410000 */
[--C-:B------:R-:W-:Y:S02]  /*7ba0*/  HADD2.F32 R137, -RZ, R136.reuse.H0_H0 ;  /* 0x20000088ff897230 */ /* 0x100fe40000004100 */
[CC--:B------:R-:W-:Y:S01]  /*7bb0*/  FMUL.FTZ R143, R135.reuse, R138.reuse ;  /* 0x0000008a878f7220 */ /* 0x0c0fe20000410000 */
[----:B------:R-:W-:Y:S02]  /*7bc0*/  HADD2.F32 R136, -RZ, R136.H1_H1 ;  /* 0x30000088ff887230 */ /* 0x000fe40000004100 */
[----:B------:R-:W-:Y:S01]  /*7bd0*/  FMUL.FTZ R138, R46, R138 ;  /* 0x0000008a2e8a7220 */ /* 0x000fe20000410000 */
[----:B------:R-:W-:Y:S01]  /*7be0*/  F2FP.F16.E4M3.UNPACK_B R49, R44 ;  /* 0x0000002cff31723e */ /* 0x000fe200020006ff */
[-C--:B------:R-:W-:Y:S01]  /*7bf0*/  FFMA.FTZ R141, R78, R137.reuse, -R141 ;  /* 0x000000894e8d7223 */ /* 0x080fe2000001088d */
[----:B------:R-:W-:Y:S01]  /*7c00*/  FFMA.FTZ R78, R134, R137, R139 ;  /* 0x00000089864e7223 */ /* 0x000fe2000001008b */
[-C--:B------:R-:W-:Y:S01]  /*7c10*/  FFMA.FTZ R46, R46, R136.reuse, -R143 ;  /* 0x000000882e2e7223 */ /* 0x080fe2000001088f */
[----:B------:R-:W-:Y:S01]  /*7c20*/  FFMA.FTZ R135, R135, R136, R138 ;  /* 0x0000008887877223 */ /* 0x000fe2000001008a */
[----:B------:R-:W-:Y:S01]  /*7c30*/  F2FP.SATFINITE.E4M3.F32.PACK_AB_MERGE_C R146, R147, R146, RZ ;  /* 0x000000929392723e */ /* 0x000fe200048070ff */
[----:B------:R-:W-:Y:S01]  /*7c40*/  HADD2.F32 R134, -RZ, R50.H0_H0 ;  /* 0x20000032ff867230 */ /* 0x000fe20000004100 */
[----:B------:R-:W-:Y:S01]  /*7c50*/  F2FP.SATFINITE.E4M3.F32.PACK_AB_MERGE_C R76, R145, R76, R48 ;  /* 0x0000004c914c723e */ /* 0x000fe20004807030 */
[----:B------:R-:W-:Y:S01]  /*7c60*/  HADD2.F32 R139, -RZ, R51.H0_H0 ;  /* 0x20000033ff8b7230 */ /* 0x000fe20000004100 */
[----:B------:R-:W-:Y:S01]  /*7c70*/  F2FP.F16.E4M3.UNPACK_B R136, R14 ;  /* 0x0000000eff88723e */ /* 0x000fe200020006ff */
[----:B------:R-:W-:Y:S01]  /*7c80*/  HADD2.F32 R48, -RZ, R49.H0_H0 ;  /* 0x20000031ff307230 */ /* 0x000fe20000004100 */
[----:B------:R-:W-:Y:S01]  /*7c90*/  F2FP.SATFINITE.E4M3.F32.PACK_AB_MERGE_C R140, R149, R140, RZ ;  /* 0x0000008c958c723e */ /* 0x000fe200048070ff */
[----:B------:R-:W-:Y:S01]  /*7ca0*/  HADD2.F32 R138, -RZ, R51.H1_H1 ;  /* 0x30000033ff8a7230 */ /* 0x000fe20000004100 */
[----:B------:R-:W-:Y:S01]  /*7cb0*/  F2FP.SATFINITE.E4M3.F32.PACK_AB_MERGE_C R46, R46, R141, R146 ;  /* 0x0000008d2e2e723e */ /* 0x000fe20004807092 */
[----:B------:R-:W-:Y:S01]  /*7cc0*/  HADD2.F32 R137, -RZ, R136.H0_H0 ;  /* 0x20000088ff897230 */ /* 0x000fe20000004100 */
[----:B------:R-:W-:Y:S01]  /*7cd0*/  F2FP.SATFINITE.E4M3.F32.PACK_AB_MERGE_C R78, R135, R78, R140 ;  /* 0x0000004e874e723e */ /* 0x000fe2000480708c */
[----:B------:R-:W-:Y:S01]  /*7ce0*/  FMUL.FTZ R141, R134, R139 ;  /* 0x0000008b868d7220 */ /* 0x000fe20000410000 */
[----:B------:R-:W-:-:S02]  /*7cf0*/  HADD2.F32 R135, -RZ, R50.H1_H1 ;  /* 0x30000032ff877230 */ /* 0x000fc40000004100 */
        /* <DEDUP_REMOVED lines=13> */
[----:B------:R-:W-:Y:S02]  /*7dd0*/  HADD2.F32 R45, -RZ, R50.H0_H0 ;  /* 0x20000032ff2d7230 */ /* 0x000fe40000004100 */
[----:B------:R-:W-:Y:S02]  /*7de0*/  HADD2.F32 R134, -RZ, R77.H0_H0 ;  /* 0x2000004dff867230 */ /* 0x000fe40000004100 */
[----:B------:R-:W-:Y:S02]  /*7df0*/  HADD2.F32 R136, -RZ, R137.H0_H0 ;  /* 0x20000089ff887230 */ /* 0x000fe40000004100 */
[----:B------:R-:W-:-:S02]  /*7e00*/  HADD2.F32 R135, -RZ, R14.H0_H0 ;  /* 0x2000000eff877230 */ /* 0x000fc40000004100 */
[----:B------:R-:W-:Y:S02]  /*7e10*/  HADD2.F32 R50, -RZ, R50.H1_H1 ;  /* 0x30000032ff327230 */ /* 0x000fe40000004100 */
[CC--:B------:R-:W-:Y:S01]  /*7e20*/  FMUL.FTZ R138, R134.reuse, R136.reuse ;  /* 0x00000088868a7220 */ /* 0x0c0fe20000410000 */
[----:B------:R-:W-:Y:S02]  /*7e30*/  HADD2.F32 R137, -RZ, R137.H1_H1 ;  /* 0x30000089ff897230 */ /* 0x000fe40000004100 */
[C---:B------:R-:W-:Y:S01]  /*7e40*/  FMUL.FTZ R139, R45.reuse, R136 ;  /* 0x000000882d8b7220 */ /* 0x040fe20000410000 */
[----:B------:R-:W-:Y:S02]  /*7e50*/  HADD2.F32 R77, -RZ, R77.H1_H1 ;  /* 0x3000004dff4d7230 */ /* 0x000fe40000004100 */
[-C--:B------:R-:W-:Y:S01]  /*7e60*/  FFMA.FTZ R142, R45, R135.reuse, -R138 ;  /* 0x000000872d8e7223 */ /* 0x080fe2000001088a */
[----:B------:R-:W-:Y:S02]  /*7e70*/  HADD2.F32 R136, -RZ, R14.H1_H1 ;  /* 0x3000000eff887230 */ /* 0x000fe40000004100 */
[----:B------:R-:W-:Y:S01]  /*7e80*/  FFMA.FTZ R143, R134, R135, R139 ;  /* 0x00000087868f7223 */ /* 0x000fe2000001008b */
[C---:B------:R-:W-:Y:S01]  /*7e90*/  FMUL.FTZ R138, R50.reuse, R137 ;  /* 0x00000089328a7220 */ /* 0x040fe20000410000 */
[----:B------:R-:W-:Y:S01]  /*7ea0*/  F2FP.F16.E4M3.UNPACK_B R134, R79 ;  /* 0x0000004fff86723e */ /* 0x000fe200020006ff */
[C---:B------:R-:W-:Y:S01]  /*7eb0*/  FMUL.FTZ R141, R77.reuse, R137 ;  /* 0x000000894d8d7220 */ /* 0x040fe20000410000 */
[----:B------:R-:W-:Y:S01]  /*7ec0*/  F2FP.F16.E4M3.UNPACK_B R79, R79.H1 ;  /* 0x0000004fff4f723e */ /* 0x000fe200030006ff */
[----:B------:R-:W-:Y:S01]  /*7ed0*/  FFMA.FTZ R144, R77, R136, R138 ;  /* 0x000000884d907223 */ /* 0x000fe2000001008a */
        /* <DEDUP_REMOVED lines=8> */
[----:B------:R-:W-:Y:S01]  /*7f60*/  F2FP.F16.E4M3.UNPACK_B R138, R12 ;  /* 0x0000000cff8a723e */ /* 0x000fe200020006ff */
[----:B------:R-:W-:Y:S01]  /*7f70*/  HADD2.F32 R12, -RZ, R79.H0_H0 ;  /* 0x2000004fff0c7230 */ /* 0x000fe20000004100 */
[----:B------:R-:W-:Y:S01]  /*7f80*/  F2FP.F16.E4M3.UNPACK_B R13, R13.H1 ;  /* 0x0000000dff0d723e */ /* 0x000fe200030006ff */
[----:B------:R-:W-:Y:S01]  /*7f90*/  HADD2.F32 R50, -RZ, R15.H0_H0 ;  /* 0x2000000fff327230 */ /* 0x000fe20000004100 */
        /* <DEDUP_REMOVED lines=20> */
[----:B------:R-:W-:Y:S01]  /*80e0*/  F2FP.SATFINITE.E4M3.F32.PACK_AB_MERGE_C R48, R51, R48, R142 ;  /* 0x000000303330723e */ /* 0x000fe2000480708e */
[----:B------:R-:W-:-:S02]  /*80f0*/  HADD2.F32 R14, -RZ, R14.H1_H1 ;  /* 0x3000000eff0e7230 */ /* 0x000fc40000004100 */
[-C--:B------:R-:W-:Y:S01]  /*8100*/  FMUL.FTZ R13, R134, R45.reuse ;  /* 0x0000002d860d7220 */ /* 0x080fe20000410000 */
[----:B------:R-:W-:Y:S02]  /*8110*/  HADD2.F32 R135, -RZ, R135.H1_H1 ;  /* 0x30000087ff877230 */ /* 0x000fe40000004100 */
[-C--:B------:R-:W-:Y:S01]  /*8120*/  FFMA.FTZ R136, R15, R12.reuse, -R136 ;  /* 0x0000000c0f887223 */ /* 0x080fe20000010888 */
[----:B------:R-:W-:Y:S01]  /*8130*/  FFMA.FTZ R50, R79, R12, R50 ;  /* 0x0000000c4f327223 */ /* 0x000fe20000010032 */
[----:B------:R-:W-:Y:S01]  /*8140*/  FMUL.FTZ R45, R14, R45 ;  /* 0x0000002d0e2d7220 */ /* 0x000fe20000410000 */
[----:B------:R-:W-:Y:S01]  /*8150*/  F2FP.SATFINITE.E4M3.F32.PACK_AB_MERGE_C R143, R144, R143, RZ ;  /* 0x0000008f908f723e */ /* 0x000fe200048070ff */
[----:B------:R-:W-:Y:S01]  /*8160*/  FFMA.FTZ R13, R14, R135, -R13 ;  /* 0x000000870e0d7223 */ /* 0x000fe2000001080d */
[----:B------:R-:W-:Y:S01]  /*8170*/  F2FP.SATFINITE.E4M3.F32.PACK_AB_MERGE_C R136, R136, R147, RZ ;  /* 0x000000938888723e */ /* 0x000fe200048070ff */
[----:B------:R-:W-:Y:S01]  /*8180*/  FFMA.FTZ R45, R134, R135, R45 ;  /* 0x00000087862d7223 */ /* 0x000fe2000001002d */
[----:B------:R-:W-:Y:S01]  /*8190*/  F2FP.SATFINITE.E4M3.F32.PACK_AB_MERGE_C R50, R50, R141, RZ ;  /* 0x0000008d3232723e */ /* 0x000fe200048070ff */
[----:B------:R-:W-:Y:S01]  /*81a0*/  IMAD.MOV.U32 R12, RZ, RZ, R47 ;  /* 0x000000ffff0c7224 */ /* 0x000fe200078e002f */
[----:B------:R-:W-:Y:S01]  /*81b0*/  F2FP.SATFINITE.E4M3.F32.PACK_AB_MERGE_C R15, R13, R146, R136 ;  /* 0x000000920d0f723e */ /* 0x000fe20004807088 */
[----:B------:R-:W-:Y:S01]  /*81c0*/  IMAD.MOV.U32 R13, RZ, RZ, R48 ;  /* 0x000000ffff0d7224 */ /* 0x000fe200078e0030 */
[----:B------:R-:W-:-:S02]  /*81d0*/  F2FP.SATFINITE.E4M3.F32.PACK_AB_MERGE_C R77, R44, R49, R143 ;  /* 0x000000312c4d723e */ /* 0x000fc4000480708f */
[----:B------:R-:W-:Y:S02]  /*81e0*/  F2FP.SATFINITE.E4M3.F32.PACK_AB_MERGE_C R79, R45, R140, R50 ;  /* 0x0000008c2d4f723e */ /* 0x000fe40004807032 */
[----:B------:R-:W-:-:S07]  /*81f0*/  MOV R14, R46 ;  /* 0x0000002e000e7202 */ /* 0x000fce0000000f00 */
.L_x_3006:
[----:B------:R-:W-:Y:S05]  /*8200*/  BSYNC B2 ;  /* 0x0000000000027941 */ /* 0x000fea0003800000 */
.L_x_3005:
[----:B------:R-:W-:Y:S01]  /*8210*/  ISETP.GE.AND P3, PT, R11, R124, PT ;  /* 0x0000007c0b00720c */ /* 0x000fe20003f66270 */
[----:B--2---:R4:W-:-:S12]  /*8220*/  ST.E.128 desc[UR36][R114.64], R12 ;  /* 0x0000000c72007985 */ /* 0x0049d8000c101d24 */
[----:B------:R-:W-:-:S04]  /*8230*/  @!P3 IADD3 R44, P4, R120, R11, RZ ;  /* 0x0000000b782cb210 */ /* 0x000fc80007f9e0ff */
[----:B------:R-:W-:-:S05]  /*8240*/  @!P3 LEA.HI.X.SX32 R45, R11, R118, 0x1, P4 ;  /* 0x000000760b2db211 */ /* 0x000fca00020f0eff */
[----:B---3--:R4:W-:Y:S04]  /*8250*/  @!P3 ST.E.128 desc[UR36][R44.64], R76 ;  /* 0x0000004c2c00b985 */ /* 0x0089e8000c101d24 */
.L_x_3004:
[----:B------:R-:W-:Y:S05]  /*8260*/  BSYNC B1 ;  /* 0x0000000000017941 */ /* 0x000fea0003800000 */
.L_x_3003:
[----:B------:R-:W-:-:S03]  /*8270*/  UMOV UR4, 0xffffffff ;  /* 0xffffffff00047882 */ /* 0x000fc60000000000 */
[----:B------:R-:W-:Y:S05]  /*8280*/  BRA.DIV UR4, `(.L_x_3007) ;  /* 0x00000246040c7947 */ /* 0x000fea000b800000 */
[----:B----4-:R4:W0:Y:S04]  /*8290*/  SHFL.IDX PT, R76, R117, 0x1, 0x181f ;  /* 0x00381f00754c7f89 */ /* 0x01082800000e0000 */
[----:B------:R4:W0:Y:S02]  /*82a0*/  SHFL.IDX PT, R50, R116, 0x1, 0x181f ;  /* 0x00381f0074327f89 */ /* 0x00082400000e0000 */
.L_x_3326:
[----:B------:R-:W-:Y:S01]  /*82b0*/  ISETP.GE.OR P3, PT, R104, R110, P1 ;  /* 0x0000006e6800720c */ /* 0x000fe20000f66670 */
[----:B------:R-:W-:-:S12]  /*82c0*/  BSSY B1, `(.L_x_3008) ;  /* 0x00000f3000017945 */ /* 0x000fd80003800000 */
        /* <DEDUP_REMOVED lines=26> */
[--C-:B--2---:R-:W-:Y:S02]  /*8470*/  SHF.R.U32.HI R118, RZ, 0x10, R55.reuse ;  /* 0x00000010ff767819 */ /* 0x104fe40000011637 */
[----:B------:R-:W-:Y:S02]  /*8480*/  SHF.R.U32.HI R115, RZ, 0x8, R55 ;  /* 0x00000008ff737819 */ /* 0x000fe40000011637 */
[----:B------:R-:W-:Y:S01]  /*8490*/  LOP3.LUT R77, R55, 0xff0000ff, RZ, 0xc0, !PT ;  /* 0xff0000ff374d7812 */ /* 0x000fe200078ec0ff */
[----:B------:R-:W-:Y:S01]  /*84a0*/  IMAD.MOV.U32 R55, RZ, RZ, R12 ;  /* 0x000000ffff377224 */ /* 0x000fe200078e000c */
[----:B---3--:R-:W-:Y:S01]  /*84b0*/  SHF.R.U32.HI R120, RZ, 0x10, R53 ;  /* 0x00000010ff787819 */ /* 0x008fe20000011635 */
[----:B------:R-:W-:Y:S01]  /*84c0*/  IMAD.SHL.U32 R12, R52, 0x100, RZ ;  /* 0x00000100340c7824 */ /* 0x000fe200078e00ff */
[----:B------:R-:W-:Y:S01]  /*84d0*/  LOP3.LUT R53, R53, 0xff0000ff, RZ, 0xc0, !PT ;  /* 0xff0000ff35357812 */ /* 0x000fe200078ec0ff */
[----:B------:R-:W-:Y:S01]  /*84e0*/  IMAD.MOV.U32 R52, RZ, RZ, R14 ;  /* 0x000000ffff347224 */ /* 0x000fe200078e000e */
[----:B------:R-:W-:Y:S01]  /*84f0*/  SHF.R.U32.HI R79, RZ, 0x8, R57 ;  /* 0x00000008ff4f7819 */ /* 0x000fe20000011639 */
[----:B------:R-:W-:Y:S01]  /*8500*/  IMAD.U32 R14, R120, 0x10000, RZ ;  /* 0x00010000780e7824 */ /* 0x000fe200078e00ff */
[----:B------:R-:W-:-:S02]  /*8510*/  SHF.R.U32.HI R56, RZ, 0x8, R59 ;  /* 0x00000008ff387819 */ /* 0x000fc4000001163b */
[----:B------:R-:W-:Y:S01]  /*8520*/  MOV R58, R44 ;  /* 0x0000002c003a7202 */ /* 0x000fe20000000f00 */
[----:B------:R-:W-:Y:S01]  /*8530*/  IMAD.SHL.U32 R13, R79, 0x100, RZ ;  /* 0x000001004f0d7824 */ /* 0x000fe200078e00ff */
[----:B------:R-:W-:Y:S01]  /*8540*/  LOP3.LUT R53, R53, 0xff00, R12, 0xf8, !PT ;  /* 0x0000ff0035357812 */ /* 0x000fe200078ef80c */
[----:B------:R-:W-:Y:S01]  /*8550*/  IMAD.SHL.U32 R12, R115, 0x100, RZ ;  /* 0x00000100730c7824 */ /* 0x000fe200078e00ff */
[----:B------:R-:W-:Y:S02]  /*8560*/  SHF.R.U32.HI R114, RZ, 0x10, R57 ;  /* 0x00000010ff727819 */ /* 0x000fe40000011639 */
[----:B------:R-:W-:Y:S02]  /*8570*/  LOP3.LUT R54, R57, 0xff0000ff, RZ, 0xc0, !PT ;  /* 0xff0000ff39367812 */ /* 0x000fe400078ec0ff */
[----:B------:R-:W-:Y:S02]  /*8580*/  SHF.R.U32.HI R78, RZ, 0x10, R59 ;  /* 0x00000010ff4e7819 */ /* 0x000fe4000001163b */
[----:B------:R-:W-:-:S02]  /*8590*/  LOP3.LUT R57, R59, 0xff0000ff, RZ, 0xc0, !PT ;  /* 0xff0000ff3b397812 */ /* 0x000fc400078ec0ff */
[----:B------:R-:W-:Y:S01]  /*85a0*/  SHF.L.U32 R44, R56, 0x8, RZ ;  /* 0x00000008382c7819 */ /* 0x000fe200000006ff */
[----:B------:R-:W-:Y:S01]  /*85b0*/  IMAD.U32 R78, R78, 0x10000, RZ ;  /* 0x000100004e4e7824 */ /* 0x000fe200078e00ff */
[----:B------:R-:W-:Y:S02]  /*85c0*/  F2FP.F16.E4M3.UNPACK_B R79, R133.H1 ;  /* 0x00000085ff4f723e */ /* 0x000fe400030006ff */
[----:B------:R-:W-:Y:S02]  /*85d0*/  F2FP.F16.E4M3.UNPACK_B R59, R58.H1 ;  /* 0x0000003aff3b723e */ /* 0x000fe400030006ff */
[----:B------:R-:W-:Y:S02]  /*85e0*/  F2FP.F16.E4M3.UNPACK_B R56, R55.H1 ;  /* 0x00000037ff38723e */ /* 0x000fe400030006ff */
[----:B------:R-:W-:Y:S01]  /*85f0*/  LOP3.LUT R77, R77, 0xff00, R12, 0xf8, !PT ;  /* 0x0000ff004d4d7812 */ /* 0x000fe200078ef80c */
[----:B------:R-:W-:Y:S01]  /*8600*/  IMAD.U32 R12, R118, 0x10000, RZ ;  /* 0x00010000760c7824 */ /* 0x000fe200078e00ff */
[----:B------:R-:W-:Y:S01]  /*8610*/  LOP3.LUT R135, R57, 0xff00, R44, 0xf8, !PT ;  /* 0x0000ff0039877812 */ /* 0x000fe200078ef82c */
[----:B------:R-:W-:Y:S01]  /*8620*/  IMAD.U32 R44, R114, 0x10000, RZ ;  /* 0x00010000722c7824 */ /* 0x000fe200078e00ff */
[----:B------:R-:W-:Y:S01]  /*8630*/  LOP3.LUT R115, R54, 0xff00, R13, 0xf8, !PT ;  /* 0x0000ff0036737812 */ /* 0x000fe200078ef80d */
[----:B------:R-:W-:Y:S01]  /*8640*/  HADD2.F32 R13, -RZ, R79.H0_H0 ;  /* 0x2000004fff0d7230 */ /* 0x000fe20000004100 */
[----:B------:R-:W-:Y:S01]  /*8650*/  LOP3.LUT R14, R53, 0xff0000, R14, 0xf8, !PT ;  /* 0x00ff0000350e7812 */ /* 0x000fe200078ef80e */
[----:B------:R-:W-:Y:S01]  /*8660*/  HADD2.F32 R54, -RZ, R59.H0_H0 ;  /* 0x2000003bff367230 */ /* 0x000fe20000004100 */
[----:B------:R-:W-:Y:S01]  /*8670*/  F2FP.F16.E4M3.UNPACK_B R57, R132.H1 ;  /* 0x00000084ff39723e */ /* 0x000fe200030006ff */
[----:B------:R-:W-:Y:S01]  /*8680*/  HADD2.F32 R53, -RZ, R56.H0_H0 ;  /* 0x20000038ff357230 */ /* 0x000fe20000004100 */
[----:B------:R-:W-:-:S02]  /*8690*/  LOP3.LUT R12, R77, 0xff0000, R12, 0xf8, !PT ;  /* 0x00ff00004d0c7812 */ /* 0x000fc400078ef80c */
        /* <DEDUP_REMOVED lines=14> */
[----:B------:R-:W-:-:S02]  /*8780*/  HADD2.F32 R79, -RZ, R133.H0_H0 ;  /* 0x20000085ff4f7230 */ /* 0x000fc40000004100 */
[-C--:B------:R-:W-:Y:S01]  /*8790*/  FMUL.FTZ R118, R77, R114.reuse ;  /* 0x000000724d767220 */ /* 0x080fe20000410000 */
        /* <DEDUP_REMOVED lines=8> */
[----:B------:R-:W-:Y:S01]  /*8820*/  FMUL.FTZ R77, R59, R79 ;  /* 0x0000004f3b4d7220 */ /* 0x000fe20000410000 */
[----:B------:R-:W-:Y:S01]  /*8830*/  HADD2.F32 R58, -RZ, R58.H1_H1 ;  /* 0x3000003aff3a7230 */ /* 0x000fe20000004100 */
[----:B------:R-:W-:Y:S01]  /*8840*/  LOP3.LUT R44, R115, 0xff0000, R44, 0xf8, !PT ;  /* 0x00ff0000732c7812 */ /* 0x000fe200078ef82c */
        /* <DEDUP_REMOVED lines=17> */
[----:B------:R-:W-:Y:S01]  /*8960*/  FMUL.FTZ R133, R59, R78 ;  /* 0x0000004e3b857220 */ /* 0x000fe20000410000 */
        /* <DEDUP_REMOVED lines=17> */
[--C-:B------:R-:W-:Y:S01]  /*8a80*/  HADD2.F32 R56, -RZ, R55.reuse.H0_H0 ;  /* 0x20000037ff387230 */ /* 0x100fe20000004100 */
[----:B------:R-:W-:Y:S01]  /*8a90*/  F2FP.SATFINITE.E4M3.F32.PACK_AB_MERGE_C R135, R135, R54, RZ ;  /* 0x000000368787723e */ /* 0x000fe200048070ff */
[----:B------:R-:W-:Y:S01]  /*8aa0*/  HADD2.F32 R130, -RZ, R130.H1_H1 ;  /* 0x30000082ff827230 */ /* 0x000fe20000004100 */
[----:B------:R-:W-:Y:S01]  /*8ab0*/  F2FP.SATFINITE.E4M3.F32.PACK_AB_MERGE_C R54, R118, R79, R53 ;  /* 0x0000004f7636723e */ /* 0x000fe20004807035 */
[----:B------:R-:W-:-:S02]  /*8ac0*/  HADD2.F32 R55, -RZ, R55.H1_H1 ;  /* 0x30000037ff377230 */ /* 0x000fc40000004100 */
[-C--:B------:R-:W-:Y:S01]  /*8ad0*/  FMUL.FTZ R77, R56, R59.reuse ;  /* 0x0000003b384d7220 */ /* 0x080fe20000410000 */
[--C-:B------:R-:W-:Y:S02]  /*8ae0*/  HADD2.F32 R57, -RZ, R131.reuse.H0_H0 ;  /* 0x20000083ff397230 */ /* 0x100fe40000004100 */
[C---:B------:R-:W-:Y:S01]  /*8af0*/  FMUL.FTZ R59, R46.reuse, R59 ;  /* 0x0000003b2e3b7220 */ /* 0x040fe20000410000 */
[----:B------:R-:W-:Y:S02]  /*8b00*/  HADD2.F32 R52, -RZ, R52.H1_H1 ;  /* 0x30000034ff347230 */ /* 0x000fe40000004100 */
[CC--:B------:R-:W-:Y:S01]  /*8b10*/  FMUL.FTZ R133, R55.reuse, R130.reuse ;  /* 0x0000008237857220 */ /* 0x0c0fe20000410000 */
[----:B------:R-:W-:Y:S02]  /*8b20*/  HADD2.F32 R131, -RZ, R131.H1_H1 ;  /* 0x30000083ff837230 */ /* 0x000fe40000004100 */
[-C--:B------:R-:W-:Y:S01]  /*8b30*/  FFMA.FTZ R46, R46, R57.reuse, -R77 ;  /* 0x000000392e2e7223 */ /* 0x080fe2000001084d */
[----:B------:R-:W-:Y:S01]  /*8b40*/  FFMA.FTZ R59, R56, R57, R59 ;  /* 0x00000039383b7223 */ /* 0x000fe2000001003b */
[C---:B------:R-:W-:Y:S01]  /*8b50*/  FMUL.FTZ R130, R52.reuse, R130 ;  /* 0x0000008234827220 */ /* 0x040fe20000410000 */
[----:B------:R-:W-:Y:S01]  /*8b60*/  F2FP.F16.E4M3.UNPACK_B R57, R45 ;  /* 0x0000002dff39723e */ /* 0x000fe200020006ff */
[-C--:B------:R-:W-:Y:S01]  /*8b70*/  FFMA.FTZ R133, R52, R131.reuse, -R133 ;  /* 0x0000008334857223 */ /* 0x080fe20000010885 */
[----:B------:R-:W-:Y:S01]  /*8b80*/  F2FP.F16.E4M3.UNPACK_B R79, R44 ;  /* 0x0000002cff4f723e */ /* 0x000fe200020006ff */
[----:B------:R-:W-:Y:S01]  /*8b90*/  FFMA.FTZ R130, R55, R131, R130 ;  /* 0x0000008337827223 */ /* 0x000fe20000010082 */
[----:B------:R-:W-:Y:S01]  /*8ba0*/  F2FP.F16.E4M3.UNPACK_B R56, R51 ;  /* 0x00000033ff38723e */ /* 0x000fe200020006ff */
[----:B------:R-:W-:Y:S01]  /*8bb0*/  HADD2.F32 R58, -RZ, R57.H0_H0 ;  /* 0x20000039ff3a7230 */ /* 0x000fe20000004100 */
[----:B------:R-:W-:Y:S01]  /*8bc0*/  F2FP.F16.E4M3.UNPACK_B R77, R14 ;  /* 0x0000000eff4d723e */ /* 0x000fe200020006ff */
[----:B------:R-:W-:Y:S01]  /*8bd0*/  HADD2.F32 R114, -RZ, R79.H0_H0 ;  /* 0x2000004fff727230 */ /* 0x000fe20000004100 */
[----:B------:R-:W-:Y:S01]  /*8be0*/  F2FP.SATFINITE.E4M3.F32.PACK_AB_MERGE_C R52, R137, R78, RZ ;  /* 0x0000004e8934723e */ /* 0x000fe200048070ff */
[----:B------:R-:W-:Y:S01]  /*8bf0*/  HADD2.F32 R55, -RZ, R56.H0_H0 ;  /* 0x20000038ff377230 */ /* 0x000fe20000004100 */
[----:B------:R-:W-:Y:S01]  /*8c00*/  F2FP.SATFINITE.E4M3.F32.PACK_AB_MERGE_C R134, R139, R134, RZ ;  /* 0x000000868b86723e */ /* 0x000fe200048070ff */
[----:B------:R-:W-:Y:S01]  /*8c10*/  HADD2.F32 R78, -RZ, R77.H0_H0 ;  /* 0x2000004dff4e7230 */ /* 0x000fe20000004100 */
[----:B------:R-:W-:Y:S01]  /*8c20*/  F2FP.SATFINITE.E4M3.F32.PACK_AB_MERGE_C R53, R132, R115, R135 ;  /* 0x000000738435723e */ /* 0x000fe20004807087 */
[----:B------:R-:W-:Y:S01]  /*8c30*/  FMUL.FTZ R118, R58, R114 ;  /* 0x000000723a767220 */ /* 0x000fe20000410000 */
[----:B------:R-:W-:Y:S01]  /*8c40*/  F2FP.SATFINITE.E4M3.F32.PACK_AB_MERGE_C R52, R133, R46, R52 ;  /* 0x0000002e8534723e */ /* 0x000fe20004807034 */
[----:B------:R-:W-:Y:S01]  /*8c50*/  FMUL.FTZ R115, R55, R114 ;  /* 0x0000007237737220 */ /* 0x000fe20000410000 */
[----:B------:R-:W-:Y:S01]  /*8c60*/  F2FP.SATFINITE.E4M3.F32.PACK_AB_MERGE_C R46, R130, R59, R134 ;  /* 0x0000003b822e723e */ /* 0x000fe20004807086 */
[----:B------:R-:W-:-:S02]  /*8c70*/  HADD2.F32 R59, -RZ, R57.H1_H1 ;  /* 0x30000039ff3b7230 */ /* 0x000fc40000004100 */
[-C--:B------:R-:W-:Y:S01]  /*8c80*/  FFMA.FTZ R55, R55, R78.reuse, -R118 ;  /* 0x0000004e37377223 */ /* 0x080fe20000010876 */
[----:B------:R-:W-:Y:S01]  /*8c90*/  HADD2.F32 R114, -RZ, R79.H1_H1 ;  /* 0x3000004fff727230 */ /* 0x000fe20000004100 */
[----:B------:R-:W-:Y:S01]  /*8ca0*/  F2FP.F16.E4M3.UNPACK_B R45, R45.H1 ;  /* 0x0000002dff2d723e */ /* 0x000fe200030006ff */
[----:B------:R-:W-:Y:S02]  /*8cb0*/  HADD2.F32 R57, -RZ, R56.H1_H1 ;  /* 0x30000038ff397230 */ /* 0x000fe40000004100 */
[----:B------:R-:W-:Y:S01]  /*8cc0*/  FFMA.FTZ R56, R58, R78, R115 ;  /* 0x0000004e3a387223 */ /* 0x000fe20000010073 */
[----:B------:R-:W-:Y:S02]  /*8cd0*/  HADD2.F32 R58, -RZ, R77.H1_H1 ;  /* 0x3000004dff3a7230 */ /* 0x000fe40000004100 */
[----:B------:R-:W-:Y:S01]  /*8ce0*/  FMUL.FTZ R78, R59, R114 ;  /* 0x000000723b4e7220 */ /* 0x000fe20000410000 */
[----:B------:R-:W-:Y:S01]  /*8cf0*/  F2FP.F16.E4M3.UNPACK_B R77, R44.H1 ;  /* 0x0000002cff4d723e */ /* 0x000fe200030006ff */
[C---:B------:R-:W-:Y:S01]  /*8d00*/  FMUL.FTZ R114, R57.reuse, R114 ;  /* 0x0000007239727220 */ /* 0x040fe20000410000 */
[----:B------:R-:W-:Y:S01]  /*8d10*/  F2FP.F16.E4M3.UNPACK_B R51, R51.H1 ;  /* 0x00000033ff33723e */ /* 0x000fe200030006ff */
[----:B------:R-:W-:Y:S01]  /*8d20*/  FFMA.FTZ R118, R57, R58, -R78 ;  /* 0x0000003a39767223 */ /* 0x000fe2000001084e */
[----:B------:R-:W-:-:S02]  /*8d30*/  HADD2.F32 R57, -RZ, R45.H0_H0 ;  /* 0x2000002dff397230 */ /* 0x000fc40000004100 */
[----:B------:R-:W-:Y:S01]  /*8d40*/  FFMA.FTZ R131, R59, R58, R114 ;  /* 0x0000003a3b837223 */ /* 0x000fe20000010072 */
[----:B------:R-:W-:Y:S01]  /*8d50*/  F2FP.F16.E4M3.UNPACK_B R14, R14.H1 ;  /* 0x0000000eff0e723e */ /* 0x000fe200030006ff */
[----:B------:R-:W-:Y:S01]  /*8d60*/  HADD2.F32 R45, -RZ, R45.H1_H1 ;  /* 0x3000002dff2d7230 */ /* 0x000fe20000004100 */
[----:B------:R-:W-:Y:S01]  /*8d70*/  F2FP.F16.E4M3.UNPACK_B R79, R13.H1 ;  /* 0x0000000dff4f723e */ /* 0x000fe200030006ff */
[----:B------:R-:W-:Y:S02]  /*8d80*/  HADD2.F32 R114, -RZ, R77.H1_H1 ;  /* 0x3000004dff727230 */ /* 0x000fe40000004100 */
[--C-:B------:R-:W-:Y:S02]  /*8d90*/  HADD2.F32 R44, -RZ, R51.reuse.H0_H0 ;  /* 0x20000033ff2c7230 */ /* 0x100fe40000004100 */
[----:B------:R-:W-:Y:S02]  /*8da0*/  HADD2.F32 R51, -RZ, R51.H1_H1 ;  /* 0x30000033ff337230 */ /* 0x000fe40000004100 */
[----:B------:R-:W-:-:S02]  /*8db0*/  HADD2.F32 R58, -RZ, R14.H0_H0 ;  /* 0x2000000eff3a7230 */ /* 0x000fc40000004100 */
[----:B------:R-:W-:Y:S02]  /*8dc0*/  HADD2.F32 R78, -RZ, R14.H1_H1 ;  /* 0x3000000eff4e7230 */ /* 0x000fe40000004100 */
[-C--:B------:R-:W-:Y:S01]  /*8dd0*/  FMUL.FTZ R14, R45, R114.reuse ;  /* 0x000000722d0e7220 */ /* 0x080fe20000410000 */
[----:B------:R-:W-:Y:S02]  /*8de0*/  HADD2.F32 R59, -RZ, R77.H0_H0 ;  /* 0x2000004dff3b7230 */ /* 0x000fe40000004100 */
[C---:B------:R-:W-:Y:S01]  /*8df0*/  FMUL.FTZ R114, R51.reuse, R114 ;  /* 0x0000007233727220 */ /* 0x040fe20000410000 */
[----:B------:R-:W-:Y:S02]  /*8e00*/  HADD2.F32 R115, -RZ, R79.H0_H0 ;  /* 0x2000004fff737230 */ /* 0x000fe40000004100 */
[-C--:B------:R-:W-:Y:S01]  /*8e10*/  FFMA.FTZ R133, R51, R78.reuse, -R14 ;  /* 0x0000004e33857223 */ /* 0x080fe2000001080e */
[----:B------:R-:W-:Y:S01]  /*8e20*/  F2FP.F16.E4M3.UNPACK_B R51, R47 ;  /* 0x0000002fff33723e */ /* 0x000fe200020006ff */
[-C--:B------:R-:W-:Y:S01]  /*8e30*/  FMUL.FTZ R77, R57, R59.reuse ;  /* 0x0000003b394d7220 */ /* 0x080fe20000410000 */
[C---:B------:R-:W-:Y:S01]  /*8e40*/  FMUL.FTZ R130, R44.reuse, R59 ;  /* 0x0000003b2c827220 */ /* 0x040fe20000410000 */
[----:B------:R-:W-:Y:S01]  /*8e50*/  F2FP.F16.E4M3.UNPACK_B R14, R15 ;  /* 0x0000000fff0e723e */ /* 0x000fe200020006ff */
[----:B------:R-:W-:Y:S01]  /*8e60*/  FFMA.FTZ R135, R45, R78, R114 ;  /* 0x0000004e2d877223 */ /* 0x000fe20000010072 */
[----:B------:R-:W-:Y:S01]  /*8e70*/  F2FP.F16.E4M3.UNPACK_B R47, R47.H1 ;  /* 0x0000002fff2f723e */ /* 0x000fe200030006ff */
[-C--:B------:R-:W-:Y:S01]  /*8e80*/  FFMA.FTZ R120, R44, R58.reuse, -R77 ;  /* 0x0000003a2c787223 */ /* 0x080fe2000001084d */
        /* <DEDUP_REMOVED lines=13> */
[----:B------:R-:W-:Y:S01]  /*8f60*/  FMUL.FTZ R115, R45, R115 ;  /* 0x000000732d737220 */ /* 0x000fe20000410000 */
[----:B------:R-:W-:Y:S02]  /*8f70*/  HADD2.F32 R44, -RZ, R14.H0_H0 ;  /* 0x2000000eff2c7230 */ /* 0x000fe40000004100 */
[-C--:B------:R-:W-:Y:S01]  /*8f80*/  FMUL.FTZ R137, R57, R114.reuse ;  /* 0x0000007239897220 */ /* 0x080fe20000410000 */
[----:B------:R-:W-:Y:S02]  /*8f90*/  HADD2.F32 R59, -RZ, R13.H0_H0 ;  /* 0x2000000dff3b7230 */ /* 0x000fe40000004100 */
[----:B------:R-:W-:Y:S01]  /*8fa0*/  FFMA.FTZ R115, R12, R77, R115 ;  /* 0x0000004d0c737223 */ /* 0x000fe20000010073 */
[----:B------:R-:W-:Y:S02]  /*8fb0*/  HADD2.F32 R47, -RZ, R47.H1_H1 ;  /* 0x3000002fff2f7230 */ /* 0x000fe40000004100 */
[----:B------:R-:W-:Y:S01]  /*8fc0*/  FMUL.FTZ R114, R44, R114 ;  /* 0x000000722c727220 */ /* 0x000fe20000410000 */
[----:B------:R-:W-:-:S02]  /*8fd0*/  HADD2.F32 R12, -RZ, R79.H1_H1 ;  /* 0x3000004fff0c7230 */ /* 0x000fc40000004100 */
[----:B------:R-:W-:Y:S01]  /*8fe0*/  FFMA.FTZ R137, R44, R59, -R137 ;  /* 0x0000003b2c897223 */ /* 0x000fe20000010889 */
[----:B------:R-:W-:Y:S02]  /*8ff0*/  HADD2.F32 R15, -RZ, R15.H1_H1 ;  /* 0x3000000fff0f7230 */ /* 0x000fe40000004100 */
[----:B------:R-:W-:Y:S01]  /*9000*/  FFMA.FTZ R132, R45, R77, -R132 ;  /* 0x0000004d2d847223 */ /* 0x000fe20000010884 */
[----:B------:R-:W-:Y:S02]  /*9010*/  HADD2.F32 R51, -RZ, R51.H1_H1 ;  /* 0x30000033ff337230 */ /* 0x000fe40000004100 */
[-C--:B------:R-:W-:Y:S01]  /*9020*/  FMUL.FTZ R44, R47, R12.reuse ;  /* 0x0000000c2f2c7220 */ /* 0x080fe20000410000 */
[----:B------:R-:W-:Y:S02]  /*9030*/  HADD2.F32 R78, -RZ, R78.H1_H1 ;  /* 0x3000004eff4e7230 */ /* 0x000fe40000004100 */
[----:B------:R-:W-:Y:S01]  /*9040*/  FMUL.FTZ R12, R15, R12 ;  /* 0x0000000c0f0c7220 */ /* 0x000fe20000410000 */
[----:B------:R-:W-:-:S02]  /*9050*/  HADD2.F32 R14, -RZ, R14.H1_H1 ;  /* 0x3000000eff0e7230 */ /* 0x000fc40000004100 */
[----:B------:R-:W-:Y:S01]  /*9060*/  FFMA.FTZ R114, R57, R59, R114 ;  /* 0x0000003b39727223 */ /* 0x000fe20000010072 */
[----:B------:R-:W-:Y:S02]  /*9070*/  HADD2.F32 R58, -RZ, R58.H1_H1 ;  /* 0x3000003aff3a7230 */ /* 0x000fe40000004100 */
[-C--:B------:R-:W-:Y:S01]  /*9080*/  FMUL.FTZ R45, R51, R78.reuse ;  /* 0x0000004e332d7220 */ /* 0x080fe20000410000 */
[----:B------:R-:W-:Y:S02]  /*9090*/  HADD2.F32 R13, -RZ, R13.H1_H1 ;  /* 0x3000000dff0d7230 */ /* 0x000fe40000004100 */
[----:B------:R-:W-:Y:S01]  /*90a0*/  FMUL.FTZ R78, R14, R78 ;  /* 0x0000004e0e4e7220 */ /* 0x000fe20000410000 */
[----:B------:R-:W-:Y:S01]  /*90b0*/  F2FP.SATFINITE.E4M3.F32.PACK_AB_MERGE_C R55, R118, R55, R120 ;  /* 0x000000377637723e */ /* 0x000fe20004807078 */
        /* <DEDUP_REMOVED lines=12> */
[----:B------:R-:W-:-:S07]  /*9180*/  MOV R12, R54 ;  /* 0x00000036000c7202 */ /* 0x000fce0000000f00 */
.L_x_3011:
[----:B------:R-:W-:Y:S05]  /*9190*/  BSYNC B2 ;  /* 0x0000000000027941 */ /* 0x000fea0003800000 */
.L_x_3010:
[----:B------:R-:W-:Y:S01]  /*91a0*/  ISETP.GE.AND P3, PT, R11, R124, PT ;  /* 0x0000007c0b00720c */ /* 0x000fe20003f66270 */
[----:B0-----:R0:W-:-:S12]  /*91b0*/  ST.E.128 desc[UR36][R48.64], R12 ;  /* 0x0000000c30007985 */ /* 0x0011d8000c101d24 */
[----:B------:R-:W-:-:S04]  /*91c0*/  @!P3 IADD3 R50, P4, R11, R50, RZ ;  /* 0x000000320b32b210 */ /* 0x000fc80007f9e0ff */
[----:B------:R-:W-:-:S05]  /*91d0*/  @!P3 LEA.HI.X.SX32 R51, R11, R76, 0x1, P4 ;  /* 0x0000004c0b33b211 */ /* 0x000fca00020f0eff */
[----:B------:R0:W-:Y:S04]  /*91e0*/  @!P3 ST.E.128 desc[UR36][R50.64], R44 ;  /* 0x0000002c3200b985 */ /* 0x0001e8000c101d24 */
.L_x_3009:
[----:B------:R-:W-:Y:S05]  /*91f0*/  BSYNC B1 ;  /* 0x0000000000017941 */ /* 0x000fea0003800000 */
.L_x_3008:
[----:B------:R-:W-:-:S03]  /*9200*/  UMOV UR4, 0xffffffff ;  /* 0xffffffff00047882 */ /* 0x000fc60000000000 */
[----:B------:R-:W-:Y:S05]  /*9210*/  BRA.DIV UR4, `(.L_x_3012) ;  /* 0x0000023604747947 */ /* 0x000fea000b800000 */
[----:B0-----:R0:W0:Y:S04]  /*9220*/  SHFL.IDX PT, R50, R117, 0x2, 0x181f ;  /* 0x00581f0075327f89 */ /* 0x00102800000e0000 */
[----:B------:R0:W0:Y:S02]  /*9230*/  SHFL.IDX PT, R52, R116, 0x2, 0x181f ;  /* 0x00581f0074347f89 */ /* 0x00002400000e0000 */
.L_x_3330:
        /* <DEDUP_REMOVED lines=20> */
[----:B------:R-:W-:Y:S02]  /*9380*/  IMAD R15, R23, 0x8000, R12 ;  /* 0x00008000170f7824 */ /* 0x000fe400078e020c */
[----:B------:R-:W-:-:S03]  /*9390*/  IMAD.IADD R13, R22, 0x1, R13 ;  /* 0x00000001160d7824 */ /* 0x000fc600078e020d */
[----:B------:R-:W-:-:S03]  /*93a0*/  IADD3 R44, R22, R15, RZ ;  /* 0x0000000f162c7210 */ /* 0x000fc60007ffe0ff */
[----:B------:R-:W0:Y:S04]  /*93b0*/  LDS.128 R12, [R13+0x28400] ;  /* 0x028400000d0c7984 */ /* 0x000e280000000c00 */
[----:B------:R-:W0:Y:S01]  /*93c0*/  LDS.128 R44, [R44+0x28400] ;  /* 0x028400002c2c7984 */ /* 0x000e220000000c00 */
[----:B------:R-:W-:Y:S05]  /*93d0*/  @P2 BRA `(.L_x_3016) ;  /* 0x0000000c00502947 */ /* 0x000fea0003800000 */
[----:B------:R-:W-:Y:S01]  /*93e0*/  SHF.R.U32.HI R51, RZ, 0x8, R61 ;  /* 0x00000008ff337819 */ /* 0x000fe2000001163d */
[----:B0-----:R-:W-:Y:S01]  /*93f0*/  IMAD.MOV.U32 R54, RZ, RZ, R12 ;  /* 0x000000ffff367224 */ /* 0x001fe200078e000c */
[----:B------:R-:W-:Y:S01]  /*9400*/  SHF.R.U32.HI R59, RZ, 0x8, R63 ;  /* 0x00000008ff3b7819 */ /* 0x000fe2000001163f */
[----:B------:R-:W-:Y:S01]  /*9410*/  IMAD.MOV.U32 R57, RZ, RZ, R44 ;  /* 0x000000ffff397224 */ /* 0x000fe200078e002c */
[----:B------:R-:W-:Y:S01]  /*9420*/  LOP3.LUT R55, R61, 0xff0000ff, RZ, 0xc0, !PT ;  /* 0xff0000ff3d377812 */ /* 0x000fe200078ec0ff */
[----:B------:R-:W-:Y:S01]  /*9430*/  IMAD.SHL.U32 R12, R51, 0x100, RZ ;  /* 0x00000100330c7824 */ /* 0x000fe200078e00ff */
[----:B------:R-:W-:Y:S01]  /*9440*/  SHF.R.U32.HI R64, RZ, 0x10, R61 ;  /* 0x00000010ff407819 */ /* 0x000fe2000001163d */
[----:B------:R-:W-:Y:S01]  /*9450*/  IMAD.SHL.U32 R59, R59, 0x100, RZ ;  /* 0x000001003b3b7824 */ /* 0x000fe200078e00ff */
[----:B------:R-:W-:Y:S01]  /*9460*/  SHF.R.U32.HI R61, RZ, 0x8, R65 ;  /* 0x00000008ff3d7819 */ /* 0x000fe20000011641 */
[----:B------:R-:W-:Y:S01]  /*9470*/  IMAD.MOV.U32 R51, RZ, RZ, R14 ;  /* 0x000000ffff337224 */ /* 0x000fe200078e000e */
[----:B------:R-:W-:-:S02]  /*9480*/  LOP3.LUT R56, R63, 0xff0000ff, RZ, 0xc0, !PT ;  /* 0xff0000ff3f387812 */ /* 0x000fc400078ec0ff */
[----:B------:R-:W-:Y:S01]  /*9490*/  SHF.R.U32.HI R62, RZ, 0x10, R63 ;  /* 0x00000010ff3e7819 */ /* 0x000fe2000001163f */
[----:B------:R-:W-:Y:S01]  /*94a0*/  IMAD.SHL.U32 R61, R61, 0x100, RZ ;  /* 0x000001003d3d7824 */ /* 0x000fe200078e00ff */
[----:B------:R-:W-:Y:S02]  /*94b0*/  SHF.R.U32.HI R63, RZ, 0x8, R67 ;  /* 0x00000008ff3f7819 */ /* 0x000fe40000011643 */
[----:B------:R-:W-:Y:S01]  /*94c0*/  LOP3.LUT R12, R55, 0xff00, R12, 0xf8, !PT ;  /* 0x0000ff00370c7812 */ /* 0x000fe200078ef80c */
[----:B------:R-:W-:Y:S01]  /*94d0*/  IMAD.U32 R55, R64, 0x10000, RZ ;  /* 0x0001000040377824 */ /* 0x000fe200078e00ff */
[----:B------:R-:W-:Y:S01]  /*94e0*/  LOP3.LUT R58, R65, 0xff0000ff, RZ, 0xc0, !PT ;  /* 0xff0000ff413a7812 */ /* 0x000fe200078ec0ff */
[----:B------:R-:W-:Y:S01]  /*94f0*/  IMAD.SHL.U32 R63, R63, 0x100, RZ ;  /* 0x000001003f3f7824 */ /* 0x000fe200078e00ff */
[----:B------:R-:W-:Y:S02]  /*9500*/  LOP3.LUT R56, R56, 0xff00, R59, 0xf8, !PT ;  /* 0x0000ff0038387812 */ /* 0x000fe400078ef83b */
[----:B------:R-:W-:-:S02]  /*9510*/  LOP3.LUT R60, R67, 0xff0000ff, RZ, 0xc0, !PT ;  /* 0xff0000ff433c7812 */ /* 0x000fc400078ec0ff */
[----:B------:R-:W-:Y:S02]  /*9520*/  MOV R53, R46 ;  /* 0x0000002e00357202 */ /* 0x000fe40000000f00 */
[----:B------:R-:W-:Y:S02]  /*9530*/  LOP3.LUT R44, R12, 0xff0000, R55, 0xf8, !PT ;  /* 0x00ff00000c2c7812 */ /* 0x000fe400078ef837 */
[----:B------:R-:W-:Y:S02]  /*9540*/  SHF.L.U32 R59, R62, 0x10, RZ ;  /* 0x000000103e3b7819 */ /* 0x000fe400000006ff */
[----:B------:R-:W-:Y:S02]  /*9550*/  LOP3.LUT R46, R58, 0xff00, R61, 0xf8, !PT ;  /* 0x0000ff003a2e7812 */ /* 0x000fe400078ef83d */
[----:B------:R-:W-:Y:S02]  /*9560*/  F2FP.F16.E4M3.UNPACK_B R62, R128.H1 ;  /* 0x00000080ff3e723e */ /* 0x000fe400030006ff */
[----:B------:R-:W-:-:S02]  /*9570*/  F2FP.F16.E4M3.UNPACK_B R55, R54.H1 ;  /* 0x00000036ff37723e */ /* 0x000fc400030006ff */
        /* <DEDUP_REMOVED lines=71> */
[----:B--2---:R-:W-:Y:S01]  /*99f0*/  FFMA.FTZ R118, R56, R59, R61 ;  /* 0x0000003b38767223 */ /* 0x004fe2000001003d */
[----:B------:R-:W-:Y:S01]  /*9a00*/  HADD2.F32 R129, -RZ, R129.H1_H1 ;  /* 0x30000081ff817230 */ /* 0x000fe20000004100 */
[----:B------:R-:W-:Y:S01]  /*9a10*/  F2FP.F16.E4M3.UNPACK_B R61, R46 ;  /* 0x0000002eff3d723e */ /* 0x000fe200020006ff */
[--C-:B------:R-:W-:Y:S01]  /*9a20*/  HADD2.F32 R55, -RZ, R54.reuse.H0_H0 ;  /* 0x20000036ff377230 */ /* 0x100fe20000004100 */
[----:B------:R-:W-:Y:S01]  /*9a30*/  F2FP.SATFINITE.E4M3.F32.PACK_AB_MERGE_C R79, R114, R79, RZ ;  /* 0x0000004f724f723e */ /* 0x000fe200048070ff */
[----:B------:R-:W-:Y:S01]  /*9a40*/  HADD2.F32 R56, -RZ, R127.H0_H0 ;  /* 0x2000007fff387230 */ /* 0x000fe20000004100 */
[----:B------:R-:W-:Y:S01]  /*9a50*/  F2FP.SATFINITE.E4M3.F32.PACK_AB_MERGE_C R115, R118, R115, RZ ;  /* 0x000000737673723e */ /* 0x000fe200048070ff */
[----:B------:R-:W-:-:S02]  /*9a60*/  HADD2.F32 R54, -RZ, R54.H1_H1 ;  /* 0x30000036ff367230 */ /* 0x000fc40000004100 */
[-C--:B------:R-:W-:Y:S01]  /*9a70*/  FMUL.FTZ R60, R55, R58.reuse ;  /* 0x0000003a373c7220 */ /* 0x080fe20000410000 */
[C---:B------:R-:W-:Y:S01]  /*9a80*/  FMUL.FTZ R58, R53.reuse, R58 ;  /* 0x0000003a353a7220 */ /* 0x040fe20000410000 */
[----:B------:R-:W-:Y:S02]  /*9a90*/  HADD2.F32 R51, -RZ, R51.H1_H1 ;  /* 0x30000033ff337230 */ /* 0x000fe40000004100 */
[-C--:B------:R-:W-:Y:S01]  /*9aa0*/  FFMA.FTZ R53, R53, R56.reuse, -R60 ;  /* 0x0000003835357223 */ /* 0x080fe2000001083c */
[----:B------:R-:W-:Y:S01]  /*9ab0*/  FFMA.FTZ R76, R55, R56, R58 ;  /* 0x00000038374c7223 */ /* 0x000fe2000001003a */
[----:B------:R-:W-:Y:S01]  /*9ac0*/  F2FP.F16.E4M3.UNPACK_B R58, R45 ;  /* 0x0000002dff3a723e */ /* 0x000fe200020006ff */
[----:B------:R-:W-:Y:S01]  /*9ad0*/  HADD2.F32 R127, -RZ, R127.H1_H1 ;  /* 0x3000007fff7f7230 */ /* 0x000fe20000004100 */
[----:B------:R-:W-:Y:S01]  /*9ae0*/  F2FP.F16.E4M3.UNPACK_B R56, R13 ;  /* 0x0000000dff38723e */ /* 0x000fe200020006ff */
[-C--:B------:R-:W-:Y:S01]  /*9af0*/  FMUL.FTZ R78, R54, R129.reuse ;  /* 0x00000081364e7220 */ /* 0x080fe20000410000 */
[----:B------:R-:W-:Y:S01]  /*9b00*/  FMUL.FTZ R129, R51, R129 ;  /* 0x0000008133817220 */ /* 0x000fe20000410000 */
[----:B------:R-:W-:Y:S01]  /*9b10*/  F2FP.SATFINITE.E4M3.F32.PACK_AB_MERGE_C R55, R64, R67, RZ ;  /* 0x000000434037723e */ /* 0x000fe200048070ff */
[----:B------:R-:W-:Y:S01]  /*9b20*/  HADD2.F32 R59, -RZ, R58.H0_H0 ;  /* 0x2000003aff3b7230 */ /* 0x000fe20000004100 */
[----:B------:R-:W-:Y:S01]  /*9b30*/  F2FP.F16.E4M3.UNPACK_B R60, R44 ;  /* 0x0000002cff3c723e */ /* 0x000fe200020006ff */
[----:B------:R-:W-:-:S02]  /*9b40*/  HADD2.F32 R64, -RZ, R61.H0_H0 ;  /* 0x2000003dff407230 */ /* 0x000fc40000004100 */
[-C--:B------:R-:W-:Y:S01]  /*9b50*/  FFMA.FTZ R78, R51, R127.reuse, -R78 ;  /* 0x0000007f334e7223 */ /* 0x080fe2000001084e */
[----:B------:R-:W-:Y:S02]  /*9b60*/  HADD2.F32 R57, -RZ, R56.H0_H0 ;  /* 0x20000038ff397230 */ /* 0x000fe40000004100 */
[----:B------:R-:W-:Y:S01]  /*9b70*/  FFMA.FTZ R51, R54, R127, R129 ;  /* 0x0000007f36337223 */ /* 0x000fe20000010081 */
[----:B------:R-:W-:Y:S01]  /*9b80*/  F2FP.SATFINITE.E4M3.F32.PACK_AB_MERGE_C R54, R77, R66, RZ ;  /* 0x000000424d36723e */ /* 0x000fe200048070ff */
[----:B------:R-:W-:Y:S01]  /*9b90*/  FMUL.FTZ R66, R59, R64 ;  /* 0x000000403b427220 */ /* 0x000fe20000410000 */
[----:B------:R-:W-:Y:S01]  /*9ba0*/  F2FP.SATFINITE.E4M3.F32.PACK_AB_MERGE_C R55, R65, R62, R55 ;  /* 0x0000003e4137723e */ /* 0x000fe20004807037 */
[----:B------:R-:W-:Y:S02]  /*9bb0*/  HADD2.F32 R62, -RZ, R60.H0_H0 ;  /* 0x2000003cff3e7230 */ /* 0x000fe40000004100 */
[----:B------:R-:W-:Y:S01]  /*9bc0*/  FMUL.FTZ R64, R57, R64 ;  /* 0x0000004039407220 */ /* 0x000fe20000410000 */
[----:B------:R-:W-:Y:S01]  /*9bd0*/  HADD2.F32 R58, -RZ, R58.H1_H1 ;  /* 0x3000003aff3a7230 */ /* 0x000fe20000004100 */
[----:B------:R-:W-:Y:S01]  /*9be0*/  F2FP.SATFINITE.E4M3.F32.PACK_AB_MERGE_C R54, R128, R63, R54 ;  /* 0x0000003f8036723e */ /* 0x000fe20004807036 */
[----:B------:R-:W-:-:S02]  /*9bf0*/  HADD2.F32 R61, -RZ, R61.H1_H1 ;  /* 0x3000003dff3d7230 */ /* 0x000fc40000004100 */
[-C--:B------:R-:W-:Y:S01]  /*9c00*/  FFMA.FTZ R64, R59, R62.reuse, R64 ;  /* 0x0000003e3b407223 */ /* 0x080fe20000010040 */
[----:B------:R-:W-:Y:S02]  /*9c10*/  HADD2.F32 R56, -RZ, R56.H1_H1 ;  /* 0x30000038ff387230 */ /* 0x000fe40000004100 */
[----:B------:R-:W-:Y:S01]  /*9c20*/  FFMA.FTZ R66, R57, R62, -R66 ;  /* 0x0000003e39427223 */ /* 0x000fe20000010842 */
[----:B------:R-:W-:Y:S02]  /*9c30*/  HADD2.F32 R59, -RZ, R60.H1_H1 ;  /* 0x3000003cff3b7230 */ /* 0x000fe40000004100 */
[----:B------:R-:W-:Y:S01]  /*9c40*/  FMUL.FTZ R63, R58, R61 ;  /* 0x0000003d3a3f7220 */ /* 0x000fe20000410000 */
[----:B------:R-:W-:Y:S01]  /*9c50*/  F2FP.F16.E4M3.UNPACK_B R13, R13.H1 ;  /* 0x0000000dff0d723e */ /* 0x000fe200030006ff */
[C---:B------:R-:W-:Y:S01]  /*9c60*/  FMUL.FTZ R61, R56.reuse, R61 ;  /* 0x0000003d383d7220 */ /* 0x040fe20000410000 */
[----:B------:R-:W-:Y:S01]  /*9c70*/  F2FP.F16.E4M3.UNPACK_B R57, R45.H1 ;  /* 0x0000002dff39723e */ /* 0x000fe200030006ff */
[-C--:B------:R-:W-:Y:S01]  /*9c80*/  FFMA.FTZ R65, R56, R59.reuse, -R63 ;  /* 0x0000003b38417223 */ /* 0x080fe2000001083f */
[----:B------:R-:W-:Y:S01]  /*9c90*/  F2FP.F16.E4M3.UNPACK_B R56, R46.H1 ;  /* 0x0000002eff38723e */ /* 0x000fe200030006ff */
[----:B------:R-:W-:Y:S01]  /*9ca0*/  FFMA.FTZ R67, R58, R59, R61 ;  /* 0x0000003b3a437223 */ /* 0x000fe2000001003d */
[----:B------:R-:W-:Y:S01]  /*9cb0*/  HADD2.F32 R45, -RZ, R13.H0_H0 ;  /* 0x2000000dff2d7230 */ /* 0x000fe20000004100 */
[----:B------:R-:W-:Y:S01]  /*9cc0*/  F2FP.F16.E4M3.UNPACK_B R44, R44.H1 ;  /* 0x0000002cff2c723e */ /* 0x000fe200030006ff */
[--C-:B------:R-:W-:Y:S01]  /*9cd0*/  HADD2.F32 R46, -RZ, R57.reuse.H0_H0 ;  /* 0x20000039ff2e7230 */ /* 0x100fe20000004100 */
[----:B------:R-:W-:Y:S01]  /*9ce0*/  F2FP.SATFINITE.E4M3.F32.PACK_AB_MERGE_C R53, R78, R53, R79 ;  /* 0x000000354e35723e */ /* 0x000fe2000480704f */
[--C-:B------:R-:W-:Y:S01]  /*9cf0*/  HADD2.F32 R58, -RZ, R56.reuse.H0_H0 ;  /* 0x20000038ff3a7230 */ /* 0x100fe20000004100 */
[----:B------:R-:W-:Y:S01]  /*9d00*/  F2FP.SATFINITE.E4M3.F32.PACK_AB_MERGE_C R51, R51, R76, R115 ;  /* 0x0000004c3333723e */ /* 0x000fe20004807073 */
[----:B------:R-:W-:Y:S01]  /*9d10*/  HADD2.F32 R57, -RZ, R57.H1_H1 ;  /* 0x30000039ff397230 */ /* 0x000fe20000004100 */
[----:B------:R-:W-:Y:S01]  /*9d20*/  F2FP.F16.E4M3.UNPACK_B R61, R14.H1 ;  /* 0x0000000eff3d723e */ /* 0x000fe200030006ff */
[----:B------:R-:W-:-:S02]  /*9d30*/  HADD2.F32 R60, -RZ, R56.H1_H1 ;  /* 0x30000038ff3c7230 */ /* 0x000fc40000004100 */
[CC--:B------:R-:W-:Y:S01]  /*9d40*/  FMUL.FTZ R62, R46.reuse, R58.reuse ;  /* 0x0000003a2e3e7220 */ /* 0x0c0fe20000410000 */
[----:B------:R-:W-:Y:S02]  /*9d50*/  HADD2.F32 R13, -RZ, R13.H1_H1 ;  /* 0x3000000dff0d7230 */ /* 0x000fe40000004100 */
[----:B------:R-:W-:Y:S01]  /*9d60*/  FMUL.FTZ R59, R45, R58 ;  /* 0x0000003a2d3b7220 */ /* 0x000fe20000410000 */
[--C-:B------:R-:W-:Y:S02]  /*9d70*/  HADD2.F32 R56, -RZ, R44.reuse.H0_H0 ;  /* 0x2000002cff387230 */ /* 0x100fe40000004100 */
[-C--:B------:R-:W-:Y:S01]  /*9d80*/  FMUL.FTZ R58, R57, R60.reuse ;  /* 0x0000003c393a7220 */ /* 0x080fe20000410000 */
[----:B------:R-:W-:Y:S02]  /*9d90*/  HADD2.F32 R44, -RZ, R44.H1_H1 ;  /* 0x3000002cff2c7230 */ /* 0x000fe40000004100 */
[----:B------:R-:W-:Y:S01]  /*9da0*/  FMUL.FTZ R60, R13, R60 ;  /* 0x0000003c0d3c7220 */ /* 0x000fe20000410000 */
[----:B------:R-:W-:Y:S01]  /*9db0*/  FFMA.FTZ R77, R46, R56, R59 ;  /* 0x000000382e4d7223 */ /* 0x000fe2000001003b */
[----:B------:R-:W-:-:S02]  /*9dc0*/  F2FP.F16.E4M3.UNPACK_B R46, R47 ;  /* 0x0000002fff2e723e */ /* 0x000fc400020006ff */
        /* <DEDUP_REMOVED lines=50> */
[----:B------:R-:W-:Y:S02]  /*a0f0*/  F2FP.SATFINITE.E4M3.F32.PACK_AB_MERGE_C R47, R14, R63, R58 ;  /* 0x0000003f0e2f723e */ /* 0x000fe4000480703a */
[----:B------:R-:W-:Y:S02]  /*a100*/  F2FP.SATFINITE.E4M3.F32.PACK_AB_MERGE_C R45, R67, R64, R77 ;  /* 0x00000040432d723e */ /* 0x000fe4000480704d */
[----:B------:R-:W-:-:S07]  /*a110*/  MOV R14, R53 ;  /* 0x00000035000e7202 */ /* 0x000fce0000000f00 */
.L_x_3016:
[----:B------:R-:W-:Y:S05]  /*a120*/  BSYNC B2 ;  /* 0x0000000000027941 */ /* 0x000fea0003800000 */
.L_x_3015:
[----:B------:R-:W-:Y:S01]  /*a130*/  ISETP.GE.AND P3, PT, R11, R124, PT ;  /* 0x0000007c0b00720c */ /* 0x000fe20003f66270 */
[----:B0-----:R0:W-:-:S12]  /*a140*/  ST.E.128 desc[UR36][R48.64], R12 ;  /* 0x0000000c30007985 */ /* 0x0011d8000c101d24 */
[----:B------:R-:W-:-:S04]  /*a150*/  @!P3 IADD3 R52, P4, R11, R52, RZ ;  /* 0x000000340b34b210 */ /* 0x000fc80007f9e0ff */
[----:B------:R-:W-:-:S05]  /*a160*/  @!P3 LEA.HI.X.SX32 R53, R11, R50, 0x1, P4 ;  /* 0x000000320b35b211 */ /* 0x000fca00020f0eff */
[----:B------:R0:W-:Y:S04]  /*a170*/  @!P3 ST.E.128 desc[UR36][R52.64], R44 ;  /* 0x0000002c3400b985 */ /* 0x0001e8000c101d24 */
.L_x_3014:
[----:B------:R-:W-:Y:S05]  /*a180*/  BSYNC B1 ;  /* 0x0000000000017941 */ /* 0x000fea0003800000 */
.L_x_3013:
[----:B------:R-:W-:-:S03]  /*a190*/  UMOV UR4, 0xffffffff ;  /* 0xffffffff00047882 */ /* 0x000fc60000000000 */
[----:B------:R-:W-:Y:S05]  /*a1a0*/  BRA.DIV UR4, `(.L_x_3017) ;  /* 0x0000022604dc7947 */ /* 0x000fea000b800000 */
[----:B0-----:R0:W0:Y:S04]  /*a1b0*/  SHFL.IDX PT, R48, R117, 0x3, 0x181f ;  /* 0x00781f0075307f89 */ /* 0x00102800000e0000 */
[----:B----4-:R-:W4:Y:S02]  /*a1c0*/  SHFL.IDX PT, R116, R116, 0x3, 0x181f ;  /* 0x00781f0074747f89 */ /* 0x010f2400000e0000 */
.L_x_3334:
[----:B------:R-:W-:-:S13]  /*a1d0*/  ISETP.GE.OR P3, PT, R102, R110, P1 ;  /* 0x0000006e6600720c */ /* 0x000fda0000f66670 */
[----:B------:R-:W-:Y:S05]  /*a1e0*/  @P3 BRA `(.L_x_2992) ;  /* 0x0000001400743947 */ /* 0x000fea0003800000 */
[----:B------:R-:W5:Y:S01]  /*a1f0*/  LDL R14, [R1+0x18] ;  /* 0x00001800010e7983 */ /* 0x000f620000100800 */
[----:B------:R-:W-:Y:S01]  /*a200*/  SEL R126, R97, R126, !P0 ;  /* 0x0000007e617e7207 */ /* 0x000fe20004000000 */
[----:B------:R-:W-:Y:S01]  /*a210*/  BSSY B1, `(.L_x_3018) ;  /* 0x00000e9000017945 */ /* 0x000fe20003800000 */
[----:B----4-:R-:W-:Y:S02]  /*a220*/  IADD3 R50, P3, R37, R116, RZ ;  /* 0x0000007425327210 */ /* 0x010fe40007f7e0ff */
[----:B------:R-:W-:-:S03]  /*a230*/  SHF.R.S32.HI R11, RZ, 0x1f, R126 ;  /* 0x0000001fff0b7819 */ /* 0x000fc6000001147e */
[----:B0-----:R-:W-:Y:S01]  /*a240*/  IMAD.X R51, R48, 0x1, R41, P3 ;  /* 0x0000000130337824 */ /* 0x001fe200018e0629 */
        /* <DEDUP_REMOVED lines=22> */
[----:B------:R-:W-:Y:S01]  /*a3b0*/  IMAD.SHL.U32 R12, R54, 0x100, RZ ;  /* 0x00000100360c7824 */ /* 0x000fe200078e00ff */
[----:B------:R-:W-:Y:S01]  /*a3c0*/  SHF.R.U32.HI R52, RZ, 0x8, R75 ;  /* 0x00000008ff347819 */ /* 0x000fe2000001164b */
[----:B------:R-:W-:Y:S01]  /*a3d0*/  IMAD.MOV.U32 R54, RZ, RZ, R14 ;  /* 0x000000ffff367224 */ /* 0x000fe200078e000e */
[----:B------:R-:W-:Y:S02]  /*a3e0*/  SHF.R.U32.HI R65, RZ, 0x10, R69 ;  /* 0x00000010ff417819 */ /* 0x000fe40000011645 */
[----:B------:R-:W-:Y:S01]  /*a3f0*/  LOP3.LUT R53, R53, 0xff00, R12, 0xf8, !PT ;  /* 0x0000ff0035357812 */ /* 0x000fe200078ef80c */
[----:B------:R-:W-:Y:S01]  /*a400*/  IMAD.SHL.U32 R12, R63, 0x100, RZ ;  /* 0x000001003f0c7824 */ /* 0x000fe200078e00ff */
[----:B------:R-:W-:Y:S01]  /*a410*/  SHF.R.U32.HI R64, RZ, 0x10, R71 ;  /* 0x00000010ff407819 */ /* 0x000fe20000011647 */
[----:B------:R-:W-:Y:S01]  /*a420*/  IMAD.SHL.U32 R46, R52, 0x100, RZ ;  /* 0x00000100342e7824 */ /* 0x000fe200078e00ff */
[----:B------:R-:W-:-:S02]  /*a430*/  LOP3.LUT R57, R71, 0xff0000ff, RZ, 0xc0, !PT ;  /* 0xff0000ff47397812 */ /* 0x000fc400078ec0ff */
[----:B------:R-:W-:Y:S02]  /*a440*/  SHF.R.U32.HI R56, RZ, 0x8, R73 ;  /* 0x00000008ff387819 */ /* 0x000fe40000011649 */
[----:B------:R-:W-:Y:S02]  /*a450*/  LOP3.LUT R61, R75, 0xff0000ff, RZ, 0xc0, !PT ;  /* 0xff0000ff4b3d7812 */ /* 0x000fe400078ec0ff */
[----:B------:R-:W-:Y:S01]  /*a460*/  MOV R55, R44 ;  /* 0x0000002c00377202 */ /* 0x000fe20000000f00 */
[----:B------:R-:W-:Y:S01]  /*a470*/  IMAD.U32 R44, R65, 0x10000, RZ ;  /* 0x00010000412c7824 */ /* 0x000fe200078e00ff */
        /* <DEDUP_REMOVED lines=8> */
[----:B------:R-:W-:Y:S02]  /*a500*/  SHF.R.U32.HI R60, RZ, 0x10, R73 ;  /* 0x00000010ff3c7819 */ /* 0x000fe40000011649 */
[----:B------:R-:W-:Y:S01]  /*a510*/  LOP3.LUT R63, R59, 0xff00, R14, 0xf8, !PT ;  /* 0x0000ff003b3f7812 */ /* 0x000fe200078ef80e */
[----:B------:R-:W-:Y:S01]  /*a520*/  HADD2.F32 R14, -RZ, R61.H0_H0 ;  /* 0x2000003dff0e7230 */ /* 0x000fe20000004100 */
[----:B------:R-:W-:Y:S01]  /*a530*/  LOP3.LUT R44, R53, 0xff0000, R44, 0xf8, !PT ;  /* 0x00ff0000352c7812 */ /* 0x000fe200078ef82c */
[----:B------:R-:W-:Y:S01]  /*a540*/  HADD2.F32 R53, -RZ, R52.H0_H0 ;  /* 0x20000034ff357230 */ /* 0x000fe20000004100 */
[----:B------:R-:W-:Y:S01]  /*a550*/  F2FP.F16.E4M3.UNPACK_B R59, R119.H1 ;  /* 0x00000077ff3b723e */ /* 0x000fe200030006ff */
[----:B------:R-:W-:Y:S01]  /*a560*/  IMAD.U32 R46, R60, 0x10000, RZ ;  /* 0x000100003c2e7824 */ /* 0x000fe200078e00ff */
[----:B------:R-:W-:Y:S01]  /*a570*/  LOP3.LUT R12, R57, 0xff0000, R12, 0xf8, !PT ;  /* 0x00ff0000390c7812 */ /* 0x000fe200078ef80c */
[----:B------:R-:W-:Y:S01]  /*a580*/  HADD2.F32 R57, -RZ, R56.H0_H0 ;  /* 0x20000038ff397230 */ /* 0x000fe20000004100 */
[----:B------:R-:W-:Y:S01]  /*a590*/  SHF.R.U32.HI R62, RZ, 0x10, R75 ;  /* 0x00000010ff3e7819 */ /* 0x000fe2000001164b */
[----:B------:R-:W-:-:S02]  /*a5a0*/  HADD2.F32 R60, -RZ, R59.H0_H0 ;  /* 0x2000003bff3c7230 */ /* 0x000fc40000004100 */
[----:B------:R-:W-:Y:S01]  /*a5b0*/  FMUL.FTZ R66, R53, R14 ;  /* 0x0000000e35427220 */ /* 0x000fe20000410000 */
[----:B------:R-:W-:Y:S01]  /*a5c0*/  F2FP.F16.E4M3.UNPACK_B R122, R122 ;  /* 0x0000007aff7a723e */ /* 0x000fe200020006ff */
[C---:B------:R-:W-:Y:S01]  /*a5d0*/  FMUL.FTZ R64, R57.reuse, R14 ;  /* 0x0000000e39407220 */ /* 0x040fe20000410000 */
[----:B------:R-:W-:Y:S01]  /*a5e0*/  SHF.L.U32 R62, R62, 0x10, RZ ;  /* 0x000000103e3e7819 */ /* 0x000fe200000006ff */
[-C--:B------:R-:W-:Y:S01]  /*a5f0*/  FFMA.FTZ R66, R57, R60.reuse, R66 ;  /* 0x0000003c39427223 */ /* 0x080fe20000010042 */
[----:B------:R-:W-:Y:S02]  /*a600*/  HADD2.F32 R57, -RZ, R56.H1_H1 ;  /* 0x30000038ff397230 */ /* 0x000fe40000004100 */
[----:B------:R-:W-:Y:S01]  /*a610*/  FFMA.FTZ R64, R53, R60, -R64 ;  /* 0x0000003c35407223 */ /* 0x000fe20000010840 */
[----:B------:R-:W-:Y:S01]  /*a620*/  LOP3.LUT R14, R65, 0xff0000, R62, 0xf8, !PT ;  /* 0x00ff0000410e7812 */ /* 0x000fe200078ef83e */
[----:B------:R-:W-:Y:S01]  /*a630*/  HADD2.F32 R62, -RZ, R61.H1_H1 ;  /* 0x3000003dff3e7230 */ /* 0x000fe20000004100 */
[----:B------:R-:W-:Y:S01]  /*a640*/  F2FP.F16.E4M3.UNPACK_B R55, R55 ;  /* 0x00000037ff37723e */ /* 0x000fe200020006ff */
[----:B------:R-:W-:Y:S01]  /*a650*/  HADD2.F32 R53, -RZ, R52.H1_H1 ;  /* 0x30000034ff357230 */ /* 0x000fe20000004100 */
[----:B------:R-:W-:Y:S01]  /*a660*/  F2FP.F16.E4M3.UNPACK_B R49, R49 ;  /* 0x00000031ff31723e */ /* 0x000fe200020006ff */
[----:B------:R-:W-:Y:S01]  /*a670*/  HADD2.F32 R60, -RZ, R59.H1_H1 ;  /* 0x3000003bff3c7230 */ /* 0x000fe20000004100 */
[----:B------:R-:W-:Y:S01]  /*a680*/  F2FP.F16.E4M3.UNPACK_B R119, R119 ;  /* 0x00000077ff77723e */ /* 0x000fe200020006ff */
        /* <DEDUP_REMOVED lines=11> */
[----:B------:R-:W-:Y:S01]  /*a740*/  HADD2.F32 R55, -RZ, R55.H1_H1 ;  /* 0x30000037ff377230 */ /* 0x000fe20000004100 */
[----:B------:R-:W-:Y:S01]  /*a750*/  LOP3.LUT R46, R63, 0xff0000, R46, 0xf8, !PT ;  /* 0x00ff00003f2e7812 */ /* 0x000fe200078ef82e */
[-C--:B------:R-:W-:Y:S01]  /*a760*/  FFMA.FTZ R62, R52, R53.reuse, -R57 ;  /* 0x00000035343e7223 */ /* 0x080fe20000010839 */
[----:B------:R-:W-:Y:S01]  /*a770*/  FFMA.FTZ R63, R56, R53, R59 ;  /* 0x00000035383f7223 */ /* 0x000fe2000001003b */
[----:B------:R-:W-:Y:S02]  /*a780*/  HADD2.F32 R49, -RZ, R49.H1_H1 ;  /* 0x30000031ff317230 */ /* 0x000fe40000004100 */
        /* <DEDUP_REMOVED lines=141> */
[----:B------:R-:W-:Y:S01]  /*b060*/  F2FP.SATFINITE.E4M3.F32.PACK_AB_MERGE_C R13, R60, R61, R63 ;  /* 0x0000003d3c0d723e */ /* 0x000fe2000480703f */
[----:B------:R-:W-:Y:S01]  /*b070*/  IMAD.MOV.U32 R46, RZ, RZ, R123 ;  /* 0x000000ffff2e7224 */ /* 0x000fe200078e007b */
[----:B------:R-:W-:-:S02]  /*b080*/  F2FP.SATFINITE.E4M3.F32.PACK_AB_MERGE_C R45, R62, R59, R64 ;  /* 0x0000003b3e2d723e */ /* 0x000fc40004807040 */
[----:B------:R-:W-:-:S07]  /*b090*/  F2FP.SATFINITE.E4M3.F32.PACK_AB_MERGE_C R47, R55, R68, R56 ;  /* 0x00000044372f723e */ /* 0x000fce0004807038 */
.L_x_3019:
[----:B------:R-:W-:Y:S05]  /*b0a0*/  BSYNC B1 ;  /* 0x0000000000017941 */ /* 0x000fea0003800000 */
.L_x_3018:
[----:B0-----:R0:W-:Y:S01]  /*b0b0*/  ST.E.128 desc[UR36][R50.64], R12 ;  /* 0x0000000c32007985 */ /* 0x0011e2000c101d24 */
[----:B------:R-:W-:-:S13]  /*b0c0*/  ISETP.GE.AND P2, PT, R11, R124, PT ;  /* 0x0000007c0b00720c */ /* 0x000fda0003f46270 */
[----:B------:R-:W-:Y:S05]  /*b0d0*/  @P2 BRA `(.L_x_2992) ;  /* 0x0000000400b82947 */ /* 0x000fea0003800000 */
[----:B------:R-:W-:-:S04]  /*b0e0*/  IADD3 R116, P2, R11, R116, RZ ;  /* 0x000000740b747210 */ /* 0x000fc80007f5e0ff */
[----:B------:R-:W-:-:S05]  /*b0f0*/  LEA.HI.X.SX32 R117, R11, R48, 0x1, P2 ;  /* 0x000000300b757211 */ /* 0x000fca00010f0eff */
[----:B----4-:R4:W-:Y:S01]  /*b100*/  ST.E.128 desc[UR36][R116.64], R44 ;  /* 0x0000002c74007985 */ /* 0x0109e2000c101d24 */
[----:B------:R-:W-:Y:S05]  /*b110*/  BRA `(.L_x_2992) ;  /* 0x0000000400a87947 */ /* 0x000fea0003800000 */
.L_x_2951:
[----:B------:R-:W-:-:S06]  /*b120*/  UISETP.NE.AND UP0, UPT, UR61, 0x3, UPT ;  /* 0x000000033d00788c */ /* 0x000fcc000bf05270 */
[----:B------:R-:W-:-:S13]  /*b130*/  PLOP3.LUT P5, PT, PT, PT, UP0, 0x80, 0x0 ;  /* 0x000000000000781c */ /* 0x000fda0003faf008 */
[----:B------:R-:W-:Y:S05]  /*b140*/  @!P5 BRA `(.L_x_3020) ;  /* 0x000000000004d947 */ /* 0x000fea0003800000 */
[----:B------:R-:W-:Y:S01]  /*b150*/  BPT.TRAP 0x1 ;  /* 0x000000040000795c */ /* 0x000fe20000300000 */
.L_x_3020:
[----:B------:R-:W-:Y:S01]  /*b160*/  LEA R80, R23, R22, 0x3 ;  /* 0x0000001617507211 */ /* 0x000fe200078e18ff */
[----:B------:R-:W-:Y:S01]  /*b170*/  BSSY B1, `(.L_x_3021) ;  /* 0x0000005000017945 */ /* 0x000fe20003800000 */
[----:B------:R-:W-:Y:S02]  /*b180*/  SHF.L.U32 R111, R224, 0x1f, RZ ;  /* 0x0000001fe06f7819 */ /* 0x000fe400000006ff */
[----:B------:R-:W-:Y:S02]  /*b190*/  SHF.R.S32.HI R108, RZ, 0x1f, R107 ;  /* 0x0000001fff6c7819 */ /* 0x000fe4000001146b */
[----:B------:R-:W0:Y:S02]  /*b1a0*/  SYNCS.PHASECHK.TRANS64.TRYWAIT P2, [R80+URZ+0x38890], R111 ;  /* 0x0388906f500075a7 */ /* 0x000e24000804017f */
[----:B0-----:R-:W-:Y:S05]  /*b1b0*/  @!P2 BRA `(.L_x_3022) ;  /* 0x000002180024a947 */ /* 0x001fea0003800000 */
.L_x_3335:
[----:B------:R-:W-:Y:S05]  /*b1c0*/  BSYNC B1 ;  /* 0x0000000000017941 */ /* 0x000fea0003800000 */
.L_x_3021:
        /* <DEDUP_REMOVED lines=26> */
.L_x_3339:
        /* <DEDUP_REMOVED lines=8> */
[----:B------:R-:W2:Y:S02]  /*b3f0*/  @!P2 LDS.128 R12, [R96+0x28400] ;  /* 0x02840000600ca984 */ /* 0x000ea40000000c00 */
[----:B------:R-:W-:Y:S02]  /*b400*/  @!P3 IADD3.X R51, R45, R220, RZ, P4, !PT ;  /* 0x000000dc2d33b210 */ /* 0x000fe400027fe4ff */
[----:B--2---:R-:W-:Y:S04]  /*b410*/  @!P2 ST.E.128 desc[UR36][R48.64], R12 ;  /* 0x0000000c3000a985 */ /* 0x004fe8000c101d24 */
[----:B------:R-:W2:Y:S04]  /*b420*/  @!P3 LDS.128 R12, [R96+0x2c400] ;  /* 0x02c40000600cb984 */ /* 0x000ea80000000c00 */
[----:B--2---:R4:W-:Y:S02]  /*b430*/  @!P3 ST.E.128 desc[UR36][R50.64], R12 ;  /* 0x0000000c3200b985 */ /* 0x0049e4000c101d24 */
.L_x_3025:
[----:B------:R-:W-:Y:S05]  /*b440*/  BSYNC B1 ;  /* 0x0000000000017941 */ /* 0x000fea0003800000 */
.L_x_3024:
[----:B------:R-:W-:-:S03]  /*b450*/  UMOV UR4, 0xffffffff ;  /* 0xffffffff00047882 */ /* 0x000fc60000000000 */
[----:B------:R-:W-:Y:S05]  /*b460*/  BRA.DIV UR4, `(.L_x_3026) ;  /* 0x0000021604d47947 */ /* 0x000fea000b800000 */
[----:B--2---:R2:W0:Y:S04]  /*b470*/  SHFL.IDX PT, R45, R46, 0x1, 0x181f ;  /* 0x00381f002e2d7f89 */ /* 0x00442800000e0000 */
[----:B---34-:R2:W3:Y:S02]  /*b480*/  SHFL.IDX PT, R14, R44, 0x1, 0x181f ;  /* 0x00381f002c0e7f89 */ /* 0x0184e400000e0000 */
.L_x_3343:
[----:B------:R-:W-:Y:S01]  /*b490*/  ISETP.GE.AND P2, PT, R47, 0x21, PT ;  /* 0x000000212f00780c */ /* 0x000fe20003f46270 */
[----:B------:R-:W-:-:S12]  /*b4a0*/  BSSY B1, `(.L_x_3027) ;  /* 0x000000d000017945 */ /* 0x000fd80003800000 */
[----:B------:R-:W-:Y:S05]  /*b4b0*/  @!P2 BRA `(.L_x_3028) ;  /* 0x00000000002ca947 */ /* 0x000fea0003800000 */
[----:B------:R-:W-:Y:S02]  /*b4c0*/  ULDC UR4, c[0x0][0x2f4] ;  /* 0x0000bd0000047ab9 */ /* 0x000fe40000000800 */
[----:B------:R-:W-:-:S13]  /*b4d0*/  ISETP.GE.AND P2, PT, R16, UR4, PT ;  /* 0x0000000410007c0c */ /* 0x000fda000bf46270 */
[----:B---3--:R-:W-:-:S05]  /*b4e0*/  @!P2 IADD3 R48, P3, R16, R14, RZ ;  /* 0x0000000e1030a210 */ /* 0x008fca0007f7e0ff */
        /* <DEDUP_REMOVED lines=8> */
.L_x_3028:
[----:B------:R-:W-:Y:S05]  /*b570*/  BSYNC B1 ;  /* 0x0000000000017941 */ /* 0x000fea0003800000 */
.L_x_3027:
[----:B------:R-:W-:-:S03]  /*b580*/  UMOV UR4, 0xffffffff ;  /* 0xffffffff00047882 */ /* 0x000fc60000000000 */
[----:B------:R-:W-:Y:S05]  /*b590*/  BRA.DIV UR4, `(.L_x_3029) ;  /* 0x0000021604d07947 */ /* 0x000fea000b800000 */
[----:B0-----:R0:W0:Y:S04]  /*b5a0*/  SHFL.IDX PT, R45, R46, 0x2, 0x181f ;  /* 0x00581f002e2d7f89 */ /* 0x00102800000e0000 */
[----:B---34-:R3:W4:Y:S02]  /*b5b0*/  SHFL.IDX PT, R14, R44, 0x2, 0x181f ;  /* 0x00581f002c0e7f89 */ /* 0x01872400000e0000 */
.L_x_3347:
        /* <DEDUP_REMOVED lines=14> */
.L_x_3031:
[----:B------:R-:W-:Y:S05]  /*b6a0*/  BSYNC B1 ;  /* 0x0000000000017941 */ /* 0x000fea0003800000 */
.L_x_3030:
[----:B------:R-:W-:-:S03]  /*b6b0*/  UMOV UR4, 0xffffffff ;  /* 0xffffffff00047882 */ /* 0x000fc60000000000 */
[----:B------:R-:W-:Y:S05]  /*b6c0*/  BRA.DIV UR4, `(.L_x_3032) ;  /* 0x0000021604cc7947 */ /* 0x000fea000b800000 */
[----:B0-----:R0:W0:Y:S04]  /*b6d0*/  SHFL.IDX PT, R45, R46, 0x3, 0x181f ;  /* 0x00781f002e2d7f89 */ /* 0x00102800000e0000 */
[----:B----4-:R4:W0:Y:S02]  /*b6e0*/  SHFL.IDX PT, R14, R44, 0x3, 0x181f ;  /* 0x00781f002c0e7f89 */ /* 0x01082400000e0000 */
.L_x_3351:
[----:B------:R-:W-:-:S13]  /*b6f0*/  ISETP.GE.AND P2, PT, R47, 0x61, PT ;  /* 0x000000612f00780c */ /* 0x000fda0003f46270 */
[----:B------:R-:W-:Y:S05]  /*b700*/  @!P2 BRA `(.L_x_2992) ;  /* 0x00000000002ca947 */ /* 0x000fea0003800000 */
[----:B------:R-:W-:Y:S02]  /*b710*/  ULDC UR4, c[0x0][0x2f4] ;  /* 0x0000bd0000047ab9 */ /* 0x000fe40000000800 */
[----:B------:R-:W-:-:S13]  /*b720*/  ISETP.GE.AND P2, PT, R16, UR4, PT ;  /* 0x0000000410007c0c */ /* 0x000fda000bf46270 */
[----:B012---:R-:W-:-:S04]  /*b730*/  @!P2 IADD3 R46, P3, R16, R14, RZ ;  /* 0x0000000e102ea210 */ /* 0x007fc80007f7e0ff */
[----:B------:R-:W-:Y:S02]  /*b740*/  @!P2 IADD3.X R47, R45, R17, RZ, P3, !PT ;  /* 0x000000112d2fa210 */ /* 0x000fe40001ffe4ff */
[----:B------:R-:W-:-:S13]  /*b750*/  ISETP.GE.AND P3, PT, R18, UR4, PT ;  /* 0x0000000412007c0c */ /* 0x000fda000bf66270 */
[----:B---34-:R-:W-:Y:S02]  /*b760*/  @!P3 IADD3 R44, P4, R18, R14, RZ ;  /* 0x0000000e122cb210 */ /* 0x018fe40007f9e0ff */
[----:B------:R-:W0:Y:S03]  /*b770*/  @!P2 LDS.128 R12, [R96+0x2b400] ;  /* 0x02b40000600ca984 */ /* 0x000e260000000c00 */
[----:B------:R-:W-:Y:S01]  /*b780*/  @!P3 IMAD.X R45, R45, 0x1, R220, P4 ;  /* 0x000000012d2db824 */ /* 0x000fe200020e06dc */
[----:B0-----:R-:W-:Y:S04]  /*b790*/  @!P2 ST.E.128 desc[UR36][R46.64], R12 ;  /* 0x0000000c2e00a985 */ /* 0x001fe8000c101d24 */
[----:B------:R-:W0:Y:S04]  /*b7a0*/  @!P3 LDS.128 R12, [R96+0x2f400] ;  /* 0x02f40000600cb984 */ /* 0x000e280000000c00 */
[----:B0-----:R0:W-:Y:S02]  /*b7b0*/  @!P3 ST.E.128 desc[UR36][R44.64], R12 ;  /* 0x0000000c2c00b985 */ /* 0x0011e4000c101d24 */
.L_x_2992:
[----:B------:R-:W-:Y:S05]  /*b7c0*/  BSYNC B0 ;  /* 0x0000000000007941 */ /* 0x000fea0003800000 */
.L_x_2950:
[----:B------:R-:W5:Y:S01]  /*b7d0*/  S2R R11, SR_TID.X ;  /* 0x00000000000b7919 */ /* 0x000f620000002100 */
        /* <DEDUP_REMOVED lines=9> */
[----:B-----5:R-:W-:-:S13]  /*b870*/  LOP3.LUT P2, RZ, R11, 0x7f, RZ, 0xc0, !PT ;  /* 0x0000007f0bff7812 */ /* 0x020fda000784c0ff */
[----:B------:R-:W-:-:S05]  /*b880*/  @!P2 VIADD R11, R80, 0x388a0 ;  /* 0x000388a0500ba836 */ /* 0x000fca0000000000 */
[----:B------:R-:W-:-:S04]  /*b890*/  @!P2 PRMT R11, RZ, 0x654, R11 ;  /* 0x00000654ff0ba816 */ /* 0x000fc8000000000b */
[----:B------:R2:W-:Y:S01]  /*b8a0*/  @!P2 SYNCS.ARRIVE.TRANS64.RED.A1T0 RZ, [R11+URZ], RZ ;  /* 0x000000ff0bffa9a7 */ /* 0x0005e2000810043f */
[----:B------:R-:W-:Y:S05]  /*b8b0*/  @!P5 BRA `(.L_x_3034) ;  /* 0x000000000004d947 */ /* 0x000fea0003800000 */
[----:B------:R-:W-:Y:S01]  /*b8c0*/  BPT.TRAP 0x1 ;  /* 0x000000040000795c */ /* 0x000fe20000300000 */
.L_x_3034:
[----:B------:R-:W-:Y:S05]  /*b8d0*/  BSYNC B0 ;  /* 0x0000000000007941 */ /* 0x000fea0003800000 */
.L_x_3033:
[----:B------:R-:W5:Y:S01]  /*b8e0*/  SYNCS.PHASECHK.TRANS64.TRYWAIT P3, [R80+URZ+0x388b0], R111 ;  /* 0x0388b06f500075a7 */ /* 0x000f62000806017f */
[----:B------:R-:W-:Y:S01]  /*b8f0*/  ULDC UR60, c[0x0][0x2f4] ;  /* 0x0000bd00003c7ab9 */ /* 0x000fe20000000800 */
[----:B------:R-:W-:Y:S04]  /*b900*/  BSSY B0, `(.L_x_3035) ;  /* 0x0000002000007945 */ /* 0x000fe80003800000 */
[----:B-----5:R-:W-:Y:S05]  /*b910*/  @!P3 BRA `(.L_x_3036) ;  /* 0x000002140080b947 */ /* 0x020fea0003800000 */
.L_x_3352:
[----:B------:R-:W-:Y:S05]  /*b920*/  BSYNC B0 ;  /* 0x0000000000007941 */ /* 0x000fea0003800000 */
.L_x_3035:
[----:B------:R-:W-:Y:S01]  /*b930*/  ULDC.64 UR4, c[0x0][0x328] ;  /* 0x0000ca0000047ab9 */ /* 0x000fe20000000a00 */
[----:B------:R-:W-:Y:S01]  /*b940*/  ULDC.64 UR6, c[0x0][0x318] ;  /* 0x0000c60000067ab9 */ /* 0x000fe20000000a00 */
[----:B------:R-:W-:Y:S01]  /*b950*/  IMAD R108, R108, UR4, RZ ;  /* 0x000000046c6c7c24 */ /* 0x000fe2000f8e02ff */
[----:B------:R-:W-:Y:S01]  /*b960*/  IADD3 R110, -R221, R110, RZ ;  /* 0x0000006edd6e7210 */ /* 0x000fe20007ffe1ff */
[C---:B0-----:R-:W-:Y:S01]  /*b970*/  IMAD.WIDE.U32 R12, R107.reuse, UR4, RZ ;  /* 0x000000046b0c7c25 */ /* 0x041fe2000f8e00ff */
[----:B------:R-:W-:Y:S03]  /*b980*/  BSSY B0, `(.L_x_3037) ;  /* 0x000001c000007945 */ /* 0x000fe60003800000 */
[----:B------:R-:W-:Y:S01]  /*b990*/  IMAD R107, R107, UR5, R108 ;  /* 0x000000056b6b7c24 */ /* 0x000fe2000f8e026c */
[----:B------:R-:W-:Y:S02]  /*b9a0*/  ULDC.64 UR4, c[0x0][0x338] ;  /* 0x0000ce0000047ab9 */ /* 0x000fe40000000a00 */
[----:B------:R-:W-:-:S02]  /*b9b0*/  IMAD R109, R109, UR4, RZ ;  /* 0x000000046d6d7c24 */ /* 0x000fc4000f8e02ff */
[----:B------:R-:W-:Y:S02]  /*b9c0*/  IMAD.IADD R13, R13, 0x1, R107 ;  /* 0x000000010d0d7824 */ /* 0x000fe400078e026b */
[C---:B------:R-:W-:Y:S02]  /*b9d0*/  IMAD R109, R106.reuse, UR5, R109 ;  /* 0x000000056a6d7c24 */ /* 0x040fe4000f8e026d */
[----:B------:R-:W-:Y:S01]  /*b9e0*/  IMAD.WIDE.U32 R106, R106, UR4, R12 ;  /* 0x000000046a6a7c25 */ /* 0x000fe2000f8e000c */
[----:B------:R-:W-:-:S03]  /*b9f0*/  ULDC.64 UR4, c[0x0][0x330] ;  /* 0x0000cc0000047ab9 */ /* 0x000fc60000000a00 */
[----:B------:R-:W-:Y:S02]  /*ba00*/  IMAD.IADD R107, R107, 0x1, R109 ;  /* 0x000000016b6b7824 */ /* 0x000fe400078e026d */
[----:B--2---:R-:W-:Y:S02]  /*ba10*/  IMAD R11, R34, UR4, RZ ;  /* 0x00000004220b7c24 */ /* 0x004fe4000f8e02ff */
[----:B------:R-:W-:-:S04]  /*ba20*/  IMAD.WIDE.U32 R12, R218, UR4, R106 ;  /* 0x00000004da0c7c25 */ /* 0x000fc8000f8e006a */
[----:B------:R-:W-:Y:S01]  /*ba30*/  IMAD R11, R218, UR5, R11 ;  /* 0x00000005da0b7c24 */ /* 0x000fe2000f8e020b */
[----:B------:R-:W-:-:S04]  /*ba40*/  IADD3 R48, P3, R12, UR6, RZ ;  /* 0x000000060c307c10 */ /* 0x000fc8000ff7e0ff */
[----:B------:R-:W-:Y:S01]  /*ba50*/  IADD3.X R11, R13, UR7, R11, P3, !PT ;  /* 0x000000070d0b7c10 */ /* 0x000fe20009ffe40b */
[----:B----4-:R0:W2:Y:S01]  /*ba60*/  SHFL.IDX PT, R47, R48, RZ, 0x181f ;  /* 0x00181fff302f7589 */ /* 0x0100a200000e0000 */
[----:B------:R-:W-:-:S03]  /*ba70*/  ISETP.GE.AND P3, PT, R110, 0x1, PT ;  /* 0x000000016e00780c */ /* 0x000fc60003f66270 */
[----:B------:R0:W4:Y:S10]  /*ba80*/  SHFL.IDX PT, R13, R11, RZ, 0x181f ;  /* 0x00181fff0b0d7589 */ /* 0x00013400000e0000 */
[----:B0-----:R-:W-:Y:S05]  /*ba90*/  @!P3 BRA `(.L_x_3038) ;  /* 0x000000000028b947 */ /* 0x001fea0003800000 */
[----:B------:R-:W-:-:S13]  /*baa0*/  ISETP.GE.AND P3, PT, R16, UR60, PT ;  /* 0x0000003c10007c0c */ /* 0x000fda000bf66270 */
[----:B-123--:R-:W-:-:S05]  /*bab0*/  @!P3 IADD3 R44, P4, R16, R47, RZ ;  /* 0x0000002f102cb210 */ /* 0x00efca0007f9e0ff */
[----:B----4-:R-:W-:Y:S01]  /*bac0*/  @!P3 IMAD.X R45, R13, 0x1, R17, P4 ;  /* 0x000000010d2db824 */ /* 0x010fe200020e0611 */
[----:B------:R-:W-:-:S13]  /*bad0*/  ISETP.GE.AND P4, PT, R18, UR60, PT ;  /* 0x0000003c12007c0c */ /* 0x000fda000bf86270 */
[----:B------:R-:W-:-:S05]  /*bae0*/  @!P4 IADD3 R46, P5, R18, R47, RZ ;  /* 0x0000002f122ec210 */ /* 0x000fca0007fbe0ff */
[----:B------:R-:W-:Y:S02]  /*baf0*/  @!P4 IMAD.X R47, R13, 0x1, R220, P5 ;  /* 0x000000010d2fc824 */ /* 0x000fe400028e06dc */
[----:B------:R-:W0:Y:S04]  /*bb00*/  @!P3 LDS.128 R12, [R96+0x10400] ;  /* 0x01040000600cb984 */ /* 0x000e280000000c00 */
[----:B0-----:R-:W-:Y:S04]  /*bb10*/  @!P3 ST.E.128 desc[UR36][R44.64], R12 ;  /* 0x0000000c2c00b985 */ /* 0x001fe8000c101d24 */
[----:B------:R-:W0:Y:S04]  /*bb20*/  @!P4 LDS.128 R12, [R96+0x14400] ;  /* 0x01440000600cc984 */ /* 0x000e280000000c00 */
[----:B0-----:R0:W-:Y:S02]  /*bb30*/  @!P4 ST.E.128 desc[UR36][R46.64], R12 ;  /* 0x0000000c2e00c985 */ /* 0x0011e4000c101d24 */
.L_x_3038:
[----:B------:R-:W-:Y:S05]  /*bb40*/  BSYNC B0 ;  /* 0x0000000000007941 */ /* 0x000fea0003800000 */
.L_x_3037:
[----:B------:R-:W-:Y:S01]  /*bb50*/  ISETP.GE.AND P3, PT, R110, 0x21, PT ;  /* 0x000000216e00780c */ /* 0x000fe20003f66270 */
[----:B0---4-:R0:W4:Y:S01]  /*bb60*/  SHFL.IDX PT, R13, R11, 0x1, 0x181f ;  /* 0x00381f000b0d7f89 */ /* 0x01112200000e0000 */
[----:B------:R-:W-:Y:S03]  /*bb70*/  BSSY B0, `(.L_x_3039) ;  /* 0x000000d000007945 */ /* 0x000fe60003800000 */
[----:B--2---:R0:W2:Y:S08]  /*bb80*/  SHFL.IDX PT, R47, R48, 0x1, 0x181f ;  /* 0x00381f00302f7f89 */ /* 0x0040b000000e0000 */
        /* <DEDUP_REMOVED lines=11> */
.L_x_3040:
[----:B------:R-:W-:Y:S05]  /*bc40*/  BSYNC B0 ;  /* 0x0000000000007941 */ /* 0x000fea0003800000 */
.L_x_3039:
[----:B------:R-:W-:Y:S01]  /*bc50*/  ISETP.GE.AND P3, PT, R110, 0x41, PT ;  /* 0x000000416e00780c */ /* 0x000fe20003f66270 */
[----:B0---4-:R0:W4:Y:S01]  /*bc60*/  SHFL.IDX PT, R13, R11, 0x2, 0x181f ;  /* 0x00581f000b0d7f89 */ /* 0x01112200000e0000 */
[----:B------:R-:W-:Y:S03]  /*bc70*/  BSSY B0, `(.L_x_3041) ;  /* 0x000000d000007945 */ /* 0x000fe60003800000 */
[----:B--2---:R0:W2:Y:S08]  /*bc80*/  SHFL.IDX PT, R47, R48, 0x2, 0x181f ;  /* 0x00581f00302f7f89 */ /* 0x0040b000000e0000 */
[----:B0-----:R-:W-:Y:S05]  /*bc90*/  @!P3 BRA `(.L_x_3042) ;  /* 0x000000000028b947 */ /* 0x001fea0003800000 */
[----:B------:R-:W-:-:S13]  /*bca0*/  ISETP.GE.AND P3, PT, R16, UR60, PT ;  /* 0x0000003c10007c0c */ /* 0x000fda000bf66270 */
[----:B-123--:R-:W-:-:S04]  /*bcb0*/  @!P3 IADD3 R44, P4, R16, R47, RZ ;  /* 0x0000002f102cb210 */ /* 0x00efc80007f9e0ff */
[----:B----4-:R-:W-:Y:S02]  /*bcc0*/  @!P3 IADD3.X R45, R13, R17, RZ, P4, !PT ;  /* 0x000000110d2db210 */ /* 0x010fe400027fe4ff */
[----:B------:R-:W-:-:S13]  /*bcd0*/  ISETP.GE.AND P4, PT, R18, UR60, PT ;  /* 0x0000003c12007c0c */ /* 0x000fda000bf86270 */
[----:B------:R-:W-:-:S05]  /*bce0*/  @!P4 IADD3 R46, P5, R18, R47, RZ ;  /* 0x0000002f122ec210 */ /* 0x000fca0007fbe0ff */
[----:B------:R-:W-:Y:S02]  /*bcf0*/  @!P4 IMAD.X R47, R13, 0x1, R220, P5 ;  /* 0x000000010d2fc824 */ /* 0x000fe400028e06dc */
[----:B------:R-:W0:Y:S04]  /*bd00*/  @!P3 LDS.128 R12, [R96+0x12400] ;  /* 0x01240000600cb984 */ /* 0x000e280000000c00 */
[----:B0-----:R-:W-:Y:S04]  /*bd10*/  @!P3 ST.E.128 desc[UR36][R44.64], R12 ;  /* 0x0000000c2c00b985 */ /* 0x001fe8000c101d24 */
[----:B------:R-:W0:Y:S04]  /*bd20*/  @!P4 LDS.128 R12, [R96+0x16400] ;  /* 0x01640000600cc984 */ /* 0x000e280000000c00 */
[----:B0-----:R0:W-:Y:S02]  /*bd30*/  @!P4 ST.E.128 desc[UR36][R46.64], R12 ;  /* 0x0000000c2e00c985 */ /* 0x0011e4000c101d24 */
.L_x_3042:
[----:B------:R-:W-:Y:S05]  /*bd40*/  BSYNC B0 ;  /* 0x0000000000007941 */ /* 0x000fea0003800000 */
.L_x_3041:
[----:B------:R-:W-:Y:S01]  /*bd50*/  ISETP.GE.AND P3, PT, R110, 0x61, PT ;  /* 0x000000616e00780c */ /* 0x000fe20003f66270 */
[----:B------:R-:W1:Y:S01]  /*bd60*/  SHFL.IDX PT, R11, R11, 0x3, 0x181f ;  /* 0x00781f000b0b7f89 */ /* 0x000e6200000e0000 */
[----:B------:R-:W-:Y:S03]  /*bd70*/  BSSY B0, `(.L_x_3043) ;  /* 0x000000d000007945 */ /* 0x000fe60003800000 */
[----:B0-2---:R0:W2:Y:S08]  /*bd80*/  SHFL.IDX PT, R47, R48, 0x3, 0x181f ;  /* 0x00781f00302f7f89 */ /* 0x0050b000000e0000 */
[----:B0-----:R-:W-:Y:S05]  /*bd90*/  @!P3 BRA `(.L_x_3044) ;  /* 0x000000000028b947 */ /* 0x001fea0003800000 */
[----:B------:R-:W-:-:S13]  /*bda0*/  ISETP.GE.AND P3, PT, R16, UR60, PT ;  /* 0x0000003c10007c0c */ /* 0x000fda000bf66270 */
[----:B----4-:R-:W0:Y:S01]  /*bdb0*/  @!P3 LDS.128 R12, [R96+0x13400] ;  /* 0x01340000600cb984 */ /* 0x010e220000000c00 */
[----:B-123--:R-:W-:-:S05]  /*bdc0*/  @!P3 IADD3 R44, P4, R16, R47, RZ ;  /* 0x0000002f102cb210 */ /* 0x00efca0007f9e0ff */
[----:B------:R-:W-:Y:S01]  /*bdd0*/  @!P3 IMAD.X R45, R11, 0x1, R17, P4 ;  /* 0x000000010b2db824 */ /* 0x000fe200020e0611 */
[----:B------:R-:W-:-:S13]  /*bde0*/  ISETP.GE.AND P4, PT, R18, UR60, PT ;  /* 0x0000003c12007c0c */ /* 0x000fda000bf86270 */
[----:B------:R-:W-:-:S05]  /*bdf0*/  @!P4 IADD3 R46, P5, R18, R47, RZ ;  /* 0x0000002f122ec210 */ /* 0x000fca0007fbe0ff */
[----:B------:R-:W-:Y:S01]  /*be00*/  @!P4 IMAD.X R47, R11, 0x1, R220, P5 ;  /* 0x000000010b2fc824 */ /* 0x000fe200028e06dc */
[----:B0-----:R-:W-:Y:S04]  /*be10*/  @!P3 ST.E.128 desc[UR36][R44.64], R12 ;  /* 0x0000000c2c00b985 */ /* 0x001fe8000c101d24 */
[----:B------:R-:W0:Y:S04]  /*be20*/  @!P4 LDS.128 R12, [R96+0x17400] ;  /* 0x01740000600cc984 */ /* 0x000e280000000c00 */
[----:B0-----:R0:W-:Y:S02]  /*be30*/  @!P4 ST.E.128 desc[UR36][R46.64], R12 ;  /* 0x0000000c2e00c985 */ /* 0x0011e4000c101d24 */
.L_x_3044:
[----:B------:R-:W-:Y:S05]  /*be40*/  BSYNC B0 ;  /* 0x0000000000007941 */ /* 0x000fea0003800000 */
.L_x_3043:
        /* <DEDUP_REMOVED lines=8> */
[----:B------:R-:W-:-:S03]  /*bed0*/  ISETP.NE.AND P3, PT, R82, RZ, PT ;  /* 0x000000ff5200720c */ /* 0x000fc60003f65270 */
[----:B------:R-:W-:Y:S02]  /*bee0*/  @!P2 PRMT R80, RZ, 0x654, R80 ;  /* 0x00000654ff50a816 */ /* 0x000fe40000000050 */
[----:B------:R-:W-:Y:S02]  /*bef0*/  IADD3 R23, R23, 0x1, RZ ;  /* 0x0000000117177810 */ /* 0x000fe40007ffe0ff */
[----:B------:R1:W-:Y:S02]  /*bf00*/  @!P2 SYNCS.ARRIVE.TRANS64.RED.A1T0 RZ, [R80+URZ], RZ ;  /* 0x000000ff50ffa9a7 */ /* 0x0003e4000810043f */
[----:B------:R-:W-:-:S04]  /*bf10*/  ISETP.NE.AND P2, PT, R23, 0x2, PT ;  /* 0x000000021700780c */ /* 0x000fc80003f45270 */
[----:B------:R-:W-:Y:S02]  /*bf20*/  SEL R11, RZ, 0x1, P2 ;  /* 0x00000001ff0b7807 */ /* 0x000fe40001000000 */
[----:B------:R-:W-:Y:S02]  /*bf30*/  SEL R23, R23, RZ, P2 ;  /* 0x000000ff17177207 */ /* 0x000fe40001000000 */
[----:B------:R-:W-:Y:S01]  /*bf40*/  LOP3.LUT R224, R224, R11, RZ, 0x3c, !PT ;  /* 0x0000000be0e07212 */ /* 0x000fe200078e3cff */
[----:B-1----:R-:W-:Y:S06]  /*bf50*/  @P3 BRA `(.L_x_3045) ;  /* 0xffffff6400083947 */ /* 0x002fec000383ffff */
[----:B0-----:R-:W0:Y:S01]  /*bf60*/  S2R R12, SR_TID.X ;  /* 0x00000000000c7919 */ /* 0x001e220000002100 */
[----:B------:R-:W-:Y:S02]  /*bf70*/  PLOP3.LUT P0, PT, PT, PT, PT, 0x8, 0x0 ;  /* 0x000000000000781c */ /* 0x000fe40003f0e170 */
[----:B0-----:R-:W-:-:S04]  /*bf80*/  SHF.R.U32.HI R12, RZ, 0x7, R12 ;  /* 0x00000007ff0c7819 */ /* 0x001fc8000001160c */
[----:B------:R-:W-:-:S13]  /*bf90*/  ISETP.NE.AND P3, PT, R12, 0x1, PT ;  /* 0x000000010c00780c */ /* 0x000fda0003f65270 */
[----:B------:R-:W-:Y:S06]  /*bfa0*/  @!P3 BAR.ARV 0x9, 0x100 ;  /* 0x024400000000bb1d */ /* 0x000fec0000002000 */
.L_x_2945:
[----:B------:R-:W0:Y:S01]  /*bfb0*/  LDC R0, c[0x0][0x448] ;  /* 0x00011200ff007b82 */ /* 0x000e220000000800 */
[----:B------:R-:W-:Y:S01]  /*bfc0*/  IMAD.MOV.U32 R152, RZ, RZ, RZ ;  /* 0x000000ffff987224 */ /* 0x000fe200078e00ff */
[----:B------:R-:W-:Y:S02]  /*bfd0*/  CS2R R146, SRZ ;  /* 0x0000000000927805 */ /* 0x000fe4000001ff00 */
[----:B------:R-:W-:Y:S02]  /*bfe0*/  CS2R R92, SRZ ;  /* 0x00000000005c7805 */ /* 0x000fe4000001ff00 */
[----:B------:R-:W-:Y:S01]  /*bff0*/  CS2R R144, SRZ ;  /* 0x0000000000907805 */ /* 0x000fe2000001ff00 */
[----:B------:R-:W-:Y:S01]  /*c000*/  IMAD.MOV.U32 R133, RZ, RZ, RZ ;  /* 0x000000ffff857224 */ /* 0x000fe200078e00ff */
[----:B------:R-:W-:Y:S02]  /*c010*/  MOV R148, RZ ;  /* 0x000000ff00947202 */ /* 0x000fe40000000f00 */
[----:B------:R-:W-:-:S02]  /*c020*/  CS2R R138, SRZ ;  /* 0x00000000008a7805 */ /* 0x000fc4000001ff00 */
[----:B------:R-:W-:Y:S02]  /*c030*/  CS2R R84, SRZ ;  /* 0x0000000000547805 */ /* 0x000fe4000001ff00 */
[----:B------:R-:W-:Y:S02]  /*c040*/  CS2R R136, SRZ ;  /* 0x0000000000887805 */ /* 0x000fe4000001ff00 */
[----:B------:R-:W-:Y:S01]  /*c050*/  CS2R R126, SRZ ;  /* 0x00000000007e7805 */ /* 0x000fe2000001ff00 */
[----:B------:R-:W-:Y:S01]  /*c060*/  IMAD.MOV.U32 R134, RZ, RZ, RZ ;  /* 0x000000ffff867224 */ /* 0x000fe200078e00ff */
[----:B------:R-:W-:Y:S02]  /*c070*/  CS2R R130, SRZ ;  /* 0x0000000000827805 */ /* 0x000fe4000001ff00 */
[----:B------:R-:W-:Y:S02]  /*c080*/  CS2R R76, SRZ ;  /* 0x00000000004c7805 */ /* 0x000fe4000001ff00 */
[----:B------:R-:W-:Y:S01]  /*c090*/  CS2R R128, SRZ ;  /* 0x0000000000807805 */ /* 0x000fe2000001ff00 */
[----:B------:R-:W-:Y:S01]  /*c0a0*/  IMAD.MOV.U32 R125, RZ, RZ, RZ ;  /* 0x000000ffff7d7224 */ /* 0x000fe200078e00ff */
[----:B------:R-:W-:-:S02]  /*c0b0*/  CS2R R122, SRZ ;  /* 0x00000000007a7805 */ /* 0x000fc4000001ff00 */
[----:B------:R-:W-:Y:S02]  /*c0c0*/  CS2R R68, SRZ ;  /* 0x0000000000447805 */ /* 0x000fe4000001ff00 */
[----:B---3--:R-:W-:Y:S01]  /*c0d0*/  CS2R R120, SRZ ;  /* 0x0000000000787805 */ /* 0x008fe2000001ff00 */
[----:B------:R-:W-:Y:S01]  /*c0e0*/  IMAD.MOV.U32 R119, RZ, RZ, RZ ;  /* 0x000000ffff777224 */ /* 0x000fe200078e00ff */
[----:B------:R-:W-:Y:S02]  /*c0f0*/  CS2R R116, SRZ ;  /* 0x0000000000747805 */ /* 0x000fe4000001ff00 */
[----:B------:R-:W-:Y:S02]  /*c100*/  CS2R R114, SRZ ;  /* 0x0000000000727805 */ /* 0x000fe4000001ff00 */
[----:B------:R-:W-:Y:S02]  /*c110*/  CS2R R60, SRZ ;  /* 0x00000000003c7805 */ /* 0x000fe4000001ff00 */
[----:B------:R-:W-:-:S02]  /*c120*/  CS2R R112, SRZ ;  /* 0x0000000000707805 */ /* 0x000fc4000001ff00 */
[----:B0-----:R-:W-:Y:S01]  /*c130*/  ISETP.NE.AND P1, PT, R0, 0x1, PT ;  /* 0x000000010000780c */ /* 0x001fe20003f25270 */
[----:B------:R-:W-:Y:S01]  /*c140*/  VIADD R0, R225, 0x7f ;  /* 0x0000007fe1007836 */ /* 0x000fe20000000000 */
        /* <DEDUP_REMOVED lines=10> */
[----:B------:R-:W-:Y:S01]  /*c1f0*/  CS2R R90, SRZ ;  /* 0x00000000005a7805 */ /* 0x000fe2000001ff00 */
[----:B------:R-:W0:Y:S01]  /*c200*/  @P1 LDC R3, c[0x0][0x44c] ;  /* 0x00011300ff031b82 */ /* 0x000e220000000800 */
[----:B------:R-:W-:Y:S02]  /*c210*/  CS2R R36, SRZ ;  /* 0x0000000000247805 */ /* 0x000fe4000001ff00 */
[----:B------:R-:W-:-:S02]  /*c220*/  CS2R R88, SRZ ;  /* 0x0000000000587805 */ /* 0x000fc4000001ff00 */
[----:B------:R-:W-:Y:S02]  /*c230*/  CS2R R78, SRZ ;  /* 0x00000000004e7805 */ /* 0x000fe4000001ff00 */
[----:B------:R-:W-:Y:S02]  /*c240*/  CS2R R82, SRZ ;  /* 0x0000000000527805 */ /* 0x000fe4000001ff00 */
[----:B------:R-:W-:Y:S02]  /*c250*/  CS2R R28, SRZ ;  /* 0x00000000001c7805 */ /* 0x000fe4000001ff00 */
[----:B------:R-:W-:Y:S02]  /*c260*/  CS2R R80, SRZ ;  /* 0x0000000000507805 */ /* 0x000fe4000001ff00 */
[----:B------:R-:W-:Y:S01]  /*c270*/  CS2R R70, SRZ ;  /* 0x0000000000467805 */ /* 0x000fe2000001ff00 */
[----:B------:R-:W1:Y:S01]  /*c280*/  @P1 LDC R2, c[0x0][0x450] ;  /* 0x00011400ff021b82 */ /* 0x000e620000000800 */
        /* <DEDUP_REMOVED lines=11> */
[----:B--2---:R-:W-:Y:S02]  /*c340*/  CS2R R46, SRZ ;  /* 0x00000000002e7805 */ /* 0x004fe4000001ff00 */
[----:B------:R-:W-:-:S02]  /*c350*/  CS2R R50, SRZ ;  /* 0x0000000000327805 */ /* 0x000fc4000001ff00 */
[----:B------:R-:W-:Y:S02]  /*c360*/  CS2R R10, SRZ ;  /* 0x00000000000a7805 */ /* 0x000fe4000001ff00 */
[----:B------:R-:W-:Y:S01]  /*c370*/  CS2R R48, SRZ ;  /* 0x0000000000307805 */ /* 0x000fe2000001ff00 */
[----:B0-----:R-:W-:Y:S01]  /*c380*/  @P1 IMAD.HI.U32 R3, R0, R3, RZ ;  /* 0x0000000300031227 */ /* 0x001fe200078e00ff */
[----:B------:R-:W-:Y:S02]  /*c390*/  CS2R R38, SRZ ;  /* 0x0000000000267805 */ /* 0x000fe4000001ff00 */
[----:B------:R-:W-:Y:S02]  /*c3a0*/  CS2R R42, SRZ ;  /* 0x00000000002a7805 */ /* 0x000fe4000001ff00 */
[----:B------:R-:W-:Y:S02]  /*c3b0*/  MOV R6, RZ ;  /* 0x000000ff00067202 */ /* 0x000fe40000000f00 */
[----:B------:R-:W-:-:S02]  /*c3c0*/  CS2R R40, SRZ ;  /* 0x0000000000287805 */ /* 0x000fc4000001ff00 */
[----:B------:R-:W-:Y:S02]  /*c3d0*/  CS2R R30, SRZ ;  /* 0x00000000001e7805 */ /* 0x000fe4000001ff00 */
[----:B------:R-:W-:Y:S01]  /*c3e0*/  CS2R R34, SRZ ;  /* 0x0000000000227805 */ /* 0x000fe2000001ff00 */
[----:B------:R-:W-:Y:S01]  /*c3f0*/  IMAD.MOV.U32 R4, RZ, RZ, RZ ;  /* 0x000000ffff047224 */ /* 0x000fe200078e00ff */
[----:B-1----:R-:W-:Y:S02]  /*c400*/  @P1 SHF.R.U32.HI R0, RZ, R2, R3 ;  /* 0x00000002ff001219 */ /* 0x002fe40000011603 */
[----:B------:R-:W-:Y:S02]  /*c410*/  CS2R R32, SRZ ;  /* 0x0000000000207805 */ /* 0x000fe4000001ff00 */
[----:B------:R-:W-:Y:S01]  /*c420*/  PLOP3.LUT P1, PT, PT, PT, PT, 0x80, 0x0 ;  /* 0x000000000000781c */ /* 0x000fe20003f2f070 */
[----:B------:R-:W-:Y:S01]  /*c430*/  IMAD.MOV.U32 R9, RZ, RZ, RZ ;  /* 0x000000ffff097224 */ /* 0x000fe200078e00ff */
[----:B------:R-:W-:Y:S01]  /*c440*/  CS2R R108, SRZ ;  /* 0x00000000006c7805 */ /* 0x000fe2000001ff00 */
[----:B------:R-:W-:Y:S01]  /*c450*/  IMAD.IADD R0, R101, 0x1, R0 ;  /* 0x0000000165007824 */ /* 0x000fe200078e0200 */
[----:B------:R-:W-:Y:S01]  /*c460*/  CS2R R100, SRZ ;  /* 0x0000000000647805 */ /* 0x000fe2000001ff00 */
[----:B------:R-:W-:-:S03]  /*c470*/  IMAD.MOV.U32 R25, RZ, RZ, RZ ;  /* 0x000000ffff197224 */ /* 0x000fc600078e00ff */
[----:B------:R-:W-:-:S04]  /*c480*/  SHF.R.S32.HI R3, RZ, 0x1f, R0 ;  /* 0x0000001fff037819 */ /* 0x000fc80000011400 */
[----:B------:R-:W-:Y:S01]  /*c490*/  LEA.HI R3, R3, R0, RZ, 0x7 ;  /* 0x0000000003037211 */ /* 0x000fe200078f38ff */
[----:B------:R-:W-:-:S03]  /*c4a0*/  IMAD.MOV.U32 R0, RZ, RZ, RZ ;  /* 0x000000ffff007224 */ /* 0x000fc600078e00ff */
[----:B------:R-:W-:-:S04]  /*c4b0*/  SHF.R.S32.HI R3, RZ, 0x7, R3 ;  /* 0x00000007ff037819 */ /* 0x000fc80000011403 */
[----:B------:R-:W-:Y:S02]  /*c4c0*/  VIMNMX R168, R168, R3, PT ;  /* 0x00000003a8a87248 */ /* 0x000fe40003fe0100 */
[----:B------:R-:W-:Y:S02]  /*c4d0*/  CS2R R2, SRZ ;  /* 0x0000000000027805 */ /* 0x000fe4000001ff00 */
[----:B------:R-:W-:Y:S01]  /*c4e0*/  ISETP.GE.AND P2, PT, R168, 0x1, PT ;  /* 0x00000001a800780c */ /* 0x000fe20003f46270 */
[----:B------:R-:W-:-:S12]  /*c4f0*/  @P0 BRA `(.L_x_3046) ;  /* 0x00000000000c0947 */ /* 0x000fd80003800000 */
[----:B------:R-:W0:Y:S01]  /*c500*/  FENCE.VIEW.ASYNC.G ;  /* 0x00000000000073c6 */ /* 0x000e220000000100 */
[----:B------:R-:W-:Y:S05]  /*c510*/  WARPSYNC.ALL ;  /* 0x0000000000007948 */ /* 0x000fea0003800000 */
[----:B0-----:R-:W-:Y:S06]  /*c520*/  BAR.ARV 0xc, 0x180 ;  /* 0x0306000000007b1d */ /* 0x001fec0000002000 */
.L_x_3046:
[----:B------:R-:W-:Y:S01]  /*c530*/  MOV R7, RZ ;  /* 0x000000ff00077202 */ /* 0x000fe20000000f00 */
[----:B------:R-:W-:Y:S01]  /*c540*/  IMAD.MOV.U32 R24, RZ, RZ, RZ ;  /* 0x000000ffff187224 */ /* 0x000fe200078e00ff */
[----:B------:R-:W-:Y:S06]  /*c550*/  @!P2 BRA `(.L_x_3047) ;  /* 0x0000013c0028a947 */ /* 0x000fec0003800000 */
[----:B------:R-:W0:Y:S01]  /*c560*/  S2R R5, SR_TID.X ;  /* 0x0000000000057919 */ /* 0x000e220000002100 */
[----:B------:R-:W-:Y:S01]  /*c570*/  UMOV UR4, 0xffffffff ;  /* 0xffffffff00047882 */ /* 0x000fe20000000000 */
[----:B0-----:R-:W-:-:S05]  /*c580*/  VIADD R5, R5, 0xffffff80 ;  /* 0xffffff8005057836 */ /* 0x001fca0000000000 */
[----:B------:R-:W-:-:S04]  /*c590*/  SHF.R.S32.HI R26, RZ, 0x1f, R5 ;  /* 0x0000001fff1a7819 */ /* 0x000fc80000011405 */
[----:B------:R-:W-:-:S04]  /*c5a0*/  LEA.HI R13, R26, R5, RZ, 0x7 ;  /* 0x000000051a0d7211 */ /* 0x000fc800078f38ff */
[----:B------:R-:W-:Y:S01]  /*c5b0*/  SHF.R.S32.HI R13, RZ, 0x7, R13 ;  /* 0x00000007ff0d7819 */ /* 0x000fe2000001140d */
[----:B------:R-:W-:Y:S06]  /*c5c0*/  BRA.DIV UR4, `(.L_x_3048) ;  /* 0x0000020a04687947 */ /* 0x000fec000b800000 */
[----:B------:R0:W1:Y:S02]  /*c5d0*/  SHFL.IDX PT, R14, R13, RZ, 0x1f ;  /* 0x00001fff0d0e7589 */ /* 0x00006400000e0000 */
.L_x_3355:
        /* <DEDUP_REMOVED lines=15> */
[----:B------:R-:W-:Y:S01]  /*c6d0*/  MOV R4, UR4 ;  /* 0x0000000400047c02 */ /* 0x000fe20008000f00 */
[----:B------:R1:W2:Y:S01]  /*c6e0*/  LDC.64 R2, c[0x4][R0] ;  /* 0x0100000000027b82 */ /* 0x0002a20000000a00 */
        /* <DEDUP_REMOVED lines=11> */
.L_x_3049:
        /* <DEDUP_REMOVED lines=17> */
[C---:B------:R-:W-:Y:S02]  /*c8b0*/  @P1 IMAD R9, R20.reuse, R9, R4 ;  /* 0x0000000914091224 */ /* 0x040fe400078e0204 */
[----:B------:R-:W-:Y:S01]  /*c8c0*/  @P0 IMAD.IADD R3, R3, 0x1, R7 ;  /* 0x0000000103030824 */ /* 0x000fe200078e0207 */
[----:B------:R-:W-:Y:S01]  /*c8d0*/  @P1 SHF.R.S32.HI R7, RZ, 0x1f, R218 ;  /* 0x0000001fff071819 */ /* 0x000fe200000114da */
[----:B------:R-:W-:-:S04]  /*c8e0*/  @P1 IMAD.WIDE.U32 R4, R20, R8, RZ ;  /* 0x0000000814041225 */ /* 0x000fc800078e00ff */
[----:B----4-:R-:W-:Y:S01]  /*c8f0*/  @P0 IMAD R0, R15, R10, RZ ;  /* 0x0000000a0f000224 */ /* 0x010fe200078e02ff */
[----:B------:R-:W-:Y:S01]  /*c900*/  @P1 IADD3 R5, R5, R9, RZ ;  /* 0x0000000905051210 */ /* 0x000fe20007ffe0ff */
[----:B0-----:R-:W-:Y:S02]  /*c910*/  @P1 IMAD R6, R7, R12, RZ ;  /* 0x0000000c07061224 */ /* 0x001fe400078e02ff */
        /* <DEDUP_REMOVED lines=30> */
.L_x_3053:
[----:B-1----:R1:W2:Y:S02]  /*cb00*/  SYNCS.PHASECHK.TRANS64.TRYWAIT P0, [R22+URZ+0x38800], R3 ;  /* 0x03880003160075a7 */ /* 0x0022a4000800017f */
[----:B--2---:R-:W-:Y:S05]  /*cb10*/  @!P0 NANOSLEEP.SYNCS 0x989680 ;  /* 0x009896800000895d */ /* 0x004fea0003900000 */
[----:B------:R-:W2:Y:S02]  /*cb20*/  @!P0 SYNCS.PHASECHK.TRANS64 P0, [R22+URZ+0x38800], R3 ;  /* 0x03880003160085a7 */ /* 0x000ea4000800007f */
[----:B--2---:R-:W-:Y:S05]  /*cb30*/  @!P0 BRA `(.L_x_3053) ;  /* 0xfffffffc00f08947 */ /* 0x004fea000383ffff */
.L_x_3052:
[----:B------:R-:W-:Y:S05]  /*cb40*/  BSYNC B0 ;  /* 0x0000000000007941 */ /* 0x000fea0003800000 */
.L_x_3051:
[----:B------:R-:W-:Y:S05]  /*cb50*/  BRA `(.L_x_3054) ;  /* 0x0000009400ac7947 */ /* 0x000fea0003800000 */
.L_x_3050:
[----:B------:R-:W-:Y:S01]  /*cb60*/  ISETP.NE.AND P0, PT, R24, RZ, PT ;  /* 0x000000ff1800720c */ /* 0x000fe20003f05270 */
[----:B------:R-:W-:Y:S01]  /*cb70*/  ULDC.64 UR4, c[0x0][0x3f8] ;  /* 0x0000fe0000047ab9 */ /* 0x000fe20000000a00 */
[----:B-----5:R-:W-:Y:S01]  /*cb80*/  SHF.R.S32.HI R0, RZ, 0x1f, R98 ;  /* 0x0000001fff007819 */ /* 0x020fe20000011462 */
[----:B------:R-:W-:Y:S01]  /*cb90*/  ULDC.64 UR6, c[0x0][0x408] ;  /* 0x0001020000067ab9 */ /* 0x000fe20000000a00 */
[----:B------:R-:W-:-:S04]  /*cba0*/  IMAD.WIDE.U32 R24, R98, UR4, RZ ;  /* 0x0000000462187c25 */ /* 0x000fc8000f8e00ff */
[C---:B------:R-:W-:Y:S02]  /*cbb0*/  IMAD R3, R0.reuse, UR4, RZ ;  /* 0x0000000400037c24 */ /* 0x040fe4000f8e02ff */
[----:B------:R-:W-:Y:S02]  /*cbc0*/  IMAD R5, R0, UR6, RZ ;  /* 0x0000000600057c24 */ /* 0x000fe4000f8e02ff */
[C---:B------:R-:W-:Y:S02]  /*cbd0*/  IMAD R3, R98.reuse, UR5, R3 ;  /* 0x0000000562037c24 */ /* 0x040fe4000f8e0203 */
[C---:B------:R-:W-:Y:S02]  /*cbe0*/  IMAD R5, R98.reuse, UR7, R5 ;  /* 0x0000000762057c24 */ /* 0x040fe4000f8e0205 */
[----:B------:R-:W-:-:S04]  /*cbf0*/  IMAD.WIDE.U32 R98, R98, UR6, RZ ;  /* 0x0000000662627c25 */ /* 0x000fc8000f8e00ff */
        /* <DEDUP_REMOVED lines=10> */
[----:B------:R-:W-:Y:S01]  /*cca0*/  MOV R6, UR6 ;  /* 0x0000000600067c02 */ /* 0x000fe20008000f00 */
[----:B------:R-:W-:Y:S01]  /*ccb0*/  IMAD.U32 R7, RZ, RZ, UR7 ;  /* 0x00000007ff077e24 */ /* 0x000fe2000f8e00ff */
[----:B------:R-:W-:Y:S01]  /*ccc0*/  MOV R12, 0x1 ;  /* 0x00000001000c7802 */ /* 0x000fe20000000f00 */
[----:B------:R-:W-:-:S02]  /*ccd0*/  IMAD.U32 R10, RZ, RZ, UR4 ;  /* 0x00000004ff0a7e24 */ /* 0x000fc4000f8e00ff */
[----:B------:R-:W-:Y:S02]  /*cce0*/  IMAD.U32 R11, RZ, RZ, UR5 ;  /* 0x00000005ff0b7e24 */ /* 0x000fe4000f8e00ff */
[----:B------:R-:W-:Y:S02]  /*ccf0*/  IMAD.MOV.U32 R8, RZ, RZ, 0x70 ;  /* 0x00000070ff087424 */ /* 0x000fe400078e00ff */
[----:B0-----:R-:W-:-:S07]  /*cd00*/  IMAD.MOV.U32 R13, RZ, RZ, RZ ;  /* 0x000000ffff0d7224 */ /* 0x001fce00078e00ff */
[----:B------:R-:W-:-:S07]  /*cd10*/  LEPC R20, `(.L_x_3055) ;  /* 0x000000001014794e */ /* 0x000fce0000000000 */
[----:B-1----:R-:W-:Y:S05]  /*cd20*/  CALL.ABS.NOINC R14 ;  /* 0x000000000e007343 */ /* 0x002fea0003c00000 */
.L_x_3055:
[----:B------:R-:W0:Y:S01]  /*cd30*/  S2R R20, SR_TID.X ;  /* 0x0000000000147919 */ /* 0x000e220000002100 */
[----:B------:R-:W-:Y:S01]  /*cd40*/  ULDC.U8 UR4, c[0x0][0x410] ;  /* 0x0001040000047ab9 */ /* 0x000fe20000000000 */
[C---:B------:R-:W-:Y:S01]  /*cd50*/  IMAD.IADD R61, R221.reuse, 0x1, R225 ;  /* 0x00000001dd3d7824 */ /* 0x040fe200078e02e1 */
[----:B------:R-:W-:Y:S01]  /*cd60*/  ISETP.NE.AND P0, PT, RZ, UR4, PT ;  /* 0x00000004ff007c0c */ /* 0x000fe2000bf05270 */
[----:B------:R-:W-:Y:S01]  /*cd70*/  BSSY B0, `(.L_x_3056) ;  /* 0x0000941000007945 */ /* 0x000fe20003800000 */
[C---:B------:R-:W-:Y:S01]  /*cd80*/  IADD3 R57, R221.reuse, 0x20, RZ ;  /* 0x00000020dd397810 */ /* 0x040fe20007ffe0ff */
[C---:B------:R-:W-:Y:S02]  /*cd90*/  VIADD R51, R221.reuse, 0x60 ;  /* 0x00000060dd337836 */ /* 0x040fe40000000000 */
[----:B------:R-:W-:Y:S02]  /*cda0*/  VIADD R56, R221, 0x40 ;  /* 0x00000040dd387836 */ /* 0x000fe40000000000 */
[----:B0-----:R-:W-:-:S05]  /*cdb0*/  VIADD R20, R20, 0xffffff80 ;  /* 0xffffff8014147836 */ /* 0x001fca0000000000 */
[----:B------:R-:W-:-:S04]  /*cdc0*/  LEA.HI R26, R26, R20, RZ, 0x3 ;  /* 0x000000141a1a7211 */ /* 0x000fc800078f18ff */
[----:B------:R-:W-:-:S05]  /*cdd0*/  LOP3.LUT R26, R26, 0xfffffff8, RZ, 0xc0, !PT ;  /* 0xfffffff81a1a7812 */ /* 0x000fca00078ec0ff */
[----:B------:R-:W-:-:S04]  /*cde0*/  IMAD.IADD R58, R20, 0x1, -R26 ;  /* 0x00000001143a7824 */ /* 0x000fc800078e0a1a */
[----:B------:R-:W-:Y:S01]  /*cdf0*/  IMAD R3, R58, 0x20, R61 ;  /* 0x000000203a037824 */ /* 0x000fe200078e023d */
[----:B------:R-:W-:Y:S06]  /*ce00*/  @!P0 BRA `(.L_x_3057) ;  /* 0x0000004800748947 */ /* 0x000fec0003800000 */
[----:B------:R-:W0:Y:S01]  /*ce10*/  LDC R48, c[0x0][0x448] ;  /* 0x00011200ff307b82 */ /* 0x000e220000000800 */
[----:B------:R-:W-:Y:S01]  /*ce20*/  MOV R9, R27 ;  /* 0x0000001b00097202 */ /* 0x000fe20000000f00 */
[----:B------:R-:W-:Y:S01]  /*ce30*/  ULDC.64 UR4, c[0x0][0x3f8] ;  /* 0x0000fe0000047ab9 */ /* 0x000fe20000000a00 */
[----:B------:R-:W-:Y:S01]  /*ce40*/  IMAD.MOV.U32 R8, RZ, RZ, R24 ;  /* 0x000000ffff087224 */ /* 0x000fe200078e0018 */
[----:B------:R-:W-:Y:S01]  /*ce50*/  ULDC.64 UR6, c[0x0][0x408] ;  /* 0x0001020000067ab9 */ /* 0x000fe20000000a00 */
[----:B------:R-:W-:Y:S01]  /*ce60*/  IMAD.MOV.U32 R10, RZ, RZ, R98 ;  /* 0x000000ffff0a7224 */ /* 0x000fe200078e0062 */
[----:B------:R-:W-:Y:S01]  /*ce70*/  SHF.R.S32.HI R54, RZ, 0x1f, R19 ;  /* 0x0000001fff367819 */ /* 0x000fe20000011413 */
[----:B------:R-:W-:Y:S02]  /*ce80*/  IMAD.MOV.U32 R11, RZ, RZ, R29 ;  /* 0x000000ffff0b7224 */ /* 0x000fe400078e001d */
[----:B------:R-:W-:-:S05]  /*ce90*/  IMAD.SHL.U32 R49, R58, 0x8, RZ ;  /* 0x000000083a317824 */ /* 0x000fca00078e00ff */
[----:B------:R-:W-:Y:S02]  /*cea0*/  SHF.R.S32.HI R58, RZ, 0x1f, R49 ;  /* 0x0000001fff3a7819 */ /* 0x000fe40000011431 */
[----:B0-----:R-:W-:-:S13]  /*ceb0*/  ISETP.NE.AND P0, PT, R48, 0x1, PT ;  /* 0x000000013000780c */ /* 0x001fda0003f05270 */
[----:B------:R-:W0:Y:S08]  /*cec0*/  @P0 LDC R0, c[0x0][0x44c] ;  /* 0x00011300ff000b82 */ /* 0x000e300000000800 */
[----:B------:R-:W1:Y:S01]  /*ced0*/  @P0 LDC R5, c[0x0][0x450] ;  /* 0x00011400ff050b82 */ /* 0x000e620000000800 */
[----:B0-----:R-:W-:-:S05]  /*cee0*/  @P0 IMAD.HI.U32 R0, R3, R0, RZ ;  /* 0x0000000003000227 */ /* 0x001fca00078e00ff */
[----:B-1----:R-:W-:-:S04]  /*cef0*/  @P0 SHF.R.U32.HI R3, RZ, R5, R0 ;  /* 0x00000005ff030219 */ /* 0x002fc80000011600 */
[----:B------:R-:W-:Y:S01]  /*cf00*/  SHF.R.S32.HI R0, RZ, 0x1f, R3 ;  /* 0x0000001fff007819 */ /* 0x000fe20000011403 */
[----:B------:R-:W-:-:S04]  /*cf10*/  IMAD.WIDE.U32 R8, R3, UR4, R8 ;  /* 0x0000000403087c25 */ /* 0x000fc8000f8e0008 */
[C---:B------:R-:W-:Y:S02]  /*cf20*/  IMAD R4, R0.reuse, UR4, RZ ;  /* 0x0000000400047c24 */ /* 0x040fe4000f8e02ff */
[----:B------:R-:W-:Y:S02]  /*cf30*/  IMAD R0, R0, UR6, RZ ;  /* 0x0000000600007c24 */ /* 0x000fe4000f8e02ff */
[----:B------:R-:W-:-:S04]  /*cf40*/  IMAD.WIDE.U32 R10, R3, UR6, R10 ;  /* 0x00000006030a7c25 */ /* 0x000fc8000f8e000a */
[C---:B------:R-:W-:Y:S01]  /*cf50*/  IMAD R13, R3.reuse, UR5, R4 ;  /* 0x00000005030d7c24 */ /* 0x040fe2000f8e0204 */
[----:B------:R-:W-:Y:S01]  /*cf60*/  ULDC.64 UR4, c[0x0][0x3e8] ;  /* 0x0000fa0000047ab9 */ /* 0x000fe20000000a00 */
[----:B------:R-:W-:Y:S01]  /*cf70*/  IMAD R3, R3, UR7, R0 ;  /* 0x0000000703037c24 */ /* 0x000fe2000f8e0200 */
[----:B------:R-:W-:Y:S01]  /*cf80*/  ULDC.64 UR6, c[0x0][0x400] ;  /* 0x0001000000067ab9 */ /* 0x000fe20000000a00 */
[----:B------:R-:W-:Y:S01]  /*cf90*/  IADD3 R5, P0, R8, UR4, RZ ;  /* 0x0000000408057c10 */ /* 0x000fe2000ff1e0ff */
[----:B------:R-:W-:Y:S01]  /*cfa0*/  UMOV UR4, 0xffffffff ;  /* 0xffffffff00047882 */ /* 0x000fe20000000000 */
[----:B------:R-:W-:Y:S02]  /*cfb0*/  IADD3 R7, P1, R10, UR6, RZ ;  /* 0x000000060a077c10 */ /* 0x000fe4000ff3e0ff */
[----:B------:R-:W-:Y:S02]  /*cfc0*/  IADD3.X R6, R9, UR5, R13, P0, !PT ;  /* 0x0000000509067c10 */ /* 0x000fe400087fe40d */
[----:B------:R-:W-:Y:S01]  /*cfd0*/  IADD3.X R8, R11, UR7, R3, P1, !PT ;  /* 0x000000070b087c10 */ /* 0x000fe20008ffe403 */
[----:B------:R-:W-:Y:S08]  /*cfe0*/  BRA.DIV UR4, `(.L_x_3058) ;  /* 0x0000020204047947 */ /* 0x000ff0000b800000 */
[----:B------:R0:W1:Y:S04]  /*cff0*/  SHFL.IDX PT, R0, R6, RZ, 0x181f ;  /* 0x00181fff06007589 */ /* 0x00006800000e0000 */
[----:B------:R0:W2:Y:S04]  /*d000*/  SHFL.IDX PT, R4, R5, RZ, 0x181f ;  /* 0x00181fff05047589 */ /* 0x0000a800000e0000 */
[----:B------:R0:W3:Y:S04]  /*d010*/  SHFL.IDX PT, R3, R8, RZ, 0x181f ;  /* 0x00181fff08037589 */ /* 0x0000e800000e0000 */
[----:B------:R0:W4:Y:S02]  /*d020*/  SHFL.IDX PT, R14, R7, RZ, 0x181f ;  /* 0x00181fff070e7589 */ /* 0x00012400000e0000 */
.L_x_3361:
        /* <DEDUP_REMOVED lines=15> */
[----:B--2---:R-:W-:-:S04]  /*d120*/  @!P4 IADD3 R24, P0, R19, R4, RZ ;  /* 0x000000041318c210 */ /* 0x004fc80007f1e0ff */
[-C--:B----4-:R-:W-:Y:S02]  /*d130*/  @!P3 IADD3 R12, P1, R49, R14.reuse, RZ ;  /* 0x0000000e310cb210 */ /* 0x090fe40007f3e0ff */
[----:B------:R-:W-:Y:S01]  /*d140*/  @!P4 IADD3 R14, P2, R19, R14, RZ ;  /* 0x0000000e130ec210 */ /* 0x000fe20007f5e0ff */
[C---:B-1----:R-:W-:Y:S01]  /*d150*/  @!P4 IMAD.X R25, R0.reuse, 0x1, R54, P0 ;  /* 0x000000010019c824 */ /* 0x042fe200000e0636 */
[----:B------:R-:W-:Y:S01]  /*d160*/  @!P3 IADD3 R10, P0, R49, R4, RZ ;  /* 0x00000004310ab210 */ /* 0x000fe20007f1e0ff */
[C---:B---3--:R-:W-:Y:S02]  /*d170*/  @!P3 IMAD.X R13, R3.reuse, 0x1, R58, P1 ;  /* 0x00000001030db824 */ /* 0x048fe400008e063a */
[----:B------:R-:W-:Y:S01]  /*d180*/  @!P4 IMAD.X R15, R3, 0x1, R54, P2 ;  /* 0x00000001030fc824 */ /* 0x000fe200010e0636 */
[----:B------:R-:W-:Y:S01]  /*d190*/  @!P3 IADD3.X R11, R0, R58, RZ, P0, !PT ;  /* 0x0000003a000bb210 */ /* 0x000fe200007fe4ff */
[----:B------:R1:W5:Y:S04]  /*d1a0*/  @!P4 LD.E.64 R20, desc[UR36][R24.64] ;  /* 0x000000241814c980 */ /* 0x000368000c101b00 */
[----:B------:R1:W5:Y:S04]  /*d1b0*/  @!P3 LD.E.64 R44, desc[UR36][R10.64] ;  /* 0x000000240a2cb980 */ /* 0x000368000c101b00 */
[----:B------:R1:W5:Y:S04]  /*d1c0*/  @!P3 LD.E.64 R46, desc[UR36][R12.64] ;  /* 0x000000240c2eb980 */ /* 0x000368000c101b00 */
[----:B------:R1:W5:Y:S02]  /*d1d0*/  @!P4 LD.E.64 R26, desc[UR36][R14.64] ;  /* 0x000000240e1ac980 */ /* 0x000364000c101b00 */
.L_x_3060:
[----:B------:R-:W-:Y:S05]  /*d1e0*/  BSYNC B1 ;  /* 0x0000000000017941 */ /* 0x000fea0003800000 */
.L_x_3059:
[----:B------:R-:W-:Y:S01]  /*d1f0*/  UMOV UR4, 0xffffffff ;  /* 0xffffffff00047882 */ /* 0x000fe20000000000 */
[----:B-1----:R-:W-:Y:S02]  /*d200*/  CS2R R24, SRZ ;  /* 0x0000000000187805 */ /* 0x002fe4000001ff00 */
[----:B------:R-:W-:Y:S05]  /*d210*/  BRA.DIV UR4, `(.L_x_3061) ;  /* 0x000001fe04e87947 */ /* 0x000fea000b800000 */
[----:B------:R1:W0:Y:S04]  /*d220*/  SHFL.IDX PT, R0, R6, 0x1, 0x181f ;  /* 0x00381f0006007f89 */ /* 0x00022800000e0000 */
[----:B--2---:R1:W2:Y:S04]  /*d230*/  SHFL.IDX PT, R4, R5, 0x1, 0x181f ;  /* 0x00381f0005047f89 */ /* 0x0042a800000e0000 */
[----:B---3--:R1:W3:Y:S04]  /*d240*/  SHFL.IDX PT, R3, R8, 0x1, 0x181f ;  /* 0x00381f0008037f89 */ /* 0x0082e800000e0000 */
[----:B----4-:R1:W4:Y:S02]  /*d250*/  SHFL.IDX PT, R14, R7, 0x1, 0x181f ;  /* 0x00381f00070e7f89 */ /* 0x01032400000e0000 */
.L_x_3367:
        /* <DEDUP_REMOVED lines=17> */
[C---:B0-----:R-:W-:Y:S01]  /*d370*/  @!P4 IMAD.X R31, R0.reuse, 0x1, R54, P0 ;  /* 0x00000001001fc824 */ /* 0x041fe200000e0636 */
        /* <DEDUP_REMOVED lines=8> */
.L_x_3063:
[----:B------:R-:W-:Y:S05]  /*d400*/  BSYNC B1 ;  /* 0x0000000000017941 */ /* 0x000fea0003800000 */
.L_x_3062:
[----:B------:R-:W-:-:S03]  /*d410*/  UMOV UR4, 0xffffffff ;  /* 0xffffffff00047882 */ /* 0x000fc60000000000 */
[----:B------:R-:W-:Y:S05]  /*d420*/  BRA.DIV UR4, `(.L_x_3064) ;  /* 0x000001fe04d47947 */ /* 0x000fea000b800000 */
[----:B0-----:R0:W0:Y:S04]  /*d430*/  SHFL.IDX PT, R0, R6, 0x2, 0x181f ;  /* 0x00581f0006007f89 */ /* 0x00102800000e0000 */
[----:B--2---:R2:W0:Y:S04]  /*d440*/  SHFL.IDX PT, R4, R5, 0x2, 0x181f ;  /* 0x00581f0005047f89 */ /* 0x00442800000e0000 */
[----:B---3--:R2:W3:Y:S04]  /*d450*/  SHFL.IDX PT, R3, R8, 0x2, 0x181f ;  /* 0x00581f0008037f89 */ /* 0x0084e800000e0000 */
[----:B----4-:R2:W4:Y:S02]  /*d460*/  SHFL.IDX PT, R14, R7, 0x2, 0x181f ;  /* 0x00581f00070e7f89 */ /* 0x01052400000e0000 */
.L_x_3373:
        /* <DEDUP_REMOVED lines=17> */
[----:B------:R-:W-:Y:S01]  /*d580*/  @!P4 IADD3 R14, P2, R19, R14, RZ ;  /* 0x0000000e130ec210 */ /* 0x000fe20007f5e0ff */
[C---:B------:R-:W-:Y:S01]  /*d590*/  @!P4 IMAD.X R41, R0.reuse, 0x1, R54, P0 ;  /* 0x000000010029c824 */ /* 0x040fe200000e0636 */
        /* <DEDUP_REMOVED lines=8> */
.L_x_3066:
[----:B------:R-:W-:Y:S05]  /*d620*/  BSYNC B1 ;  /* 0x0000000000017941 */ /* 0x000fea0003800000 */
.L_x_3065:
[----:B------:R-:W-:Y:S01]  /*d630*/  UMOV UR4, 0xffffffff ;  /* 0xffffffff00047882 */ /* 0x000fe20000000000 */
[----:B0-----:R-:W-:Y:S02]  /*d640*/  CS2R R40, SRZ ;  /* 0x0000000000287805 */ /* 0x001fe4000001ff00 */
[----:B------:R-:W-:Y:S05]  /*d650*/  BRA.DIV UR4, `(.L_x_3067) ;  /* 0x000001fe04b87947 */ /* 0x000fea000b800000 */
[----:B------:R0:W0:Y:S04]  /*d660*/  SHFL.IDX PT, R0, R6, 0x3, 0x181f ;  /* 0x00781f0006007f89 */ /* 0x00002800000e0000 */
[----:B------:R0:W0:Y:S04]  /*d670*/  SHFL.IDX PT, R4, R5, 0x3, 0x181f ;  /* 0x00781f0005047f89 */ /* 0x00002800000e0000 */
[----:B---3--:R3:W0:Y:S04]  /*d680*/  SHFL.IDX PT, R3, R8, 0x3, 0x181f ;  /* 0x00781f0008037f89 */ /* 0x00862800000e0000 */
[----:B----4-:R3:W4:Y:S02]  /*d690*/  SHFL.IDX PT, R14, R7, 0x3, 0x181f ;  /* 0x00781f00070e7f89 */ /* 0x01072400000e0000 */
.L_x_3379:
[----:B01----:R-:W4:Y:S01]  /*d6a0*/  LDL R6, [R1+0x38] ;  /* 0x0000380001067983 */ /* 0x003f220000100800 */
[----:B------:R-:W-:Y:S01]  /*d6b0*/  VIADD R61, R61, 0x60 ;  /* 0x000000603d3d7836 */ /* 0x000fe20000000000 */
[----:B------:R-:W-:Y:S01]  /*d6c0*/  BSSY B1, `(.L_x_3068) ;  /* 0x000001d000017945 */ /* 0x000fe20003800000 */
[----:B------:R-:W-:Y:S02]  /*d6d0*/  CS2R R10, SRZ ;  /* 0x00000000000a7805 */ /* 0x000fe4000001ff00 */
[----:B--23--:R-:W-:Y:S02]  /*d6e0*/  CS2R R8, SRZ ;  /* 0x0000000000087805 */ /* 0x00cfe4000001ff00 */
[----:B------:R-:W-:Y:S02]  /*d6f0*/  CS2R R12, SRZ ;  /* 0x00000000000c7805 */ /* 0x000fe4000001ff00 */
[----:B------:R-:W-:Y:S02]  /*d700*/  ISETP.GE.AND P0, PT, R61, R48, PT ;  /* 0x000000303d00720c */ /* 0x000fe40003f06270 */
[----:B----4-:R-:W-:-:S04]  /*d710*/  LEA.HI R5, R6, R6, RZ, 0x1 ;  /* 0x0000000606057211 */ /* 0x010fc800078f08ff */
        /* <DEDUP_REMOVED lines=12> */
[C---:B------:R-:W-:Y:S02]  /*d7e0*/  @!P4 IADD3 R6, P1, R49.reuse, R14, RZ ;  /* 0x0000000e3106c210 */ /* 0x040fe40007f3e0ff */
[----:B------:R-:W-:Y:S02]  /*d7f0*/  @!P4 IADD3 R4, P0, R49, R4, RZ ;  /* 0x000000043104c210 */ /* 0x000fe40007f1e0ff */
[----:B------:R-:W-:Y:S01]  /*d800*/  @!P5 IADD3 R14, P3, R19, R14, RZ ;  /* 0x0000000e130ed210 */ /* 0x000fe20007f7e0ff */
[C-C-:B------:R-:W-:Y:S01]  /*d810*/  @!P4 IMAD.X R7, R3.reuse, 0x1, R58.reuse, P1 ;  /* 0x000000010307c824 */ /* 0x140fe200008e063a */
[C---:B------:R-:W-:Y:S01]  /*d820*/  @!P5 IADD3.X R53, R0.reuse, R54, RZ, P2, !PT ;  /* 0x000000360035d210 */ /* 0x040fe200017fe4ff */
[----:B------:R-:W-:Y:S02]  /*d830*/  @!P4 IMAD.X R5, R0, 0x1, R58, P0 ;  /* 0x000000010005c824 */ /* 0x000fe400000e063a */
[----:B------:R-:W-:Y:S01]  /*d840*/  @!P5 IMAD.X R15, R3, 0x1, R54, P3 ;  /* 0x00000001030fd824 */ /* 0x000fe200018e0636 */
[----:B------:R0:W5:Y:S04]  /*d850*/  @!P4 LD.E.64 R12, desc[UR36][R6.64] ;  /* 0x00000024060cc980 */ /* 0x000168000c101b00 */
[----:B------:R0:W5:Y:S04]  /*d860*/  @!P5 LD.E.64 R40, desc[UR36][R52.64] ;  /* 0x000000243428d980 */ /* 0x000168000c101b00 */
[----:B------:R0:W5:Y:S04]  /*d870*/  @!P4 LD.E.64 R10, desc[UR36][R4.64] ;  /* 0x00000024040ac980 */ /* 0x000168000c101b00 */
[----:B------:R0:W5:Y:S02]  /*d880*/  @!P5 LD.E.64 R8, desc[UR36][R14.64] ;  /* 0x000000240e08d980 */ /* 0x000164000c101b00 */
.L_x_3069:
[----:B------:R-:W-:Y:S05]  /*d890*/  BSYNC B1 ;  /* 0x0000000000017941 */ /* 0x000fea0003800000 */
.L_x_3068:
[----:B------:R-:W1:Y:S01]  /*d8a0*/  SYNCS.PHASECHK.TRANS64.TRYWAIT P0, [R22+URZ+0x38800], R55 ;  /* 0x03880037160075a7 */ /* 0x000e62000800017f */
[----:B------:R-:W-:Y:S01]  /*d8b0*/  VIADDMNMX R0, R48, -R225, 0x80, PT ;  /* 0x0000008030007446 */ /* 0x000fe200038009e1 */
[----:B------:R-:W-:Y:S03]  /*d8c0*/  BSSY B1, `(.L_x_3070) ;  /* 0x0000003000017945 */ /* 0x000fe60003800000 */
[----:B------:R-:W-:Y:S01]  /*d8d0*/  ISETP.GE.AND P1, PT, R221, R0, PT ;  /* 0x00000000dd00720c */ /* 0x000fe20003f26270 */
[----:B-1----:R-:W-:-:S12]  /*d8e0*/  @!P0 BRA `(.L_x_3071) ;  /* 0x000001fc00848947 */ /* 0x002fd80003800000 */
.L_x_3380:
[----:B------:R-:W-:Y:S05]  /*d8f0*/  BSYNC B1 ;  /* 0x0000000000017941 */ /* 0x000fea0003800000 */
.L_x_3070:
[----:B------:R-:W-:Y:S04]  /*d900*/  BSSY B1, `(.L_x_3072) ;  /* 0x00000fa000017945 */ /* 0x000fe80003800000 */
[----:B------:R-:W-:Y:S05]  /*d910*/  @P1 BRA `(.L_x_3073) ;  /* 0x0000000c00e01947 */ /* 0x000fea0003800000 */
[----:B------:R2:W5:Y:S01]  /*d920*/  LDL R66, [R1+0x24] ;  /* 0x0000240001427983 */ /* 0x0005620000100800 */
[----:B0-----:R-:W0:Y:S01]  /*d930*/  LDC R4, c[0x0][0x3f4] ;  /* 0x0000fd00ff047b82 */ /* 0x001e220000000800 */
[----:B------:R-:W-:Y:S01]  /*d940*/  BSSY B2, `(.L_x_3074) ;  /* 0x000007a000027945 */ /* 0x000fe20003800000 */
[-C--:B0-----:R-:W-:Y:S02]  /*d950*/  ISETP.GE.AND P0, PT, R49, R4.reuse, PT ;  /* 0x000000043100720c */ /* 0x081fe40003f06270 */
[----:B------:R-:W-:-:S11]  /*d960*/  ISETP.GE.AND P1, PT, R19, R4, PT ;  /* 0x000000041300720c */ /* 0x000fd60003f26270 */
[----:B--2---:R-:W-:Y:S05]  /*d970*/  @P0 BRA `(.L_x_3075) ;  /* 0x0000000400d80947 */ /* 0x004fea0003800000 */
[----:B-----5:R-:W0:Y:S01]  /*d980*/  LDS.128 R4, [R66+0x20400] ;  /* 0x0204000042047984 */ /* 0x020e220000000c00 */
[----:B------:R-:W-:Y:S02]  /*d990*/  SHF.R.U32.HI R14, RZ, 0x8, R44 ;  /* 0x00000008ff0e7819 */ /* 0x000fe4000001162c */
[----:B------:R-:W-:Y:S02]  /*d9a0*/  LOP3.LUT R3, R44, 0xff, RZ, 0xc0, !PT ;  /* 0x000000ff2c037812 */ /* 0x000fe400078ec0ff */
[----:B------:R-:W-:Y:S02]  /*d9b0*/  LOP3.LUT R14, R14, 0xff, RZ, 0xc0, !PT ;  /* 0x000000ff0e0e7812 */ /* 0x000fe400078ec0ff */
[----:B------:R-:W-:Y:S02]  /*d9c0*/  SHF.R.U32.HI R48, RZ, 0x8, R45 ;  /* 0x00000008ff307819 */ /* 0x000fe4000001162d */
[----:B-1----:R-:W-:Y:S02]  /*d9d0*/  SHF.R.U32.HI R55, RZ, 0x8, R47 ;  /* 0x00000008ff377819 */ /* 0x002fe4000001162f */
[----:B------:R-:W-:-:S02]  /*d9e0*/  PRMT R3, R14, 0x7604, R3 ;  /* 0x000076040e037816 */ /* 0x000fc40000000003 */
[----:B------:R-:W-:Y:S02]  /*d9f0*/  LOP3.LUT R15, R45, 0xff, RZ, 0xc0, !PT ;  /* 0x000000ff2d0f7812 */ /* 0x000fe400078ec0ff */
[----:B------:R-:W-:Y:S02]  /*da00*/  LOP3.LUT R48, R48, 0xff, RZ, 0xc0, !PT ;  /* 0x000000ff30307812 */ /* 0x000fe400078ec0ff */
[----:B------:R-:W-:Y:S02]  /*da10*/  SHF.R.U32.HI R54, RZ, 0x10, R45 ;  /* 0x00000010ff367819 */ /* 0x000fe4000001162d */
[----:B------:R-:W-:Y:S02]  /*da20*/  SHF.R.U32.HI R14, RZ, 0x8, R46 ;  /* 0x00000008ff0e7819 */ /* 0x000fe4000001162e */
[----:B------:R-:W-:Y:S02]  /*da30*/  LOP3.LUT R52, R47, 0xff, RZ, 0xc0, !PT ;  /* 0x000000ff2f347812 */ /* 0x000fe400078ec0ff */
[----:B------:R-:W-:-:S02]  /*da40*/  LOP3.LUT R55, R55, 0xff, RZ, 0xc0, !PT ;  /* 0x000000ff37377812 */ /* 0x000fc400078ec0ff */
[----:B------:R-:W-:Y:S02]  /*da50*/  SHF.R.U32.HI R59, RZ, 0x10, R47 ;  /* 0x00000010ff3b7819 */ /* 0x000fe4000001162f */
[----:B------:R-:W-:Y:S02]  /*da60*/  PRMT R15, R48, 0x7604, R15 ;  /* 0x00007604300f7816 */ /* 0x000fe4000000000f */
[----:B------:R-:W-:Y:S01]  /*da70*/  LOP3.LUT R53, R14, 0xff, RZ, 0xc0, !PT ;  /* 0x000000ff0e357812 */ /* 0x000fe200078ec0ff */
[----:B------:R-:W-:Y:S01]  /*da80*/  IMAD.U32 R14, R54, 0x10000, RZ ;  /* 0x00010000360e7824 */ /* 0x000fe200078e00ff */
[----:B------:R-:W-:Y:S02]  /*da90*/  LOP3.LUT R48, R46, 0xff, RZ, 0xc0, !PT ;  /* 0x000000ff2e307812 */ /* 0x000fe400078ec0ff */
[----:B------:R-:W-:Y:S02]  /*daa0*/  PRMT R52, R55, 0x7604, R52 ;  /* 0x0000760437347816 */ /* 0x000fe40000000034 */
[----:B------:R-:W-:-:S02]  /*dab0*/  SHF.L.U32 R59, R59, 0x10, RZ ;  /* 0x000000103b3b7819 */ /* 0x000fc400000006ff */
[----:B------:R-:W-:Y:S02]  /*dac0*/  PRMT R55, R53, 0x7604, R48 ;  /* 0x0000760435377816 */ /* 0x000fe40000000030 */
[----:B------:R-:W-:Y:S02]  /*dad0*/  LOP3.LUT R53, R15, 0xff0000, R14, 0xf8, !PT ;  /* 0x00ff00000f357812 */ /* 0x000fe400078ef80e */
[----:B------:R-:W-:Y:S02]  /*dae0*/  LOP3.LUT R59, R52, 0xff0000, R59, 0xf8, !PT ;  /* 0x00ff0000343b7812 */ /* 0x000fe400078ef83b */
[----:B------:R-:W-:Y:S02]  /*daf0*/  LOP3.LUT R55, R55, 0xff0000, R46, 0xf8, !PT ;  /* 0x00ff000037377812 */ /* 0x000fe400078ef82e */
[----:B------:R-:W-:Y:S02]  /*db00*/  LOP3.LUT R59, R59, 0xff000000, R47, 0xf8, !PT ;  /* 0xff0000003b3b7812 */ /* 0x000fe400078ef82f */
[----:B------:R-:W-:-:S02]  /*db10*/  LOP3.LUT R53, R53, 0xff000000, R45, 0xf8, !PT ;  /* 0xff00000035357812 */ /* 0x000fc400078ef82d */
[----:B------:R-:W-:Y:S02]  /*db20*/  LOP3.LUT R15, R3, 0xff0000, R44, 0xf8, !PT ;  /* 0x00ff0000030f7812 */ /* 0x000fe400078ef82c */
        /* <DEDUP_REMOVED lines=91> */
.L_x_3075:
[----:B------:R-:W-:Y:S05]  /*e0e0*/  BSYNC B2 ;  /* 0x0000000000027941 */ /* 0x000fea0003800000 */
.L_x_3074:
[----:B------:R-:W-:Y:S05]  /*e0f0*/  @P1 BRA `(.L_x_3073) ;  /* 0x0000000400e81947 */ /* 0x000fea0003800000 */
[----:B0----5:R-:W0:Y:S01]  /*e100*/  LDS.128 R4, [R66+0x24400] ;  /* 0x0244000042047984 */ /* 0x021e220000000c00 */
[----:B------:R-:W-:Y:S02]  /*e110*/  SHF.R.U32.HI R15, RZ, 0x8, R21 ;  /* 0x00000008ff0f7819 */ /* 0x000fe40000011615 */
        /* <DEDUP_REMOVED lines=12> */
[----:B------:R-:W-:Y:S02]  /*e1e0*/  LOP3.LUT R14, R20, 0xff, RZ, 0xc0, !PT ;  /* 0x000000ff140e7812 */ /* 0x000fe400078ec0ff */
        /* <DEDUP_REMOVED lines=29> */
[----:B-1----:R-:W-:Y:S01]  /*e3c0*/  FMUL.FTZ R55, R14, R27 ;  /* 0x0000001b0e377220 */ /* 0x002fe20000410000 */
        /* <DEDUP_REMOVED lines=77> */
.L_x_3073:
[----:B------:R-:W-:Y:S05]  /*e8a0*/  BSYNC B1 ;  /* 0x0000000000017941 */ /* 0x000fea0003800000 */
.L_x_3072:
[----:B------:R-:W-:Y:S01]  /*e8b0*/  ISETP.GE.AND P0, PT, R57, R0, PT ;  /* 0x000000003900720c */ /* 0x000fe20003f06270 */
[----:B------:R-:W-:-:S12]  /*e8c0*/  BSSY B1, `(.L_x_3076) ;  /* 0x00000fa000017945 */ /* 0x000fd80003800000 */
[----:B------:R-:W-:Y:S05]  /*e8d0*/  @P0 BRA `(.L_x_3077) ;  /* 0x0000000c00e00947 */ /* 0x000fea0003800000 */
[----:B-1----:R1:W5:Y:S01]  /*e8e0*/  LDL R55, [R1+0x24] ;  /* 0x0000240001377983 */ /* 0x0023620000100800 */
[----:B0-2---:R-:W0:Y:S01]  /*e8f0*/  LDC R4, c[0x0][0x3f4] ;  /* 0x0000fd00ff047b82 */ /* 0x005e220000000800 */
[----:B------:R-:W-:Y:S01]  /*e900*/  BSSY B2, `(.L_x_3078) ;  /* 0x000007e000027945 */ /* 0x000fe20003800000 */
[-C--:B0-----:R-:W-:Y:S02]  /*e910*/  ISETP.GE.AND P0, PT, R49, R4.reuse, PT ;  /* 0x000000043100720c */ /* 0x081fe40003f06270 */
[----:B------:R-:W-:-:S11]  /*e920*/  ISETP.GE.AND P1, PT, R19, R4, PT ;  /* 0x000000041300720c */ /* 0x000fd60003f26270 */
[----:B-1----:R-:W-:Y:S05]  /*e930*/  @P0 BRA `(.L_x_3079) ;  /* 0x0000000400e80947 */ /* 0x002fea0003800000 */
[----:B-----5:R-:W0:Y:S01]  /*e940*/  LDS.128 R4, [R55+0x21400] ;  /* 0x0214000037047984 */ /* 0x020e220000000c00 */
[----:B------:R-:W-:Y:S02]  /*e950*/  SHF.R.U32.HI R3, RZ, 0x8, R34 ;  /* 0x00000008ff037819 */ /* 0x000fe40000011622 */
[----:B------:R-:W-:Y:S02]  /*e960*/  SHF.R.U32.HI R15, RZ, 0x8, R35 ;  /* 0x00000008ff0f7819 */ /* 0x000fe40000011623 */
[----:B------:R-:W-:Y:S02]  /*e970*/  SHF.R.U32.HI R44, RZ, 0x8, R37 ;  /* 0x00000008ff2c7819 */ /* 0x000fe40000011625 */
[----:B------:R-:W-:Y:S02]  /*e980*/  LOP3.LUT R14, R34, 0xff, RZ, 0xc0, !PT ;  /* 0x000000ff220e7812 */ /* 0x000fe400078ec0ff */
        /* <DEDUP_REMOVED lines=38> */
[CC--:B------:R-:W-:Y:S01]  /*ebf0*/  FMUL.FTZ R46, R14.reuse, R44.reuse ;  /* 0x0000002c0e2e7220 */ /* 0x0c0fe20000410000 */
        /* <DEDUP_REMOVED lines=78> */
.L_x_3079:
[----:B------:R-:W-:Y:S05]  /*f0e0*/  BSYNC B2 ;  /* 0x0000000000027941 */ /* 0x000fea0003800000 */
.L_x_3078:
[----:B------:R-:W-:Y:S05]  /*f0f0*/  @P1 BRA `(.L_x_3077) ;  /* 0x0000000400d81947 */ /* 0x000fea0003800000 */
[----:B0----5:R-:W0:Y:S01]  /*f100*/  LDS.128 R4, [R55+0x25400] ;  /* 0x0254000037047984 */ /* 0x021e220000000c00 */
[----:B------:R-:W-:Y:S02]  /*f110*/  SHF.R.U32.HI R14, RZ, 0x8, R24 ;  /* 0x00000008ff0e7819 */ /* 0x000fe40000011618 */
        /* <DEDUP_REMOVED lines=24> */
[----:B0-----:R-:W-:-:S02]  /*f2a0*/  F2FP.F16.E4M3.UNPACK_B R3, R6.H1 ;  /* 0x00000006ff03723e */ /* 0x001fc400030006ff */
[--C-:B------:R-:W-:Y:S02]  /*f2b0*/  LOP3.LUT R27, R27, 0xff0000, R28.reuse, 0xf8, !PT ;  /* 0x00ff00001b1b7812 */ /* 0x100fe400078ef81c */
[----:B------:R-:W-:Y:S01]  /*f2c0*/  F2FP.F16.E4M3.UNPACK_B R29, R35 ;  /* 0x00000023ff1d723e */ /* 0x000fe200020006ff */
[----:B------:R-:W-:Y:S01]  /*f2d0*/  HADD2.F32 R14, -RZ, R3.H1_H1 ;  /* 0x30000003ff0e7230 */ /* 0x000fe20000004100 */
[----:B------:R-:W-:Y:S02]  /*f2e0*/  F2FP.F16.E4M3.UNPACK_B R26, R25 ;  /* 0x00000019ff1a723e */ /* 0x000fe400020006ff */
[----:B------:R-:W-:Y:S01]  /*f2f0*/  LOP3.LUT R28, R27, 0xff000000, R28, 0xf8, !PT ;  /* 0xff0000001b1c7812 */ /* 0x000fe200078ef81c */
        /* <DEDUP_REMOVED lines=86> */
.L_x_3077:
[----:B------:R-:W-:Y:S05]  /*f860*/  BSYNC B1 ;  /* 0x0000000000017941 */ /* 0x000fea0003800000 */
.L_x_3076:
[----:B------:R-:W-:Y:S01]  /*f870*/  ISETP.GE.AND P0, PT, R56, R0, PT ;  /* 0x000000003800720c */ /* 0x000fe20003f06270 */
[----:B------:R-:W-:-:S12]  /*f880*/  BSSY B1, `(.L_x_3080) ;  /* 0x00000fa000017945 */ /* 0x000fd80003800000 */
[----:B------:R-:W-:Y:S05]  /*f890*/  @P0 BRA `(.L_x_3081) ;  /* 0x0000000c00e00947 */ /* 0x000fea0003800000 */
[----:B-----5:R4:W5:Y:S01]  /*f8a0*/  LDL R45, [R1+0x24] ;  /* 0x00002400012d7983 */ /* 0x0209620000100800 */
[----:B0-23--:R-:W0:Y:S01]  /*f8b0*/  LDC R4, c[0x0][0x3f4] ;  /* 0x0000fd00ff047b82 */ /* 0x00de220000000800 */
[----:B------:R-:W-:Y:S01]  /*f8c0*/  BSSY B2, `(.L_x_3082) ;  /* 0x000007a000027945 */ /* 0x000fe20003800000 */
[-C--:B0-----:R-:W-:Y:S02]  /*f8d0*/  ISETP.GE.AND P0, PT, R49, R4.reuse, PT ;  /* 0x000000043100720c */ /* 0x081fe40003f06270 */
[----:B------:R-:W-:-:S11]  /*f8e0*/  ISETP.GE.AND P1, PT, R19, R4, PT ;  /* 0x000000041300720c */ /* 0x000fd60003f26270 */
[----:B----4-:R-:W-:Y:S05]  /*f8f0*/  @P0 BRA `(.L_x_3083) ;  /* 0x0000000400d80947 */ /* 0x010fea0003800000 */
[----:B-----5:R-:W0:Y:S01]  /*f900*/  LDS.128 R4, [R45+0x22400] ;  /* 0x022400002d047984 */ /* 0x020e220000000c00 */
[----:B------:R-:W-:Y:S02]  /*f910*/  SHF.R.U32.HI R14, RZ, 0x8, R38 ;  /* 0x00000008ff0e7819 */ /* 0x000fe40000011626 */
        /* <DEDUP_REMOVED lines=116> */
.L_x_3083:
[----:B------:R-:W-:Y:S05]  /*10060*/  BSYNC B2 ;  /* 0x0000000000027941 */ /* 0x000fea0003800000 */
.L_x_3082:
[----:B------:R-:W-:Y:S05]  /*10070*/  @P1 BRA `(.L_x_3081) ;  /* 0x0000000400e81947 */ /* 0x000fea0003800000 */
[----:B0----5:R-:W0:Y:S01]  /*10080*/  LDS.128 R4, [R45+0x26400] ;  /* 0x026400002d047984 */ /* 0x021e220000000c00 */
        /* <DEDUP_REMOVED lines=82> */
[--C-:B------:R-:W-:Y:S01]  /*105b0*/  HADD2.F32 R6, -RZ, R4.reuse.H1_H1 ;  /* 0x30000004ff067230 */ /* 0x100fe20000004100 */
[----:B------:R-:W-:Y:S01]  /*105c0*/  F2FP.SATFINITE.E4M3.F32.PACK_AB_MERGE_C R33, R36, R33, RZ ;  /* 0x000000212421723e */ /* 0x000fe200048070ff */
[----:B------:R-:W-:Y:S01]  /*105d0*/  HADD2.F32 R20, -RZ, R15.H1_H1 ;  /* 0x3000000fff147230 */ /* 0x000fe20000004100 */
[----:B------:R-:W-:Y:S01]  /*105e0*/  F2FP.SATFINITE.E4M3.F32.PACK_AB_MERGE_C R35, R35, R30, RZ ;  /* 0x0000001e2323723e */ /* 0x000fe200048070ff */
[----:B------:R-:W-:-:S02]  /*105f0*/  HADD2.F32 R5, -RZ, R4.H0_H0 ;  /* 0x20000004ff057230 */ /* 0x000fc40000004100 */
        /* <DEDUP_REMOVED lines=13> */
[----:B------:R-:W-:Y:S01]  /*106d0*/  HADD2.F32 R4, -RZ, R14.H1_H1 ;  /* 0x3000000eff047230 */ /* 0x000fe20000004100 */
[----:B------:R-:W-:Y:S01]  /*106e0*/  F2FP.SATFINITE.E4M3.F32.PACK_AB_MERGE_C R25, R25, R26, RZ ;  /* 0x0000001a1919723e */ /* 0x000fe200048070ff */
[----:B------:R-:W-:Y:S01]  /*106f0*/  HADD2.F32 R32, -RZ, R32.H0_H0 ;  /* 0x20000020ff207230 */ /* 0x000fe20000004100 */
[----:B------:R-:W-:Y:S01]  /*10700*/  F2FP.SATFINITE.E4M3.F32.PACK_AB_MERGE_C R30, R34, R29, R33 ;  /* 0x0000001d221e723e */ /* 0x000fe20004807021 */
[----:B------:R-:W-:Y:S02]  /*10710*/  HADD2.F32 R3, -RZ, R7.H1_H1 ;  /* 0x30000007ff037230 */ /* 0x000fe40000004100 */
[----:B------:R-:W-:Y:S01]  /*10720*/  FMUL.FTZ R27, R4, R15 ;  /* 0x0000000f041b7220 */ /* 0x000fe20000410000 */
[----:B------:R-:W-:-:S02]  /*10730*/  HADD2.F32 R24, -RZ, R24.H0_H0 ;  /* 0x20000018ff187230 */ /* 0x000fc40000004100 */
[----:B------:R-:W-:Y:S01]  /*10740*/  FMUL.FTZ R20, R4, R5 ;  /* 0x0000000504147220 */ /* 0x000fe20000410000 */
[----:B------:R-:W-:Y:S02]  /*10750*/  HADD2.F32 R14, -RZ, R14.H0_H0 ;  /* 0x2000000eff0e7230 */ /* 0x000fe40000004100 */
[C---:B------:R-:W-:Y:S01]  /*10760*/  FMUL.FTZ R4, R3.reuse, R32 ;  /* 0x0000002003047220 */ /* 0x040fe20000410000 */
[----:B------:R-:W-:Y:S02]  /*10770*/  HADD2.F32 R7, -RZ, R7.H0_H0 ;  /* 0x20000007ff077230 */ /* 0x000fe40000004100 */
[-C--:B------:R-:W-:Y:S01]  /*10780*/  FMUL.FTZ R3, R3, R24.reuse ;  /* 0x0000001803037220 */ /* 0x080fe20000410000 */
[----:B------:R-:W-:Y:S01]  /*10790*/  F2FP.SATFINITE.E4M3.F32.PACK_AB_MERGE_C R31, R38, R31, R35 ;  /* 0x0000001f261f723e */ /* 0x000fe20004807023 */
[C---:B------:R-:W-:Y:S01]  /*107a0*/  FFMA.FTZ R27, R14.reuse, R5, -R27 ;  /* 0x000000050e1b7223 */ /* 0x040fe2000001081b */
[----:B------:R-:W-:Y:S01]  /*107b0*/  FFMA.FTZ R20, R14, R15, R20 ;  /* 0x0000000f0e147223 */ /* 0x000fe20000010014 */
[C---:B------:R-:W-:Y:S01]  /*107c0*/  FFMA.FTZ R4, R7.reuse, R24, -R4 ;  /* 0x0000001807047223 */ /* 0x040fe20000010804 */
[----:B------:R-:W-:Y:S01]  /*107d0*/  FFMA.FTZ R3, R7, R32, R3 ;  /* 0x0000002007037223 */ /* 0x000fe20000010003 */
[----:B------:R-:W-:-:S02]  /*107e0*/  F2FP.SATFINITE.E4M3.F32.PACK_AB_MERGE_C R28, R21, R6, R25 ;  /* 0x00000006151c723e */ /* 0x000fc40004807019 */
[----:B------:R-:W-:-:S04]  /*107f0*/  F2FP.SATFINITE.E4M3.F32.PACK_AB_MERGE_C R20, R20, R27, RZ ;  /* 0x0000001b1414723e */ /* 0x000fc800048070ff */
[----:B------:R-:W-:-:S05]  /*10800*/  F2FP.SATFINITE.E4M3.F32.PACK_AB_MERGE_C R29, R3, R4, R20 ;  /* 0x00000004031d723e */ /* 0x000fca0004807014 */
[----:B------:R4:W-:Y:S02]  /*10810*/  STS.128 [R45+0x26400], R28 ;  /* 0x0264001c2d007388 */ /* 0x0009e40000000c00 */
.L_x_3081:
[----:B------:R-:W-:Y:S05]  /*10820*/  BSYNC B1 ;  /* 0x0000000000017941 */ /* 0x000fea0003800000 */
.L_x_3080:
[----:B------:R-:W-:-:S13]  /*10830*/  ISETP.GE.AND P0, PT, R51, R0, PT ;  /* 0x000000003300720c */ /* 0x000fda0003f06270 */
[----:B------:R-:W-:Y:S05]  /*10840*/  @P0 BRA `(.L_x_3084) ;  /* 0x00000058004c0947 */ /* 0x000fea0003800000 */
[----:B-----5:R0:W5:Y:S01]  /*10850*/  LDL R33, [R1+0x24] ;  /* 0x0000240001217983 */ /* 0x0201620000100800 */
[----:B------:R-:W1:Y:S01]  /*10860*/  LDC R0, c[0x0][0x3f4] ;  /* 0x0000fd00ff007b82 */ /* 0x000e620000000800 */
[----:B------:R-:W-:Y:S01]  /*10870*/  BSSY B1, `(.L_x_3085) ;  /* 0x000007e000017945 */ /* 0x000fe20003800000 */
[-C--:B-1----:R-:W-:Y:S02]  /*10880*/  ISETP.GE.AND P0, PT, R49, R0.reuse, PT ;  /* 0x000000003100720c */ /* 0x082fe40003f06270 */
[----:B------:R-:W-:-:S11]  /*10890*/  ISETP.GE.AND P1, PT, R19, R0, PT ;  /* 0x000000001300720c */ /* 0x000fd60003f26270 */
[----:B0-----:R-:W-:Y:S05]  /*108a0*/  @P0 BRA `(.L_x_3086) ;  /* 0x0000000400e80947 */ /* 0x001fea0003800000 */
[----:B--23-5:R-:W0:Y:S01]  /*108b0*/  LDS.128 R4, [R33+0x23400] ;  /* 0x0234000021047984 */ /* 0x02ce220000000c00 */
[----:B------:R-:W-:Y:S02]  /*108c0*/  SHF.R.U32.HI R14, RZ, 0x8, R11 ;  /* 0x00000008ff0e7819 */ /* 0x000fe4000001160b */
        /* <DEDUP_REMOVED lines=40> */
[C---:B----4-:R-:W-:Y:S01]  /*10b50*/  FMUL.FTZ R29, R11.reuse, R27 ;  /* 0x0000001b0b1d7220 */ /* 0x050fe20000410000 */
        /* <DEDUP_REMOVED lines=43> */
[----:B------:R-:W-:Y:S01]  /*10e10*/  HADD2.F32 R3, -RZ, R0.H1_H1 ;  /* 0x30000000ff037230 */ /* 0x000fe20000004100 */
[----:B------:R-:W-:Y:S01]  /*10e20*/  F2FP.SATFINITE.E4M3.F32.PACK_AB_MERGE_C R28, R28, R29, RZ ;  /* 0x0000001d1c1c723e */ /* 0x000fe200048070ff */
[----:B------:R-:W-:Y:S02]  /*10e30*/  HADD2.F32 R10, -RZ, R10.H0_H0 ;  /* 0x2000000aff0a7230 */ /* 0x000fe40000004100 */
[-C--:B------:R-:W-:Y:S01]  /*10e40*/  FMUL.FTZ R21, R5, R11.reuse ;  /* 0x0000000b05157220 */ /* 0x080fe20000410000 */
[----:B------:R-:W-:Y:S02]  /*10e50*/  HADD2.F32 R4, -RZ, R4.H0_H0 ;  /* 0x20000004ff047230 */ /* 0x000fe40000004100 */
[C---:B------:R-:W-:Y:S01]  /*10e60*/  FMUL.FTZ R5, R3.reuse, R12 ;  /* 0x0000000c03057220 */ /* 0x040fe20000410000 */
[----:B------:R-:W-:Y:S02]  /*10e70*/  HADD2.F32 R0, -RZ, R0.H0_H0 ;  /* 0x20000000ff007230 */ /* 0x000fe40000004100 */
[----:B------:R-:W-:Y:S01]  /*10e80*/  FMUL.FTZ R3, R3, R10 ;  /* 0x0000000a03037220 */ /* 0x000fe20000410000 */
[----:B------:R-:W-:Y:S01]  /*10e90*/  F2FP.SATFINITE.E4M3.F32.PACK_AB_MERGE_C R31, R31, R32, RZ ;  /* 0x000000201f1f723e */ /* 0x000fe200048070ff */
[C---:B------:R-:W-:Y:S01]  /*10ea0*/  FFMA.FTZ R20, R4.reuse, R11, -R13 ;  /* 0x0000000b04147223 */ /* 0x040fe2000001080d */
[----:B------:R-:W-:Y:S01]  /*10eb0*/  FFMA.FTZ R21, R4, R15, R21 ;  /* 0x0000000f04157223 */ /* 0x000fe20000010015 */
[C---:B------:R-:W-:Y:S01]  /*10ec0*/  FFMA.FTZ R13, R0.reuse, R10, -R5 ;  /* 0x0000000a000d7223 */ /* 0x040fe20000010805 */
[----:B------:R-:W-:Y:S01]  /*10ed0*/  FFMA.FTZ R12, R0, R12, R3 ;  /* 0x0000000c000c7223 */ /* 0x000fe20000010003 */
[----:B------:R-:W-:-:S02]  /*10ee0*/  HADD2.F32 R4, -RZ, R14.H1_H1 ;  /* 0x3000000eff047230 */ /* 0x000fc40000004100 */
[--C-:B------:R-:W-:Y:S01]  /*10ef0*/  HADD2.F32 R3, -RZ, R7.reuse.H1_H1 ;  /* 0x30000007ff037230 */ /* 0x100fe20000004100 */
[----:B------:R-:W-:Y:S01]  /*10f00*/  F2FP.SATFINITE.E4M3.F32.PACK_AB_MERGE_C R20, R21, R20, RZ ;  /* 0x000000141514723e */ /* 0x000fe200048070ff */
[--C-:B------:R-:W-:Y:S02]  /*10f10*/  HADD2.F32 R10, -RZ, R24.reuse.H1_H1 ;  /* 0x30000018ff0a7230 */ /* 0x100fe40000004100 */
[----:B------:R-:W-:Y:S02]  /*10f20*/  HADD2.F32 R11, -RZ, R24.H0_H0 ;  /* 0x20000018ff0b7230 */ /* 0x000fe40000004100 */
[C---:B------:R-:W-:Y:S01]  /*10f30*/  FMUL.FTZ R15, R3.reuse, R4 ;  /* 0x00000004030f7220 */ /* 0x040fe20000410000 */
[----:B------:R-:W-:Y:S01]  /*10f40*/  HADD2.F32 R0, -RZ, R6.H1_H1 ;  /* 0x30000006ff007230 */ /* 0x000fe20000004100 */
[----:B------:R-:W-:Y:S01]  /*10f50*/  F2FP.SATFINITE.E4M3.F32.PACK_AB_MERGE_C R12, R12, R13, R20 ;  /* 0x0000000d0c0c723e */ /* 0x000fe20004807014 */
        /* <DEDUP_REMOVED lines=9> */
[----:B------:R-:W-:-:S03]  /*10ff0*/  FFMA.FTZ R0, R6, R11, R0 ;  /* 0x0000000b06007223 */ /* 0x000fc60000010000 */
[----:B------:R-:W-:Y:S02]  /*11000*/  F2FP.SATFINITE.E4M3.F32.PACK_AB_MERGE_C R4, R15, R14, RZ ;  /* 0x0000000e0f04723e */ /* 0x000fe400048070ff */
[----:B------:R-:W-:Y:S02]  /*11010*/  F2FP.SATFINITE.E4M3.F32.PACK_AB_MERGE_C R14, R26, R27, R28 ;  /* 0x0000001b1a0e723e */ /* 0x000fe4000480701c */
[----:B------:R-:W-:Y:S02]  /*11020*/  F2FP.SATFINITE.E4M3.F32.PACK_AB_MERGE_C R15, R30, R25, R31 ;  /* 0x000000191e0f723e */ /* 0x000fe4000480701f */
[----:B------:R-:W-:-:S05]  /*11030*/  F2FP.SATFINITE.E4M3.F32.PACK_AB_MERGE_C R13, R0, R3, R4 ;  /* 0x00000003000d723e */ /* 0x000fca0004807004 */
[----:B------:R0:W-:Y:S02]  /*11040*/  STS.128 [R33+0x23400], R12 ;  /* 0x0234000c21007388 */ /* 0x0001e40000000c00 */
.L_x_3086:
[----:B------:R-:W-:Y:S05]  /*11050*/  BSYNC B1 ;  /* 0x0000000000017941 */ /* 0x000fea0003800000 */
.L_x_3085:
[----:B------:R-:W-:Y:S05]  /*11060*/  @P1 BRA `(.L_x_3084) ;  /* 0x0000005000441947 */ /* 0x000fea0003800000 */
[----:B--23-5:R-:W1:Y:S01]  /*11070*/  LDS.128 R4, [R33+0x27400] ;  /* 0x0274000021047984 */ /* 0x02ce620000000c00 */
[----:B------:R-:W-:Y:S02]  /*11080*/  SHF.R.U32.HI R11, RZ, 0x8, R41 ;  /* 0x00000008ff0b7819 */ /* 0x000fe40000011629 */
[----:B0-----:R-:W-:Y:S02]  /*11090*/  SHF.R.U32.HI R15, RZ, 0x8, R9 ;  /* 0x00000008ff0f7819 */ /* 0x001fe40000011609 */
        /* <DEDUP_REMOVED lines=9> */
[----:B------:R-:W-:-:S02]  /*11130*/  SHF.R.U32.HI R11, RZ, 0x8, R8 ;  /* 0x00000008ff0b7819 */ /* 0x000fc40000011608 */
[----:B------:R-:W-:Y:S02]  /*11140*/  SHF.R.U32.HI R20, RZ, 0x10, R41 ;  /* 0x00000010ff147819 */ /* 0x000fe40000011629 */
[----:B------:R-:W-:Y:S01]  /*11150*/  PRMT R12, R15, 0x7604, R12 ;  /* 0x000076040f0c7816 */ /* 0x000fe2000000000c */
[----:B------:R-:W-:Y:S01]  /*11160*/  IMAD.U32 R15, R14, 0x10000, RZ ;  /* 0x000100000e0f7824 */ /* 0x000fe200078e00ff */
[----:B------:R-:W-:Y:S02]  /*11170*/  PRMT R3, R3, 0x7604, R0 ;  /* 0x0000760403037816 */ /* 0x000fe40000000000 */
[----:B------:R-:W-:Y:S02]  /*11180*/  LOP3.LUT R0, R8, 0xff, RZ, 0xc0, !PT ;  /* 0x000000ff08007812 */ /* 0x000fe400078ec0ff */
[----:B------:R-:W-:Y:S02]  /*11190*/  LOP3.LUT R13, R11, 0xff, RZ, 0xc0, !PT ;  /* 0x000000ff0b0d7812 */ /* 0x000fe400078ec0ff */
        /* <DEDUP_REMOVED lines=9> */
[----:B-1----:R-:W-:Y:S02]  /*11230*/  F2FP.F16.E4M3.UNPACK_B R0, R6.H1 ;  /* 0x00000006ff00723e */ /* 0x002fe400030006ff */
        /* <DEDUP_REMOVED lines=34> */
[C---:B----4-:R-:W-:Y:S01]  /*11460*/  FFMA.FTZ R28, R10.reuse, R8, -R13 ;  /* 0x000000080a1c7223 */ /* 0x050fe2000001080d */
        /* <DEDUP_REMOVED lines=30> */
[----:B------:R-:W-:Y:S01]  /*11650*/  HADD2.F32 R3, -RZ, R7.H1_H1 ;  /* 0x30000007ff037230 */ /* 0x000fe20000004100 */
[----:B------:R-:W-:Y:S01]  /*11660*/  F2FP.SATFINITE.E4M3.F32.PACK_AB_MERGE_C R11, R14, R11, RZ ;  /* 0x0000000b0e0b723e */ /* 0x000fe200048070ff */
        /* <DEDUP_REMOVED lines=21> */
[----:B------:R0:W-:Y:S01]  /*117c0*/  STS.128 [R33+0x27400], R4 ;  /* 0x0274000421007388 */ /* 0x0001e20000000c00 */
[----:B------:R-:W-:Y:S05]  /*117d0*/  BRA `(.L_x_3084) ;  /* 0x0000004800687947 */ /* 0x000fea0003800000 */
.L_x_3057:
[----:B------:R-:W0:Y:S01]  /*117e0*/  LDC R48, c[0x0][0x448] ;  /* 0x00011200ff307b82 */ /* 0x000e220000000800 */
[----:B------:R-:W-:Y:S01]  /*117f0*/  IMAD.MOV.U32 R25, RZ, RZ, R27 ;  /* 0x000000ffff197224 */ /* 0x000fe200078e001b */
[----:B------:R-:W-:Y:S01]  /*11800*/  ULDC.64 UR4, c[0x0][0x3f8] ;  /* 0x0000fe0000047ab9 */ /* 0x000fe20000000a00 */
[----:B------:R-:W-:Y:S01]  /*11810*/  IMAD.MOV.U32 R99, RZ, RZ, R29 ;  /* 0x000000ffff637224 */ /* 0x000fe200078e001d */
        /* <DEDUP_REMOVED lines=31> */
[----:B---3--:R-:W-:Y:S01]  /*11a10*/  @!P1 IMAD.X R5, R3, 0x1, R17, P2 ;  /* 0x0000000103059824 */ /* 0x008fe200010e0611 */
[----:B----4-:R-:W-:Y:S01]  /*11a20*/  @!P1 IADD3.X R3, R7, R17, RZ, P3, !PT ;  /* 0x0000001107039210 */ /* 0x010fe20001ffe4ff */
        /* <DEDUP_REMOVED lines=17> */
[----:B------:R-:W-:Y:S01]  /*11b40*/  @!P1 IMAD.MOV.U32 R29, RZ, RZ, R7 ;  /* 0x000000ffff1d9224 */ /* 0x000fe200078e0007 */
[----:B---3--:R-:W-:Y:S01]  /*11b50*/  @!P1 MOV R20, R38 ;  /* 0x0000002600149202 */ /* 0x008fe20000000f00 */
[----:B------:R-:W-:-:S02]  /*11b60*/  @!P1 IMAD.MOV.U32 R30, RZ, RZ, R36 ;  /* 0x000000ffff1e9224 */ /* 0x000fc400078e0024 */
[----:B------:R-:W-:Y:S02]  /*11b70*/  @!P1 IMAD.MOV.U32 R31, RZ, RZ, R37 ;  /* 0x000000ffff1f9224 */ /* 0x000fe400078e0025 */
[----:B01--4-:R-:W-:-:S07]  /*11b80*/  @!P1 IMAD.MOV.U32 R21, RZ, RZ, R39 ;  /* 0x000000ffff159224 */ /* 0x013fce00078e0027 */
.L_x_3390:
[----:B------:R-:W-:Y:S01]  /*11b90*/  VIADD R7, R61, 0x20 ;  /* 0x000000203d077836 */ /* 0x000fe20000000000 */
        /* <DEDUP_REMOVED lines=16> */
.L_x_3089:
[----:B------:R-:W-:Y:S05]  /*11ca0*/  BSYNC B1 ;  /* 0x0000000000017941 */ /* 0x000fea0003800000 */
.L_x_3088:
[----:B------:R-:W-:-:S03]  /*11cb0*/  UMOV UR4, 0xffffffff ;  /* 0xffffffff00047882 */ /* 0x000fc60000000000 */
[----:B------:R-:W-:Y:S05]  /*11cc0*/  BRA.DIV UR4, `(.L_x_3090) ;  /* 0x000001be04c87947 */ /* 0x000fea000b800000 */
[----:B------:R-:W0:Y:S01]  /*11cd0*/  SHFL.IDX PT, R9, R43, 0x2, 0x181f ;  /* 0x00581f002b097f89 */ /* 0x000e2200000e0000 */
[----:B------:R-:W-:-:S03]  /*11ce0*/  IADD3 R11, R61, 0x40, RZ ;  /* 0x000000403d0b7810 */ /* 0x000fc60007ffe0ff */
[----:B------:R-:W1:Y:S01]  /*11cf0*/  SHFL.IDX PT, R14, R42, 0x2, 0x181f ;  /* 0x00581f002a0e7f89 */ /* 0x000e6200000e0000 */
[----:B------:R-:W-:-:S03]  /*11d00*/  ISETP.GE.OR P1, PT, R11, R48, P0 ;  /* 0x000000300b00720c */ /* 0x000fc60000726670 */
[----:B------:R-:W2:Y:S04]  /*11d10*/  SHFL.IDX PT, R3, R10, 0x2, 0x181f ;  /* 0x00581f000a037f89 */ /* 0x000ea800000e0000 */
[----:B------:R-:W3:Y:S06]  /*11d20*/  SHFL.IDX PT, R25, R49, 0x2, 0x181f ;  /* 0x00581f0031197f89 */ /* 0x000eec00000e0000 */
[----:B0-----:R-:W-:-:S02]  /*11d30*/  @!P1 IADD3 R0, P2, R16, R9, RZ ;  /* 0x0000000910009210 */ /* 0x001fc40007f5e0ff */
[----:B-1----:R-:W-:-:S03]  /*11d40*/  @!P1 IADD3 R14, P3, R16, R14, RZ ;  /* 0x0000000e100e9210 */ /* 0x002fc60007f7e0ff */
[----:B------:R-:W-:Y:S02]  /*11d50*/  @!P1 IMAD.MOV.U32 R8, RZ, RZ, R0 ;  /* 0x000000ffff089224 */ /* 0x000fe400078e0000 */
[--C-:B--2---:R-:W-:Y:S02]  /*11d60*/  @!P1 IMAD.X R9, R3, 0x1, R17.reuse, P2 ;  /* 0x0000000103099824 */ /* 0x104fe400010e0611 */
[----:B---3--:R-:W-:-:S03]  /*11d70*/  @!P1 IMAD.X R3, R25, 0x1, R17, P3 ;  /* 0x0000000119039824 */ /* 0x008fc600018e0611 */
[----:B------:R0:W2:Y:S02]  /*11d80*/  @!P1 LD.E.128 R24, desc[UR36][R8.64] ;  /* 0x0000002408189980 */ /* 0x0000a4000c101d00 */
[----:B0-----:R-:W-:Y:S01]  /*11d90*/  @!P1 IMAD.MOV.U32 R8, RZ, RZ, R14 ;  /* 0x000000ffff089224 */ /* 0x001fe200078e000e */
[----:B------:R-:W-:-:S05]  /*11da0*/  @!P1 MOV R9, R3 ;  /* 0x0000000300099202 */ /* 0x000fca0000000f00 */
[----:B------:R0:W3:Y:S01]  /*11db0*/  @!P1 LD.E.128 R52, desc[UR36][R8.64] ;  /* 0x0000002408349980 */ /* 0x0000e2000c101d00 */
[----:B------:R-:W-:Y:S02]  /*11dc0*/  CS2R R34, SRZ ;  /* 0x0000000000227805 */ /* 0x000fe4000001ff00 */
[----:B------:R-:W-:Y:S02]  /*11dd0*/  CS2R R36, SRZ ;  /* 0x0000000000247805 */ /* 0x000fe4000001ff00 */
[----:B------:R-:W-:Y:S01]  /*11de0*/  CS2R R38, SRZ ;  /* 0x0000000000267805 */ /* 0x000fe2000001ff00 */
[----:B------:R-:W1:Y:S01]  /*11df0*/  SHFL.IDX PT, R43, R43, 0x3, 0x181f ;  /* 0x00781f002b2b7f89 */ /* 0x000e6200000e0000 */
[----:B------:R-:W-:-:S03]  /*11e00*/  CS2R R40, SRZ ;  /* 0x0000000000287805 */ /* 0x000fc6000001ff00 */
[----:B------:R4:W1:Y:S01]  /*11e10*/  SHFL.IDX PT, R3, R10, 0x3, 0x181f ;  /* 0x00781f000a037f89 */ /* 0x00086200000e0000 */
[----:B0-----:R-:W-:-:S03]  /*11e20*/  CS2R R8, SRZ ;  /* 0x0000000000087805 */ /* 0x001fc6000001ff00 */
[----:B------:R4:W0:Y:S04]  /*11e30*/  SHFL.IDX PT, R14, R42, 0x3, 0x181f ;  /* 0x00781f002a0e7f89 */ /* 0x00082800000e0000 */
[----:B------:R-:W0:Y:S01]  /*11e40*/  SHFL.IDX PT, R49, R49, 0x3, 0x181f ;  /* 0x00781f0031317f89 */ /* 0x000e2200000e0000 */
[----:B--2---:R-:W-:Y:S02]  /*11e50*/  @!P1 IMAD.MOV.U32 R34, RZ, RZ, R24 ;  /* 0x000000ffff229224 */ /* 0x004fe400078e0018 */
[----:B------:R-:W-:Y:S02]  /*11e60*/  @!P1 IMAD.MOV.U32 R35, RZ, RZ, R25 ;  /* 0x000000ffff239224 */ /* 0x000fe400078e0019 */
[----:B------:R-:W-:Y:S02]  /*11e70*/  @!P1 IMAD.MOV.U32 R36, RZ, RZ, R26 ;  /* 0x000000ffff249224 */ /* 0x000fe400078e001a */
[----:B------:R-:W-:Y:S01]  /*11e80*/  @!P1 IMAD.MOV.U32 R37, RZ, RZ, R27 ;  /* 0x000000ffff259224 */ /* 0x000fe200078e001b */
[----:B---3--:R-:W-:Y:S01]  /*11e90*/  @!P1 MOV R38, R52 ;  /* 0x0000003400269202 */ /* 0x008fe20000000f00 */
[----:B------:R-:W-:-:S02]  /*11ea0*/  @!P1 IMAD.MOV.U32 R39, RZ, RZ, R53 ;  /* 0x000000ffff279224 */ /* 0x000fc400078e0035 */
[----:B------:R-:W-:Y:S02]  /*11eb0*/  @!P1 IMAD.MOV.U32 R40, RZ, RZ, R54 ;  /* 0x000000ffff289224 */ /* 0x000fe400078e0036 */
[----:B01--4-:R-:W-:-:S07]  /*11ec0*/  @!P1 IMAD.MOV.U32 R41, RZ, RZ, R55 ;  /* 0x000000ffff299224 */ /* 0x013fce00078e0037 */
.L_x_3400:
[----:B------:R-:W2:Y:S01]  /*11ed0*/  LDL R10, [R1+0x38] ;  /* 0x00003800010a7983 */ /* 0x000ea20000100800 */
[----:B------:R-:W-:Y:S01]  /*11ee0*/  VIADD R61, R61, 0x60 ;  /* 0x000000603d3d7836 */ /* 0x000fe20000000000 */
[----:B------:R-:W-:Y:S01]  /*11ef0*/  BSSY B1, `(.L_x_3091) ;  /* 0x0000014000017945 */ /* 0x000fe20003800000 */
[----:B------:R-:W-:Y:S02]  /*11f00*/  CS2R R24, SRZ ;  /* 0x0000000000187805 */ /* 0x000fe4000001ff00 */
[----:B------:R-:W-:Y:S02]  /*11f10*/  CS2R R26, SRZ ;  /* 0x00000000001a7805 */ /* 0x000fe4000001ff00 */
[----:B------:R-:W-:Y:S02]  /*11f20*/  ISETP.GE.AND P1, PT, R61, R48, PT ;  /* 0x000000303d00720c */ /* 0x000fe40003f26270 */
[----:B--2---:R-:W-:-:S04]  /*11f30*/  LEA.HI R0, R10, R10, RZ, 0x1 ;  /* 0x0000000a0a007211 */ /* 0x004fc800078f08ff */
[----:B------:R-:W-:-:S04]  /*11f40*/  LOP3.LUT R0, R0, 0xfffffffe, RZ, 0xc0, !PT ;  /* 0xfffffffe00007812 */ /* 0x000fc800078ec0ff */
[----:B------:R-:W-:Y:S02]  /*11f50*/  IADD3 R0, R10, -R0, RZ ;  /* 0x800000000a007210 */ /* 0x000fe40007ffe0ff */
[----:B------:R-:W-:Y:S02]  /*11f60*/  CS2R R10, SRZ ;  /* 0x00000000000a7805 */ /* 0x000fe4000001ff00 */
        /* <DEDUP_REMOVED lines=12> */
.L_x_3092:
[----:B------:R-:W-:Y:S05]  /*12030*/  BSYNC B1 ;  /* 0x0000000000017941 */ /* 0x000fea0003800000 */
.L_x_3091:
[----:B------:R-:W0:Y:S01]  /*12040*/  SYNCS.PHASECHK.TRANS64.TRYWAIT P4, [R22+URZ+0x38800], R13 ;  /* 0x0388000d160075a7 */ /* 0x000e22000808017f */
[----:B------:R-:W-:Y:S01]  /*12050*/  VIADDMNMX R48, R48, -R225, 0x80, PT ;  /* 0x0000008030307446 */ /* 0x000fe200038009e1 */
[----:B------:R-:W-:Y:S03]  /*12060*/  BSSY B1, `(.L_x_3093) ;  /* 0x0000006000017945 */ /* 0x000fe60003800000 */
[-C--:B------:R-:W-:Y:S02]  /*12070*/  ISETP.GE.OR P3, PT, R221, R48.reuse, P0 ;  /* 0x00000030dd00720c */ /* 0x080fe40000766670 */
[-C--:B------:R-:W-:Y:S02]  /*12080*/  ISETP.GE.OR P2, PT, R57, R48.reuse, P0 ;  /* 0x000000303900720c */ /* 0x080fe40000746670 */
[-C--:B------:R-:W-:Y:S02]  /*12090*/  ISETP.GE.OR P1, PT, R56, R48.reuse, P0 ;  /* 0x000000303800720c */ /* 0x080fe40000726670 */
[----:B------:R-:W-:Y:S01]  /*120a0*/  ISETP.GE.OR P0, PT, R51, R48, P0 ;  /* 0x000000303300720c */ /* 0x000fe20000706670 */
[----:B0-----:R-:W-:-:S12]  /*120b0*/  @!P4 BRA `(.L_x_3094) ;  /* 0x000001bc00ecc947 */ /* 0x001fd80003800000 */
.L_x_3401:
[----:B------:R-:W-:Y:S05]  /*120c0*/  BSYNC B1 ;  /* 0x0000000000017941 */ /* 0x000fea0003800000 */
.L_x_3093:
[----:B------:R-:W-:Y:S04]  /*120d0*/  BSSY B1, `(.L_x_3095) ;  /* 0x000010a000017945 */ /* 0x000fe80003800000 */
[----:B------:R-:W-:Y:S05]  /*120e0*/  @P3 BRA `(.L_x_3096) ;  /* 0x0000001000203947 */ /* 0x000fea0003800000 */
[----:B------:R-:W2:Y:S01]  /*120f0*/  LDL R81, [R1+0x24] ;  /* 0x0000240001517983 */ /* 0x000ea20000100800 */
[----:B------:R-:W-:Y:S01]  /*12100*/  IMAD.SHL.U32 R3, R221, 0x80, RZ ;  /* 0x00000080dd037824 */ /* 0x000fe200078e00ff */
[----:B------:R-:W-:Y:S01]  /*12110*/  LEA.HI R0, R59, R58, RZ, 0x1c ;  /* 0x0000003a3b007211 */ /* 0x000fe200078fe0ff */
[----:B------:R-:W1:Y:S01]  /*12120*/  S2R R49, SR_TID.X ;  /* 0x0000000000317919 */ /* 0x000e620000002100 */
[----:B------:R-:W-:Y:S02]  /*12130*/  SHF.R.U32.HI R12, RZ, 0x8, R32 ;  /* 0x00000008ff0c7819 */ /* 0x000fe40000011620 */
[----:B------:R-:W-:Y:S01]  /*12140*/  LOP3.LUT R42, R3, 0x380, RZ, 0xc0, !PT ;  /* 0x00000380032a7812 */ /* 0x000fe200078ec0ff */
[----:B------:R-:W-:Y:S01]  /*12150*/  IMAD.SHL.U32 R3, R0, 0x10, RZ ;  /* 0x0000001000037824 */ /* 0x000fe200078e00ff */
[----:B0-----:R-:W-:Y:S02]  /*12160*/  SHF.R.S32.HI R13, RZ, 0x1f, R0 ;  /* 0x0000001fff0d7819 */ /* 0x001fe40000011400 */
[----:B------:R-:W-:-:S02]  /*12170*/  SHF.R.U32.HI R52, RZ, 0x3, R42 ;  /* 0x00000003ff347819 */ /* 0x000fc4000001162a */
[----:B------:R-:W-:Y:S02]  /*12180*/  LOP3.LUT R3, R42, 0x70, R3, 0xf8, !PT ;  /* 0x000000702a037812 */ /* 0x000fe400078ef803 */
[----:B------:R-:W-:Y:S02]  /*12190*/  SHF.R.U32.HI R14, RZ, 0x8, R33 ;  /* 0x00000008ff0e7819 */ /* 0x000fe40000011621 */
[----:B------:R-:W-:Y:S02]  /*121a0*/  LEA.HI R13, R13, R0, RZ, 0x3 ;  /* 0x000000000d0d7211 */ /* 0x000fe400078f18ff */
[----:B------:R-:W-:Y:S02]  /*121b0*/  LOP3.LUT R15, R32, 0xff, RZ, 0xc0, !PT ;  /* 0x000000ff200f7812 */ /* 0x000fe400078ec0ff */
[----:B------:R-:W-:Y:S02]  /*121c0*/  LOP3.LUT R12, R12, 0xff, RZ, 0xc0, !PT ;  /* 0x000000ff0c0c7812 */ /* 0x000fe400078ec0ff */
[----:B------:R-:W-:-:S02]  /*121d0*/  LOP3.LUT R0, R3, R52, RZ, 0x3c, !PT ;  /* 0x0000003403007212 */ /* 0x000fc400078e3cff */
[----:B------:R-:W-:Y:S02]  /*121e0*/  LOP3.LUT R43, R33, 0xff, RZ, 0xc0, !PT ;  /* 0x000000ff212b7812 */ /* 0x000fe400078ec0ff */
[----:B------:R-:W-:Y:S02]  /*121f0*/  LOP3.LUT R14, R14, 0xff, RZ, 0xc0, !PT ;  /* 0x000000ff0e0e7812 */ /* 0x000fe400078ec0ff */
[----:B------:R-:W-:Y:S02]  /*12200*/  SHF.R.U32.HI R3, RZ, 0x8, R28 ;  /* 0x00000008ff037819 */ /* 0x000fe4000001161c */
[----:B------:R-:W-:Y:S02]  /*12210*/  SHF.L.U32 R13, R13, 0xb, RZ ;  /* 0x0000000b0d0d7819 */ /* 0x000fe400000006ff */
[----:B------:R-:W-:Y:S02]  /*12220*/  PRMT R42, R12, 0x7604, R15 ;  /* 0x000076040c2a7816 */ /* 0x000fe4000000000f */
[----:B------:R-:W-:Y:S01]  /*12230*/  PRMT R48, R14, 0x7604, R43 ;  /* 0x000076040e307816 */ /* 0x000fe2000000002b */
[----:B-1----:R-:W-:Y:S01]  /*12240*/  VIADD R53, R49, 0xffffff80 ;  /* 0xffffff8031357836 */ /* 0x002fe20000000000 */
[----:B------:R-:W-:-:S02]  /*12250*/  LOP3.LUT R12, R28, 0xff, RZ, 0xc0, !PT ;  /* 0x000000ff1c0c7812 */ /* 0x000fc400078ec0ff */
[----:B------:R-:W-:Y:S02]  /*12260*/  LOP3.LUT R3, R3, 0xff, RZ, 0xc0, !PT ;  /* 0x000000ff03037812 */ /* 0x000fe400078ec0ff */
[----:B------:R-:W-:Y:S02]  /*12270*/  SHF.R.S32.HI R49, RZ, 0x1f, R53 ;  /* 0x0000001fff317819 */ /* 0x000fe40000011435 */
[----:B------:R-:W-:Y:S02]  /*12280*/  SHF.R.U32.HI R43, RZ, 0x8, R30 ;  /* 0x00000008ff2b7819 */ /* 0x000fe4000001161e */
[----:B------:R-:W-:Y:S02]  /*12290*/  LEA.HI R49, R49, R53, RZ, 0x6 ;  /* 0x0000003531317211 */ /* 0x000fe400078f30ff */
[----:B------:R-:W-:Y:S02]  /*122a0*/  LOP3.LUT R13, R13, 0xffffc000, RZ, 0xc0, !PT ;  /* 0xffffc0000d0d7812 */ /* 0x000fe400078ec0ff */
[----:B------:R-:W-:Y:S01]  /*122b0*/  PRMT R60, R3, 0x7604, R12 ;  /* 0x00007604033c7816 */ /* 0x000fe2000000000c */
[----:B------:R-:W-:Y:S01]  /*122c0*/  IMAD.SHL.U32 R49, R49, 0x10, RZ ;  /* 0x0000001031317824 */ /* 0x000fe200078e00ff */
[----:B------:R-:W-:-:S02]  /*122d0*/  LOP3.LUT R52, R30, 0xff, RZ, 0xc0, !PT ;  /* 0x000000ff1e347812 */ /* 0x000fc400078ec0ff */
[----:B------:R-:W-:Y:S02]  /*122e0*/  LOP3.LUT R43, R43, 0xff, RZ, 0xc0, !PT ;  /* 0x000000ff2b2b7812 */ /* 0x000fe400078ec0ff */
[----:B------:R-:W-:Y:S02]  /*122f0*/  LOP3.LUT R49, R49, 0xfffffc00, RZ, 0xc0, !PT ;  /* 0xfffffc0031317812 */ /* 0x000fe400078ec0ff */
[----:B------:R-:W-:Y:S02]  /*12300*/  SHF.R.U32.HI R14, RZ, 0x8, R29 ;  /* 0x00000008ff0e7819 */ /* 0x000fe4000001161d */
[----:B------:R-:W-:Y:S02]  /*12310*/  IADD3 R3, R0, R13, R49 ;  /* 0x0000000d00037210 */ /* 0x000fe40007ffe031 */
[----:B------:R-:W-:Y:S02]  /*12320*/  SHF.R.U32.HI R0, RZ, 0x8, R31 ;  /* 0x00000008ff007819 */ /* 0x000fe4000001161f */
[----:B------:R-:W-:-:S02]  /*12330*/  PRMT R63, R43, 0x7604, R52 ;  /* 0x000076042b3f7816 */ /* 0x000fc40000000034 */
[----:B------:R-:W-:Y:S02]  /*12340*/  LOP3.LUT R43, R31, 0xff, RZ, 0xc0, !PT ;  /* 0x000000ff1f2b7812 */ /* 0x000fe400078ec0ff */
[----:B------:R-:W-:Y:S02]  /*12350*/  SHF.R.U32.HI R53, RZ, 0x8, R21 ;  /* 0x00000008ff357819 */ /* 0x000fe40000011615 */
[----:B------:R-:W-:Y:S02]  /*12360*/  LOP3.LUT R0, R0, 0xff, RZ, 0xc0, !PT ;  /* 0x000000ff00007812 */ /* 0x000fe400078ec0ff */
[----:B------:R-:W-:Y:S02]  /*12370*/  SHF.R.U32.HI R49, RZ, 0x8, R20 ;  /* 0x00000008ff317819 */ /* 0x000fe40000011614 */
[----:B------:R-:W-:Y:S02]  /*12380*/  LOP3.LUT R15, R29, 0xff, RZ, 0xc0, !PT ;  /* 0x000000ff1d0f7812 */ /* 0x000fe400078ec0ff */
[----:B------:R-:W-:-:S02]  /*12390*/  LOP3.LUT R14, R14, 0xff, RZ, 0xc0, !PT ;  /* 0x000000ff0e0e7812 */ /* 0x000fc400078ec0ff */
[----:B------:R-:W-:Y:S02]  /*123a0*/  LOP3.LUT R52, R20, 0xff, RZ, 0xc0, !PT ;  /* 0x000000ff14347812 */ /* 0x000fe400078ec0ff */
[----:B------:R-:W-:Y:S02]  /*123b0*/  LOP3.LUT R54, R21, 0xff, RZ, 0xc0, !PT ;  /* 0x000000ff15367812 */ /* 0x000fe400078ec0ff */
[----:B------:R-:W-:Y:S02]  /*123c0*/  LOP3.LUT R53, R53, 0xff, RZ, 0xc0, !PT ;  /* 0x000000ff35357812 */ /* 0x000fe400078ec0ff */
[----:B------:R-:W-:Y:S01]  /*123d0*/  PRMT R65, R0, 0x7604, R43 ;  /* 0x0000760400417816 */ /* 0x000fe2000000002b */
[----:B------:R-:W-:Y:S01]  /*123e0*/  IMAD.IADD R0, R22, 0x1, R3 ;  /* 0x0000000116007824 */ /* 0x000fe200078e0203 */
[----:B------:R-:W-:Y:S02]  /*123f0*/  LOP3.LUT R49, R49, 0xff, RZ, 0xc0, !PT ;  /* 0x000000ff31317812 */ /* 0x000fe400078ec0ff */
[----:B------:R-:W-:-:S02]  /*12400*/  PRMT R62, R14, 0x7604, R15 ;  /* 0x000076040e3e7816 */ /* 0x000fc4000000000f */
[----:B------:R-:W-:Y:S02]  /*12410*/  PRMT R69, R49, 0x7604, R52 ;  /* 0x0000760431457816 */ /* 0x000fe40000000034 */
[----:B------:R-:W-:Y:S02]  /*12420*/  PRMT R71, R53, 0x7604, R54 ;  /* 0x0000760435477816 */ /* 0x000fe40000000036 */
[----:B------:R-:W0:Y:S01]  /*12430*/  LDS.128 R52, [R0+0x20400] ;  /* 0x0204000000347984 */ /* 0x000e220000000c00 */
[----:B------:R-:W-:Y:S02]  /*12440*/  SHF.R.U32.HI R43, RZ, 0x10, R33 ;  /* 0x00000010ff2b7819 */ /* 0x000fe40000011621 */
[----:B------:R-:W-:Y:S02]  /*12450*/  SHF.R.U32.HI R3, RZ, 0x10, R32 ;  /* 0x00000010ff037819 */ /* 0x000fe40000011620 */
[----:B------:R-:W-:Y:S02]  /*12460*/  LOP3.LUT R43, R43, 0xff, RZ, 0xc0, !PT ;  /* 0x000000ff2b2b7812 */ /* 0x000fe400078ec0ff */
[----:B------:R-:W-:-:S02]  /*12470*/  SHF.R.U32.HI R49, RZ, 0x10, R28 ;  /* 0x00000010ff317819 */ /* 0x000fc4000001161c */
[----:B------:R-:W-:Y:S02]  /*12480*/  LOP3.LUT R3, R3, 0xff, RZ, 0xc0, !PT ;  /* 0x000000ff03037812 */ /* 0x000fe400078ec0ff */
[----:B------:R-:W-:Y:S02]  /*12490*/  SHF.R.U32.HI R61, RZ, 0x10, R29 ;  /* 0x00000010ff3d7819 */ /* 0x000fe4000001161d */
[----:B------:R-:W-:Y:S02]  /*124a0*/  PRMT R43, R43, 0x7054, R48 ;  /* 0x000070542b2b7816 */ /* 0x000fe40000000030 */
[----:B------:R-:W-:Y:S02]  /*124b0*/  LOP3.LUT R49, R49, 0xff, RZ, 0xc0, !PT ;  /* 0x000000ff31317812 */ /* 0x000fe400078ec0ff */
[----:B------:R-:W-:Y:S02]  /*124c0*/  SHF.R.U32.HI R48, RZ, 0x10, R31 ;  /* 0x00000010ff307819 */ /* 0x000fe4000001161f */
[----:B------:R-:W-:-:S02]  /*124d0*/  PRMT R3, R3, 0x7054, R42 ;  /* 0x0000705403037816 */ /* 0x000fc4000000002a */
        /* <DEDUP_REMOVED lines=10> */
[----:B------:R-:W-:Y:S02]  /*12580*/  PRMT R63, R42, 0x7054, R63 ;  /* 0x000070542a3f7816 */ /* 0x000fe4000000003f */
[----:B------:R-:W-:-:S02]  /*12590*/  LOP3.LUT R62, R62, 0xff, RZ, 0xc0, !PT ;  /* 0x000000ff3e3e7812 */ /* 0x000fc400078ec0ff */
[----:B------:R-:W-:Y:S02]  /*125a0*/  LOP3.LUT R67, R67, 0xff000000, R31, 0xf8, !PT ;  /* 0xff00000043437812 */ /* 0x000fe400078ef81f */
[----:B------:R-:W-:Y:S02]  /*125b0*/  PRMT R69, R60, 0x7054, R69 ;  /* 0x000070543c457816 */ /* 0x000fe40000000045 */
[----:B------:R-:W-:Y:S02]  /*125c0*/  LOP3.LUT R43, R43, 0xff000000, R33, 0xf8, !PT ;  /* 0xff0000002b2b7812 */ /* 0x000fe400078ef821 */
[----:B------:R-:W-:Y:S02]  /*125d0*/  LOP3.LUT R60, R3, 0xff000000, R32, 0xf8, !PT ;  /* 0xff000000033c7812 */ /* 0x000fe400078ef820 */
[----:B------:R-:W-:Y:S02]  /*125e0*/  LOP3.LUT R65, R63, 0xff000000, R30, 0xf8, !PT ;  /* 0xff0000003f417812 */ /* 0x000fe400078ef81e */
[----:B------:R-:W-:-:S02]  /*125f0*/  PRMT R71, R62, 0x7054, R71 ;  /* 0x000070543e477816 */ /* 0x000fc40000000047 */
[----:B------:R-:W-:Y:S02]  /*12600*/  LOP3.LUT R64, R61, 0xff000000, R29, 0xf8, !PT ;  /* 0xff0000003d407812 */ /* 0x000fe400078ef81d */
[----:B------:R-:W-:Y:S02]  /*12610*/  F2FP.F16.E4M3.UNPACK_B R61, R67 ;  /* 0x00000043ff3d723e */ /* 0x000fe400020006ff */
[----:B------:R-:W-:Y:S02]  /*12620*/  F2FP.F16.E4M3.UNPACK_B R42, R43 ;  /* 0x0000002bff2a723e */ /* 0x000fe400020006ff */
[----:B------:R-:W-:Y:S01]  /*12630*/  LOP3.LUT R68, R69, 0xff000000, R20, 0xf8, !PT ;  /* 0xff00000045447812 */ /* 0x000fe200078ef814 */
[--C-:B------:R-:W-:Y:S01]  /*12640*/  HADD2.F32 R66, -RZ, R61.reuse.H0_H0 ;  /* 0x2000003dff427230 */ /* 0x100fe20000004100 */
[----:B------:R-:W-:Y:S01]  /*12650*/  LOP3.LUT R71, R71, 0xff000000, R21, 0xf8, !PT ;  /* 0xff00000047477812 */ /* 0x000fe200078ef815 */
[----:B------:R-:W-:Y:S01]  /*12660*/  HADD2.F32 R62, -RZ, R42.H0_H0 ;  /* 0x2000002aff3e7230 */ /* 0x000fe20000004100 */
[----:B------:R-:W-:Y:S01]  /*12670*/  F2FP.F16.E4M3.UNPACK_B R67, R67.H1 ;  /* 0x00000043ff43723e */ /* 0x000fe200030006ff */
[----:B------:R-:W-:Y:S01]  /*12680*/  HADD2.F32 R69, -RZ, R61.H1_H1 ;  /* 0x3000003dff457230 */ /* 0x000fe20000004100 */
[----:B------:R-:W-:-:S02]  /*12690*/  F2FP.F16.E4M3.UNPACK_B R61, R43.H1 ;  /* 0x0000002bff3d723e */ /* 0x000fc400030006ff */
[----:B------:R-:W-:Y:S02]  /*126a0*/  LOP3.LUT R28, R49, 0xff000000, R28, 0xf8, !PT ;  /* 0xff000000311c7812 */ /* 0x000fe400078ef81c */
[-C--:B0-----:R-:W-:Y:S02]  /*126b0*/  F2FP.F16.E4M3.UNPACK_B R49, R55.reuse ;  /* 0x00000037ff31723e */ /* 0x081fe400020006ff */
[----:B------:R-:W-:Y:S02]  /*126c0*/  F2FP.F16.E4M3.UNPACK_B R55, R55.H1 ;  /* 0x00000037ff37723e */ /* 0x000fe400030006ff */
[-C--:B------:R-:W-:Y:S02]  /*126d0*/  F2FP.F16.E4M3.UNPACK_B R33, R52.reuse ;  /* 0x00000034ff21723e */ /* 0x080fe400020006ff */
[----:B------:R-:W-:Y:S02]  /*126e0*/  F2FP.F16.E4M3.UNPACK_B R52, R52.H1 ;  /* 0x00000034ff34723e */ /* 0x000fe400030006ff */
[----:B------:R-:W-:-:S02]  /*126f0*/  F2FP.F16.E4M3.UNPACK_B R48, R54 ;  /* 0x00000036ff30723e */ /* 0x000fc400020006ff */
[----:B------:R-:W-:Y:S01]  /*12700*/  F2FP.F16.E4M3.UNPACK_B R54, R54.H1 ;  /* 0x00000036ff36723e */ /* 0x000fe200030006ff */
[----:B--2---:R-:W0:Y:S02]  /*12710*/  LDS.128 R12, [R81+0x20400] ;  /* 0x02040000510c7984 */ /* 0x004e240000000c00 */
[-C--:B0-----:R-:W-:Y:S02]  /*12720*/  F2FP.F16.E4M3.UNPACK_B R3, R14.reuse ;  /* 0x0000000eff03723e */ /* 0x081fe400020006ff */
[----:B------:R-:W-:Y:S02]  /*12730*/  F2FP.F16.E4M3.UNPACK_B R30, R14.H1 ;  /* 0x0000000eff1e723e */ /* 0x000fe400030006ff */
[----:B------:R-:W-:Y:S02]  /*12740*/  F2FP.F16.E4M3.UNPACK_B R14, R53 ;  /* 0x00000035ff0e723e */ /* 0x000fe400020006ff */
[-C--:B------:R-:W-:Y:S02]  /*12750*/  F2FP.F16.E4M3.UNPACK_B R20, R13.reuse ;  /* 0x0000000dff14723e */ /* 0x080fe400020006ff */
[----:B------:R-:W-:Y:S01]  /*12760*/  F2FP.F16.E4M3.UNPACK_B R21, R13.H1 ;  /* 0x0000000dff15723e */ /* 0x000fe200030006ff */
[----:B------:R-:W-:Y:S01]  /*12770*/  HADD2.F32 R13, -RZ, R14.H0_H0 ;  /* 0x2000000eff0d7230 */ /* 0x000fe20000004100 */
[----:B------:R-:W-:Y:S01]  /*12780*/  F2FP.F16.E4M3.UNPACK_B R53, R53.H1 ;  /* 0x00000035ff35723e */ /* 0x000fe200030006ff */
[--C-:B------:R-:W-:Y:S01]  /*12790*/  HADD2.F32 R29, -RZ, R20.reuse.H0_H0 ;  /* 0x20000014ff1d7230 */ /* 0x100fe20000004100 */
[----:B------:R-:W-:Y:S01]  /*127a0*/  F2FP.F16.E4M3.UNPACK_B R31, R15 ;  /* 0x0000000fff1f723e */ /* 0x000fe200020006ff */
[----:B------:R-:W-:-:S02]  /*127b0*/  HADD2.F32 R20, -RZ, R20.H1_H1 ;  /* 0x30000014ff147230 */ /* 0x000fc40000004100 */
[C---:B------:R-:W-:Y:S01]  /*127c0*/  FMUL.FTZ R70, R13.reuse, R66 ;  /* 0x000000420d467220 */ /* 0x040fe20000410000 */
[-C--:B------:R-:W-:Y:S01]  /*127d0*/  FMUL.FTZ R63, R13, R62.reuse ;  /* 0x0000003e0d3f7220 */ /* 0x080fe20000410000 */
[----:B------:R-:W-:Y:S01]  /*127e0*/  HADD2.F32 R43, -RZ, R53.H0_H0 ;  /* 0x20000035ff2b7230 */ /* 0x000fe20000004100 */
[----:B------:R-:W-:Y:S01]  /*127f0*/  F2FP.F16.E4M3.UNPACK_B R32, R15.H1 ;  /* 0x0000000fff20723e */ /* 0x000fe200030006ff */
[C---:B------:R-:W-:Y:S01]  /*12800*/  FFMA.FTZ R13, R29.reuse, R62, -R70 ;  /* 0x0000003e1d0d7223 */ /* 0x040fe20000010846 */
[----:B------:R-:W-:Y:S01]  /*12810*/  FFMA.FTZ R29, R29, R66, R63 ;  /* 0x000000421d1d7223 */ /* 0x000fe2000001003f */
[----:B------:R-:W-:Y:S01]  /*12820*/  HADD2.F32 R63, -RZ, R42.H1_H1 ;  /* 0x3000002aff3f7230 */ /* 0x000fe20000004100 */
[-C--:B------:R-:W-:Y:S01]  /*12830*/  F2FP.F16.E4M3.UNPACK_B R15, R12.reuse ;  /* 0x0000000cff0f723e */ /* 0x080fe200020006ff */
[----:B------:R-:W-:Y:S01]  /*12840*/  HADD2.F32 R42, -RZ, R14.H1_H1 ;  /* 0x3000000eff2a7230 */ /* 0x000fe20000004100 */
[----:B------:R-:W-:Y:S01]  /*12850*/  F2FP.F16.E4M3.UNPACK_B R12, R12.H1 ;  /* 0x0000000cff0c723e */ /* 0x000fe200030006ff */
[----:B------:R-:W-:-:S02]  /*12860*/  HADD2.F32 R66, -RZ, R67.H0_H0 ;  /* 0x20000043ff427230 */ /* 0x000fc40000004100 */
[----:B------:R-:W-:Y:S02]  /*12870*/  HADD2.F32 R62, -RZ, R61.H0_H0 ;  /* 0x2000003dff3e7230 */ /* 0x000fe40000004100 */
[C---:B------:R-:W-:Y:S01]  /*12880*/  FMUL.FTZ R73, R42.reuse, R69 ;  /* 0x000000452a497220 */ /* 0x040fe20000410000 */
[----:B------:R-:W-:Y:S02]  /*12890*/  HADD2.F32 R14, -RZ, R21.H0_H0 ;  /* 0x20000015ff0e7230 */ /* 0x000fe40000004100 */
[C---:B------:R-:W-:Y:S01]  /*128a0*/  FMUL.FTZ R75, R43.reuse, R66 ;  /* 0x000000422b4b7220 */ /* 0x040fe20000410000 */
[-C--:B------:R-:W-:Y:S01]  /*128b0*/  FMUL.FTZ R42, R42, R63.reuse ;  /* 0x0000003f2a2a7220 */ /* 0x080fe20000410000 */
[-C--:B------:R-:W-:Y:S01]  /*128c0*/  FMUL.FTZ R43, R43, R62.reuse ;  /* 0x0000003e2b2b7220 */ /* 0x080fe20000410000 */
[----:B------:R-:W-:Y:S01]  /*128d0*/  FFMA.FTZ R70, R20, R63, -R73 ;  /* 0x0000003f14467223 */ /* 0x000fe20000010849 */
[----:B------:R-:W-:Y:S01]  /*128e0*/  F2FP.F16.E4M3.UNPACK_B R63, R71 ;  /* 0x00000047ff3f723e */ /* 0x000fe200020006ff */
[C---:B------:R-:W-:Y:S01]  /*128f0*/  FFMA.FTZ R75, R14.reuse, R62, -R75 ;  /* 0x0000003e0e4b7223 */ /* 0x040fe2000001084b */
[----:B------:R-:W-:Y:S01]  /*12900*/  FFMA.FTZ R66, R14, R66, R43 ;  /* 0x000000420e427223 */ /* 0x000fe2000001002b */
[-C--:B------:R-:W-:Y:S01]  /*12910*/  F2FP.F16.E4M3.UNPACK_B R43, R64.reuse ;  /* 0x00000040ff2b723e */ /* 0x080fe200020006ff */
[----:B------:R-:W-:Y:S01]  /*12920*/  FFMA.FTZ R72, R20, R69, R42 ;  /* 0x0000004514487223 */ /* 0x000fe2000001002a */
[----:B------:R-:W-:Y:S01]  /*12930*/  HADD2.F32 R62, -RZ, R67.H1_H1 ;  /* 0x30000043ff3e7230 */ /* 0x000fe20000004100 */
[----:B------:R-:W-:Y:S01]  /*12940*/  F2FP.F16.E4M3.UNPACK_B R71, R71.H1 ;  /* 0x00000047ff47723e */ /* 0x000fe200030006ff */
[----:B------:R-:W-:Y:S01]  /*12950*/  HADD2.F32 R53, -RZ, R53.H1_H1 ;  /* 0x30000035ff357230 */ /* 0x000fe20000004100 */
[----:B------:R-:W-:Y:S01]  /*12960*/  F2FP.F16.E4M3.UNPACK_B R64, R64.H1 ;  /* 0x00000040ff40723e */ /* 0x000fe200030006ff */
[----:B------:R-:W-:-:S02]  /*12970*/  HADD2.F32 R42, -RZ, R61.H1_H1 ;  /* 0x3000003dff2a7230 */ /* 0x000fc40000004100 */
[----:B------:R-:W-:Y:S02]  /*12980*/  HADD2.F32 R67, -RZ, R63.H0_H0 ;  /* 0x2000003fff437230 */ /* 0x000fe40000004100 */
[C---:B------:R-:W-:Y:S01]  /*12990*/  FMUL.FTZ R74, R53.reuse, R62 ;  /* 0x0000003e354a7220 */ /* 0x040fe20000410000 */
[----:B------:R-:W-:Y:S02]  /*129a0*/  HADD2.F32 R20, -RZ, R49.H0_H0 ;  /* 0x20000031ff147230 */ /* 0x000fe40000004100 */
[----:B------:R-:W-:Y:S01]  /*129b0*/  FMUL.FTZ R53, R53, R42 ;  /* 0x0000002a35357220 */ /* 0x000fe20000410000 */
[----:B------:R-:W-:Y:S02]  /*129c0*/  HADD2.F32 R61, -RZ, R43.H0_H0 ;  /* 0x2000002bff3d7230 */ /* 0x000fe40000004100 */
[----:B------:R-:W-:Y:S02]  /*129d0*/  HADD2.F32 R21, -RZ, R21.H1_H1 ;  /* 0x30000015ff157230 */ /* 0x000fe40000004100 */
[----:B------:R-:W-:Y:S01]  /*129e0*/  FMUL.FTZ R73, R20, R67 ;  /* 0x0000004314497220 */ /* 0x000fe20000410000 */
[----:B------:R-:W-:-:S02]  /*129f0*/  HADD2.F32 R14, -RZ, R31.H0_H0 ;  /* 0x2000001fff0e7230 */ /* 0x000fc40000004100 */
[----:B------:R-:W-:Y:S01]  /*12a00*/  FMUL.FTZ R20, R20, R61 ;  /* 0x0000003d14147220 */ /* 0x000fe20000410000 */
[----:B------:R-:W-:Y:S02]  /*12a10*/  HADD2.F32 R49, -RZ, R49.H1_H1 ;  /* 0x30000031ff317230 */ /* 0x000fe40000004100 */
[C---:B------:R-:W-:Y:S01]  /*12a20*/  FFMA.FTZ R74, R21.reuse, R42, -R74 ;  /* 0x0000002a154a7223 */ /* 0x040fe2000001084a */
[----:B------:R-:W-:Y:S01]  /*12a30*/  FFMA.FTZ R69, R21, R62, R53 ;  /* 0x0000003e15457223 */ /* 0x000fe20000010035 */
[C---:B------:R-:W-:Y:S01]  /*12a40*/  FFMA.FTZ R67, R14.reuse, R67, R20 ;  /* 0x000000430e437223 */ /* 0x040fe20000010014 */
[----:B------:R-:W-:Y:S02]  /*12a50*/  HADD2.F32 R42, -RZ, R43.H1_H1 ;  /* 0x3000002bff2a7230 */ /* 0x000fe40000004100 */
[----:B------:R-:W-:Y:S01]  /*12a60*/  FFMA.FTZ R73, R14, R61, -R73 ;  /* 0x0000003d0e497223 */ /* 0x000fe20000010849 */
[----:B------:R-:W-:Y:S01]  /*12a70*/  HADD2.F32 R62, -RZ, R63.H1_H1 ;  /* 0x3000003fff3e7230 */ /* 0x000fe20000004100 */
[----:B------:R-:W-:Y:S01]  /*12a80*/  F2FP.SATFINITE.E4M3.F32.PACK_AB_MERGE_C R74, R74, R75, RZ ;  /* 0x0000004b4a4a723e */ /* 0x000fe200048070ff */
[----:B------:R-:W-:Y:S01]  /*12a90*/  HADD2.F32 R43, -RZ, R71.H0_H0 ;  /* 0x20000047ff2b7230 */ /* 0x000fe20000004100 */
[----:B------:R-:W-:Y:S01]  /*12aa0*/  F2FP.SATFINITE.E4M3.F32.PACK_AB_MERGE_C R66, R69, R66, RZ ;  /* 0x000000424542723e */ /* 0x000fe200048070ff */
[----:B------:R-:W-:-:S02]  /*12ab0*/  HADD2.F32 R20, -RZ, R55.H0_H0 ;  /* 0x20000037ff147230 */ /* 0x000fc40000004100 */
[C---:B------:R-:W-:Y:S01]  /*12ac0*/  FMUL.FTZ R76, R49.reuse, R62 ;  /* 0x0000003e314c7220 */ /* 0x040fe20000410000 */
[----:B------:R-:W-:Y:S02]  /*12ad0*/  HADD2.F32 R31, -RZ, R31.H1_H1 ;  /* 0x3000001fff1f7230 */ /* 0x000fe40000004100 */
[-C--:B------:R-:W-:Y:S01]  /*12ae0*/  FMUL.FTZ R49, R49, R42.reuse ;  /* 0x0000002a31317220 */ /* 0x080fe20000410000 */
[----:B------:R-:W-:Y:S02]  /*12af0*/  HADD2.F32 R21, -RZ, R64.H0_H0 ;  /* 0x20000040ff157230 */ /* 0x000fe40000004100 */
[C---:B------:R-:W-:Y:S01]  /*12b00*/  FMUL.FTZ R53, R20.reuse, R43 ;  /* 0x0000002b14357220 */ /* 0x040fe20000410000 */
[----:B------:R-:W-:Y:S02]  /*12b10*/  HADD2.F32 R14, -RZ, R32.H0_H0 ;  /* 0x20000020ff0e7230 */ /* 0x000fe40000004100 */
[C---:B------:R-:W-:Y:S01]  /*12b20*/  FFMA.FTZ R76, R31.reuse, R42, -R76 ;  /* 0x0000002a1f4c7223 */ /* 0x040fe2000001084c */
[----:B------:R-:W-:Y:S01]  /*12b30*/  F2FP.F16.E4M3.UNPACK_B R42, R65.H1 ;  /* 0x00000041ff2a723e */ /* 0x000fe200030006ff */
[-C--:B------:R-:W-:Y:S01]  /*12b40*/  FMUL.FTZ R20, R20, R21.reuse ;  /* 0x0000001514147220 */ /* 0x080fe20000410000 */
[----:B------:R-:W-:Y:S01]  /*12b50*/  FFMA.FTZ R78, R31, R62, R49 ;  /* 0x0000003e1f4e7223 */ /* 0x000fe20000010031 */
[C---:B------:R-:W-:Y:S01]  /*12b60*/  FFMA.FTZ R77, R14.reuse, R21, -R53 ;  /* 0x000000150e4d7223 */ /* 0x040fe20000010835 */
[-C--:B------:R-:W-:Y:S01]  /*12b70*/  F2FP.F16.E4M3.UNPACK_B R21, R60.reuse.H1 ;  /* 0x0000003cff15723e */ /* 0x080fe200030006ff */
[----:B------:R-:W-:Y:S01]  /*12b80*/  FFMA.FTZ R79, R14, R43, R20 ;  /* 0x0000002b0e4f7223 */ /* 0x000fe20000010014 */
[----:B------:R-:W-:Y:S01]  /*12b90*/  HADD2.F32 R43, -RZ, R42.H0_H0 ;  /* 0x2000002aff2b7230 */ /* 0x000fe20000004100 */
[----:B------:R-:W-:Y:S01]  /*12ba0*/  F2FP.F16.E4M3.UNPACK_B R65, R65 ;  /* 0x00000041ff41723e */ /* 0x000fe200020006ff */
[----:B------:R-:W-:Y:S01]  /*12bb0*/  HADD2.F32 R20, -RZ, R52.H0_H0 ;  /* 0x20000034ff147230 */ /* 0x000fe20000004100 */
[----:B------:R-:W-:Y:S01]  /*12bc0*/  F2FP.F16.E4M3.UNPACK_B R60, R60 ;  /* 0x0000003cff3c723e */ /* 0x000fe200020006ff */
[----:B------:R-:W-:Y:S01]  /*12bd0*/  HADD2.F32 R31, -RZ, R21.H0_H0 ;  /* 0x20000015ff1f7230 */ /* 0x000fe20000004100 */
[----:B------:R-:W-:Y:S01]  /*12be0*/  F2FP.SATFINITE.E4M3.F32.PACK_AB_MERGE_C R13, R70, R13, R74 ;  /* 0x0000000d460d723e */ /* 0x000fe2000480704a */
[----:B------:R-:W-:-:S02]  /*12bf0*/  HADD2.F32 R64, -RZ, R64.H1_H1 ;  /* 0x30000040ff407230 */ /* 0x000fc40000004100 */
[C---:B------:R-:W-:Y:S01]  /*12c00*/  FMUL.FTZ R49, R20.reuse, R43 ;  /* 0x0000002b14317220 */ /* 0x040fe20000410000 */
[----:B------:R-:W-:Y:S02]  /*12c10*/  HADD2.F32 R71, -RZ, R71.H1_H1 ;  /* 0x30000047ff477230 */ /* 0x000fe40000004100 */
[----:B------:R-:W-:Y:S01]  /*12c20*/  FMUL.FTZ R20, R20, R31 ;  /* 0x0000001f14147220 */ /* 0x000fe20000410000 */
[----:B------:R-:W-:Y:S01]  /*12c30*/  HADD2.F32 R55, -RZ, R55.H1_H1 ;  /* 0x30000037ff377230 */ /* 0x000fe20000004100 */
[----:B------:R-:W-:Y:S01]  /*12c40*/  F2FP.SATFINITE.E4M3.F32.PACK_AB_MERGE_C R29, R72, R29, R66 ;  /* 0x0000001d481d723e */ /* 0x000fe20004807042 */
[----:B------:R-:W-:Y:S02]  /*12c50*/  HADD2.F32 R14, -RZ, R12.H0_H0 ;  /* 0x2000000cff0e7230 */ /* 0x000fe40000004100 */
[----:B------:R-:W-:Y:S02]  /*12c60*/  HADD2.F32 R32, -RZ, R32.H1_H1 ;  /* 0x30000020ff207230 */ /* 0x000fe40000004100 */
[C---:B------:R-:W-:Y:S01]  /*12c70*/  FMUL.FTZ R53, R55.reuse, R71 ;  /* 0x0000004737357220 */ /* 0x040fe20000410000 */
[----:B------:R-:W-:Y:S01]  /*12c80*/  FMUL.FTZ R62, R55, R64 ;  /* 0x00000040373e7220 */ /* 0x000fe20000410000 */
[----:B------:R-:W-:Y:S01]  /*12c90*/  FFMA.FTZ R55, R14, R43, R20 ;  /* 0x0000002b0e377223 */ /* 0x000fe20000010014 */
[----:B------:R-:W-:-:S02]  /*12ca0*/  HADD2.F32 R43, -RZ, R42.H1_H1 ;  /* 0x3000002aff2b7230 */ /* 0x000fc40000004100 */
[----:B------:R-:W-:Y:S01]  /*12cb0*/  FFMA.FTZ R64, R32, R64, -R53 ;  /* 0x0000004020407223 */ /* 0x000fe20000010835 */
[----:B------:R-:W-:Y:S02]  /*12cc0*/  HADD2.F32 R52, -RZ, R52.H1_H1 ;  /* 0x30000034ff347230 */ /* 0x000fe40000004100 */
[----:B------:R-:W-:Y:S01]  /*12cd0*/  FFMA.FTZ R53, R14, R31, -R49 ;  /* 0x0000001f0e357223 */ /* 0x000fe20000010831 */
[----:B------:R-:W-:Y:S02]  /*12ce0*/  HADD2.F32 R21, -RZ, R21.H1_H1 ;  /* 0x30000015ff157230 */ /* 0x000fe40000004100 */
[----:B------:R-:W-:Y:S01]  /*12cf0*/  FFMA.FTZ R80, R32, R71, R62 ;  /* 0x0000004720507223 */ /* 0x000fe2000001003e */
        /* <DEDUP_REMOVED lines=8> */
[----:B------:R-:W-:Y:S02]  /*12d80*/  HADD2.F32 R20, -RZ, R65.H1_H1 ;  /* 0x30000041ff147230 */ /* 0x000fe40000004100 */
[----:B------:R-:W-:Y:S01]  /*12d90*/  FMUL.FTZ R43, R14, R31 ;  /* 0x0000001f0e2b7220 */ /* 0x000fe20000410000 */
[----:B------:R-:W-:-:S02]  /*12da0*/  HADD2.F32 R33, -RZ, R33.H1_H1 ;  /* 0x30000021ff217230 */ /* 0x000fc40000004100 */
[-C--:B------:R-:W-:Y:S01]  /*12db0*/  FMUL.FTZ R49, R14, R21.reuse ;  /* 0x000000150e317220 */ /* 0x080fe20000410000 */
[--C-:B------:R-:W-:Y:S01]  /*12dc0*/  HADD2.F32 R12, -RZ, R15.reuse.H0_H0 ;  /* 0x2000000fff0c7230 */ /* 0x100fe20000004100 */
[----:B------:R-:W-:Y:S01]  /*12dd0*/  F2FP.F16.E4M3.UNPACK_B R32, R68.H1 ;  /* 0x00000044ff20723e */ /* 0x000fe200030006ff */
[----:B------:R-:W-:Y:S02]  /*12de0*/  HADD2.F32 R60, -RZ, R60.H1_H1 ;  /* 0x3000003cff3c7230 */ /* 0x000fe40000004100 */
[C---:B------:R-:W-:Y:S01]  /*12df0*/  FMUL.FTZ R14, R33.reuse, R20 ;  /* 0x00000014210e7220 */ /* 0x040fe20000410000 */
[----:B------:R-:W-:Y:S02]  /*12e00*/  HADD2.F32 R15, -RZ, R15.H1_H1 ;  /* 0x3000000fff0f7230 */ /* 0x000fe40000004100 */
[C---:B------:R-:W-:Y:S01]  /*12e10*/  FFMA.FTZ R43, R12.reuse, R21, -R43 ;  /* 0x000000150c2b7223 */ /* 0x040fe2000001082b */
        /* <DEDUP_REMOVED lines=8> */
[--C-:B------:R-:W-:Y:S01]  /*12ea0*/  HADD2.F32 R15, -RZ, R12.reuse.H0_H0 ;  /* 0x2000000cff0f7230 */ /* 0x100fe20000004100 */
[----:B------:R-:W-:Y:S01]  /*12eb0*/  F2FP.F16.E4M3.UNPACK_B R68, R68 ;  /* 0x00000044ff44723e */ /* 0x000fe200020006ff */
[----:B------:R-:W-:Y:S02]  /*12ec0*/  HADD2.F32 R21, -RZ, R12.H1_H1 ;  /* 0x3000000cff157230 */ /* 0x000fe40000004100 */
[C---:B------:R-:W-:Y:S01]  /*12ed0*/  FMUL.FTZ R61, R14.reuse, R31 ;  /* 0x0000001f0e3d7220 */ /* 0x040fe20000410000 */
[----:B------:R-:W-:Y:S02]  /*12ee0*/  HADD2.F32 R12, -RZ, R30.H0_H0 ;  /* 0x2000001eff0c7230 */ /* 0x000fe40000004100 */
[----:B------:R-:W-:Y:S01]  /*12ef0*/  FMUL.FTZ R63, R14, R15 ;  /* 0x0000000f0e3f7220 */ /* 0x000fe20000410000 */
[----:B------:R-:W-:Y:S02]  /*12f00*/  HADD2.F32 R33, -RZ, R32.H1_H1 ;  /* 0x30000020ff217230 */ /* 0x000fe40000004100 */
[----:B------:R-:W-:-:S02]  /*12f10*/  HADD2.F32 R54, -RZ, R54.H1_H1 ;  /* 0x30000036ff367230 */ /* 0x000fc40000004100 */
[C---:B------:R-:W-:Y:S01]  /*12f20*/  FFMA.FTZ R61, R12.reuse, R15, -R61 ;  /* 0x0000000f0c3d7223 */ /* 0x040fe2000001083d */
[----:B------:R-:W-:Y:S02]  /*12f30*/  HADD2.F32 R30, -RZ, R30.H1_H1 ;  /* 0x3000001eff1e7230 */ /* 0x000fe40000004100 */
[----:B------:R-:W-:Y:S01]  /*12f40*/  FFMA.FTZ R63, R12, R31, R63 ;  /* 0x0000001f0c3f7223 */ /* 0x000fe2000001003f */
[--C-:B------:R-:W-:Y:S02]  /*12f50*/  HADD2.F32 R12, -RZ, R3.reuse.H0_H0 ;  /* 0x20000003ff0c7230 */ /* 0x100fe40000004100 */
[C---:B------:R-:W-:Y:S01]  /*12f60*/  FMUL.FTZ R15, R54.reuse, R33 ;  /* 0x00000021360f7220 */ /* 0x040fe20000410000 */
[-C--:B------:R-:W-:Y:S01]  /*12f70*/  FMUL.FTZ R14, R54, R21.reuse ;  /* 0x00000015360e7220 */ /* 0x080fe20000410000 */
[----:B------:R-:W-:Y:S02]  /*12f80*/  HADD2.F32 R3, -RZ, R3.H1_H1 ;  /* 0x30000003ff037230 */ /* 0x000fe40000004100 */
[C---:B------:R-:W-:Y:S01]  /*12f90*/  FFMA.FTZ R54, R30.reuse, R21, -R15 ;  /* 0x000000151e367223 */ /* 0x040fe2000001080f */
[----:B------:R-:W-:Y:S01]  /*12fa0*/  FFMA.FTZ R62, R30, R33, R14 ;  /* 0x000000211e3e7223 */ /* 0x000fe2000001000e */
[----:B------:R-:W-:-:S02]  /*12fb0*/  HADD2.F32 R15, -RZ, R28.H0_H0 ;  /* 0x2000001cff0f7230 */ /* 0x000fc40000004100 */
[----:B------:R-:W-:Y:S01]  /*12fc0*/  HADD2.F32 R21, -RZ, R68.H0_H0 ;  /* 0x20000044ff157230 */ /* 0x000fe20000004100 */
[----:B------:R-:W-:Y:S01]  /*12fd0*/  F2FP.SATFINITE.E4M3.F32.PACK_AB_MERGE_C R54, R54, R61, RZ ;  /* 0x0000003d3636723e */ /* 0x000fe200048070ff */
[----:B------:R-:W-:Y:S01]  /*12fe0*/  HADD2.F32 R14, -RZ, R48.H0_H0 ;  /* 0x20000030ff0e7230 */ /* 0x000fe20000004100 */
[----:B------:R-:W-:Y:S01]  /*12ff0*/  F2FP.SATFINITE.E4M3.F32.PACK_AB_MERGE_C R62, R62, R63, RZ ;  /* 0x0000003f3e3e723e */ /* 0x000fe200048070ff */
[----:B------:R-:W-:Y:S02]  /*13000*/  HADD2.F32 R68, -RZ, R68.H1_H1 ;  /* 0x30000044ff447230 */ /* 0x000fe40000004100 */
[----:B------:R-:W-:Y:S02]  /*13010*/  HADD2.F32 R48, -RZ, R48.H1_H1 ;  /* 0x30000030ff307230 */ /* 0x000fe40000004100 */
[C---:B------:R-:W-:Y:S01]  /*13020*/  FMUL.FTZ R30, R14.reuse, R15 ;  /* 0x0000000f0e1e7220 */ /* 0x040fe20000410000 */
[----:B------:R-:W-:Y:S02]  /*13030*/  HADD2.F32 R28, -RZ, R28.H1_H1 ;  /* 0x3000001cff1c7230 */ /* 0x000fe40000004100 */
[-C--:B------:R-:W-:Y:S01]  /*13040*/  FMUL.FTZ R31, R14, R21.reuse ;  /* 0x000000150e1f7220 */ /* 0x080fe20000410000 */
[----:B------:R-:W-:Y:S01]  /*13050*/  FMUL.FTZ R32, R48, R68 ;  /* 0x0000004430207220 */ /* 0x000fe20000410000 */
[----:B------:R-:W-:Y:S01]  /*13060*/  FFMA.FTZ R30, R12, R21, R30 ;  /* 0x000000150c1e7223 */ /* 0x000fe2000001001e */
[-C--:B------:R-:W-:Y:S01]  /*13070*/  FMUL.FTZ R33, R48, R28.reuse ;  /* 0x0000001c30217220 */ /* 0x080fe20000410000 */
[----:B------:R-:W-:Y:S01]  /*13080*/  FFMA.FTZ R14, R12, R15, -R31 ;  /* 0x0000000f0c0e7223 */ /* 0x000fe2000001081f */
[C---:B------:R-:W-:Y:S01]  /*13090*/  FFMA.FTZ R21, R3.reuse, R28, -R32 ;  /* 0x0000001c03157223 */ /* 0x040fe20000010820 */
[----:B------:R-:W-:Y:S01]  /*130a0*/  F2FP.SATFINITE.E4M3.F32.PACK_AB_MERGE_C R15, R64, R77, RZ ;  /* 0x0000004d400f723e */ /* 0x000fe200048070ff */
        /* <DEDUP_REMOVED lines=12> */
.L_x_3096:
[----:B------:R-:W-:Y:S05]  /*13170*/  BSYNC B1 ;  /* 0x0000000000017941 */ /* 0x000fea0003800000 */
.L_x_3095:
[----:B------:R-:W-:Y:S04]  /*13180*/  BSSY B1, `(.L_x_3097) ;  /* 0x00000fd000017945 */ /* 0x000fe80003800000 */
[----:B------:R-:W-:Y:S05]  /*13190*/  @P2 BRA `(.L_x_3098) ;  /* 0x0000000c00ec2947 */ /* 0x000fea0003800000 */
[----:B-1----:R-:W2:Y:S04]  /*131a0*/  LDL R28, [R1+0x20] ;  /* 0x00002000011c7983 */ /* 0x002ea80000100800 */
[----:B------:R-:W3:Y:S01]  /*131b0*/  LDL R72, [R1+0x44] ;  /* 0x0000440001487983 */ /* 0x000ee20000100800 */
[----:B-----5:R-:W-:Y:S01]  /*131c0*/  SHF.R.U32.HI R3, RZ, 0x8, R44 ;  /* 0x00000008ff037819 */ /* 0x020fe2000001162c */
[----:B------:R-:W-:Y:S01]  /*131d0*/  IMAD.SHL.U32 R57, R57, 0x80, RZ ;  /* 0x0000008039397824 */ /* 0x000fe200078e00ff */
[----:B------:R-:W-:Y:S02]  /*131e0*/  LOP3.LUT R0, R44, 0xff, RZ, 0xc0, !PT ;  /* 0x000000ff2c007812 */ /* 0x000fe400078ec0ff */
[----:B------:R-:W-:Y:S02]  /*131f0*/  LOP3.LUT R3, R3, 0xff, RZ, 0xc0, !PT ;  /* 0x000000ff03037812 */ /* 0x000fe400078ec0ff */
[----:B------:R-:W-:-:S02]  /*13200*/  SHF.R.U32.HI R14, RZ, 0x8, R45 ;  /* 0x00000008ff0e7819 */ /* 0x000fc4000001162d */
[----:B------:R-:W-:Y:S02]  /*13210*/  PRMT R21, R3, 0x7604, R0 ;  /* 0x0000760403157816 */ /* 0x000fe40000000000 */
[----:B------:R-:W-:Y:S02]  /*13220*/  LOP3.LUT R12, R45, 0xff, RZ, 0xc0, !PT ;  /* 0x000000ff2d0c7812 */ /* 0x000fe400078ec0ff */
[----:B------:R-:W-:Y:S02]  /*13230*/  LOP3.LUT R3, R14, 0xff, RZ, 0xc0, !PT ;  /* 0x000000ff0e037812 */ /* 0x000fe400078ec0ff */
[----:B0-----:R-:W-:Y:S02]  /*13240*/  SHF.R.U32.HI R13, RZ, 0x8, R46 ;  /* 0x00000008ff0d7819 */ /* 0x001fe4000001162e */
[----:B------:R-:W-:Y:S02]  /*13250*/  LEA.HI R14, R59, R58, RZ, 0x1c ;  /* 0x0000003a3b0e7211 */ /* 0x000fe400078fe0ff */
[----:B------:R-:W-:-:S02]  /*13260*/  PRMT R20, R3, 0x7604, R12 ;  /* 0x0000760403147816 */ /* 0x000fc4000000000c */
[----:B------:R-:W-:Y:S02]  /*13270*/  LOP3.LUT R0, R46, 0xff, RZ, 0xc0, !PT ;  /* 0x000000ff2e007812 */ /* 0x000fe400078ec0ff */
[----:B------:R-:W-:Y:S02]  /*13280*/  LOP3.LUT R13, R13, 0xff, RZ, 0xc0, !PT ;  /* 0x000000ff0d0d7812 */ /* 0x000fe400078ec0ff */
[----:B------:R-:W-:Y:S02]  /*13290*/  SHF.R.S32.HI R3, RZ, 0x1f, R14 ;  /* 0x0000001fff037819 */ /* 0x000fe4000001140e */
[----:B------:R-:W-:Y:S02]  /*132a0*/  PRMT R33, R13, 0x7604, R0 ;  /* 0x000076040d217816 */ /* 0x000fe40000000000 */
[----:B------:R-:W-:Y:S02]  /*132b0*/  LEA.HI R15, R3, R14, RZ, 0x3 ;  /* 0x0000000e030f7211 */ /* 0x000fe400078f18ff */
[----:B------:R-:W-:-:S02]  /*132c0*/  LOP3.LUT R57, R57, 0x380, RZ, 0xc0, !PT ;  /* 0x0000038039397812 */ /* 0x000fc400078ec0ff */
[----:B------:R-:W-:Y:S01]  /*132d0*/  SHF.L.U32 R0, R14, 0x4, RZ ;  /* 0x000000040e007819 */ /* 0x000fe200000006ff */
[----:B------:R-:W-:Y:S01]  /*132e0*/  IMAD.SHL.U32 R15, R15, 0x800, RZ ;  /* 0x000008000f0f7824 */ /* 0x000fe200078e00ff */
[----:B------:R-:W-:Y:S02]  /*132f0*/  SHF.R.U32.HI R12, RZ, 0x8, R47 ;  /* 0x00000008ff0c7819 */ /* 0x000fe4000001162f */
[----:B------:R-:W-:Y:S02]  /*13300*/  LOP3.LUT R0, R57, 0x70, R0, 0xf8, !PT ;  /* 0x0000007039007812 */ /* 0x000fe400078ef800 */
[----:B------:R-:W-:Y:S02]  /*13310*/  SHF.R.U32.HI R57, RZ, 0x3, R57 ;  /* 0x00000003ff397819 */ /* 0x000fe40000011639 */
[----:B------:R-:W-:Y:S02]  /*13320*/  LOP3.LUT R3, R47, 0xff, RZ, 0xc0, !PT ;  /* 0x000000ff2f037812 */ /* 0x000fe400078ec0ff */
[----:B------:R-:W-:-:S02]  /*13330*/  LOP3.LUT R12, R12, 0xff, RZ, 0xc0, !PT ;  /* 0x000000ff0c0c7812 */ /* 0x000fc400078ec0ff */
[----:B------:R-:W-:Y:S02]  /*13340*/  LOP3.LUT R0, R0, R57, RZ, 0x3c, !PT ;  /* 0x0000003900007212 */ /* 0x000fe400078e3cff */
[----:B------:R-:W-:Y:S02]  /*13350*/  LOP3.LUT R29, R15, 0xffffc000, RZ, 0xc0, !PT ;  /* 0xffffc0000f1d7812 */ /* 0x000fe400078ec0ff */
[----:B------:R-:W-:Y:S02]  /*13360*/  PRMT R32, R12, 0x7604, R3 ;  /* 0x000076040c207816 */ /* 0x000fe40000000003 */
[----:B------:R-:W-:Y:S02]  /*13370*/  SHF.R.U32.HI R14, RZ, 0x8, R4 ;  /* 0x00000008ff0e7819 */ /* 0x000fe40000011604 */
[----:B------:R-:W-:Y:S02]  /*13380*/  LOP3.LUT R13, R4, 0xff, RZ, 0xc0, !PT ;  /* 0x000000ff040d7812 */ /* 0x000fe400078ec0ff */
[----:B------:R-:W-:-:S02]  /*13390*/  LOP3.LUT R14, R14, 0xff, RZ, 0xc0, !PT ;  /* 0x000000ff0e0e7812 */ /* 0x000fc400078ec0ff */
[----:B------:R-:W-:Y:S02]  /*133a0*/  SHF.R.U32.HI R53, RZ, 0x8, R7 ;  /* 0x00000008ff357819 */ /* 0x000fe40000011607 */
[----:B------:R-:W-:Y:S02]  /*133b0*/  PRMT R49, R14, 0x7604, R13 ;  /* 0x000076040e317816 */ /* 0x000fe4000000000d */
[----:B------:R-:W-:Y:S02]  /*133c0*/  LOP3.LUT R42, R5, 0xff, RZ, 0xc0, !PT ;  /* 0x000000ff052a7812 */ /* 0x000fe400078ec0ff */
[----:B------:R-:W-:Y:S02]  /*133d0*/  LOP3.LUT R52, R7, 0xff, RZ, 0xc0, !PT ;  /* 0x000000ff07347812 */ /* 0x000fe400078ec0ff */
[----:B------:R-:W-:Y:S02]  /*133e0*/  LOP3.LUT R53, R53, 0xff, RZ, 0xc0, !PT ;  /* 0x000000ff35357812 */ /* 0x000fe400078ec0ff */
[----:B------:R-:W-:-:S02]  /*133f0*/  SHF.R.U32.HI R48, RZ, 0x8, R6 ;  /* 0x00000008ff307819 */ /* 0x000fc40000011606 */
[----:B------:R-:W-:Y:S02]  /*13400*/  PRMT R52, R53, 0x7604, R52 ;  /* 0x0000760435347816 */ /* 0x000fe40000000034 */
[----:B------:R-:W-:Y:S02]  /*13410*/  SHF.R.U32.HI R53, RZ, 0x10, R5 ;  /* 0x00000010ff357819 */ /* 0x000fe40000011605 */
[----:B------:R-:W-:Y:S02]  /*13420*/  SHF.R.U32.HI R61, RZ, 0x10, R7 ;  /* 0x00000010ff3d7819 */ /* 0x000fe40000011607 */
[----:B------:R-:W-:Y:S02]  /*13430*/  LOP3.LUT R43, R6, 0xff, RZ, 0xc0, !PT ;  /* 0x000000ff062b7812 */ /* 0x000fe400078ec0ff */
[----:B------:R-:W-:Y:S01]  /*13440*/  LOP3.LUT R48, R48, 0xff, RZ, 0xc0, !PT ;  /* 0x000000ff30307812 */ /* 0x000fe200078ec0ff */
[----:B------:R-:W-:Y:S01]  /*13450*/  IMAD.U32 R61, R61, 0x10000, RZ ;  /* 0x000100003d3d7824 */ /* 0x000fe200078e00ff */
[----:B------:R-:W-:-:S02]  /*13460*/  SHF.L.U32 R53, R53, 0x10, RZ ;  /* 0x0000001035357819 */ /* 0x000fc400000006ff */
[----:B------:R-:W-:Y:S02]  /*13470*/  PRMT R57, R48, 0x7604, R43 ;  /* 0x0000760430397816 */ /* 0x000fe4000000002b */
[----:B------:R-:W-:Y:S02]  /*13480*/  SHF.R.U32.HI R43, RZ, 0x10, R47 ;  /* 0x00000010ff2b7819 */ /* 0x000fe4000001162f */
[----:B------:R-:W-:Y:S02]  /*13490*/  LOP3.LUT R63, R52, 0xff0000, R61, 0xf8, !PT ;  /* 0x00ff0000343f7812 */ /* 0x000fe400078ef83d */
[----:B------:R-:W-:Y:S01]  /*134a0*/  LOP3.LUT R57, R57, 0xff0000, R6, 0xf8, !PT ;  /* 0x00ff000039397812 */ /* 0x000fe200078ef806 */
[----:B------:R-:W-:Y:S01]  /*134b0*/  IMAD.U32 R43, R43, 0x10000, RZ ;  /* 0x000100002b2b7824 */ /* 0x000fe200078e00ff */
[----:B------:R-:W-:Y:S02]  /*134c0*/  LOP3.LUT R33, R33, 0xff0000, R46, 0xf8, !PT ;  /* 0x00ff000021217812 */ /* 0x000fe400078ef82e */
[----:B------:R-:W-:-:S02]  /*134d0*/  LOP3.LUT R61, R57, 0xff000000, R6, 0xf8, !PT ;  /* 0xff000000393d7812 */ /* 0x000fc400078ef806 */
[----:B------:R-:W-:Y:S02]  /*134e0*/  LOP3.LUT R63, R63, 0xff000000, R7, 0xf8, !PT ;  /* 0xff0000003f3f7812 */ /* 0x000fe400078ef807 */
[----:B------:R-:W-:Y:S02]  /*134f0*/  LOP3.LUT R43, R32, 0xff0000, R43, 0xf8, !PT ;  /* 0x00ff0000202b7812 */ /* 0x000fe400078ef82b */
[----:B------:R-:W-:-:S04]  /*13500*/  LOP3.LUT R21, R21, 0xff0000, R44, 0xf8, !PT ;  /* 0x00ff000015157812 */ /* 0x000fc800078ef82c */
[----:B------:R-:W-:Y:S02]  /*13510*/  LOP3.LUT R48, R21, 0xff000000, R44, 0xf8, !PT ;  /* 0xff00000015307812 */ /* 0x000fe400078ef82c */
[----:B--2---:R-:W-:Y:S02]  /*13520*/  IADD3 R3, R0, R29, R28 ;  /* 0x0000001d00037210 */ /* 0x004fe40007ffe01c */
[----:B------:R-:W-:Y:S01]  /*13530*/  SHF.R.U32.HI R28, RZ, 0x8, R5 ;  /* 0x00000008ff1c7819 */ /* 0x000fe20000011605 */
[----:B---3--:R-:W0:Y:S02]  /*13540*/  LDS.128 R12, [R72+0x20400] ;  /* 0x02040000480c7984 */ /* 0x008e240000000c00 */
[----:B------:R-:W-:Y:S01]  /*13550*/  IMAD.IADD R0, R22, 0x1, R3 ;  /* 0x0000000116007824 */ /* 0x000fe200078e0203 */
[----:B------:R-:W-:-:S04]  /*13560*/  LOP3.LUT R3, R28, 0xff, RZ, 0xc0, !PT ;  /* 0x000000ff1c037812 */ /* 0x000fc800078ec0ff */
[----:B------:R-:W1:Y:S01]  /*13570*/  LDS.128 R28, [R0+0x20400] ;  /* 0x02040000001c7984 */ /* 0x000e620000000c00 */
[----:B------:R-:W-:Y:S02]  /*13580*/  PRMT R42, R3, 0x7604, R42 ;  /* 0x00007604032a7816 */ /* 0x000fe4000000002a */
[----:B------:R-:W-:Y:S02]  /*13590*/  SHF.R.U32.HI R3, RZ, 0x10, R45 ;  /* 0x00000010ff037819 */ /* 0x000fe4000001162d */
[----:B------:R-:W-:Y:S02]  /*135a0*/  LOP3.LUT R55, R42, 0xff0000, R53, 0xf8, !PT ;  /* 0x00ff00002a377812 */ /* 0x000fe400078ef835 */
[----:B------:R-:W-:Y:S01]  /*135b0*/  LOP3.LUT R53, R43, 0xff000000, R47, 0xf8, !PT ;  /* 0xff0000002b357812 */ /* 0x000fe200078ef82f */
[----:B------:R-:W-:Y:S01]  /*135c0*/  IMAD.U32 R3, R3, 0x10000, RZ ;  /* 0x0001000003037824 */ /* 0x000fe200078e00ff */
[----:B------:R-:W-:-:S04]  /*135d0*/  LOP3.LUT R55, R55, 0xff000000, R5, 0xf8, !PT ;  /* 0xff00000037377812 */ /* 0x000fc800078ef805 */
[----:B------:R-:W-:Y:S02]  /*135e0*/  LOP3.LUT R3, R20, 0xff0000, R3, 0xf8, !PT ;  /* 0x00ff000014037812 */ /* 0x000fe400078ef803 */
[----:B------:R-:W-:Y:S02]  /*135f0*/  F2FP.F16.E4M3.UNPACK_B R57, R55 ;  /* 0x00000037ff39723e */ /* 0x000fe400020006ff */
[----:B------:R-:W-:Y:S02]  /*13600*/  LOP3.LUT R45, R3, 0xff000000, R45, 0xf8, !PT ;  /* 0xff000000032d7812 */ /* 0x000fe400078ef82d */
[----:B------:R-:W-:Y:S01]  /*13610*/  LOP3.LUT R3, R49, 0xff0000, R4, 0xf8, !PT ;  /* 0x00ff000031037812 */ /* 0x000fe200078ef804 */
[--C-:B------:R-:W-:Y:S01]  /*13620*/  HADD2.F32 R60, -RZ, R57.reuse.H0_H0 ;  /* 0x20000039ff3c7230 */ /* 0x100fe20000004100 */
[----:B------:R-:W-:Y:S01]  /*13630*/  LOP3.LUT R49, R33, 0xff000000, R46, 0xf8, !PT ;  /* 0xff00000021317812 */ /* 0x000fe200078ef82e */
[----:B------:R-:W-:Y:S01]  /*13640*/  HADD2.F32 R57, -RZ, R57.H1_H1 ;  /* 0x30000039ff397230 */ /* 0x000fe20000004100 */
[----:B------:R-:W-:-:S02]  /*13650*/  F2FP.F16.E4M3.UNPACK_B R46, R45 ;  /* 0x0000002dff2e723e */ /* 0x000fc400020006ff */
[----:B------:R-:W-:Y:S02]  /*13660*/  LOP3.LUT R54, R3, 0xff000000, R4, 0xf8, !PT ;  /* 0xff00000003367812 */ /* 0x000fe400078ef804 */
[----:B------:R-:W-:Y:S01]  /*13670*/  F2FP.F16.E4M3.UNPACK_B R55, R55.H1 ;  /* 0x00000037ff37723e */ /* 0x000fe200030006ff */
[--C-:B------:R-:W-:Y:S01]  /*13680*/  HADD2.F32 R52, -RZ, R46.reuse.H0_H0 ;  /* 0x2000002eff347230 */ /* 0x100fe20000004100 */
[----:B------:R-:W-:Y:S01]  /*13690*/  F2FP.F16.E4M3.UNPACK_B R45, R45.H1 ;  /* 0x0000002dff2d723e */ /* 0x000fe200030006ff */
[----:B------:R-:W-:Y:S01]  /*136a0*/  HADD2.F32 R47, -RZ, R46.H1_H1 ;  /* 0x3000002eff2f7230 */ /* 0x000fe20000004100 */
[----:B0-----:R-:W-:-:S03]  /*136b0*/  F2FP.F16.E4M3.UNPACK_B R4, R13 ;  /* 0x0000000dff04723e */ /* 0x001fc600020006ff */
[--C-:B------:R-:W-:Y:S01]  /*136c0*/  HADD2.F32 R46, -RZ, R45.reuse.H0_H0 ;  /* 0x2000002dff2e7230 */ /* 0x100fe20000004100 */
[----:B------:R-:W-:Y:S01]  /*136d0*/  F2FP.F16.E4M3.UNPACK_B R6, R13.H1 ;  /* 0x0000000dff06723e */ /* 0x000fe200030006ff */
[----:B------:R-:W-:Y:S01]  /*136e0*/  HADD2.F32 R45, -RZ, R45.H1_H1 ;  /* 0x3000002dff2d7230 */ /* 0x000fe20000004100 */
[----:B------:R-:W-:Y:S01]  /*136f0*/  F2FP.F16.E4M3.UNPACK_B R20, R15 ;  /* 0x0000000fff14723e */ /* 0x000fe200020006ff */
[--C-:B------:R-:W-:Y:S01]  /*13700*/  HADD2.F32 R13, -RZ, R4.reuse.H0_H0 ;  /* 0x20000004ff0d7230 */ /* 0x100fe20000004100 */
[----:B-1----:R-:W-:Y:S01]  /*13710*/  F2FP.F16.E4M3.UNPACK_B R7, R29 ;  /* 0x0000001dff07723e */ /* 0x002fe200020006ff */
[----:B------:R-:W-:Y:S01]  /*13720*/  HADD2.F32 R4, -RZ, R4.H1_H1 ;  /* 0x30000004ff047230 */ /* 0x000fe20000004100 */
[-C--:B------:R-:W-:Y:S02]  /*13730*/  F2FP.F16.E4M3.UNPACK_B R43, R31.reuse ;  /* 0x0000001fff2b723e */ /* 0x080fe400020006ff */
[----:B------:R-:W-:Y:S01]  /*13740*/  F2FP.F16.E4M3.UNPACK_B R44, R31.H1 ;  /* 0x0000001fff2c723e */ /* 0x000fe200030006ff */
[----:B------:R-:W-:Y:S01]  /*13750*/  HADD2.F32 R5, -RZ, R7.H0_H0 ;  /* 0x20000007ff057230 */ /* 0x000fe20000004100 */
[----:B------:R-:W-:-:S02]  /*13760*/  F2FP.F16.E4M3.UNPACK_B R32, R29.H1 ;  /* 0x0000001dff20723e */ /* 0x000fc400030006ff */
[----:B------:R-:W-:Y:S02]  /*13770*/  F2FP.F16.E4M3.UNPACK_B R33, R30 ;  /* 0x0000001eff21723e */ /* 0x000fe400020006ff */
[C---:B------:R-:W-:Y:S01]  /*13780*/  FMUL.FTZ R62, R5.reuse, R60 ;  /* 0x0000003c053e7220 */ /* 0x040fe20000410000 */
[----:B------:R-:W-:Y:S01]  /*13790*/  FMUL.FTZ R31, R5, R52 ;  /* 0x00000034051f7220 */ /* 0x000fe20000410000 */
[----:B------:R-:W-:Y:S01]  /*137a0*/  F2FP.F16.E4M3.UNPACK_B R42, R30.H1 ;  /* 0x0000001eff2a723e */ /* 0x000fe200030006ff */
[----:B------:R-:W-:Y:S02]  /*137b0*/  HADD2.F32 R30, -RZ, R7.H1_H1 ;  /* 0x30000007ff1e7230 */ /* 0x000fe40000004100 */
[C---:B------:R-:W-:Y:S01]  /*137c0*/  FFMA.FTZ R5, R13.reuse, R52, -R62 ;  /* 0x000000340d057223 */ /* 0x040fe2000001083e */
[----:B------:R-:W-:Y:S01]  /*137d0*/  FFMA.FTZ R13, R13, R60, R31 ;  /* 0x0000003c0d0d7223 */ /* 0x000fe2000001001f */
[----:B------:R-:W-:Y:S01]  /*137e0*/  HADD2.F32 R52, -RZ, R55.H0_H0 ;  /* 0x20000037ff347230 */ /* 0x000fe20000004100 */
[----:B------:R-:W-:Y:S01]  /*137f0*/  F2FP.F16.E4M3.UNPACK_B R21, R15.H1 ;  /* 0x0000000fff15723e */ /* 0x000fe200030006ff */
[----:B------:R-:W-:-:S02]  /*13800*/  HADD2.F32 R31, -RZ, R32.H0_H0 ;  /* 0x20000020ff1f7230 */ /* 0x000fc40000004100 */
[C---:B------:R-:W-:Y:S01]  /*13810*/  FMUL.FTZ R65, R30.reuse, R57 ;  /* 0x000000391e417220 */ /* 0x040fe20000410000 */
[----:B------:R-:W-:Y:S02]  /*13820*/  HADD2.F32 R7, -RZ, R6.H0_H0 ;  /* 0x20000006ff077230 */ /* 0x000fe40000004100 */
[----:B------:R-:W-:Y:S01]  /*13830*/  FMUL.FTZ R30, R30, R47 ;  /* 0x0000002f1e1e7220 */ /* 0x000fe20000410000 */
[----:B------:R-:W-:Y:S02]  /*13840*/  HADD2.F32 R55, -RZ, R55.H1_H1 ;  /* 0x30000037ff377230 */ /* 0x000fe40000004100 */
[C---:B------:R-:W-:Y:S01]  /*13850*/  FMUL.FTZ R64, R31.reuse, R52 ;  /* 0x000000341f407220 */ /* 0x040fe20000410000 */
[-C--:B------:R-:W-:Y:S01]  /*13860*/  FMUL.FTZ R31, R31, R46.reuse ;  /* 0x0000002e1f1f7220 */ /* 0x080fe20000410000 */
[C---:B------:R-:W-:Y:S01]  /*13870*/  FFMA.FTZ R62, R4.reuse, R57, R30 ;  /* 0x00000039043e7223 */ /* 0x040fe2000001001e */
[----:B------:R-:W-:Y:S01]  /*13880*/  FFMA.FTZ R60, R4, R47, -R65 ;  /* 0x0000002f043c7223 */ /* 0x000fe20000010841 */
[C---:B------:R-:W-:Y:S01]  /*13890*/  FFMA.FTZ R64, R7.reuse, R46, -R64 ;  /* 0x0000002e07407223 */ /* 0x040fe20000010840 */
[----:B------:R-:W-:Y:S01]  /*138a0*/  F2FP.F16.E4M3.UNPACK_B R46, R63 ;  /* 0x0000003fff2e723e */ /* 0x000fe200020006ff */
[----:B------:R-:W-:Y:S01]  /*138b0*/  FFMA.FTZ R52, R7, R52, R31 ;  /* 0x0000003407347223 */ /* 0x000fe2000001001f */
[----:B------:R-:W-:Y:S01]  /*138c0*/  F2FP.F16.E4M3.UNPACK_B R30, R53 ;  /* 0x00000035ff1e723e */ /* 0x000fe200020006ff */
        /* <DEDUP_REMOVED lines=11> */
[----:B------:R-:W-:Y:S01]  /*13980*/  FFMA.FTZ R57, R6, R45, -R57 ;  /* 0x0000002d06397223 */ /* 0x000fe20000010839 */
[----:B------:R-:W-:-:S02]  /*13990*/  HADD2.F32 R46, -RZ, R46.H1_H1 ;  /* 0x3000002eff2e7230 */ /* 0x000fc40000004100 */
[----:B------:R-:W-:Y:S01]  /*139a0*/  FMUL.FTZ R66, R7, R31 ;  /* 0x0000001f07427220 */ /* 0x000fe20000410000 */
[----:B------:R-:W-:Y:S02]  /*139b0*/  HADD2.F32 R43, -RZ, R43.H1_H1 ;  /* 0x3000002bff2b7230 */ /* 0x000fe40000004100 */
[----:B------:R-:W-:Y:S01]  /*139c0*/  FFMA.FTZ R55, R6, R55, R32 ;  /* 0x0000003706377223 */ /* 0x000fe20000010020 */
[----:B------:R-:W-:Y:S02]  /*139d0*/  HADD2.F32 R30, -RZ, R30.H1_H1 ;  /* 0x3000001eff1e7230 */ /* 0x000fe40000004100 */
[----:B------:R-:W-:Y:S01]  /*139e0*/  FFMA.FTZ R65, R4, R31, -R65 ;  /* 0x0000001f04417223 */ /* 0x000fe20000010841 */
[----:B------:R-:W-:Y:S02]  /*139f0*/  HADD2.F32 R20, -RZ, R20.H1_H1 ;  /* 0x30000014ff147230 */ /* 0x000fe40000004100 */
[----:B------:R-:W-:Y:S01]  /*13a00*/  FMUL.FTZ R45, R43, R46 ;  /* 0x0000002e2b2d7220 */ /* 0x000fe20000410000 */
[----:B------:R-:W-:-:S02]  /*13a10*/  HADD2.F32 R31, -RZ, R63.H0_H0 ;  /* 0x2000003fff1f7230 */ /* 0x000fc40000004100 */
[----:B------:R-:W-:Y:S01]  /*13a20*/  FMUL.FTZ R43, R43, R30 ;  /* 0x0000001e2b2b7220 */ /* 0x000fe20000410000 */
[----:B------:R-:W-:Y:S02]  /*13a30*/  HADD2.F32 R6, -RZ, R44.H0_H0 ;  /* 0x2000002cff067230 */ /* 0x000fe40000004100 */
[----:B------:R-:W-:Y:S01]  /*13a40*/  FFMA.FTZ R66, R4, R47, R66 ;  /* 0x0000002f04427223 */ /* 0x000fe20000010042 */
[----:B------:R-:W-:Y:S01]  /*13a50*/  HADD2.F32 R7, -RZ, R53.H0_H0 ;  /* 0x20000035ff077230 */ /* 0x000fe20000004100 */
[----:B------:R-:W-:Y:S01]  /*13a60*/  F2FP.F16.E4M3.UNPACK_B R29, R28 ;  /* 0x0000001cff1d723e */ /* 0x000fe200020006ff */
[----:B------:R-:W-:Y:S02]  /*13a70*/  HADD2.F32 R4, -RZ, R21.H0_H0 ;  /* 0x20000015ff047230 */ /* 0x000fe40000004100 */
[----:B------:R-:W-:Y:S01]  /*13a80*/  FMUL.FTZ R47, R6, R31 ;  /* 0x0000001f062f7220 */ /* 0x000fe20000410000 */
[C---:B------:R-:W-:Y:S01]  /*13a90*/  FFMA.FTZ R68, R20.reuse, R30, -R45 ;  /* 0x0000001e14447223 */ /* 0x040fe2000001082d */
[----:B------:R-:W-:Y:S01]  /*13aa0*/  FFMA.FTZ R67, R20, R46, R43 ;  /* 0x0000002e14437223 */ /* 0x000fe2000001002b */
[----:B------:R-:W-:Y:S01]  /*13ab0*/  F2FP.F16.E4M3.UNPACK_B R28, R28.H1 ;  /* 0x0000001cff1c723e */ /* 0x000fe200030006ff */
[-C--:B------:R-:W-:Y:S01]  /*13ac0*/  FMUL.FTZ R6, R6, R7.reuse ;  /* 0x0000000706067220 */ /* 0x080fe20000410000 */
[----:B------:R-:W-:Y:S01]  /*13ad0*/  F2FP.F16.E4M3.UNPACK_B R20, R54.H1 ;  /* 0x00000036ff14723e */ /* 0x000fe200030006ff */
[C---:B------:R-:W-:Y:S01]  /*13ae0*/  FFMA.FTZ R46, R4.reuse, R7, -R47 ;  /* 0x00000007042e7223 */ /* 0x040fe2000001082f */
[-C--:B------:R-:W-:Y:S01]  /*13af0*/  F2FP.F16.E4M3.UNPACK_B R3, R12.reuse ;  /* 0x0000000cff03723e */ /* 0x080fe200020006ff */
[----:B------:R-:W-:Y:S01]  /*13b00*/  FFMA.FTZ R69, R4, R31, R6 ;  /* 0x0000001f04457223 */ /* 0x000fe20000010006 */
[----:B------:R-:W-:Y:S01]  /*13b10*/  F2FP.F16.E4M3.UNPACK_B R12, R12.H1 ;  /* 0x0000000cff0c723e */ /* 0x000fe200030006ff */
[----:B------:R-:W-:Y:S01]  /*13b20*/  HADD2.F32 R43, -RZ, R20.H0_H0 ;  /* 0x20000014ff2b7230 */ /* 0x000fe20000004100 */
[----:B------:R-:W-:Y:S01]  /*13b30*/  F2FP.F16.E4M3.UNPACK_B R7, R48.H1 ;  /* 0x00000030ff07723e */ /* 0x000fe200030006ff */
[----:B------:R-:W-:Y:S01]  /*13b40*/  HADD2.F32 R6, -RZ, R28.H0_H0 ;  /* 0x2000001cff067230 */ /* 0x000fe20000004100 */
[----:B------:R-:W-:Y:S01]  /*13b50*/  F2FP.F16.E4M3.UNPACK_B R54, R54 ;  /* 0x00000036ff36723e */ /* 0x000fe200020006ff */
[----:B------:R-:W-:Y:S01]  /*13b60*/  HADD2.F32 R63, -RZ, R63.H1_H1 ;  /* 0x3000003fff3f7230 */ /* 0x000fe20000004100 */
[----:B------:R-:W-:Y:S01]  /*13b70*/  F2FP.F16.E4M3.UNPACK_B R48, R48 ;  /* 0x00000030ff30723e */ /* 0x000fe200020006ff */
[----:B------:R-:W-:-:S02]  /*13b80*/  HADD2.F32 R44, -RZ, R44.H1_H1 ;  /* 0x3000002cff2c7230 */ /* 0x000fc40000004100 */
[----:B------:R-:W-:Y:S01]  /*13b90*/  FMUL.FTZ R45, R6, R43 ;  /* 0x0000002b062d7220 */ /* 0x000fe20000410000 */
[----:B------:R-:W-:Y:S01]  /*13ba0*/  HADD2.F32 R31, -RZ, R7.H0_H0 ;  /* 0x20000007ff1f7230 */ /* 0x000fe20000004100 */
[----:B------:R-:W-:Y:S01]  /*13bb0*/  F2FP.F16.E4M3.UNPACK_B R15, R14 ;  /* 0x0000000eff0f723e */ /* 0x000fe200020006ff */
[----:B------:R-:W-:Y:S02]  /*13bc0*/  HADD2.F32 R4, -RZ, R12.H0_H0 ;  /* 0x2000000cff047230 */ /* 0x000fe40000004100 */
[----:B------:R-:W-:Y:S01]  /*13bd0*/  FMUL.FTZ R30, R44, R63 ;  /* 0x0000003f2c1e7220 */ /* 0x000fe20000410000 */
[----:B------:R-:W-:Y:S02]  /*13be0*/  HADD2.F32 R53, -RZ, R53.H1_H1 ;  /* 0x30000035ff357230 */ /* 0x000fe40000004100 */
[-C--:B------:R-:W-:Y:S01]  /*13bf0*/  FMUL.FTZ R6, R6, R31.reuse ;  /* 0x0000001f06067220 */ /* 0x080fe20000410000 */
[----:B------:R-:W-:Y:S02]  /*13c00*/  HADD2.F32 R21, -RZ, R21.H1_H1 ;  /* 0x30000015ff157230 */ /* 0x000fe40000004100 */
[----:B------:R-:W-:Y:S01]  /*13c10*/  FFMA.FTZ R45, R4, R31, -R45 ;  /* 0x0000001f042d7223 */ /* 0x000fe2000001082d */
[----:B------:R-:W-:-:S02]  /*13c20*/  HADD2.F32 R31, -RZ, R20.H1_H1 ;  /* 0x30000014ff1f7230 */ /* 0x000fc40000004100 */
[-C--:B------:R-:W-:Y:S01]  /*13c30*/  FMUL.FTZ R44, R44, R53.reuse ;  /* 0x000000352c2c7220 */ /* 0x080fe20000410000 */
[----:B------:R-:W-:Y:S02]  /*13c40*/  HADD2.F32 R28, -RZ, R28.H1_H1 ;  /* 0x3000001cff1c7230 */ /* 0x000fe40000004100 */
[C---:B------:R-:W-:Y:S01]  /*13c50*/  FFMA.FTZ R71, R21.reuse, R53, -R30 ;  /* 0x0000003515477223 */ /* 0x040fe2000001081e */
[----:B------:R-:W-:Y:S02]  /*13c60*/  HADD2.F32 R7, -RZ, R7.H1_H1 ;  /* 0x30000007ff077230 */ /* 0x000fe40000004100 */
[----:B------:R-:W-:Y:S01]  /*13c70*/  FFMA.FTZ R30, R4, R43, R6 ;  /* 0x0000002b041e7223 */ /* 0x000fe20000010006 */
[----:B------:R-:W-:Y:S02]  /*13c80*/  HADD2.F32 R12, -RZ, R12.H1_H1 ;  /* 0x3000000cff0c7230 */ /* 0x000fe40000004100 */
[C---:B------:R-:W-:Y:S01]  /*13c90*/  FMUL.FTZ R43, R28.reuse, R31 ;  /* 0x0000001f1c2b7220 */ /* 0x040fe20000410000 */
[----:B------:R-:W-:Y:S01]  /*13ca0*/  FFMA.FTZ R70, R21, R63, R44 ;  /* 0x0000003f15467223 */ /* 0x000fe2000001002c */
[----:B------:R-:W-:Y:S01]  /*13cb0*/  FMUL.FTZ R4, R28, R7 ;  /* 0x000000071c047220 */ /* 0x000fe20000410000 */
[----:B------:R-:W-:-:S02]  /*13cc0*/  HADD2.F32 R21, -RZ, R54.H0_H0 ;  /* 0x20000036ff157230 */ /* 0x000fc40000004100 */
[C---:B------:R-:W-:Y:S01]  /*13cd0*/  FFMA.FTZ R28, R12.reuse, R7, -R43 ;  /* 0x000000070c1c7223 */ /* 0x040fe2000001082b */
[--C-:B------:R-:W-:Y:S02]  /*13ce0*/  HADD2.F32 R6, -RZ, R29.reuse.H0_H0 ;  /* 0x2000001dff067230 */ /* 0x100fe40000004100 */
[----:B------:R-:W-:Y:S01]  /*13cf0*/  FFMA.FTZ R47, R12, R31, R4 ;  /* 0x0000001f0c2f7223 */ /* 0x000fe20000010004 */
[----:B------:R-:W-:Y:S01]  /*13d00*/  HADD2.F32 R7, -RZ, R48.H0_H0 ;  /* 0x20000030ff077230 */ /* 0x000fe20000004100 */
[----:B------:R-:W-:Y:S01]  /*13d10*/  F2FP.F16.E4M3.UNPACK_B R12, R61.H1 ;  /* 0x0000003dff0c723e */ /* 0x000fe200030006ff */
[----:B------:R-:W-:Y:S02]  /*13d20*/  HADD2.F32 R54, -RZ, R54.H1_H1 ;  /* 0x30000036ff367230 */ /* 0x000fe40000004100 */
[C---:B------:R-:W-:Y:S01]  /*13d30*/  FMUL.FTZ R31, R6.reuse, R21 ;  /* 0x00000015061f7220 */ /* 0x040fe20000410000 */
[----:B------:R-:W-:Y:S02]  /*13d40*/  HADD2.F32 R29, -RZ, R29.H1_H1 ;  /* 0x3000001dff1d7230 */ /* 0x000fe40000004100 */
[----:B------:R-:W-:Y:S01]  /*13d50*/  FMUL.FTZ R43, R6, R7 ;  /* 0x00000007062b7220 */ /* 0x000fe20000410000 */
[----:B------:R-:W-:Y:S01]  /*13d60*/  HADD2.F32 R4, -RZ, R3.H0_H0 ;  /* 0x20000003ff047230 */ /* 0x000fe20000004100 */
[----:B------:R-:W-:Y:S01]  /*13d70*/  F2FP.F16.E4M3.UNPACK_B R14, R14.H1 ;  /* 0x0000000eff0e723e */ /* 0x000fe200030006ff */
[----:B------:R-:W-:-:S02]  /*13d80*/  HADD2.F32 R48, -RZ, R48.H1_H1 ;  /* 0x30000030ff307230 */ /* 0x000fc40000004100 */
[C---:B------:R-:W-:Y:S01]  /*13d90*/  FMUL.FTZ R20, R29.reuse, R54 ;  /* 0x000000361d147220 */ /* 0x040fe20000410000 */
[----:B------:R-:W-:Y:S02]  /*13da0*/  HADD2.F32 R3, -RZ, R3.H1_H1 ;  /* 0x30000003ff037230 */ /* 0x000fe40000004100 */
[C---:B------:R-:W-:Y:S01]  /*13db0*/  FFMA.FTZ R31, R4.reuse, R7, -R31 ;  /* 0x00000007041f7223 */ /* 0x040fe2000001081f */
[----:B------:R-:W-:Y:S01]  /*13dc0*/  FFMA.FTZ R43, R4, R21, R43 ;  /* 0x00000015042b7223 */ /* 0x000fe2000001002b */
[-C--:B------:R-:W-:Y:S01]  /*13dd0*/  FMUL.FTZ R29, R29, R48.reuse ;  /* 0x000000301d1d7220 */ /* 0x080fe20000410000 */
[----:B------:R-:W-:Y:S01]  /*13de0*/  F2FP.F16.E4M3.UNPACK_B R6, R49.H1 ;  /* 0x00000031ff06723e */ /* 0x000fe200030006ff */
[C---:B------:R-:W-:Y:S01]  /*13df0*/  FFMA.FTZ R48, R3.reuse, R48, -R20 ;  /* 0x0000003003307223 */ /* 0x040fe20000010814 */
[----:B------:R-:W-:Y:S02]  /*13e00*/  HADD2.F32 R20, -RZ, R12.H0_H0 ;  /* 0x2000000cff147230 */ /* 0x000fe40000004100 */
[----:B------:R-:W-:Y:S01]  /*13e10*/  FFMA.FTZ R54, R3, R54, R29 ;  /* 0x0000003603367223 */ /* 0x000fe2000001001d */
[----:B------:R-:W-:Y:S01]  /*13e20*/  HADD2.F32 R4, -RZ, R42.H0_H0 ;  /* 0x2000002aff047230 */ /* 0x000fe20000004100 */
[----:B------:R-:W-:Y:S01]  /*13e30*/  F2FP.F16.E4M3.UNPACK_B R61, R61 ;  /* 0x0000003dff3d723e */ /* 0x000fe200020006ff */
[--C-:B------:R-:W-:Y:S01]  /*13e40*/  HADD2.F32 R7, -RZ, R6.reuse.H0_H0 ;  /* 0x20000006ff077230 */ /* 0x100fe20000004100 */
[----:B------:R-:W-:Y:S01]  /*13e50*/  F2FP.F16.E4M3.UNPACK_B R49, R49 ;  /* 0x00000031ff31723e */ /* 0x000fe200020006ff */
[----:B------:R-:W-:-:S02]  /*13e60*/  HADD2.F32 R21, -RZ, R6.H1_H1 ;  /* 0x30000006ff157230 */ /* 0x000fc40000004100 */
[C---:B------:R-:W-:Y:S01]  /*13e70*/  FMUL.FTZ R6, R4.reuse, R20 ;  /* 0x0000001404067220 */ /* 0x040fe20000410000 */
[----:B------:R-:W-:Y:S02]  /*13e80*/  HADD2.F32 R3, -RZ, R14.H0_H0 ;  /* 0x2000000eff037230 */ /* 0x000fe40000004100 */
[-C--:B------:R-:W-:Y:S01]  /*13e90*/  FMUL.FTZ R4, R4, R7.reuse ;  /* 0x0000000704047220 */ /* 0x080fe20000410000 */
[----:B------:R-:W-:Y:S01]  /*13ea0*/  HADD2.F32 R29, -RZ, R12.H1_H1 ;  /* 0x3000000cff1d7230 */ /* 0x000fe20000004100 */
[----:B------:R-:W-:Y:S01]  /*13eb0*/  F2FP.SATFINITE.E4M3.F32.PACK_AB_MERGE_C R57, R57, R64, RZ ;  /* 0x000000403939723e */ /* 0x000fe200048070ff */
[----:B------:R-:W-:Y:S02]  /*13ec0*/  HADD2.F32 R42, -RZ, R42.H1_H1 ;  /* 0x3000002aff2a7230 */ /* 0x000fe40000004100 */
[----:B------:R-:W-:Y:S01]  /*13ed0*/  FFMA.FTZ R44, R3, R7, -R6 ;  /* 0x00000007032c7223 */ /* 0x000fe20000010806 */
[----:B------:R-:W-:Y:S01]  /*13ee0*/  HADD2.F32 R14, -RZ, R14.H1_H1 ;  /* 0x3000000eff0e7230 */ /* 0x000fe20000004100 */
[----:B------:R-:W-:Y:S01]  /*13ef0*/  F2FP.SATFINITE.E4M3.F32.PACK_AB_MERGE_C R52, R55, R52, RZ ;  /* 0x000000343734723e */ /* 0x000fe200048070ff */
[----:B------:R-:W-:-:S02]  /*13f00*/  HADD2.F32 R12, -RZ, R49.H1_H1 ;  /* 0x30000031ff0c7230 */ /* 0x000fc40000004100 */
[C---:B------:R-:W-:Y:S01]  /*13f10*/  FMUL.FTZ R7, R42.reuse, R29 ;  /* 0x0000001d2a077220 */ /* 0x040fe20000410000 */
[-C--:B------:R-:W-:Y:S01]  /*13f20*/  FMUL.FTZ R6, R42, R21.reuse ;  /* 0x000000152a067220 */ /* 0x080fe20000410000 */
[----:B------:R-:W-:Y:S01]  /*13f30*/  FFMA.FTZ R42, R3, R20, R4 ;  /* 0x00000014032a7223 */ /* 0x000fe20000010004 */
[----:B------:R-:W-:Y:S02]  /*13f40*/  HADD2.F32 R4, -RZ, R33.H0_H0 ;  /* 0x20000021ff047230 */ /* 0x000fe40000004100 */
[C---:B------:R-:W-:Y:S01]  /*13f50*/  FFMA.FTZ R53, R14.reuse, R21, -R7 ;  /* 0x000000150e357223 */ /* 0x040fe20000010807 */
[----:B------:R-:W-:Y:S01]  /*13f60*/  FFMA.FTZ R29, R14, R29, R6 ;  /* 0x0000001d0e1d7223 */ /* 0x000fe20000010006 */
[----:B------:R-:W-:Y:S01]  /*13f70*/  HADD2.F32 R7, -RZ, R61.H0_H0 ;  /* 0x2000003dff077230 */ /* 0x000fe20000004100 */
[----:B------:R-:W-:Y:S01]  /*13f80*/  F2FP.SATFINITE.E4M3.F32.PACK_AB_MERGE_C R5, R60, R5, R57 ;  /* 0x000000053c05723e */ /* 0x000fe20004807039 */
[----:B------:R-:W-:Y:S01]  /*13f90*/  HADD2.F32 R6, -RZ, R49.H0_H0 ;  /* 0x20000031ff067230 */ /* 0x000fe20000004100 */
[----:B------:R-:W-:Y:S01]  /*13fa0*/  F2FP.SATFINITE.E4M3.F32.PACK_AB_MERGE_C R44, R53, R44, RZ ;  /* 0x0000002c352c723e */ /* 0x000fe200048070ff */
[----:B------:R-:W-:-:S02]  /*13fb0*/  HADD2.F32 R14, -RZ, R61.H1_H1 ;  /* 0x3000003dff0e7230 */ /* 0x000fc40000004100 */
[CC--:B------:R-:W-:Y:S01]  /*13fc0*/  FMUL.FTZ R20, R4.reuse, R7.reuse ;  /* 0x0000000704147220 */ /* 0x0c0fe20000410000 */
[----:B------:R-:W-:Y:S02]  /*13fd0*/  HADD2.F32 R33, -RZ, R33.H1_H1 ;  /* 0x30000021ff217230 */ /* 0x000fe40000004100 */
        /* <DEDUP_REMOVED lines=20> */
[----:B------:R-:W-:Y:S02]  /*14120*/  F2FP.SATFINITE.E4M3.F32.PACK_AB_MERGE_C R12, R54, R43, R12 ;  /* 0x0000002b360c723e */ /* 0x000fe4000480700c */
[----:B------:R-:W-:-:S05]  /*14130*/  F2FP.SATFINITE.E4M3.F32.PACK_AB_MERGE_C R14, R14, R3, R29 ;  /* 0x000000030e0e723e */ /* 0x000fca000480701d */
[----:B------:R2:W-:Y:S02]  /*14140*/  STS.128 [R0+0x20400], R12 ;  /* 0x0204000c00007388 */ /* 0x0005e40000000c00 */
.L_x_3098:
[----:B------:R-:W-:Y:S05]  /*14150*/  BSYNC B1 ;  /* 0x0000000000017941 */ /* 0x000fea0003800000 */
.L_x_3097:
[----:B------:R-:W-:Y:S04]  /*14160*/  BSSY B1, `(.L_x_3099) ;  /* 0x0000105000017945 */ /* 0x000fe80003800000 */
[----:B------:R-:W-:Y:S05]  /*14170*/  @P1 BRA `(.L_x_3100) ;  /* 0x00000010000c1947 */ /* 0x000fea0003800000 */
[----:B-12---:R-:W2:Y:S04]  /*14180*/  LDL R15, [R1+0x1c] ;  /* 0x00001c00010f7983 */ /* 0x006ea80000100800 */
[----:B------:R-:W3:Y:S01]  /*14190*/  LDL R65, [R1+0x40] ;  /* 0x0000400001417983 */ /* 0x000ee20000100800 */
[----:B-----5:R-:W-:Y:S01]  /*141a0*/  LEA.HI R7, R59, R58, RZ, 0x1c ;  /* 0x0000003a3b077211 */ /* 0x020fe200078fe0ff */
[----:B------:R-:W-:Y:S01]  /*141b0*/  IMAD.SHL.U32 R56, R56, 0x80, RZ ;  /* 0x0000008038387824 */ /* 0x000fe200078e00ff */
[----:B------:R-:W-:Y:S02]  /*141c0*/  SHF.R.U32.HI R0, RZ, 0x8, R34 ;  /* 0x00000008ff007819 */ /* 0x000fe40000011622 */
[----:B------:R-:W-:Y:S01]  /*141d0*/  SHF.R.S32.HI R14, RZ, 0x1f, R7 ;  /* 0x0000001fff0e7819 */ /* 0x000fe20000011407 */
[----:B------:R-:W-:Y:S01]  /*141e0*/  IMAD.SHL.U32 R12, R7, 0x10, RZ ;  /* 0x00000010070c7824 */ /* 0x000fe200078e00ff */
[----:B------:R-:W-:-:S02]  /*141f0*/  LOP3.LUT R4, R34, 0xff, RZ, 0xc0, !PT ;  /* 0x000000ff22047812 */ /* 0x000fc400078ec0ff */
[----:B0-----:R-:W-:Y:S02]  /*14200*/  LOP3.LUT R13, R56, 0x380, RZ, 0xc0, !PT ;  /* 0x00000380380d7812 */ /* 0x001fe400078ec0ff */
[----:B------:R-:W-:Y:S02]  /*14210*/  LOP3.LUT R3, R0, 0xff, RZ, 0xc0, !PT ;  /* 0x000000ff00037812 */ /* 0x000fe400078ec0ff */
[----:B------:R-:W-:Y:S02]  /*14220*/  LEA.HI R14, R14, R7, RZ, 0x3 ;  /* 0x000000070e0e7211 */ /* 0x000fe400078f18ff */
[----:B------:R-:W-:Y:S02]  /*14230*/  SHF.R.U32.HI R5, RZ, 0x8, R35 ;  /* 0x00000008ff057819 */ /* 0x000fe40000011623 */
[----:B------:R-:W-:Y:S01]  /*14240*/  LOP3.LUT R0, R13, 0x70, R12, 0xf8, !PT ;  /* 0x000000700d007812 */ /* 0x000fe200078ef80c */
[----:B------:R-:W-:Y:S01]  /*14250*/  IMAD.SHL.U32 R14, R14, 0x800, RZ ;  /* 0x000008000e0e7824 */ /* 0x000fe200078e00ff */
[----:B------:R-:W-:-:S02]  /*14260*/  PRMT R20, R3, 0x7604, R4 ;  /* 0x0000760403147816 */ /* 0x000fc40000000004 */
[----:B------:R-:W-:Y:S02]  /*14270*/  LOP3.LUT R6, R35, 0xff, RZ, 0xc0, !PT ;  /* 0x000000ff23067812 */ /* 0x000fe400078ec0ff */
[----:B------:R-:W-:Y:S02]  /*14280*/  LOP3.LUT R5, R5, 0xff, RZ, 0xc0, !PT ;  /* 0x000000ff05057812 */ /* 0x000fe400078ec0ff */
[----:B------:R-:W-:Y:S02]  /*14290*/  SHF.R.U32.HI R13, RZ, 0x3, R13 ;  /* 0x00000003ff0d7819 */ /* 0x000fe4000001160d */
[----:B------:R-:W-:Y:S02]  /*142a0*/  SHF.R.U32.HI R3, RZ, 0x8, R36 ;  /* 0x00000008ff037819 */ /* 0x000fe40000011624 */
[----:B------:R-:W-:Y:S02]  /*142b0*/  PRMT R28, R5, 0x7604, R6 ;  /* 0x00007604051c7816 */ /* 0x000fe40000000006 */
[----:B------:R-:W-:-:S02]  /*142c0*/  LOP3.LUT R0, R0, R13, RZ, 0x3c, !PT ;  /* 0x0000000d00007212 */ /* 0x000fc400078e3cff */
[----:B------:R-:W-:Y:S02]  /*142d0*/  LOP3.LUT R4, R36, 0xff, RZ, 0xc0, !PT ;  /* 0x000000ff24047812 */ /* 0x000fe400078ec0ff */
[----:B------:R-:W-:Y:S02]  /*142e0*/  LOP3.LUT R3, R3, 0xff, RZ, 0xc0, !PT ;  /* 0x000000ff03037812 */ /* 0x000fe400078ec0ff */
[----:B------:R-:W-:Y:S02]  /*142f0*/  SHF.R.U32.HI R5, RZ, 0x8, R37 ;  /* 0x00000008ff057819 */ /* 0x000fe40000011625 */
[----:B------:R-:W-:Y:S02]  /*14300*/  LOP3.LUT R13, R14, 0xffffc000, RZ, 0xc0, !PT ;  /* 0xffffc0000e0d7812 */ /* 0x000fe400078ec0ff */
[----:B------:R-:W-:Y:S02]  /*14310*/  PRMT R30, R3, 0x7604, R4 ;  /* 0x00007604031e7816 */ /* 0x000fe40000000004 */
[----:B------:R-:W-:-:S02]  /*14320*/  LOP3.LUT R6, R37, 0xff, RZ, 0xc0, !PT ;  /* 0x000000ff25067812 */ /* 0x000fc400078ec0ff */
[----:B------:R-:W-:Y:S02]  /*14330*/  SHF.R.U32.HI R7, RZ, 0x8, R38 ;  /* 0x00000008ff077819 */ /* 0x000fe40000011626 */
[----:B------:R-:W-:Y:S02]  /*14340*/  LOP3.LUT R5, R5, 0xff, RZ, 0xc0, !PT ;  /* 0x000000ff05057812 */ /* 0x000fe400078ec0ff */
[----:B------:R-:W-:Y:S02]  /*14350*/  LOP3.LUT R12, R38, 0xff, RZ, 0xc0, !PT ;  /* 0x000000ff260c7812 */ /* 0x000fe400078ec0ff */
[----:B------:R-:W-:Y:S02]  /*14360*/  LOP3.LUT R7, R7, 0xff, RZ, 0xc0, !PT ;  /* 0x000000ff07077812 */ /* 0x000fe400078ec0ff */
[----:B------:R-:W-:Y:S02]  /*14370*/  PRMT R32, R5, 0x7604, R6 ;  /* 0x0000760405207816 */ /* 0x000fe40000000006 */
[----:B------:R-:W-:-:S02]  /*14380*/  LOP3.LUT R5, R39, 0xff, RZ, 0xc0, !PT ;  /* 0x000000ff27057812 */ /* 0x000fc400078ec0ff */
[----:B------:R-:W-:Y:S02]  /*14390*/  SHF.R.U32.HI R4, RZ, 0x8, R40 ;  /* 0x00000008ff047819 */ /* 0x000fe40000011628 */
[----:B------:R-:W-:Y:S02]  /*143a0*/  SHF.R.U32.HI R6, RZ, 0x8, R41 ;  /* 0x00000008ff067819 */ /* 0x000fe40000011629 */
[----:B------:R-:W-:Y:S02]  /*143b0*/  PRMT R33, R7, 0x7604, R12 ;  /* 0x0000760407217816 */ /* 0x000fe4000000000c */
        /* <DEDUP_REMOVED lines=8> */
[----:B------:R-:W-:-:S02]  /*14440*/  LOP3.LUT R21, R21, 0xff, RZ, 0xc0, !PT ;  /* 0x000000ff15157812 */ /* 0x000fc400078ec0ff */
[----:B------:R-:W-:Y:S02]  /*14450*/  SHF.R.U32.HI R31, RZ, 0x10, R37 ;  /* 0x00000010ff1f7819 */ /* 0x000fe40000011625 */
[----:B------:R-:W-:Y:S02]  /*14460*/  PRMT R21, R21, 0x7054, R28 ;  /* 0x0000705415157816 */ /* 0x000fe4000000001c */
[----:B------:R-:W-:Y:S02]  /*14470*/  SHF.R.U32.HI R28, RZ, 0x10, R39 ;  /* 0x00000010ff1c7819 */ /* 0x000fe40000011627 */
[----:B------:R-:W-:Y:S02]  /*14480*/  LOP3.LUT R29, R29, 0xff, RZ, 0xc0, !PT ;  /* 0x000000ff1d1d7812 */ /* 0x000fe400078ec0ff */
[----:B------:R-:W-:Y:S02]  /*14490*/  LOP3.LUT R31, R31, 0xff, RZ, 0xc0, !PT ;  /* 0x000000ff1f1f7812 */ /* 0x000fe400078ec0ff */
[----:B------:R-:W-:-:S02]  /*144a0*/  LOP3.LUT R28, R28, 0xff, RZ, 0xc0, !PT ;  /* 0x000000ff1c1c7812 */ /* 0x000fc400078ec0ff */
[----:B------:R-:W-:Y:S02]  /*144b0*/  PRMT R29, R29, 0x7054, R30 ;  /* 0x000070541d1d7816 */ /* 0x000fe4000000001e */
[----:B------:R-:W-:Y:S02]  /*144c0*/  SHF.R.U32.HI R30, RZ, 0x10, R40 ;  /* 0x00000010ff1e7819 */ /* 0x000fe40000011628 */
[----:B------:R-:W-:Y:S02]  /*144d0*/  PRMT R31, R31, 0x7054, R32 ;  /* 0x000070541f1f7816 */ /* 0x000fe40000000020 */
[----:B------:R-:W-:Y:S02]  /*144e0*/  SHF.R.U32.HI R32, RZ, 0x10, R41 ;  /* 0x00000010ff207819 */ /* 0x000fe40000011629 */
[----:B------:R-:W-:Y:S02]  /*144f0*/  LOP3.LUT R30, R30, 0xff, RZ, 0xc0, !PT ;  /* 0x000000ff1e1e7812 */ /* 0x000fe400078ec0ff */
[----:B------:R-:W-:-:S02]  /*14500*/  LOP3.LUT R32, R32, 0xff, RZ, 0xc0, !PT ;  /* 0x000000ff20207812 */ /* 0x000fc400078ec0ff */
[----:B------:R-:W-:Y:S02]  /*14510*/  PRMT R49, R30, 0x7054, R45 ;  /* 0x000070541e317816 */ /* 0x000fe4000000002d */
[----:B------:R-:W-:Y:S02]  /*14520*/  LOP3.LUT R44, R29, 0xff000000, R36, 0xf8, !PT ;  /* 0xff0000001d2c7812 */ /* 0x000fe400078ef824 */
[----:B------:R-:W-:Y:S02]  /*14530*/  PRMT R53, R32, 0x7054, R53 ;  /* 0x0000705420357816 */ /* 0x000fe40000000035 */
[----:B------:R-:W-:Y:S02]  /*14540*/  LOP3.LUT R45, R31, 0xff000000, R37, 0xf8, !PT ;  /* 0xff0000001f2d7812 */ /* 0x000fe400078ef825 */
[----:B------:R-:W-:Y:S02]  /*14550*/  LOP3.LUT R53, R53, 0xff000000, R41, 0xf8, !PT ;  /* 0xff00000035357812 */ /* 0x000fe400078ef829 */
[----:B------:R-:W-:-:S02]  /*14560*/  LOP3.LUT R40, R49, 0xff000000, R40, 0xf8, !PT ;  /* 0xff00000031287812 */ /* 0x000fc400078ef828 */
[----:B--2---:R-:W-:Y:S02]  /*14570*/  IADD3 R3, R0, R13, R15 ;  /* 0x0000000d00037210 */ /* 0x004fe40007ffe00f */
[----:B------:R-:W-:Y:S01]  /*14580*/  SHF.R.U32.HI R0, RZ, 0x8, R39 ;  /* 0x00000008ff007819 */ /* 0x000fe20000011627 */
[----:B---3--:R-:W0:Y:S03]  /*14590*/  LDS.128 R12, [R65+0x20400] ;  /* 0x02040000410c7984 */ /* 0x008e260000000c00 */
[----:B------:R-:W-:-:S04]  /*145a0*/  LOP3.LUT R0, R0, 0xff, RZ, 0xc0, !PT ;  /* 0x000000ff00007812 */ /* 0x000fc800078ec0ff */
[----:B------:R-:W-:Y:S02]  /*145b0*/  PRMT R43, R0, 0x7604, R5 ;  /* 0x00007604002b7816 */ /* 0x000fe40000000005 */
[----:B------:R-:W-:Y:S02]  /*145c0*/  IADD3 R0, R22, R3, RZ ;  /* 0x0000000316007210 */ /* 0x000fe40007ffe0ff */
[----:B------:R-:W-:Y:S02]  /*145d0*/  SHF.R.U32.HI R3, RZ, 0x10, R34 ;  /* 0x00000010ff037819 */ /* 0x000fe40000011622 */
[----:B------:R-:W-:Y:S01]  /*145e0*/  PRMT R47, R28, 0x7054, R43 ;  /* 0x000070541c2f7816 */ /* 0x000fe2000000002b */
[----:B------:R-:W1:Y:S01]  /*145f0*/  LDS.128 R4, [R0+0x20400] ;  /* 0x0204000000047984 */ /* 0x000e620000000c00 */
[----:B------:R-:W-:Y:S02]  /*14600*/  LOP3.LUT R3, R3, 0xff, RZ, 0xc0, !PT ;  /* 0x000000ff03037812 */ /* 0x000fe400078ec0ff */
[----:B------:R-:W-:-:S02]  /*14610*/  LOP3.LUT R43, R21, 0xff000000, R35, 0xf8, !PT ;  /* 0xff000000152b7812 */ /* 0x000fc400078ef823 */
[----:B------:R-:W-:Y:S02]  /*14620*/  PRMT R3, R3, 0x7054, R20 ;  /* 0x0000705403037816 */ /* 0x000fe40000000014 */
[----:B------:R-:W-:Y:S02]  /*14630*/  SHF.R.U32.HI R20, RZ, 0x10, R38 ;  /* 0x00000010ff147819 */ /* 0x000fe40000011626 */
[----:B------:R-:W-:Y:S02]  /*14640*/  LOP3.LUT R47, R47, 0xff000000, R39, 0xf8, !PT ;  /* 0xff0000002f2f7812 */ /* 0x000fe400078ef827 */
[----:B------:R-:W-:Y:S02]  /*14650*/  LOP3.LUT R20, R20, 0xff, RZ, 0xc0, !PT ;  /* 0x000000ff14147812 */ /* 0x000fe400078ec0ff */
[----:B------:R-:W-:Y:S02]  /*14660*/  F2FP.F16.E4M3.UNPACK_B R36, R43 ;  /* 0x0000002bff24723e */ /* 0x000fe400020006ff */
[----:B------:R-:W-:-:S02]  /*14670*/  F2FP.F16.E4M3.UNPACK_B R39, R47 ;  /* 0x0000002fff27723e */ /* 0x000fc400020006ff */
[----:B------:R-:W-:Y:S01]  /*14680*/  PRMT R33, R20, 0x7054, R33 ;  /* 0x0000705414217816 */ /* 0x000fe20000000021 */
[----:B------:R-:W-:Y:S01]  /*14690*/  HADD2.F32 R37, -RZ, R36.H0_H0 ;  /* 0x20000024ff257230 */ /* 0x000fe20000004100 */
[----:B------:R-:W-:Y:S01]  /*146a0*/  LOP3.LUT R42, R3, 0xff000000, R34, 0xf8, !PT ;  /* 0xff000000032a7812 */ /* 0x000fe200078ef822 */
[----:B------:R-:W-:Y:S01]  /*146b0*/  HADD2.F32 R41, -RZ, R39.H0_H0 ;  /* 0x20000027ff297230 */ /* 0x000fe20000004100 */
[----:B------:R-:W-:Y:S02]  /*146c0*/  F2FP.F16.E4M3.UNPACK_B R47, R47.H1 ;  /* 0x0000002fff2f723e */ /* 0x000fe400030006ff */
[----:B------:R-:W-:Y:S02]  /*146d0*/  F2FP.F16.E4M3.UNPACK_B R43, R43.H1 ;  /* 0x0000002bff2b723e */ /* 0x000fe400030006ff */
[----:B------:R-:W-:Y:S02]  /*146e0*/  LOP3.LUT R38, R33, 0xff000000, R38, 0xf8, !PT ;  /* 0xff00000021267812 */ /* 0x000fe400078ef826 */
[----:B0-----:R-:W-:-:S02]  /*146f0*/  F2FP.F16.E4M3.UNPACK_B R20, R13 ;  /* 0x0000000dff14723e */ /* 0x001fc400020006ff */
[-C--:B------:R-:W-:Y:S02]  /*14700*/  F2FP.F16.E4M3.UNPACK_B R28, R15.reuse ;  /* 0x0000000fff1c723e */ /* 0x080fe400020006ff */
[----:B------:R-:W-:Y:S02]  /*14710*/  F2FP.F16.E4M3.UNPACK_B R29, R15.H1 ;  /* 0x0000000fff1d723e */ /* 0x000fe400030006ff */
[-C--:B------:R-:W-:Y:S02]  /*14720*/  F2FP.F16.E4M3.UNPACK_B R15, R14.reuse ;  /* 0x0000000eff0f723e */ /* 0x080fe400020006ff */
[----:B------:R-:W-:Y:S01]  /*14730*/  F2FP.F16.E4M3.UNPACK_B R21, R14.H1 ;  /* 0x0000000eff15723e */ /* 0x000fe200030006ff */
[--C-:B------:R-:W-:Y:S01]  /*14740*/  HADD2.F32 R14, -RZ, R20.reuse.H0_H0 ;  /* 0x20000014ff0e7230 */ /* 0x100fe20000004100 */
[----:B------:R-:W-:Y:S01]  /*14750*/  F2FP.F16.E4M3.UNPACK_B R13, R13.H1 ;  /* 0x0000000dff0d723e */ /* 0x000fe200030006ff */
[----:B------:R-:W-:Y:S01]  /*14760*/  HADD2.F32 R20, -RZ, R20.H1_H1 ;  /* 0x30000014ff147230 */ /* 0x000fe20000004100 */
[----:B------:R-:W-:-:S02]  /*14770*/  F2FP.F16.E4M3.UNPACK_B R3, R12 ;  /* 0x0000000cff03723e */ /* 0x000fc400020006ff */
[-C--:B-1----:R-:W-:Y:S02]  /*14780*/  F2FP.F16.E4M3.UNPACK_B R30, R5.reuse ;  /* 0x00000005ff1e723e */ /* 0x082fe400020006ff */
[----:B------:R-:W-:Y:S02]  /*14790*/  F2FP.F16.E4M3.UNPACK_B R31, R5.H1 ;  /* 0x00000005ff1f723e */ /* 0x000fe400030006ff */
[-C--:B------:R-:W-:Y:S01]  /*147a0*/  F2FP.F16.E4M3.UNPACK_B R34, R7.reuse ;  /* 0x00000007ff22723e */ /* 0x080fe200020006ff */
[--C-:B------:R-:W-:Y:S01]  /*147b0*/  HADD2.F32 R32, -RZ, R30.reuse.H0_H0 ;  /* 0x2000001eff207230 */ /* 0x100fe20000004100 */
[----:B------:R-:W-:Y:S01]  /*147c0*/  F2FP.F16.E4M3.UNPACK_B R35, R7.H1 ;  /* 0x00000007ff23723e */ /* 0x000fe200030006ff */
[----:B------:R-:W-:Y:S01]  /*147d0*/  HADD2.F32 R30, -RZ, R30.H1_H1 ;  /* 0x3000001eff1e7230 */ /* 0x000fe20000004100 */
[-C--:B------:R-:W-:Y:S02]  /*147e0*/  F2FP.F16.E4M3.UNPACK_B R5, R4.reuse ;  /* 0x00000004ff05723e */ /* 0x080fe400020006ff */
[----:B------:R-:W-:Y:S01]  /*147f0*/  F2FP.F16.E4M3.UNPACK_B R7, R4.H1 ;  /* 0x00000004ff07723e */ /* 0x000fe200030006ff */
[C---:B------:R-:W-:Y:S01]  /*14800*/  FMUL.FTZ R4, R32.reuse, R37 ;  /* 0x0000002520047220 */ /* 0x040fe20000410000 */
[----:B------:R-:W-:Y:S01]  /*14810*/  FMUL.FTZ R49, R32, R41 ;  /* 0x0000002920317220 */ /* 0x000fe20000410000 */
[----:B------:R-:W-:-:S02]  /*14820*/  F2FP.F16.E4M3.UNPACK_B R32, R6 ;  /* 0x00000006ff20723e */ /* 0x000fc400020006ff */
[C---:B------:R-:W-:Y:S01]  /*14830*/  FFMA.FTZ R48, R14.reuse, R41, R4 ;  /* 0x000000290e307223 */ /* 0x040fe20000010004 */
[----:B------:R-:W-:Y:S01]  /*14840*/  FFMA.FTZ R46, R14, R37, -R49 ;  /* 0x000000250e2e7223 */ /* 0x000fe20000010831 */
[----:B------:R-:W-:Y:S01]  /*14850*/  HADD2.F32 R41, -RZ, R39.H1_H1 ;  /* 0x30000027ff297230 */ /* 0x000fe20000004100 */
[----:B------:R-:W-:Y:S01]  /*14860*/  F2FP.F16.E4M3.UNPACK_B R33, R6.H1 ;  /* 0x00000006ff21723e */ /* 0x000fe200030006ff */
[----:B------:R-:W-:Y:S01]  /*14870*/  HADD2.F32 R37, -RZ, R36.H1_H1 ;  /* 0x30000024ff257230 */ /* 0x000fe20000004100 */
[----:B------:R-:W-:Y:S01]  /*14880*/  F2FP.F16.E4M3.UNPACK_B R36, R53 ;  /* 0x00000035ff24723e */ /* 0x000fe200020006ff */
[----:B------:R-:W-:Y:S02]  /*14890*/  HADD2.F32 R49, -RZ, R47.H0_H0 ;  /* 0x2000002fff317230 */ /* 0x000fe40000004100 */
[C---:B------:R-:W-:Y:S01]  /*148a0*/  FMUL.FTZ R55, R30.reuse, R41 ;  /* 0x000000291e377220 */ /* 0x040fe20000410000 */
[----:B------:R-:W-:Y:S02]  /*148b0*/  HADD2.F32 R6, -RZ, R31.H0_H0 ;  /* 0x2000001fff067230 */ /* 0x000fe40000004100 */
[----:B------:R-:W-:Y:S01]  /*148c0*/  FMUL.FTZ R30, R30, R37 ;  /* 0x000000251e1e7220 */ /* 0x000fe20000410000 */
[----:B------:R-:W-:-:S02]  /*148d0*/  HADD2.F32 R39, -RZ, R43.H0_H0 ;  /* 0x2000002bff277230 */ /* 0x000fc40000004100 */
[----:B------:R-:W-:Y:S01]  /*148e0*/  FFMA.FTZ R55, R20, R37, -R55 ;  /* 0x0000002514377223 */ /* 0x000fe20000010837 */
[----:B------:R-:W-:Y:S02]  /*148f0*/  HADD2.F32 R4, -RZ, R13.H0_H0 ;  /* 0x2000000dff047230 */ /* 0x000fe40000004100 */
[----:B------:R-:W-:Y:S01]  /*14900*/  FMUL.FTZ R57, R6, R49 ;  /* 0x0000003106397220 */ /* 0x000fe20000410000 */
[----:B------:R-:W-:Y:S01]  /*14910*/  FFMA.FTZ R41, R20, R41, R30 ;  /* 0x0000002914297223 */ /* 0x000fe2000001001e */
[----:B------:R-:W-:Y:S01]  /*14920*/  FMUL.FTZ R6, R6, R39 ;  /* 0x0000002706067220 */ /* 0x000fe20000410000 */
[----:B------:R-:W-:Y:S01]  /*14930*/  F2FP.F16.E4M3.UNPACK_B R20, R45 ;  /* 0x0000002dff14723e */ /* 0x000fe200020006ff */
[C---:B------:R-:W-:Y:S01]  /*14940*/  FFMA.FTZ R57, R4.reuse, R39, -R57 ;  /* 0x0000002704397223 */ /* 0x040fe20000010839 */
[----:B------:R-:W-:Y:S02]  /*14950*/  HADD2.F32 R39, -RZ, R36.H0_H0 ;  /* 0x20000024ff277230 */ /* 0x000fe40000004100 */
[----:B------:R-:W-:Y:S01]  /*14960*/  FFMA.FTZ R49, R4, R49, R6 ;  /* 0x0000003104317223 */ /* 0x000fe20000010006 */
[----:B------:R-:W-:Y:S01]  /*14970*/  HADD2.F32 R6, -RZ, R34.H0_H0 ;  /* 0x20000022ff067230 */ /* 0x000fe20000004100 */
[----:B------:R-:W-:Y:S01]  /*14980*/  F2FP.F16.E4M3.UNPACK_B R53, R53.H1 ;  /* 0x00000035ff35723e */ /* 0x000fe200030006ff */
[----:B------:R-:W-:Y:S01]  /*14990*/  HADD2.F32 R30, -RZ, R47.H1_H1 ;  /* 0x3000002fff1e7230 */ /* 0x000fe20000004100 */
[----:B------:R-:W-:Y:S01]  /*149a0*/  F2FP.F16.E4M3.UNPACK_B R45, R45.H1 ;  /* 0x0000002dff2d723e */ /* 0x000fe200030006ff */
[----:B------:R-:W-:Y:S01]  /*149b0*/  HADD2.F32 R31, -RZ, R31.H1_H1 ;  /* 0x3000001fff1f7230 */ /* 0x000fe20000004100 */
[----:B------:R-:W-:Y:S01]  /*149c0*/  F2FP.F16.E4M3.UNPACK_B R12, R12.H1 ;  /* 0x0000000cff0c723e */ /* 0x000fe200030006ff */
[----:B------:R-:W-:-:S02]  /*149d0*/  HADD2.F32 R14, -RZ, R43.H1_H1 ;  /* 0x3000002bff0e7230 */ /* 0x000fc40000004100 */
[C---:B------:R-:W-:Y:S01]  /*149e0*/  FMUL.FTZ R43, R6.reuse, R39 ;  /* 0x00000027062b7220 */ /* 0x040fe20000410000 */
[----:B------:R-:W-:Y:S02]  /*149f0*/  HADD2.F32 R37, -RZ, R20.H0_H0 ;  /* 0x20000014ff257230 */ /* 0x000fe40000004100 */
[C---:B------:R-:W-:Y:S01]  /*14a00*/  FMUL.FTZ R52, R31.reuse, R30 ;  /* 0x0000001e1f347220 */ /* 0x040fe20000410000 */
[----:B------:R-:W-:Y:S02]  /*14a10*/  HADD2.F32 R4, -RZ, R28.H0_H0 ;  /* 0x2000001cff047230 */ /* 0x000fe40000004100 */
[----:B------:R-:W-:Y:S01]  /*14a20*/  FMUL.FTZ R31, R31, R14 ;  /* 0x0000000e1f1f7220 */ /* 0x000fe20000410000 */
[----:B------:R-:W-:Y:S02]  /*14a30*/  HADD2.F32 R13, -RZ, R13.H1_H1 ;  /* 0x3000000dff0d7230 */ /* 0x000fe40000004100 */
[----:B------:R-:W-:Y:S01]  /*14a40*/  FMUL.FTZ R6, R6, R37 ;  /* 0x0000002506067220 */ /* 0x000fe20000410000 */
[----:B------:R-:W-:-:S02]  /*14a50*/  HADD2.F32 R34, -RZ, R34.H1_H1 ;  /* 0x30000022ff227230 */ /* 0x000fc40000004100 */
[C---:B------:R-:W-:Y:S01]  /*14a60*/  FFMA.FTZ R43, R4.reuse, R37, -R43 ;  /* 0x00000025042b7223 */ /* 0x040fe2000001082b */
[----:B------:R-:W-:Y:S02]  /*14a70*/  HADD2.F32 R37, -RZ, R36.H1_H1 ;  /* 0x30000024ff257230 */ /* 0x000fe40000004100 */
[C---:B------:R-:W-:Y:S01]  /*14a80*/  FFMA.FTZ R52, R13.reuse, R14, -R52 ;  /* 0x0000000e0d347223 */ /* 0x040fe20000010834 */
[----:B------:R-:W-:Y:S01]  /*14a90*/  FFMA.FTZ R54, R13, R30, R31 ;  /* 0x0000001e0d367223 */ /* 0x000fe2000001001f */
[----:B------:R-:W-:Y:S01]  /*14aa0*/  FFMA.FTZ R47, R4, R39, R6 ;  /* 0x00000027042f7223 */ /* 0x000fe20000010006 */
[----:B------:R-:W-:Y:S02]  /*14ab0*/  HADD2.F32 R13, -RZ, R20.H1_H1 ;  /* 0x30000014ff0d7230 */ /* 0x000fe40000004100 */
[----:B------:R-:W-:Y:S01]  /*14ac0*/  FMUL.FTZ R61, R34, R37 ;  /* 0x00000025223d7220 */ /* 0x000fe20000410000 */
[----:B------:R-:W-:Y:S01]  /*14ad0*/  HADD2.F32 R39, -RZ, R53.H0_H0 ;  /* 0x20000035ff277230 */ /* 0x000fe20000004100 */
[----:B------:R-:W-:Y:S01]  /*14ae0*/  F2FP.F16.E4M3.UNPACK_B R20, R38.H1 ;  /* 0x00000026ff14723e */ /* 0x000fe200030006ff */
[----:B------:R-:W-:-:S02]  /*14af0*/  HADD2.F32 R6, -RZ, R35.H0_H0 ;  /* 0x20000023ff067230 */ /* 0x000fc40000004100 */
[----:B------:R-:W-:Y:S01]  /*14b00*/  FMUL.FTZ R34, R34, R13 ;  /* 0x0000000d22227220 */ /* 0x000fe20000410000 */
[----:B------:R-:W-:Y:S01]  /*14b10*/  HADD2.F32 R31, -RZ, R45.H0_H0 ;  /* 0x2000002dff1f7230 */ /* 0x000fe20000004100 */
[----:B------:R-:W-:Y:S01]  /*14b20*/  F2FP.F16.E4M3.UNPACK_B R38, R38 ;  /* 0x00000026ff26723e */ /* 0x000fe200020006ff */
[----:B------:R-:W-:Y:S02]  /*14b30*/  HADD2.F32 R28, -RZ, R28.H1_H1 ;  /* 0x3000001cff1c7230 */ /* 0x000fe40000004100 */
[C---:B------:R-:W-:Y:S01]  /*14b40*/  FMUL.FTZ R63, R6.reuse, R39 ;  /* 0x00000027063f7220 */ /* 0x040fe20000410000 */
[----:B------:R-:W-:Y:S02]  /*14b50*/  HADD2.F32 R4, -RZ, R29.H0_H0 ;  /* 0x2000001dff047230 */ /* 0x000fe40000004100 */
[----:B------:R-:W-:Y:S01]  /*14b60*/  FMUL.FTZ R6, R6, R31 ;  /* 0x0000001f06067220 */ /* 0x000fe20000410000 */
[----:B------:R-:W-:Y:S02]  /*14b70*/  HADD2.F32 R14, -RZ, R45.H1_H1 ;  /* 0x3000002dff0e7230 */ /* 0x000fe40000004100 */
[C---:B------:R-:W-:Y:S01]  /*14b80*/  FFMA.FTZ R56, R28.reuse, R13, -R61 ;  /* 0x0000000d1c387223 */ /* 0x040fe2000001083d */
[----:B------:R-:W-:Y:S01]  /*14b90*/  F2FP.F16.E4M3.UNPACK_B R13, R42.H1 ;  /* 0x0000002aff0d723e */ /* 0x000fe200030006ff */
[----:B------:R-:W-:Y:S01]  /*14ba0*/  FFMA.FTZ R60, R28, R37, R34 ;  /* 0x000000251c3c7223 */ /* 0x000fe20000010022 */
[----:B------:R-:W-:Y:S01]  /*14bb0*/  FFMA.FTZ R61, R4, R39, R6 ;  /* 0x00000027043d7223 */ /* 0x000fe20000010006 */
[----:B------:R-:W-:-:S02]  /*14bc0*/  HADD2.F32 R28, -RZ, R53.H1_H1 ;  /* 0x30000035ff1c7230 */ /* 0x000fc40000004100 */
[----:B------:R-:W-:Y:S01]  /*14bd0*/  FFMA.FTZ R63, R4, R31, -R63 ;  /* 0x0000001f043f7223 */ /* 0x000fe2000001083f */
[----:B------:R-:W-:Y:S01]  /*14be0*/  HADD2.F32 R35, -RZ, R35.H1_H1 ;  /* 0x30000023ff237230 */ /* 0x000fe20000004100 */
[----:B------:R-:W-:Y:S01]  /*14bf0*/  F2FP.F16.E4M3.UNPACK_B R42, R42 ;  /* 0x0000002aff2a723e */ /* 0x000fe200020006ff */
[----:B------:R-:W-:Y:S02]  /*14c00*/  HADD2.F32 R37, -RZ, R20.H0_H0 ;  /* 0x20000014ff257230 */ /* 0x000fe40000004100 */
        /* <DEDUP_REMOVED lines=13> */
[----:B------:R-:W-:Y:S01]  /*14ce0*/  FMUL.FTZ R31, R7, R20 ;  /* 0x00000014071f7220 */ /* 0x000fe20000410000 */
[----:B------:R-:W-:Y:S02]  /*14cf0*/  HADD2.F32 R12, -RZ, R12.H1_H1 ;  /* 0x3000000cff0c7230 */ /* 0x000fe40000004100 */
[C---:B------:R-:W-:Y:S01]  /*14d00*/  FFMA.FTZ R62, R29.reuse, R14, -R30 ;  /* 0x0000000e1d3e7223 */ /* 0x040fe2000001081e */
[----:B------:R-:W-:Y:S01]  /*14d10*/  FFMA.FTZ R64, R29, R28, R39 ;  /* 0x0000001c1d407223 */ /* 0x000fe20000010027 */
[-C--:B------:R-:W-:Y:S01]  /*14d20*/  FMUL.FTZ R7, R7, R13.reuse ;  /* 0x0000000d07077220 */ /* 0x080fe20000410000 */
[----:B------:R-:W-:Y:S02]  /*14d30*/  HADD2.F32 R29, -RZ, R38.H0_H0 ;  /* 0x20000026ff1d7230 */ /* 0x000fe40000004100 */
[C---:B------:R-:W-:Y:S01]  /*14d40*/  FFMA.FTZ R28, R12.reuse, R13, -R31 ;  /* 0x0000000d0c1c7223 */ /* 0x040fe2000001081f */
[----:B------:R-:W-:Y:S02]  /*14d50*/  HADD2.F32 R6, -RZ, R5.H0_H0 ;  /* 0x20000005ff067230 */ /* 0x000fe40000004100 */
[----:B------:R-:W-:Y:S01]  /*14d60*/  FFMA.FTZ R30, R12, R20, R7 ;  /* 0x000000140c1e7223 */ /* 0x000fe20000010007 */
[----:B------:R-:W-:-:S02]  /*14d70*/  HADD2.F32 R7, -RZ, R42.H0_H0 ;  /* 0x2000002aff077230 */ /* 0x000fc40000004100 */
[----:B------:R-:W-:Y:S02]  /*14d80*/  HADD2.F32 R4, -RZ, R3.H0_H0 ;  /* 0x20000003ff047230 */ /* 0x000fe40000004100 */
[C---:B------:R-:W-:Y:S01]  /*14d90*/  FMUL.FTZ R13, R6.reuse, R29 ;  /* 0x0000001d060d7220 */ /* 0x040fe20000410000 */
[----:B------:R-:W-:Y:S02]  /*14da0*/  HADD2.F32 R38, -RZ, R38.H1_H1 ;  /* 0x30000026ff267230 */ /* 0x000fe40000004100 */
[-C--:B------:R-:W-:Y:S01]  /*14db0*/  FMUL.FTZ R31, R6, R7.reuse ;  /* 0x00000007061f7220 */ /* 0x080fe20000410000 */
[----:B------:R-:W-:Y:S02]  /*14dc0*/  HADD2.F32 R5, -RZ, R5.H1_H1 ;  /* 0x30000005ff057230 */ /* 0x000fe40000004100 */
[----:B------:R-:W-:Y:S01]  /*14dd0*/  FFMA.FTZ R20, R4, R7, -R13 ;  /* 0x0000000704147223 */ /* 0x000fe2000001080d */
[----:B------:R-:W-:Y:S01]  /*14de0*/  HADD2.F32 R42, -RZ, R42.H1_H1 ;  /* 0x3000002aff2a7230 */ /* 0x000fe20000004100 */
[----:B------:R-:W-:Y:S01]  /*14df0*/  F2FP.F16.E4M3.UNPACK_B R7, R40.H1 ;  /* 0x00000028ff07723e */ /* 0x000fe200030006ff */
[----:B------:R-:W-:-:S02]  /*14e00*/  HADD2.F32 R3, -RZ, R3.H1_H1 ;  /* 0x30000003ff037230 */ /* 0x000fc40000004100 */
[C---:B------:R-:W-:Y:S01]  /*14e10*/  FMUL.FTZ R12, R5.reuse, R38 ;  /* 0x00000026050c7220 */ /* 0x040fe20000410000 */
[----:B------:R-:W-:Y:S01]  /*14e20*/  FFMA.FTZ R31, R4, R29, R31 ;  /* 0x0000001d041f7223 */ /* 0x000fe2000001001f */
[----:B------:R-:W-:Y:S01]  /*14e30*/  F2FP.F16.E4M3.UNPACK_B R6, R44.H1 ;  /* 0x0000002cff06723e */ /* 0x000fe200030006ff */
[-C--:B------:R-:W-:Y:S01]  /*14e40*/  FMUL.FTZ R5, R5, R42.reuse ;  /* 0x0000002a05057220 */ /* 0x080fe20000410000 */
[C---:B------:R-:W-:Y:S01]  /*14e50*/  FFMA.FTZ R29, R3.reuse, R42, -R12 ;  /* 0x0000002a031d7223 */ /* 0x040fe2000001080c */
[----:B------:R-:W-:Y:S01]  /*14e60*/  HADD2.F32 R12, -RZ, R7.H0_H0 ;  /* 0x20000007ff0c7230 */ /* 0x000fe20000004100 */
[----:B------:R-:W-:Y:S01]  /*14e70*/  F2FP.F16.E4M3.UNPACK_B R44, R44 ;  /* 0x0000002cff2c723e */ /* 0x000fe200020006ff */
        /* <DEDUP_REMOVED lines=10> */
[----:B------:R-:W-:Y:S02]  /*14f20*/  HADD2.F32 R6, -RZ, R6.H1_H1 ;  /* 0x30000006ff067230 */ /* 0x000fe40000004100 */
[----:B------:R-:W-:Y:S02]  /*14f30*/  HADD2.F32 R21, -RZ, R21.H1_H1 ;  /* 0x30000015ff157230 */ /* 0x000fe40000004100 */
[C---:B------:R-:W-:Y:S01]  /*14f40*/  FMUL.FTZ R36, R33.reuse, R14 ;  /* 0x0000000e21247220 */ /* 0x040fe20000410000 */
[----:B------:R-:W-:Y:S01]  /*14f50*/  FMUL.FTZ R5, R33, R6 ;  /* 0x0000000621057220 */ /* 0x000fe20000410000 */
[----:B------:R-:W-:-:S02]  /*14f60*/  FFMA.FTZ R33, R3, R12, R4 ;  /* 0x0000000c03217223 */ /* 0x000fc40000010004 */
[C---:B------:R-:W-:Y:S01]  /*14f70*/  FFMA.FTZ R39, R21.reuse, R6, -R36 ;  /* 0x0000000615277223 */ /* 0x040fe20000010824 */
[----:B------:R-:W-:Y:S02]  /*14f80*/  HADD2.F32 R6, -RZ, R40.H0_H0 ;  /* 0x20000028ff067230 */ /* 0x000fe40000004100 */
[----:B------:R-:W-:Y:S01]  /*14f90*/  FFMA.FTZ R36, R21, R14, R5 ;  /* 0x0000000e15247223 */ /* 0x000fe20000010005 */
[----:B------:R-:W-:Y:S02]  /*14fa0*/  HADD2.F32 R5, -RZ, R44.H0_H0 ;  /* 0x2000002cff057230 */ /* 0x000fe40000004100 */
[----:B------:R-:W-:Y:S02]  /*14fb0*/  HADD2.F32 R4, -RZ, R32.H0_H0 ;  /* 0x20000020ff047230 */ /* 0x000fe40000004100 */
[----:B------:R-:W-:Y:S01]  /*14fc0*/  HADD2.F32 R40, -RZ, R40.H1_H1 ;  /* 0x30000028ff287230 */ /* 0x000fe20000004100 */
[----:B------:R-:W-:Y:S01]  /*14fd0*/  F2FP.SATFINITE.E4M3.F32.PACK_AB_MERGE_C R33, R36, R33, RZ ;  /* 0x000000212421723e */ /* 0x000fe200048070ff */
[----:B------:R-:W-:-:S02]  /*14fe0*/  HADD2.F32 R32, -RZ, R32.H1_H1 ;  /* 0x30000020ff207230 */ /* 0x000fc40000004100 */
[C---:B------:R-:W-:Y:S01]  /*14ff0*/  FMUL.FTZ R12, R4.reuse, R6 ;  /* 0x00000006040c7220 */ /* 0x040fe20000410000 */
[----:B------:R-:W-:Y:S02]  /*15000*/  HADD2.F32 R44, -RZ, R44.H1_H1 ;  /* 0x3000002cff2c7230 */ /* 0x000fe40000004100 */
[-C--:B------:R-:W-:Y:S01]  /*15010*/  FMUL.FTZ R7, R4, R5.reuse ;  /* 0x0000000504077220 */ /* 0x080fe20000410000 */
[--C-:B------:R-:W-:Y:S02]  /*15020*/  HADD2.F32 R3, -RZ, R15.reuse.H0_H0 ;  /* 0x2000000fff037230 */ /* 0x100fe40000004100 */
[C---:B------:R-:W-:Y:S01]  /*15030*/  FMUL.FTZ R4, R32.reuse, R40 ;  /* 0x0000002820047220 */ /* 0x040fe20000410000 */
[----:B------:R-:W-:Y:S02]  /*15040*/  HADD2.F32 R15, -RZ, R15.H1_H1 ;  /* 0x3000000fff0f7230 */ /* 0x000fe40000004100 */
        /* <DEDUP_REMOVED lines=11> */
[----:B------:R-:W-:-:S02]  /*15100*/  F2FP.SATFINITE.E4M3.F32.PACK_AB_MERGE_C R12, R30, R37, RZ ;  /* 0x000000251e0c723e */ /* 0x000fc400048070ff */
[----:B------:R-:W-:Y:S02]  /*15110*/  F2FP.SATFINITE.E4M3.F32.PACK_AB_MERGE_C R5, R55, R46, R5 ;  /* 0x0000002e3705723e */ /* 0x000fe40004807005 */
        /* <DEDUP_REMOVED lines=9> */
.L_x_3100:
[----:B------:R-:W-:Y:S05]  /*151b0*/  BSYNC B1 ;  /* 0x0000000000017941 */ /* 0x000fea0003800000 */
.L_x_3099:
[----:B------:R-:W-:Y:S05]  /*151c0*/  @P0 BRA `(.L_x_3084) ;  /* 0x0000000c00ec0947 */ /* 0x000fea0003800000 */
[----:B-1----:R-:W4:Y:S04]  /*151d0*/  LDL R30, [R1+0x18] ;  /* 0x00001800011e7983 */ /* 0x002f280000100800 */
[----:B------:R-:W0:Y:S01]  /*151e0*/  LDL R53, [R1+0x3c] ;  /* 0x00003c0001357983 */ /* 0x000e220000100800 */
[----:B-----5:R-:W-:Y:S01]  /*151f0*/  SHF.R.U32.HI R3, RZ, 0x8, R24 ;  /* 0x00000008ff037819 */ /* 0x020fe20000011618 */
[----:B------:R-:W-:Y:S01]  /*15200*/  IMAD.SHL.U32 R51, R51, 0x80, RZ ;  /* 0x0000008033337824 */ /* 0x000fe200078e00ff */
[----:B--23--:R-:W-:Y:S02]  /*15210*/  SHF.R.U32.HI R5, RZ, 0x8, R25 ;  /* 0x00000008ff057819 */ /* 0x00cfe40000011619 */
[----:B------:R-:W-:Y:S02]  /*15220*/  LOP3.LUT R0, R24, 0xff, RZ, 0xc0, !PT ;  /* 0x000000ff18007812 */ /* 0x000fe400078ec0ff */
[----:B------:R-:W-:-:S02]  /*15230*/  LOP3.LUT R3, R3, 0xff, RZ, 0xc0, !PT ;  /* 0x000000ff03037812 */ /* 0x000fc400078ec0ff */
[----:B------:R-:W-:Y:S02]  /*15240*/  LOP3.LUT R4, R25, 0xff, RZ, 0xc0, !PT ;  /* 0x000000ff19047812 */ /* 0x000fe400078ec0ff */
[----:B------:R-:W-:Y:S02]  /*15250*/  SHF.R.U32.HI R6, RZ, 0x8, R26 ;  /* 0x00000008ff067819 */ /* 0x000fe4000001161a */
[----:B------:R-:W-:Y:S02]  /*15260*/  LOP3.LUT R5, R5, 0xff, RZ, 0xc0, !PT ;  /* 0x000000ff05057812 */ /* 0x000fe400078ec0ff */
[----:B------:R-:W-:Y:S02]  /*15270*/  LEA.HI R58, R59, R58, RZ, 0x1c ;  /* 0x0000003a3b3a7211 */ /* 0x000fe400078fe0ff */
[----:B------:R-:W-:Y:S02]  /*15280*/  PRMT R21, R3, 0x7604, R0 ;  /* 0x0000760403157816 */ /* 0x000fe40000000000 */
[----:B------:R-:W-:-:S02]  /*15290*/  LOP3.LUT R0, R26, 0xff, RZ, 0xc0, !PT ;  /* 0x000000ff1a007812 */ /* 0x000fc400078ec0ff */
[----:B------:R-:W-:Y:S02]  /*152a0*/  LOP3.LUT R3, R6, 0xff, RZ, 0xc0, !PT ;  /* 0x000000ff06037812 */ /* 0x000fe400078ec0ff */
[----:B------:R-:W-:Y:S02]  /*152b0*/  PRMT R20, R5, 0x7604, R4 ;  /* 0x0000760405147816 */ /* 0x000fe40000000004 */
[----:B------:R-:W-:Y:S02]  /*152c0*/  SHF.R.S32.HI R5, RZ, 0x1f, R58 ;  /* 0x0000001fff057819 */ /* 0x000fe4000001143a */
[----:B------:R-:W-:Y:S01]  /*152d0*/  PRMT R29, R3, 0x7604, R0 ;  /* 0x00007604031d7816 */ /* 0x000fe20000000000 */
[----:B------:R-:W-:Y:S01]  /*152e0*/  IMAD.SHL.U32 R0, R58, 0x10, RZ ;  /* 0x000000103a007824 */ /* 0x000fe200078e00ff */
[----:B------:R-:W-:Y:S02]  /*152f0*/  LEA.HI R7, R5, R58, RZ, 0x3 ;  /* 0x0000003a05077211 */ /* 0x000fe400078f18ff */
[----:B------:R-:W-:-:S02]  /*15300*/  LOP3.LUT R51, R51, 0x380, RZ, 0xc0, !PT ;  /* 0x0000038033337812 */ /* 0x000fc400078ec0ff */
[----:B------:R-:W-:Y:S01]  /*15310*/  SHF.R.U32.HI R4, RZ, 0x8, R27 ;  /* 0x00000008ff047819 */ /* 0x000fe2000001161b */
[----:B------:R-:W-:Y:S01]  /*15320*/  IMAD.SHL.U32 R7, R7, 0x800, RZ ;  /* 0x0000080007077824 */ /* 0x000fe200078e00ff */
[----:B------:R-:W-:Y:S02]  /*15330*/  LOP3.LUT R0, R51, 0x70, R0, 0xf8, !PT ;  /* 0x0000007033007812 */ /* 0x000fe400078ef800 */
[----:B------:R-:W-:Y:S02]  /*15340*/  SHF.R.U32.HI R51, RZ, 0x3, R51 ;  /* 0x00000003ff337819 */ /* 0x000fe40000011633 */
[----:B------:R-:W-:Y:S02]  /*15350*/  LOP3.LUT R3, R27, 0xff, RZ, 0xc0, !PT ;  /* 0x000000ff1b037812 */ /* 0x000fe400078ec0ff */
[----:B------:R-:W-:Y:S02]  /*15360*/  LOP3.LUT R4, R4, 0xff, RZ, 0xc0, !PT ;  /* 0x000000ff04047812 */ /* 0x000fe400078ec0ff */
[----:B------:R-:W-:-:S02]  /*15370*/  LOP3.LUT R0, R0, R51, RZ, 0x3c, !PT ;  /* 0x0000003300007212 */ /* 0x000fc400078e3cff */
[----:B------:R-:W-:Y:S02]  /*15380*/  LOP3.LUT R7, R7, 0xffffc000, RZ, 0xc0, !PT ;  /* 0xffffc00007077812 */ /* 0x000fe400078ec0ff */
[----:B------:R-:W-:Y:S02]  /*15390*/  PRMT R28, R4, 0x7604, R3 ;  /* 0x00007604041c7816 */ /* 0x000fe40000000003 */
[----:B------:R-:W-:Y:S02]  /*153a0*/  SHF.R.U32.HI R6, RZ, 0x8, R8 ;  /* 0x00000008ff067819 */ /* 0x000fe40000011608 */
[----:B------:R-:W-:Y:S02]  /*153b0*/  LOP3.LUT R5, R8, 0xff, RZ, 0xc0, !PT ;  /* 0x000000ff08057812 */ /* 0x000fe400078ec0ff */
[----:B------:R-:W-:Y:S02]  /*153c0*/  LOP3.LUT R6, R6, 0xff, RZ, 0xc0, !PT ;  /* 0x000000ff06067812 */ /* 0x000fe400078ec0ff */
[----:B------:R-:W-:-:S02]  /*153d0*/  SHF.R.U32.HI R4, RZ, 0x8, R9 ;  /* 0x00000008ff047819 */ /* 0x000fc40000011609 */
[----:B------:R-:W-:Y:S02]  /*153e0*/  PRMT R35, R6, 0x7604, R5 ;  /* 0x0000760406237816 */ /* 0x000fe40000000005 */
[----:B------:R-:W-:Y:S02]  /*153f0*/  SHF.R.U32.HI R32, RZ, 0x8, R10 ;  /* 0x00000008ff207819 */ /* 0x000fe4000001160a */
[----:B------:R-:W-:Y:S02]  /*15400*/  LOP3.LUT R31, R10, 0xff, RZ, 0xc0, !PT ;  /* 0x000000ff0a1f7812 */ /* 0x000fe400078ec0ff */
[----:B------:R-:W-:Y:S02]  /*15410*/  LOP3.LUT R32, R32, 0xff, RZ, 0xc0, !PT ;  /* 0x000000ff20207812 */ /* 0x000fe400078ec0ff */
[----:B------:R-:W-:Y:S02]  /*15420*/  SHF.R.U32.HI R34, RZ, 0x8, R11 ;  /* 0x00000008ff227819 */ /* 0x000fe4000001160b */
[----:B------:R-:W-:-:S02]  /*15430*/  PRMT R39, R32, 0x7604, R31 ;  /* 0x0000760420277816 */ /* 0x000fc4000000001f */
[----:B------:R-:W-:Y:S02]  /*15440*/  SHF.R.U32.HI R31, RZ, 0x10, R27 ;  /* 0x00000010ff1f7819 */ /* 0x000fe4000001161b */
[----:B------:R-:W-:Y:S02]  /*15450*/  SHF.R.U32.HI R37, RZ, 0x10, R9 ;  /* 0x00000010ff257819 */ /* 0x000fe40000011609 */
[----:B------:R-:W-:Y:S01]  /*15460*/  LOP3.LUT R33, R11, 0xff, RZ, 0xc0, !PT ;  /* 0x000000ff0b217812 */ /* 0x000fe200078ec0ff */
[----:B------:R-:W-:Y:S01]  /*15470*/  IMAD.U32 R31, R31, 0x10000, RZ ;  /* 0x000100001f1f7824 */ /* 0x000fe200078e00ff */
[----:B------:R-:W-:Y:S01]  /*15480*/  LOP3.LUT R34, R34, 0xff, RZ, 0xc0, !PT ;  /* 0x000000ff22227812 */ /* 0x000fe200078ec0ff */
[----:B------:R-:W-:Y:S01]  /*15490*/  IMAD.U32 R37, R37, 0x10000, RZ ;  /* 0x0001000025257824 */ /* 0x000fe200078e00ff */
[----:B------:R-:W-:Y:S02]  /*154a0*/  SHF.R.U32.HI R41, RZ, 0x10, R11 ;  /* 0x00000010ff297819 */ /* 0x000fe4000001160b */
[----:B------:R-:W-:-:S02]  /*154b0*/  PRMT R34, R34, 0x7604, R33 ;  /* 0x0000760422227816 */ /* 0x000fc40000000021 */
[----:B------:R-:W-:Y:S01]  /*154c0*/  LOP3.LUT R33, R28, 0xff0000, R31, 0xf8, !PT ;  /* 0x00ff00001c217812 */ /* 0x000fe200078ef81f */
[----:B------:R-:W-:Y:S01]  /*154d0*/  IMAD.U32 R41, R41, 0x10000, RZ ;  /* 0x0001000029297824 */ /* 0x000fe200078e00ff */
[----:B------:R-:W-:Y:S02]  /*154e0*/  LOP3.LUT R31, R29, 0xff0000, R26, 0xf8, !PT ;  /* 0x00ff00001d1f7812 */ /* 0x000fe400078ef81a */
[----:B------:R-:W-:Y:S02]  /*154f0*/  LOP3.LUT R35, R35, 0xff0000, R8, 0xf8, !PT ;  /* 0x00ff000023237812 */ /* 0x000fe400078ef808 */
[----:B------:R-:W-:Y:S02]  /*15500*/  LOP3.LUT R21, R21, 0xff0000, R24, 0xf8, !PT ;  /* 0x00ff000015157812 */ /* 0x000fe400078ef818 */
[----:B------:R-:W-:Y:S02]  /*15510*/  LOP3.LUT R41, R34, 0xff0000, R41, 0xf8, !PT ;  /* 0x00ff000022297812 */ /* 0x000fe400078ef829 */
[----:B------:R-:W-:-:S02]  /*15520*/  LOP3.LUT R35, R35, 0xff000000, R8, 0xf8, !PT ;  /* 0xff00000023237812 */ /* 0x000fc400078ef808 */
[----:B------:R-:W-:Y:S02]  /*15530*/  LOP3.LUT R28, R21, 0xff000000, R24, 0xf8, !PT ;  /* 0xff000000151c7812 */ /* 0x000fe400078ef818 */
[----:B------:R-:W-:Y:S02]  /*15540*/  LOP3.LUT R32, R31, 0xff000000, R26, 0xf8, !PT ;  /* 0xff0000001f207812 */ /* 0x000fe400078ef81a */
[--C-:B------:R-:W-:Y:S02]  /*15550*/  LOP3.LUT R39, R39, 0xff0000, R10.reuse, 0xf8, !PT ;  /* 0x00ff000027277812 */ /* 0x100fe400078ef80a */
[----:B------:R-:W-:Y:S02]  /*15560*/  LOP3.LUT R33, R33, 0xff000000, R27, 0xf8, !PT ;  /* 0xff00000021217812 */ /* 0x000fe400078ef81b */
[----:B------:R-:W-:Y:S02]  /*15570*/  LOP3.LUT R38, R39, 0xff000000, R10, 0xf8, !PT ;  /* 0xff00000027267812 */ /* 0x000fe400078ef80a */
[----:B------:R-:W-:-:S02]  /*15580*/  LOP3.LUT R40, R41, 0xff000000, R11, 0xf8, !PT ;  /* 0xff00000029287812 */ /* 0x000fc400078ef80b */
[----:B----4-:R-:W-:Y:S02]  /*15590*/  IADD3 R3, R0, R7, R30 ;  /* 0x0000000700037210 */ /* 0x010fe40007ffe01e */
[----:B------:R-:W-:Y:S01]  /*155a0*/  LOP3.LUT R30, R9, 0xff, RZ, 0xc0, !PT ;  /* 0x000000ff091e7812 */ /* 0x000fe200078ec0ff */
[----:B0-----:R-:W0:Y:S02]  /*155b0*/  LDS.128 R12, [R53+0x20400] ;  /* 0x02040000350c7984 */ /* 0x001e240000000c00 */
[----:B------:R-:W-:Y:S01]  /*155c0*/  IMAD.IADD R0, R22, 0x1, R3 ;  /* 0x0000000116007824 */ /* 0x000fe200078e0203 */
[----:B------:R-:W-:-:S04]  /*155d0*/  LOP3.LUT R3, R4, 0xff, RZ, 0xc0, !PT ;  /* 0x000000ff04037812 */ /* 0x000fc800078ec0ff */
[----:B------:R-:W1:Y:S01]  /*155e0*/  LDS.128 R4, [R0+0x20400] ;  /* 0x0204000000047984 */ /* 0x000e620000000c00 */
[----:B------:R-:W-:Y:S02]  /*155f0*/  PRMT R30, R3, 0x7604, R30 ;  /* 0x00007604031e7816 */ /* 0x000fe4000000001e */
[----:B------:R-:W-:Y:S02]  /*15600*/  SHF.R.U32.HI R3, RZ, 0x10, R25 ;  /* 0x00000010ff037819 */ /* 0x000fe40000011619 */
[----:B------:R-:W-:Y:S02]  /*15610*/  LOP3.LUT R37, R30, 0xff0000, R37, 0xf8, !PT ;  /* 0x00ff00001e257812 */ /* 0x000fe400078ef825 */
[----:B------:R-:W-:Y:S02]  /*15620*/  SHF.L.U32 R3, R3, 0x10, RZ ;  /* 0x0000001003037819 */ /* 0x000fe400000006ff */
[----:B------:R-:W-:Y:S02]  /*15630*/  LOP3.LUT R37, R37, 0xff000000, R9, 0xf8, !PT ;  /* 0xff00000025257812 */ /* 0x000fe400078ef809 */
[----:B------:R-:W-:-:S02]  /*15640*/  LOP3.LUT R3, R20, 0xff0000, R3, 0xf8, !PT ;  /* 0x00ff000014037812 */ /* 0x000fc400078ef803 */
[-C--:B------:R-:W-:Y:S02]  /*15650*/  F2FP.F16.E4M3.UNPACK_B R34, R37.reuse ;  /* 0x00000025ff22723e */ /* 0x080fe400020006ff */
[----:B------:R-:W-:Y:S02]  /*15660*/  LOP3.LUT R29, R3, 0xff000000, R25, 0xf8, !PT ;  /* 0xff000000031d7812 */ /* 0x000fe400078ef819 */
[----:B------:R-:W-:Y:S01]  /*15670*/  F2FP.F16.E4M3.UNPACK_B R37, R37.H1 ;  /* 0x00000025ff25723e */ /* 0x000fe200030006ff */
[----:B------:R-:W-:Y:S01]  /*15680*/  HADD2.F32 R36, -RZ, R34.H0_H0 ;  /* 0x20000022ff247230 */ /* 0x000fe20000004100 */
[-C--:B------:R-:W-:Y:S02]  /*15690*/  F2FP.F16.E4M3.UNPACK_B R30, R29.reuse ;  /* 0x0000001dff1e723e */ /* 0x080fe400020006ff */
[----:B------:R-:W-:Y:S01]  /*156a0*/  F2FP.F16.E4M3.UNPACK_B R29, R29.H1 ;  /* 0x0000001dff1d723e */ /* 0x000fe200030006ff */
[----:B------:R-:W-:Y:S02]  /*156b0*/  HADD2.F32 R41, -RZ, R37.H0_H0 ;  /* 0x20000025ff297230 */ /* 0x000fe40000004100 */
[----:B------:R-:W-:Y:S01]  /*156c0*/  HADD2.F32 R31, -RZ, R30.H0_H0 ;  /* 0x2000001eff1f7230 */ /* 0x000fe20000004100 */
[----:B0-----:R-:W-:-:S02]  /*156d0*/  F2FP.F16.E4M3.UNPACK_B R8, R13 ;  /* 0x0000000dff08723e */ /* 0x001fc400020006ff */
[----:B------:R-:W-:Y:S02]  /*156e0*/  F2FP.F16.E4M3.UNPACK_B R13, R13.H1 ;  /* 0x0000000dff0d723e */ /* 0x000fe400030006ff */
[----:B------:R-:W-:Y:S01]  /*156f0*/  F2FP.F16.E4M3.UNPACK_B R11, R15 ;  /* 0x0000000fff0b723e */ /* 0x000fe200020006ff */
[--C-:B------:R-:W-:Y:S01]  /*15700*/  HADD2.F32 R9, -RZ, R8.reuse.H0_H0 ;  /* 0x20000008ff097230 */ /* 0x100fe20000004100 */
[-C--:B-1----:R-:W-:Y:S01]  /*15710*/  F2FP.F16.E4M3.UNPACK_B R20, R5.reuse ;  /* 0x00000005ff14723e */ /* 0x082fe200020006ff */
[----:B------:R-:W-:Y:S01]  /*15720*/  HADD2.F32 R8, -RZ, R8.H1_H1 ;  /* 0x30000008ff087230 */ /* 0x000fe20000004100 */
[----:B------:R-:W-:Y:S02]  /*15730*/  F2FP.F16.E4M3.UNPACK_B R21, R5.H1 ;  /* 0x00000005ff15723e */ /* 0x000fe400030006ff */
[-C--:B------:R-:W-:Y:S01]  /*15740*/  F2FP.F16.E4M3.UNPACK_B R26, R7.reuse ;  /* 0x00000007ff1a723e */ /* 0x080fe200020006ff */
[--C-:B------:R-:W-:Y:S01]  /*15750*/  HADD2.F32 R24, -RZ, R20.reuse.H0_H0 ;  /* 0x20000014ff187230 */ /* 0x100fe20000004100 */
[----:B------:R-:W-:Y:S01]  /*15760*/  F2FP.F16.E4M3.UNPACK_B R27, R7.H1 ;  /* 0x00000007ff1b723e */ /* 0x000fe200030006ff */
[----:B------:R-:W-:Y:S01]  /*15770*/  HADD2.F32 R20, -RZ, R20.H1_H1 ;  /* 0x30000014ff147230 */ /* 0x000fe20000004100 */
[----:B------:R-:W-:-:S02]  /*15780*/  F2FP.F16.E4M3.UNPACK_B R5, R4 ;  /* 0x00000004ff05723e */ /* 0x000fc400020006ff */
[CC--:B------:R-:W-:Y:S01]  /*15790*/  FMUL.FTZ R39, R24.reuse, R31.reuse ;  /* 0x0000001f18277220 */ /* 0x0c0fe20000410000 */
[----:B------:R-:W-:Y:S01]  /*157a0*/  F2FP.F16.E4M3.UNPACK_B R7, R4.H1 ;  /* 0x00000004ff07723e */ /* 0x000fe200030006ff */
[----:B------:R-:W-:Y:S01]  /*157b0*/  FMUL.FTZ R4, R24, R36 ;  /* 0x0000002418047220 */ /* 0x000fe20000410000 */
[----:B------:R-:W-:Y:S01]  /*157c0*/  F2FP.F16.E4M3.UNPACK_B R24, R6 ;  /* 0x00000006ff18723e */ /* 0x000fe200020006ff */
[C---:B------:R-:W-:Y:S01]  /*157d0*/  FFMA.FTZ R36, R9.reuse, R36, R39 ;  /* 0x0000002409247223 */ /* 0x040fe20000010027 */
[----:B------:R-:W-:Y:S01]  /*157e0*/  HADD2.F32 R39, -RZ, R34.H1_H1 ;  /* 0x30000022ff277230 */ /* 0x000fe20000004100 */
[----:B------:R-:W-:Y:S01]  /*157f0*/  F2FP.F16.E4M3.UNPACK_B R25, R6.H1 ;  /* 0x00000006ff19723e */ /* 0x000fe200030006ff */
[----:B------:R-:W-:Y:S01]  /*15800*/  FFMA.FTZ R42, R9, R31, -R4 ;  /* 0x0000001f092a7223 */ /* 0x000fe20000010804 */
[----:B------:R-:W-:Y:S01]  /*15810*/  HADD2.F32 R6, -RZ, R21.H0_H0 ;  /* 0x20000015ff067230 */ /* 0x000fe20000004100 */
[----:B------:R-:W-:Y:S01]  /*15820*/  F2FP.F16.E4M3.UNPACK_B R15, R15.H1 ;  /* 0x0000000fff0f723e */ /* 0x000fe200030006ff */
[----:B------:R-:W-:-:S02]  /*15830*/  HADD2.F32 R9, -RZ, R30.H1_H1 ;  /* 0x3000001eff097230 */ /* 0x000fc40000004100 */
[----:B------:R-:W-:Y:S01]  /*15840*/  FMUL.FTZ R43, R20, R39 ;  /* 0x00000027142b7220 */ /* 0x000fe20000410000 */
[----:B------:R-:W-:Y:S02]  /*15850*/  HADD2.F32 R31, -RZ, R29.H0_H0 ;  /* 0x2000001dff1f7230 */ /* 0x000fe40000004100 */
[----:B------:R-:W-:Y:S01]  /*15860*/  FMUL.FTZ R45, R6, R41 ;  /* 0x00000029062d7220 */ /* 0x000fe20000410000 */
[----:B------:R-:W-:Y:S02]  /*15870*/  HADD2.F32 R4, -RZ, R13.H0_H0 ;  /* 0x2000000dff047230 */ /* 0x000fe40000004100 */
[-C--:B------:R-:W-:Y:S01]  /*15880*/  FMUL.FTZ R20, R20, R9.reuse ;  /* 0x0000000914147220 */ /* 0x080fe20000410000 */
[----:B------:R-:W-:Y:S01]  /*15890*/  FFMA.FTZ R43, R8, R9, -R43 ;  /* 0x00000009082b7223 */ /* 0x000fe2000001082b */
[----:B------:R-:W-:Y:S01]  /*158a0*/  FMUL.FTZ R6, R6, R31 ;  /* 0x0000001f06067220 */ /* 0x000fe20000410000 */
[-C--:B------:R-:W-:Y:S01]  /*158b0*/  F2FP.F16.E4M3.UNPACK_B R30, R40.reuse ;  /* 0x00000028ff1e723e */ /* 0x080fe200020006ff */
[----:B------:R-:W-:Y:S01]  /*158c0*/  FFMA.FTZ R39, R8, R39, R20 ;  /* 0x0000002708277223 */ /* 0x000fe20000010014 */
[----:B------:R-:W-:Y:S01]  /*158d0*/  F2FP.F16.E4M3.UNPACK_B R9, R33 ;  /* 0x00000021ff09723e */ /* 0x000fe200020006ff */
[C---:B------:R-:W-:Y:S01]  /*158e0*/  FFMA.FTZ R45, R4.reuse, R31, -R45 ;  /* 0x0000001f042d7223 */ /* 0x040fe2000001082d */
[----:B------:R-:W-:Y:S01]  /*158f0*/  FFMA.FTZ R41, R4, R41, R6 ;  /* 0x0000002904297223 */ /* 0x000fe20000010006 */
[----:B------:R-:W-:Y:S01]  /*15900*/  HADD2.F32 R8, -RZ, R29.H1_H1 ;  /* 0x3000001dff087230 */ /* 0x000fe20000004100 */
[----:B------:R-:W-:Y:S01]  /*15910*/  F2FP.F16.E4M3.UNPACK_B R40, R40.H1 ;  /* 0x00000028ff28723e */ /* 0x000fe200030006ff */
[----:B------:R-:W-:Y:S01]  /*15920*/  HADD2.F32 R20, -RZ, R37.H1_H1 ;  /* 0x30000025ff147230 */ /* 0x000fe20000004100 */
[----:B------:R-:W-:Y:S01]  /*15930*/  F2FP.F16.E4M3.UNPACK_B R33, R33.H1 ;  /* 0x00000021ff21723e */ /* 0x000fe200030006ff */
        /* <DEDUP_REMOVED lines=10> */
[----:B------:R-:W-:Y:S02]  /*159e0*/  HADD2.F32 R4, -RZ, R11.H0_H0 ;  /* 0x2000000bff047230 */ /* 0x000fe40000004100 */
[----:B------:R-:W-:Y:S01]  /*159f0*/  FMUL.FTZ R6, R6, R29 ;  /* 0x0000001d06067220 */ /* 0x000fe20000410000 */
[----:B------:R-:W-:-:S02]  /*15a00*/  HADD2.F32 R9, -RZ, R9.H1_H1 ;  /* 0x30000009ff097230 */ /* 0x000fc40000004100 */
[C---:B------:R-:W-:Y:S01]  /*15a10*/  FFMA.FTZ R44, R13.reuse, R20, R21 ;  /* 0x000000140d2c7223 */ /* 0x040fe20000010015 */
[----:B------:R-:W-:Y:S02]  /*15a20*/  HADD2.F32 R30, -RZ, R30.H1_H1 ;  /* 0x3000001eff1e7230 */ /* 0x000fe40000004100 */
[C---:B------:R-:W-:Y:S01]  /*15a30*/  FFMA.FTZ R46, R4.reuse, R31, R6 ;  /* 0x0000001f042e7223 */ /* 0x040fe20000010006 */
[----:B------:R-:W-:Y:S02]  /*15a40*/  HADD2.F32 R26, -RZ, R26.H1_H1 ;  /* 0x3000001aff1a7230 */ /* 0x000fe40000004100 */
[----:B------:R-:W-:Y:S01]  /*15a50*/  FFMA.FTZ R34, R13, R8, -R34 ;  /* 0x000000080d227223 */ /* 0x000fe20000010822 */
[----:B------:R-:W-:Y:S01]  /*15a60*/  FFMA.FTZ R37, R4, R29, -R37 ;  /* 0x0000001d04257223 */ /* 0x000fe20000010825 */
[----:B------:R-:W-:Y:S01]  /*15a70*/  HADD2.F32 R11, -RZ, R11.H1_H1 ;  /* 0x3000000bff0b7230 */ /* 0x000fe20000004100 */
[----:B------:R-:W-:Y:S01]  /*15a80*/  F2FP.F16.E4M3.UNPACK_B R10, R14 ;  /* 0x0000000eff0a723e */ /* 0x000fe200020006ff */
[----:B------:R-:W-:-:S02]  /*15a90*/  HADD2.F32 R21, -RZ, R40.H0_H0 ;  /* 0x20000028ff157230 */ /* 0x000fc40000004100 */
[CC--:B------:R-:W-:Y:S01]  /*15aa0*/  FMUL.FTZ R8, R26.reuse, R30.reuse ;  /* 0x0000001e1a087220 */ /* 0x0c0fe20000410000 */
[----:B------:R-:W-:Y:S02]  /*15ab0*/  HADD2.F32 R6, -RZ, R27.H0_H0 ;  /* 0x2000001bff067230 */ /* 0x000fe40000004100 */
[-C--:B------:R-:W-:Y:S01]  /*15ac0*/  FMUL.FTZ R29, R26, R9.reuse ;  /* 0x000000091a1d7220 */ /* 0x080fe20000410000 */
[----:B------:R-:W-:Y:S02]  /*15ad0*/  HADD2.F32 R13, -RZ, R33.H0_H0 ;  /* 0x20000021ff0d7230 */ /* 0x000fe40000004100 */
[C---:B------:R-:W-:Y:S01]  /*15ae0*/  FFMA.FTZ R48, R11.reuse, R9, -R8 ;  /* 0x000000090b307223 */ /* 0x040fe20000010808 */
[----:B------:R-:W-:Y:S02]  /*15af0*/  HADD2.F32 R4, -RZ, R15.H0_H0 ;  /* 0x2000000fff047230 */ /* 0x000fe40000004100 */
[C---:B------:R-:W-:Y:S01]  /*15b00*/  FMUL.FTZ R31, R6.reuse, R21 ;  /* 0x00000015061f7220 */ /* 0x040fe20000410000 */
[----:B------:R-:W-:Y:S01]  /*15b10*/  FFMA.FTZ R47, R11, R30, R29 ;  /* 0x0000001e0b2f7223 */ /* 0x000fe2000001001d */
[----:B------:R-:W-:Y:S01]  /*15b20*/  FMUL.FTZ R6, R6, R13 ;  /* 0x0000000d06067220 */ /* 0x000fe20000410000 */
[----:B------:R-:W-:Y:S01]  /*15b30*/  F2FP.F16.E4M3.UNPACK_B R11, R35.H1 ;  /* 0x00000023ff0b723e */ /* 0x000fe200030006ff */
[C---:B------:R-:W-:Y:S01]  /*15b40*/  FFMA.FTZ R49, R4.reuse, R13, -R31 ;  /* 0x0000000d04317223 */ /* 0x040fe2000001081f */
[-C--:B------:R-:W-:Y:S01]  /*15b50*/  F2FP.F16.E4M3.UNPACK_B R8, R28.reuse.H1 ;  /* 0x0000001cff08723e */ /* 0x080fe200030006ff */
[----:B------:R-:W-:Y:S01]  /*15b60*/  FFMA.FTZ R51, R4, R21, R6 ;  /* 0x0000001504337223 */ /* 0x000fe20000010006 */
[----:B------:R-:W-:Y:S01]  /*15b70*/  HADD2.F32 R40, -RZ, R40.H1_H1 ;  /* 0x30000028ff287230 */ /* 0x000fe20000004100 */
[----:B------:R-:W-:Y:S01]  /*15b80*/  F2FP.F16.E4M3.UNPACK_B R35, R35 ;  /* 0x00000023ff23723e */ /* 0x000fe200020006ff */
[----:B------:R-:W-:Y:S01]  /*15b90*/  HADD2.F32 R27, -RZ, R27.H1_H1 ;  /* 0x3000001bff1b7230 */ /* 0x000fe20000004100 */
[----:B------:R-:W-:Y:S01]  /*15ba0*/  F2FP.F16.E4M3.UNPACK_B R28, R28 ;  /* 0x0000001cff1c723e */ /* 0x000fe200020006ff */
[----:B------:R-:W-:Y:S01]  /*15bb0*/  HADD2.F32 R20, -RZ, R33.H1_H1 ;  /* 0x30000021ff147230 */ /* 0x000fe20000004100 */
[----:B------:R-:W-:Y:S01]  /*15bc0*/  F2FP.F16.E4M3.UNPACK_B R14, R14.H1 ;  /* 0x0000000eff0e723e */ /* 0x000fe200030006ff */
[----:B------:R-:W-:-:S02]  /*15bd0*/  HADD2.F32 R13, -RZ, R11.H0_H0 ;  /* 0x2000000bff0d7230 */ /* 0x000fc40000004100 */
[C---:B------:R-:W-:Y:S01]  /*15be0*/  FMUL.FTZ R26, R27.reuse, R40 ;  /* 0x000000281b1a7220 */ /* 0x040fe20000410000 */
[----:B------:R-:W-:Y:S02]  /*15bf0*/  HADD2.F32 R6, -RZ, R7.H0_H0 ;  /* 0x20000007ff067230 */ /* 0x000fe40000004100 */
[----:B------:R-:W-:Y:S01]  /*15c00*/  FMUL.FTZ R27, R27, R20 ;  /* 0x000000141b1b7220 */ /* 0x000fe20000410000 */
[----:B------:R-:W-:Y:S01]  /*15c10*/  HADD2.F32 R9, -RZ, R8.H0_H0 ;  /* 0x20000008ff097230 */ /* 0x000fe20000004100 */
[----:B------:R-:W-:Y:S01]  /*15c20*/  F2FP.SATFINITE.E4M3.F32.PACK_AB_MERGE_C R41, R44, R41, RZ ;  /* 0x000000292c29723e */ /* 0x000fe200048070ff */
[----:B------:R-:W-:Y:S02]  /*15c30*/  HADD2.F32 R15, -RZ, R15.H1_H1 ;  /* 0x3000000fff0f7230 */ /* 0x000fe40000004100 */
[C---:B------:R-:W-:Y:S01]  /*15c40*/  FMUL.FTZ R21, R6.reuse, R13 ;  /* 0x0000000d06157220 */ /* 0x040fe20000410000 */
[----:B------:R-:W-:Y:S02]  /*15c50*/  HADD2.F32 R4, -RZ, R12.H0_H0 ;  /* 0x2000000cff047230 */ /* 0x000fe40000004100 */
[----:B------:R-:W-:Y:S01]  /*15c60*/  FMUL.FTZ R6, R6, R9 ;  /* 0x0000000906067220 */ /* 0x000fe20000410000 */
[----:B------:R-:W-:-:S02]  /*15c70*/  HADD2.F32 R7, -RZ, R7.H1_H1 ;  /* 0x30000007ff077230 */ /* 0x000fc40000004100 */
[C---:B------:R-:W-:Y:S01]  /*15c80*/  FFMA.FTZ R52, R15.reuse, R20, -R26 ;  /* 0x000000140f347223 */ /* 0x040fe2000001081a */
[----:B------:R-:W-:Y:S02]  /*15c90*/  HADD2.F32 R8, -RZ, R8.H1_H1 ;  /* 0x30000008ff087230 */ /* 0x000fe40000004100 */
[----:B------:R-:W-:Y:S01]  /*15ca0*/  FFMA.FTZ R40, R15, R40, R27 ;  /* 0x000000280f287223 */ /* 0x000fe2000001001b */
[C---:B------:R-:W-:Y:S01]  /*15cb0*/  FFMA.FTZ R21, R4.reuse, R9, -R21 ;  /* 0x0000000904157223 */ /* 0x040fe20000010815 */
[----:B------:R-:W-:Y:S01]  /*15cc0*/  FFMA.FTZ R15, R4, R13, R6 ;  /* 0x0000000d040f7223 */ /* 0x000fe20000010006 */
[----:B------:R-:W-:Y:S02]  /*15cd0*/  HADD2.F32 R11, -RZ, R11.H1_H1 ;  /* 0x3000000bff0b7230 */ /* 0x000fe40000004100 */
[----:B------:R-:W-:Y:S01]  /*15ce0*/  FMUL.FTZ R4, R7, R8 ;  /* 0x0000000807047220 */ /* 0x000fe20000410000 */
[----:B------:R-:W-:Y:S01]  /*15cf0*/  HADD2.F32 R12, -RZ, R12.H1_H1 ;  /* 0x3000000cff0c7230 */ /* 0x000fe20000004100 */
[----:B------:R-:W-:Y:S01]  /*15d00*/  F2FP.SATFINITE.E4M3.F32.PACK_AB_MERGE_C R40, R40, R51, RZ ;  /* 0x000000332828723e */ /* 0x000fe200048070ff */
[----:B------:R-:W-:-:S02]  /*15d10*/  HADD2.F32 R9, -RZ, R35.H0_H0 ;  /* 0x20000023ff097230 */ /* 0x000fc40000004100 */
[-C--:B------:R-:W-:Y:S01]  /*15d20*/  FMUL.FTZ R13, R7, R11.reuse ;  /* 0x0000000b070d7220 */ /* 0x080fe20000410000 */
[----:B------:R-:W-:Y:S02]  /*15d30*/  HADD2.F32 R6, -RZ, R5.H0_H0 ;  /* 0x20000005ff067230 */ /* 0x000fe40000004100 */
[C---:B------:R-:W-:Y:S01]  /*15d40*/  FFMA.FTZ R26, R12.reuse, R11, R4 ;  /* 0x0000000b0c1a7223 */ /* 0x040fe20000010004 */
[----:B------:R-:W-:Y:S02]  /*15d50*/  HADD2.F32 R7, -RZ, R28.H0_H0 ;  /* 0x2000001cff077230 */ /* 0x000fe40000004100 */
[----:B------:R-:W-:Y:S01]  /*15d60*/  FFMA.FTZ R20, R12, R8, -R13 ;  /* 0x000000080c147223 */ /* 0x000fe2000001080d */
        /* <DEDUP_REMOVED lines=24> */
[----:B------:R-:W-:Y:S01]  /*15ef0*/  FFMA.FTZ R28, R3, R5, -R28 ;  /* 0x00000005031c7223 */ /* 0x000fe2000001081c */
[----:B------:R-:W-:Y:S01]  /*15f00*/  HADD2.F32 R6, -RZ, R6.H1_H1 ;  /* 0x30000006ff067230 */ /* 0x000fe20000004100 */
[----:B------:R-:W-:Y:S01]  /*15f10*/  F2FP.F16.E4M3.UNPACK_B R38, R38 ;  /* 0x00000026ff26723e */ /* 0x000fe200020006ff */
[----:B------:R-:W-:Y:S02]  /*15f20*/  HADD2.F32 R14, -RZ, R14.H1_H1 ;  /* 0x3000000eff0e7230 */ /* 0x000fe40000004100 */
[----:B------:R-:W-:Y:S01]  /*15f30*/  FMUL.FTZ R5, R25, R7 ;  /* 0x0000000719057220 */ /* 0x000fe20000410000 */
[----:B------:R-:W-:Y:S01]  /*15f40*/  FFMA.FTZ R29, R3, R9, R4 ;  /* 0x00000009031d7223 */ /* 0x000fe20000010004 */
[-C--:B------:R-:W-:Y:S01]  /*15f50*/  FMUL.FTZ R30, R25, R6.reuse ;  /* 0x00000006191e7220 */ /* 0x080fe20000410000 */
[----:B------:R-:W-:Y:S02]  /*15f60*/  HADD2.F32 R4, -RZ, R24.H0_H0 ;  /* 0x20000018ff047230 */ /* 0x000fe40000004100 */
[----:B------:R-:W-:Y:S01]  /*15f70*/  FFMA.FTZ R31, R14, R6, -R5 ;  /* 0x000000060e1f7223 */ /* 0x000fe20000010805 */
[----:B------:R-:W-:-:S02]  /*15f80*/  HADD2.F32 R5, -RZ, R32.H0_H0 ;  /* 0x20000020ff057230 */ /* 0x000fc40000004100 */
[----:B------:R-:W-:Y:S01]  /*15f90*/  FFMA.FTZ R30, R14, R7, R30 ;  /* 0x000000070e1e7223 */ /* 0x000fe2000001001e */
[--C-:B------:R-:W-:Y:S01]  /*15fa0*/  HADD2.F32 R6, -RZ, R38.reuse.H0_H0 ;  /* 0x20000026ff067230 */ /* 0x100fe20000004100 */
[----:B------:R-:W-:Y:S01]  /*15fb0*/  F2FP.SATFINITE.E4M3.F32.PACK_AB_MERGE_C R15, R26, R15, RZ ;  /* 0x0000000f1a0f723e */ /* 0x000fe200048070ff */
[----:B------:R-:W-:Y:S02]  /*15fc0*/  HADD2.F32 R9, -RZ, R38.H1_H1 ;  /* 0x30000026ff097230 */ /* 0x000fe40000004100 */
[C---:B------:R-:W-:Y:S01]  /*15fd0*/  FMUL.FTZ R25, R4.reuse, R5 ;  /* 0x0000000504197220 */ /* 0x040fe20000410000 */
[----:B------:R-:W-:Y:S02]  /*15fe0*/  HADD2.F32 R24, -RZ, R24.H1_H1 ;  /* 0x30000018ff187230 */ /* 0x000fe40000004100 */
[----:B------:R-:W-:Y:S01]  /*15ff0*/  FMUL.FTZ R14, R4, R6 ;  /* 0x00000006040e7220 */ /* 0x000fe20000410000 */
[----:B------:R-:W-:Y:S01]  /*16000*/  HADD2.F32 R7, -RZ, R32.H1_H1 ;  /* 0x30000020ff077230 */ /* 0x000fe20000004100 */
[----:B------:R-:W-:Y:S01]  /*16010*/  F2FP.SATFINITE.E4M3.F32.PACK_AB_MERGE_C R4, R20, R21, RZ ;  /* 0x000000151404723e */ /* 0x000fe200048070ff */
[----:B------:R-:W-:-:S02]  /*16020*/  HADD2.F32 R3, -RZ, R10.H0_H0 ;  /* 0x2000000aff037230 */ /* 0x000fc40000004100 */
        /* <DEDUP_REMOVED lines=8> */
[----:B------:R-:W-:Y:S02]  /*160b0*/  F2FP.SATFINITE.E4M3.F32.PACK_AB_MERGE_C R5, R34, R45, RZ ;  /* 0x0000002d2205723e */ /* 0x000fe400048070ff */
[----:B------:R-:W-:-:S02]  /*160c0*/  F2FP.SATFINITE.E4M3.F32.PACK_AB_MERGE_C R7, R52, R49, RZ ;  /* 0x000000313407723e */ /* 0x000fc400048070ff */
[----:B------:R-:W-:Y:S02]  /*160d0*/  F2FP.SATFINITE.E4M3.F32.PACK_AB_MERGE_C R6, R31, R28, RZ ;  /* 0x0000001c1f06723e */ /* 0x000fe400048070ff */
[----:B------:R-:W-:Y:S02]  /*160e0*/  F2FP.SATFINITE.E4M3.F32.PACK_AB_MERGE_C R5, R43, R42, R5 ;  /* 0x0000002a2b05723e */ /* 0x000fe40004807005 */
[----:B------:R-:W-:Y:S02]  /*160f0*/  F2FP.SATFINITE.E4M3.F32.PACK_AB_MERGE_C R7, R48, R37, R7 ;  /* 0x000000253007723e */ /* 0x000fe40004807007 */
        /* <DEDUP_REMOVED lines=8> */
.L_x_3084:
[----:B------:R-:W-:Y:S05]  /*16180*/  BSYNC B0 ;  /* 0x0000000000007941 */ /* 0x000fea0003800000 */
.L_x_3056:
        /* <DEDUP_REMOVED lines=8> */
.L_x_3054:
[----:B--234-:R-:W2:Y:S01]  /*16210*/  S2R R0, SR_TID.X ;  /* 0x0000000000007919 */ /* 0x01cea20000002100 */
[----:B------:R-:W-:Y:S05]  /*16220*/  WARPSYNC.ALL ;  /* 0x0000000000007948 */ /* 0x000fea0003800000 */
[----:B--2---:R-:W-:-:S05]  /*16230*/  SHF.R.U32.HI R0, RZ, 0x7, R0 ;  /* 0x00000007ff007819 */ /* 0x004fca0000011600 */
[----:B-----5:R-:W-:Y:S01]  /*16240*/  VIADD R8, R0, 0x8 ;  /* 0x0000000800087836 */ /* 0x020fe20000000000 */
[----:B------:R-:W-:-:S04]  /*16250*/  MOV R0, UR61 ;  /* 0x0000003d00007c02 */ /* 0x000fc80008000f00 */
[----:B------:R2:W-:Y:S01]  /*16260*/  BAR.SYNC.DEFER_BLOCKING R8, 0x100 ;  /* 0x000400080000751d */ /* 0x0005e20000010000 */
[----:B------:R-:W-:-:S13]  /*16270*/  ISETP.NE.AND P0, PT, R0, 0x3, PT ;  /* 0x000000030000780c */ /* 0x000fda0003f05270 */
[----:B--2---:R-:W-:Y:S05]  /*16280*/  @!P0 BRA `(.L_x_3101) ;  /* 0x0000000000048947 */ /* 0x004fea0003800000 */
[----:B------:R-:W-:Y:S01]  /*16290*/  BPT.TRAP 0x1 ;  /* 0x000000040000795c */ /* 0x000fe20000300000 */
.L_x_3101:
[----:B0-----:R-:W-:Y:S01]  /*162a0*/  IMAD R5, R222, 0x8, R22 ;  /* 0x00000008de057824 */ /* 0x001fe200078e0216 */
[----:B------:R-:W-:-:S04]  /*162b0*/  SHF.L.U32 R6, R223, 0x1f, RZ ;  /* 0x0000001fdf067819 */ /* 0x000fc800000006ff */
[----:B------:R0:W2:Y:S01]  /*162c0*/  SYNCS.PHASECHK.TRANS64.TRYWAIT P1, [R5+URZ+0x38830], R6 ;  /* 0x03883006050075a7 */ /* 0x0000a2000802017f */
[----:B------:R-:W-:Y:S05]  /*162d0*/  @!P0 BRA `(.L_x_3102) ;  /* 0x0000000000048947 */ /* 0x000fea0003800000 */
[----:B------:R-:W-:Y:S01]  /*162e0*/  BPT.TRAP 0x1 ;  /* 0x000000040000795c */ /* 0x000fe20000300000 */
.L_x_3102:
[----:B--2---:R-:W-:Y:S05]  /*162f0*/  @P1 BRA `(.L_x_3103) ;  /* 0x0000000000081947 */ /* 0x004fea0003800000 */
[----:B------:R-:W2:Y:S02]  /*16300*/  SYNCS.PHASECHK.TRANS64.TRYWAIT P1, [R5+URZ+0x38830], R6 ;  /* 0x03883006050075a7 */ /* 0x000ea4000802017f */
[----:B--2---:R-:W-:Y:S05]  /*16310*/  @!P1 BRA `(.L_x_3104) ;  /* 0x0000017c00689947 */ /* 0x004fea0003800000 */
.L_x_3103:
        /* <DEDUP_REMOVED lines=8> */
[----:B------:R-:W-:Y:S01]  /*163a0*/  UMOV UR57, 0x40000040 ;  /* 0x4000004000397882 */ /* 0x000fe20000000000 */
[----:B------:R-:W-:Y:S01]  /*163b0*/  MOV R15, UR9 ;  /* 0x00000009000f7c02 */ /* 0x000fe20008000f00 */
        /* <DEDUP_REMOVED lines=12> */
[----:B------:R-:W-:Y:S01]  /*16480*/  IMAD.U32 R14, RZ, RZ, UR8 ;  /* 0x00000008ff0e7e24 */ /* 0x000fe2000f8e00ff */
[----:B------:R-:W-:-:S02]  /*16490*/  ULOP3.LUT UR6, UR4, 0x10000, URZ, 0xfc, !UPT ;  /* 0x0001000004067892 */ /* 0x000fc4000f8efc3f */
[----:B------:R-:W-:Y:S02]  /*164a0*/  UIADD3 UR4, UR5, 0x2, URZ ;  /* 0x0000000205047890 */ /* 0x000fe4000fffe03f */
[----:B------:R-:W-:Y:S02]  /*164b0*/  UIADD3 UR48, UR5, 0x402, URZ ;  /* 0x0000040205307890 */ /* 0x000fe4000fffe03f */
[----:B------:R-:W-:Y:S01]  /*164c0*/  LEA R10, R222, UR6, 0xb ;  /* 0x00000006de0a7c11 */ /* 0x000fe2000f8e58ff */
[----:B------:R-:W-:Y:S01]  /*164d0*/  UIADD3 UR44, UR5, 0x404, URZ ;  /* 0x00000404052c7890 */ /* 0x000fe2000fffe03f */
[----:B------:R-:W-:Y:S01]  /*164e0*/  IMAD.U32 R0, RZ, RZ, UR6 ;  /* 0x00000006ff007e24 */ /* 0x000fe2000f8e00ff */
[----:B------:R-:W-:Y:S01]  /*164f0*/  UIADD3 UR40, UR5, 0x406, URZ ;  /* 0x0000040605287890 */ /* 0x000fe2000fffe03f */
[C---:B------:R-:W-:Y:S01]  /*16500*/  R2UR UR10, R10.reuse ;  /* 0x000000000a0a72ca */ /* 0x040fe200000e0000 */
[----:B------:R-:W-:Y:S01]  /*16510*/  VIADD R12, R10, 0x2 ;  /* 0x000000020a0c7836 */ /* 0x000fe20000000000 */
[----:B------:R-:W-:Y:S01]  /*16520*/  UMOV UR41, 0x40000040 ;  /* 0x4000004000297882 */ /* 0x000fe20000000000 */
[----:B------:R3:W-:Y:S04]  /*16530*/  STL [R1+0x10], R0 ;  /* 0x0000100001007387 */ /* 0x0007e80000100800 */
[----:B------:R4:W-:Y:S06]  /*16540*/  STL.64 [R1+0x8], R14 ;  /* 0x0000080e01007387 */ /* 0x0009ec0000100a00 */
        /* <DEDUP_REMOVED lines=8> */
[----:B------:R-:W-:Y:S01]  /*165d0*/  IMAD.U32 R228, RZ, RZ, UR8 ;  /* 0x00000008ffe47e24 */ /* 0x000fe2000f8e00ff */
[----:B---3--:R-:W3:Y:S01]  /*165e0*/  S2R R0, SR_TID.X ;  /* 0x0000000000007919 */ /* 0x008ee20000002100 */
[----:B------:R-:W-:Y:S01]  /*165f0*/  IMAD.U32 R229, RZ, RZ, UR9 ;  /* 0x00000009ffe57e24 */ /* 0x000fe2000f8e00ff */
[----:B---3--:R-:W-:-:S04]  /*16600*/  SHF.R.U32.HI R0, RZ, 0x7, R0 ;  /* 0x00000007ff007819 */ /* 0x008fc80000011600 */
        /* <DEDUP_REMOVED lines=9> */
[----:B------:R-:W-:Y:S01]  /*166a0*/  MOV R13, 0x40000040 ;  /* 0x40000040000d7802 */ /* 0x000fe20000000f00 */
[----:B------:R-:W-:Y:S02]  /*166b0*/  IMAD.U32 R226, RZ, RZ, UR8 ;  /* 0x00000008ffe27e24 */ /* 0x000fe4000f8e00ff */
        /* <DEDUP_REMOVED lines=39> */
.L_x_3105:
[----:B------:R-:W3:Y:S01]  /*16930*/  LDL.LU R90, [R1] ;  /* 0x00000000015a7983 */ /* 0x000ee20000300800 */
[C---:B------:R-:W-:Y:S01]  /*16940*/  FMUL.FTZ R21, R2.reuse, R45 ;  /* 0x0000002d02157220 */ /* 0x040fe20000410000 */
[----:B------:R-:W5:Y:S01]  /*16950*/  LDC R91, c[0x0][0x448] ;  /* 0x00011200ff5b7b82 */ /* 0x000f620000000800 */
[C---:B------:R-:W-:Y:S01]  /*16960*/  FMUL.FTZ R9, R2.reuse, R29 ;  /* 0x0000001d02097220 */ /* 0x040fe20000410000 */
[----:B----4-:R-:W4:Y:S01]  /*16970*/  LDL R14, [R1+0x28] ;  /* 0x00002800010e7983 */ /* 0x010f220000100800 */
[C---:B------:R-:W-:Y:S01]  /*16980*/  FMUL.FTZ R31, R2.reuse, R31 ;  /* 0x0000001f021f7220 */ /* 0x040fe20000410000 */
[C---:B------:R-:W-:Y:S01]  /*16990*/  FMUL.FTZ R50, R2.reuse, R50 ;  /* 0x0000003202327220 */ /* 0x040fe20000410000 */
[C---:B------:R-:W-:Y:S01]  /*169a0*/  FMUL.FTZ R13, R2.reuse, R37 ;  /* 0x00000025020d7220 */ /* 0x040fe20000410000 */
[----:B------:R-:W2:Y:S01]  /*169b0*/  LDL R45, [R1+0x2c] ;  /* 0x00002c00012d7983 */ /* 0x000ea20000100800 */
        /* <DEDUP_REMOVED lines=17> */
[----:B-----5:R-:W-:Y:S01]  /*16ad0*/  ISETP.NE.AND P1, PT, R91, 0x1, PT ;  /* 0x000000015b00780c */ /* 0x020fe20003f25270 */
[----:B------:R-:W-:Y:S01]  /*16ae0*/  MUFU.TANH R37, R50 ;  /* 0x0000003200257308 */ /* 0x000fe20000002400 */
[C---:B------:R-:W-:Y:S01]  /*16af0*/  FMUL.FTZ R24, R2.reuse, R44 ;  /* 0x0000002c02187220 */ /* 0x040fe20000410000 */
[C---:B------:R-:W-:Y:S01]  /*16b00*/  FMUL.FTZ R46, R2.reuse, R46 ;  /* 0x0000002e022e7220 */ /* 0x040fe20000410000 */
[C---:B------:R-:W-:Y:S01]  /*16b10*/  FMUL.FTZ R63, R2.reuse, R63 ;  /* 0x0000003f023f7220 */ /* 0x040fe20000410000 */
[C---:B------:R-:W-:Y:S01]  /*16b20*/  FMUL.FTZ R51, R2.reuse, R51 ;  /* 0x0000003302337220 */ /* 0x040fe20000410000 */
[C---:B------:R-:W-:Y:S01]  /*16b30*/  FMUL.FTZ R54, R2.reuse, R54 ;  /* 0x0000003602367220 */ /* 0x040fe20000410000 */
[C---:B-1----:R-:W-:Y:S01]  /*16b40*/  FMUL.FTZ R3, R2.reuse, R25 ;  /* 0x0000001902037220 */ /* 0x042fe20000410000 */
[C---:B------:R-:W-:Y:S01]  /*16b50*/  FMUL.FTZ R20, R2.reuse, R40 ;  /* 0x0000002802147220 */ /* 0x040fe20000410000 */
[----:B------:R1:W5:Y:S01]  /*16b60*/  MUFU.TANH R97, R26 ;  /* 0x0000001a00617308 */ /* 0x0003620000002400 */
[C---:B------:R-:W-:Y:S01]  /*16b70*/  FMUL.FTZ R7, R2.reuse, R28 ;  /* 0x0000001c02077220 */ /* 0x040fe20000410000 */
[C---:B------:R-:W-:Y:S01]  /*16b80*/  FMUL.FTZ R62, R2.reuse, R62 ;  /* 0x0000003e023e7220 */ /* 0x040fe20000410000 */
[C---:B------:R-:W-:Y:S01]  /*16b90*/  FMUL.FTZ R66, R2.reuse, R66 ;  /* 0x0000004202427220 */ /* 0x040fe20000410000 */
[----:B------:R-:W0:Y:S01]  /*16ba0*/  @P1 LDC R29, c[0x0][0x44c] ;  /* 0x00011300ff1d1b82 */ /* 0x000e220000000800 */
[C---:B------:R-:W-:Y:S01]  /*16bb0*/  FMUL.FTZ R70, R2.reuse, R70 ;  /* 0x0000004602467220 */ /* 0x040fe20000410000 */
[C---:B------:R-:W-:Y:S01]  /*16bc0*/  FMUL.FTZ R71, R2.reuse, R71 ;  /* 0x0000004702477220 */ /* 0x040fe20000410000 */
[C---:B------:R-:W-:Y:S01]  /*16bd0*/  FMUL.FTZ R74, R2.reuse, R74 ;  /* 0x0000004a024a7220 */ /* 0x040fe20000410000 */
[----:B------:R5:W2:Y:S01]  /*16be0*/  MUFU.TANH R88, R27 ;  /* 0x0000001b00587308 */ /* 0x000aa20000002400 */
[C---:B-1----:R-:W-:Y:S01]  /*16bf0*/  FMUL.FTZ R26, R2.reuse, R48 ;  /* 0x00000030021a7220 */ /* 0x042fe20000410000 */
[C---:B------:R-:W-:Y:S01]  /*16c00*/  FMUL.FTZ R75, R2.reuse, R75 ;  /* 0x0000004b024b7220 */ /* 0x040fe20000410000 */
[C---:B------:R-:W-:Y:S01]  /*16c10*/  FMUL.FTZ R78, R2.reuse, R78 ;  /* 0x0000004e024e7220 */ /* 0x040fe20000410000 */
[----:B------:R-:W1:Y:S01]  /*16c20*/  @P1 LDC R31, c[0x0][0x450] ;  /* 0x00011400ff1f1b82 */ /* 0x000e620000000800 */
[C---:B------:R-:W-:Y:S01]  /*16c30*/  FMUL.FTZ R79, R2.reuse, R79 ;  /* 0x0000004f024f7220 */ /* 0x040fe20000410000 */
[C---:B------:R-:W-:Y:S01]  /*16c40*/  FMUL.FTZ R82, R2.reuse, R82 ;  /* 0x0000005202527220 */ /* 0x040fe20000410000 */
[C---:B------:R-:W-:Y:S01]  /*16c50*/  FMUL.FTZ R83, R2.reuse, R83 ;  /* 0x0000005302537220 */ /* 0x040fe20000410000 */
[----:B------:R-:W2:Y:S01]  /*16c60*/  MUFU.TANH R89, R30 ;  /* 0x0000001e00597308 */ /* 0x000ea20000002400 */
[C---:B------:R-:W-:Y:S01]  /*16c70*/  FMUL.FTZ R86, R2.reuse, R86 ;  /* 0x0000005602567220 */ /* 0x040fe20000410000 */
[C---:B------:R-:W-:Y:S01]  /*16c80*/  FMUL.FTZ R87, R2.reuse, R87 ;  /* 0x0000005702577220 */ /* 0x040fe20000410000 */
[----:B------:R-:W-:Y:S01]  /*16c90*/  FMUL.FTZ R61, R2, R61 ;  /* 0x0000003d023d7220 */ /* 0x000fe20000410000 */
[----:B------:R-:W-:-:S04]  /*16ca0*/  ULDC UR38, c[0x0][0x988] ;  /* 0x0002620000267ab9 */ /* 0x000fc80000000800 */
[----:B------:R2:W-:Y:S08]  /*16cb0*/  MUFU.TANH R41, R55 ;  /* 0x0000003700297308 */ /* 0x0005f00000002400 */
[----:B------:R2:W-:Y:S08]  /*16cc0*/  MUFU.TANH R36, R47 ;  /* 0x0000002f00247308 */ /* 0x0005f00000002400 */
[----:B------:R-:W2:Y:S08]  /*16cd0*/  MUFU.TANH R34, R34 ;  /* 0x0000002200227308 */ /* 0x000eb00000002400 */
[----:B------:R-:W2:Y:S08]  /*16ce0*/  MUFU.TANH R35, R35 ;  /* 0x0000002300237308 */ /* 0x000eb00000002400 */
[----:B------:R-:W2:Y:S08]  /*16cf0*/  MUFU.TANH R38, R38 ;  /* 0x0000002600267308 */ /* 0x000eb00000002400 */
[----:B------:R-:W2:Y:S08]  /*16d00*/  MUFU.TANH R39, R39 ;  /* 0x0000002700277308 */ /* 0x000eb00000002400 */
[----:B------:R-:W2:Y:S08]  /*16d10*/  MUFU.TANH R42, R42 ;  /* 0x0000002a002a7308 */ /* 0x000eb00000002400 */
[----:B------:R-:W2:Y:S08]  /*16d20*/  MUFU.TANH R43, R43 ;  /* 0x0000002b002b7308 */ /* 0x000eb00000002400 */
[----:B------:R-:W2:Y:S01]  /*16d30*/  MUFU.TANH R46, R46 ;  /* 0x0000002e002e7308 */ /* 0x000ea20000002400 */
[----:B------:R-:W-:-:S07]  /*16d40*/  FMUL.FTZ R25, R2, R49 ;  /* 0x0000003102197220 */ /* 0x000fce0000410000 */
[----:B------:R-:W-:Y:S01]  /*16d50*/  MUFU.TANH R48, R63 ;  /* 0x0000003f00307308 */ /* 0x000fe20000002400 */
[----:B-----5:R-:W-:-:S07]  /*16d60*/  FMUL.FTZ R27, R2, R53 ;  /* 0x00000035021b7220 */ /* 0x020fce0000410000 */
[----:B------:R-:W5:Y:S08]  /*16d70*/  MUFU.TANH R49, R51 ;  /* 0x0000003300317308 */ /* 0x000f700000002400 */
[----:B------:R-:W5:Y:S01]  /*16d80*/  MUFU.TANH R40, R54 ;  /* 0x0000003600287308 */ /* 0x000f620000002400 */
[----:B------:R-:W-:-:S07]  /*16d90*/  FMUL.FTZ R28, R2, R52 ;  /* 0x00000034021c7220 */ /* 0x000fce0000410000 */
[----:B------:R-:W-:Y:S08]  /*16da0*/  MUFU.TANH R62, R62 ;  /* 0x0000003e003e7308 */ /* 0x000ff00000002400 */
[----:B------:R-:W-:Y:S08]  /*16db0*/  MUFU.TANH R66, R66 ;  /* 0x0000004200427308 */ /* 0x000ff00000002400 */
[----:B------:R-:W-:Y:S08]  /*16dc0*/  MUFU.TANH R70, R70 ;  /* 0x0000004600467308 */ /* 0x000ff00000002400 */
[----:B------:R-:W-:Y:S08]  /*16dd0*/  MUFU.TANH R71, R71 ;  /* 0x0000004700477308 */ /* 0x000ff00000002400 */
[----:B------:R-:W-:Y:S08]  /*16de0*/  MUFU.TANH R0, R0 ;  /* 0x0000000000007308 */ /* 0x000ff00000002400 */
[----:B------:R-:W-:Y:S01]  /*16df0*/  MUFU.TANH R9, R9 ;  /* 0x0000000900097308 */ /* 0x000fe20000002400 */
[----:B------:R-:W-:-:S07]  /*16e00*/  FMUL.FTZ R60, R2, R60 ;  /* 0x0000003c023c7220 */ /* 0x000fce0000410000 */
[----:B------:R-:W-:Y:S08]  /*16e10*/  MUFU.TANH R10, R10 ;  /* 0x0000000a000a7308 */ /* 0x000ff00000002400 */
[----:B------:R-:W-:Y:S08]  /*16e20*/  MUFU.TANH R11, R11 ;  /* 0x0000000b000b7308 */ /* 0x000ff00000002400 */
[----:B------:R-:W-:Y:S08]  /*16e30*/  MUFU.TANH R12, R12 ;  /* 0x0000000c000c7308 */ /* 0x000ff00000002400 */
[----:B------:R-:W-:Y:S01]  /*16e40*/  MUFU.TANH R13, R13 ;  /* 0x0000000d000d7308 */ /* 0x000fe20000002400 */
[----:B------:R-:W-:-:S07]  /*16e50*/  FMUL.FTZ R64, R2, R64 ;  /* 0x0000004002407220 */ /* 0x000fce0000410000 */
[----:B------:R-:W-:Y:S01]  /*16e60*/  MUFU.TANH R15, R15 ;  /* 0x0000000f000f7308 */ /* 0x000fe20000002400 */
[----:B------:R-:W-:-:S07]  /*16e70*/  FMUL.FTZ R65, R2, R65 ;  /* 0x0000004102417220 */ /* 0x000fce0000410000 */
[----:B------:R-:W-:Y:S01]  /*16e80*/  MUFU.TANH R21, R21 ;  /* 0x0000001500157308 */ /* 0x000fe20000002400 */
[----:B----4-:R-:W-:Y:S01]  /*16e90*/  IMAD.IADD R50, R14, 0x1, R225 ;  /* 0x000000010e327824 */ /* 0x010fe200078e02e1 */
[----:B---3--:R-:W-:-:S06]  /*16ea0*/  LOP3.LUT R90, R90, 0xfffffffe, RZ, 0xc0, !PT ;  /* 0xfffffffe5a5a7812 */ /* 0x008fcc00078ec0ff */
[----:B------:R-:W-:Y:S01]  /*16eb0*/  MUFU.TANH R74, R74 ;  /* 0x0000004a004a7308 */ /* 0x000fe20000002400 */
[----:B0-----:R-:W-:-:S05]  /*16ec0*/  @P1 IMAD.HI.U32 R14, R50, R29, RZ ;  /* 0x0000001d320e1227 */ /* 0x001fca00078e00ff */
[----:B-1----:R-:W-:Y:S02]  /*16ed0*/  @P1 SHF.R.U32.HI R50, RZ, R31, R14 ;  /* 0x0000001fff321219 */ /* 0x002fe4000001160e */
[----:B------:R-:W-:Y:S01]  /*16ee0*/  MUFU.TANH R3, R3 ;  /* 0x0000000300037308 */ /* 0x000fe20000002400 */
[----:B------:R-:W-:Y:S02]  /*16ef0*/  MOV R31, 0xffffff80 ;  /* 0xffffff80001f7802 */ /* 0x000fe40000000f00 */
[----:B------:R-:W0:Y:S03]  /*16f00*/  SHFL.IDX PT, R33, R50, 0x1, 0x1c1f ;  /* 0x003c1f0032217f89 */ /* 0x000e2600000e0000 */
[----:B------:R-:W-:Y:S02]  /*16f10*/  IMAD R32, R168, R31, 0x80 ;  /* 0x00000080a8207424 */ /* 0x000fe400078e021f */
[----:B------:R-:W-:Y:S01]  /*16f20*/  FMUL.FTZ R14, R2, R58 ;  /* 0x0000003a020e7220 */ /* 0x000fe20000410000 */
[----:B------:R-:W-:Y:S01]  /*16f30*/  MUFU.TANH R7, R7 ;  /* 0x0000000700077308 */ /* 0x000fe20000002400 */
[----:B------:R-:W-:-:S04]  /*16f40*/  IMAD.IADD R32, R217, 0x1, R32 ;  /* 0x00000001d9207824 */ /* 0x000fc800078e0220 */
[----:B--2---:R-:W-:-:S03]  /*16f50*/  IMAD R58, R45, -0x2, R32 ;  /* 0xfffffffe2d3a7824 */ /* 0x004fc600078e0220 */
[----:B------:R-:W-:Y:S02]  /*16f60*/  MUFU.TANH R20, R20 ;  /* 0x0000001400147308 */ /* 0x000fe40000002400 */
[----:B------:R-:W-:Y:S02]  /*16f70*/  IADD3 R55, -R219, 0x1, R58 ;  /* 0x00000001db377810 */ /* 0x000fe40007ffe13a */
[----:B------:R-:W-:-:S04]  /*16f80*/  @P1 LOP3.LUT R90, R90, 0x1, RZ, 0xfc, !PT ;  /* 0x000000015a5a1812 */ /* 0x000fc800078efcff */
[----:B------:R-:W-:Y:S01]  /*16f90*/  MUFU.TANH R24, R24 ;  /* 0x0000001800187308 */ /* 0x000fe20000002400 */
[----:B0-----:R-:W-:Y:S01]  /*16fa0*/  VIADDMNMX R47, R33, R55, R58, PT ;  /* 0x00000037212f7246 */ /* 0x001fe2000380013a */
[----:B------:R-:W-:-:S03]  /*16fb0*/  FMUL.FTZ R31, R2, R59 ;  /* 0x0000003b021f7220 */ /* 0x000fc60000410000 */
[----:B------:R-:W-:-:S03]  /*16fc0*/  ISETP.GT.AND P1, PT, R47, RZ, PT ;  /* 0x000000ff2f00720c */ /* 0x000fc60003f24270 */
[----:B------:R-:W-:Y:S01]  /*16fd0*/  MUFU.TANH R26, R26 ;  /* 0x0000001a001a7308 */ /* 0x000fe20000002400 */
[C---:B------:R-:W-:Y:S02]  /*16fe0*/  ISETP.GT.AND P2, PT, R47.reuse, 0x1, PT ;  /* 0x000000012f00780c */ /* 0x040fe40003f44270 */
[----:B------:R-:W-:Y:S02]  /*16ff0*/  ISETP.GT.AND P3, PT, R47, 0x8, PT ;  /* 0x000000082f00780c */ /* 0x000fe40003f64270 */
[----:B------:R-:W-:Y:S02]  /*17000*/  FSEL R97, R97, -INF , P1 ;  /* 0xff80000061617808 */ /* 0x000fe40000800000 */
[----:B------:R-:W-:Y:S01]  /*17010*/  FSEL R59, R88, -INF , P2 ;  /* 0xff800000583b7808 */ /* 0x000fe20001000000 */
[----:B------:R-:W-:Y:S01]  /*17020*/  FMUL.FTZ R29, R2, R57 ;  /* 0x00000039021d7220 */ /* 0x000fe20000410000 */
[----:B------:R0:W1:Y:S01]  /*17030*/  MUFU.TANH R44, R14 ;  /* 0x0000000e002c7308 */ /* 0x0000620000002400 */
[----:B------:R-:W-:-:S02]  /*17040*/  ISETP.GT.AND P1, PT, R47, 0x9, PT ;  /* 0x000000092f00780c */ /* 0x000fc40003f24270 */
[----:B------:R-:W-:Y:S02]  /*17050*/  FSEL R57, R89, -INF , P3 ;  /* 0xff80000059397808 */ /* 0x000fe40001800000 */
[----:B------:R-:W-:Y:S02]  /*17060*/  ISETP.GT.AND P2, PT, R47, 0x10, PT ;  /* 0x000000102f00780c */ /* 0x000fe40003f44270 */
[----:B0-----:R-:W-:Y:S02]  /*17070*/  FMNMX.FTZ R14, R97, R59, !PT ;  /* 0x0000003b610e7209 */ /* 0x001fe40007810000 */
[----:B------:R-:W-:Y:S02]  /*17080*/  FSEL R95, R95, -INF , P1 ;  /* 0xff8000005f5f7808 */ /* 0x000fe40000800000 */
[----:B------:R-:W-:Y:S02]  /*17090*/  FMNMX.FTZ R14, R57, R14, !PT ;  /* 0x0000000e390e7209 */ /* 0x000fe40007810000 */
[----:B------:R-:W-:-:S02]  /*170a0*/  ISETP.GT.AND P1, PT, R47, 0x11, PT ;  /* 0x000000112f00780c */ /* 0x000fc40003f24270 */
[----:B------:R-:W-:Y:S02]  /*170b0*/  FSEL R93, R34, -INF , P2 ;  /* 0xff800000225d7808 */ /* 0x000fe40001000000 */
[----:B------:R-:W-:Y:S02]  /*170c0*/  FMNMX.FTZ R14, R95, R14, !PT ;  /* 0x0000000e5f0e7209 */ /* 0x000fe40007810000 */
[----:B------:R-:W-:Y:S02]  /*170d0*/  ISETP.GT.AND P2, PT, R47, 0x18, PT ;  /* 0x000000182f00780c */ /* 0x000fe40003f44270 */
[----:B------:R-:W-:Y:S02]  /*170e0*/  FSEL R91, R35, -INF , P1 ;  /* 0xff800000235b7808 */ /* 0x000fe40000800000 */
[----:B------:R-:W-:Y:S02]  /*170f0*/  FMNMX.FTZ R32, R93, R14, !PT ;  /* 0x0000000e5d207209 */ /* 0x000fe40007810000 */
[----:B------:R-:W-:-:S02]  /*17100*/  ISETP.GT.AND P1, PT, R47, 0x19, PT ;  /* 0x000000192f00780c */ /* 0x000fc40003f24270 */
[----:B------:R-:W-:Y:S02]  /*17110*/  FSEL R89, R38, -INF , P2 ;  /* 0xff80000026597808 */ /* 0x000fe40001000000 */
[----:B------:R-:W-:Y:S01]  /*17120*/  FMNMX.FTZ R32, R91, R32, !PT ;  /* 0x000000205b207209 */ /* 0x000fe20007810000 */
[----:B------:R-:W-:Y:S01]  /*17130*/  FMUL.FTZ R14, R2, R67 ;  /* 0x00000043020e7220 */ /* 0x000fe20000410000 */
[----:B------:R-:W-:Y:S02]  /*17140*/  ISETP.GT.AND P2, PT, R47, 0x20, PT ;  /* 0x000000202f00780c */ /* 0x000fe40003f44270 */
[----:B------:R-:W-:Y:S02]  /*17150*/  FSEL R67, R39, -INF , P1 ;  /* 0xff80000027437808 */ /* 0x000fe40000800000 */
[----:B------:R-:W-:Y:S02]  /*17160*/  FMNMX.FTZ R32, R89, R32, !PT ;  /* 0x0000002059207209 */ /* 0x000fe40007810000 */
[----:B------:R-:W-:-:S02]  /*17170*/  ISETP.GT.AND P1, PT, R47, 0x21, PT ;  /* 0x000000212f00780c */ /* 0x000fc40003f24270 */
[----:B------:R-:W-:Y:S02]  /*17180*/  FSEL R63, R42, -INF , P2 ;  /* 0xff8000002a3f7808 */ /* 0x000fe40001000000 */
[----:B------:R-:W-:Y:S01]  /*17190*/  FMNMX.FTZ R32, R67, R32, !PT ;  /* 0x0000002043207209 */ /* 0x000fe20007810000 */
[----:B------:R0:W2:Y:S01]  /*171a0*/  MUFU.TANH R45, R31 ;  /* 0x0000001f002d7308 */ /* 0x0000a20000002400 */
[----:B------:R-:W-:Y:S02]  /*171b0*/  ISETP.GT.AND P2, PT, R47, 0x28, PT ;  /* 0x000000282f00780c */ /* 0x000fe40003f44270 */
[----:B------:R-:W-:Y:S02]  /*171c0*/  FSEL R54, R43, -INF , P1 ;  /* 0xff8000002b367808 */ /* 0x000fe40000800000 */
[----:B------:R-:W-:Y:S02]  /*171d0*/  ISETP.GT.AND P1, PT, R47, 0x29, PT ;  /* 0x000000292f00780c */ /* 0x000fe40003f24270 */
[----:B0-----:R-:W-:Y:S01]  /*171e0*/  FMNMX.FTZ R31, R63, R32, !PT ;  /* 0x000000203f1f7209 */ /* 0x001fe20007810000 */
[----:B------:R0:W3:Y:S01]  /*171f0*/  MUFU.TANH R38, R14 ;  /* 0x0000000e00267308 */ /* 0x0000e20000002400 */
[----:B------:R-:W-:-:S02]  /*17200*/  FSEL R53, R46, -INF , P2 ;  /* 0xff8000002e357808 */ /* 0x000fc40001000000 */
[----:B------:R-:W-:Y:S02]  /*17210*/  ISETP.GT.AND P2, PT, R47, 0x30, PT ;  /* 0x000000302f00780c */ /* 0x000fe40003f44270 */
[----:B------:R-:W-:Y:S02]  /*17220*/  FSEL R52, R36, -INF , P1 ;  /* 0xff80000024347808 */ /* 0x000fe40000800000 */
[----:B0-----:R-:W-:-:S04]  /*17230*/  FMNMX.FTZ R14, R54, R31, !PT ;  /* 0x0000001f360e7209 */ /* 0x001fc80007810000 */
[----:B------:R-:W-:Y:S02]  /*17240*/  FMNMX.FTZ R31, R53, R14, !PT ;  /* 0x0000000e351f7209 */ /* 0x000fe40007810000 */
[----:B------:R-:W-:Y:S02]  /*17250*/  ISETP.GT.AND P1, PT, R47, 0x31, PT ;  /* 0x000000312f00780c */ /* 0x000fe40003f24270 */
[----:B------:R-:W-:Y:S02]  /*17260*/  FSEL R51, R37, -INF , P2 ;  /* 0xff80000025337808 */ /* 0x000fe40001000000 */
[----:B------:R-:W-:Y:S02]  /*17270*/  FMNMX.FTZ R14, R52, R31, !PT ;  /* 0x0000001f340e7209 */ /* 0x000fe40007810000 */
[----:B------:R-:W-:Y:S02]  /*17280*/  ISETP.GT.AND P2, PT, R47, 0x38, PT ;  /* 0x000000382f00780c */ /* 0x000fe40003f44270 */
[----:B-----5:R-:W-:-:S02]  /*17290*/  FSEL R49, R49, -INF , P1 ;  /* 0xff80000031317808 */ /* 0x020fc40000800000 */
[----:B------:R-:W-:Y:S02]  /*172a0*/  FMNMX.FTZ R14, R51, R14, !PT ;  /* 0x0000000e330e7209 */ /* 0x000fe40007810000 */
[----:B------:R-:W-:Y:S02]  /*172b0*/  ISETP.GT.AND P1, PT, R47, 0x39, PT ;  /* 0x000000392f00780c */ /* 0x000fe40003f24270 */
[----:B------:R-:W-:Y:S02]  /*172c0*/  FSEL R43, R40, -INF , P2 ;  /* 0xff800000282b7808 */ /* 0x000fe40001000000 */
[----:B------:R-:W-:Y:S02]  /*172d0*/  FMNMX.FTZ R14, R49, R14, !PT ;  /* 0x0000000e310e7209 */ /* 0x000fe40007810000 */
[----:B------:R-:W-:Y:S02]  /*172e0*/  ISETP.GT.AND P2, PT, R47, 0x40, PT ;  /* 0x000000402f00780c */ /* 0x000fe40003f44270 */
[----:B------:R-:W-:-:S02]  /*172f0*/  FSEL R35, R41, -INF , P1 ;  /* 0xff80000029237808 */ /* 0x000fc40000800000 */
[----:B------:R-:W-:Y:S02]  /*17300*/  FMNMX.FTZ R14, R43, R14, !PT ;  /* 0x0000000e2b0e7209 */ /* 0x000fe40007810000 */
[----:B------:R-:W-:Y:S02]  /*17310*/  ISETP.GT.AND P1, PT, R47, 0x41, PT ;  /* 0x000000412f00780c */ /* 0x000fe40003f24270 */
[----:B-1----:R-:W-:Y:S02]  /*17320*/  FSEL R33, R44, -INF , P2 ;  /* 0xff8000002c217808 */ /* 0x002fe40001000000 */
[----:B------:R-:W-:Y:S02]  /*17330*/  FMNMX.FTZ R14, R35, R14, !PT ;  /* 0x0000000e230e7209 */ /* 0x000fe40007810000 */
[----:B------:R-:W-:Y:S02]  /*17340*/  ISETP.GT.AND P2, PT, R47, 0x48, PT ;  /* 0x000000482f00780c */ /* 0x000fe40003f44270 */
[----:B--2---:R-:W-:-:S02]  /*17350*/  FSEL R31, R45, -INF , P1 ;  /* 0xff8000002d1f7808 */ /* 0x004fc40000800000 */
[----:B------:R-:W-:Y:S02]  /*17360*/  FMNMX.FTZ R14, R33, R14, !PT ;  /* 0x0000000e210e7209 */ /* 0x000fe40007810000 */
[----:B------:R-:W-:Y:S02]  /*17370*/  ISETP.GT.AND P1, PT, R47, 0x49, PT ;  /* 0x000000492f00780c */ /* 0x000fe40003f24270 */
[----:B------:R-:W-:Y:S02]  /*17380*/  FSEL R32, R62, -INF , P2 ;  /* 0xff8000003e207808 */ /* 0x000fe40001000000 */
[----:B------:R-:W-:Y:S02]  /*17390*/  FMNMX.FTZ R37, R31, R14, !PT ;  /* 0x0000000e1f257209 */ /* 0x000fe40007810000 */
[----:B------:R-:W-:Y:S02]  /*173a0*/  ISETP.GT.AND P2, PT, R47, 0x50, PT ;  /* 0x000000502f00780c */ /* 0x000fe40003f44270 */
[----:B------:R-:W-:-:S02]  /*173b0*/  FSEL R34, R48, -INF , P1 ;  /* 0xff80000030227808 */ /* 0x000fc40000800000 */
[----:B------:R-:W-:Y:S02]  /*173c0*/  FMNMX.FTZ R37, R32, R37, !PT ;  /* 0x0000002520257209 */ /* 0x000fe40007810000 */
[C---:B------:R-:W-:Y:S02]  /*173d0*/  ISETP.GT.AND P1, PT, R47.reuse, 0x51, PT ;  /* 0x000000512f00780c */ /* 0x040fe40003f24270 */
[----:B------:R-:W-:Y:S02]  /*173e0*/  FSEL R36, R66, -INF , P2 ;  /* 0xff80000042247808 */ /* 0x000fe40001000000 */
[----:B------:R-:W-:Y:S01]  /*173f0*/  FMNMX.FTZ R39, R34, R37, !PT ;  /* 0x0000002522277209 */ /* 0x000fe20007810000 */
[----:B------:R-:W0:Y:S01]  /*17400*/  MUFU.TANH R75, R75 ;  /* 0x0000004b004b7308 */ /* 0x000e220000002400 */
[----:B------:R-:W-:Y:S02]  /*17410*/  ISETP.GT.AND P2, PT, R47, 0x58, PT ;  /* 0x000000582f00780c */ /* 0x000fe40003f44270 */
[----:B---3--:R-:W-:-:S02]  /*17420*/  FSEL R37, R38, -INF , P1 ;  /* 0xff80000026257808 */ /* 0x008fc40000800000 */
[----:B------:R-:W-:Y:S02]  /*17430*/  FMNMX.FTZ R14, R36, R39, !PT ;  /* 0x00000027240e7209 */ /* 0x000fe40007810000 */
[----:B------:R-:W-:Y:S01]  /*17440*/  ISETP.GT.AND P1, PT, R47, 0x59, PT ;  /* 0x000000592f00780c */ /* 0x000fe20003f24270 */
[----:B------:R-:W1:Y:S01]  /*17450*/  MUFU.TANH R42, R78 ;  /* 0x0000004e002a7308 */ /* 0x000e620000002400 */
[----:B------:R-:W-:Y:S02]  /*17460*/  FSEL R38, R70, -INF , P2 ;  /* 0xff80000046267808 */ /* 0x000fe40001000000 */
[----:B------:R-:W-:Y:S02]  /*17470*/  FMNMX.FTZ R41, R37, R14, !PT ;  /* 0x0000000e25297209 */ /* 0x000fe40007810000 */
[----:B------:R-:W-:Y:S02]  /*17480*/  ISETP.GT.AND P2, PT, R47, 0x60, PT ;  /* 0x000000602f00780c */ /* 0x000fe40003f44270 */
[----:B------:R-:W-:Y:S01]  /*17490*/  FSEL R39, R71, -INF , P1 ;  /* 0xff80000047277808 */ /* 0x000fe20000800000 */
[----:B------:R-:W2:Y:S01]  /*174a0*/  MUFU.TANH R44, R79 ;  /* 0x0000004f002c7308 */ /* 0x000ea20000002400 */
[----:B------:R-:W-:-:S02]  /*174b0*/  FMNMX.FTZ R14, R38, R41, !PT ;  /* 0x00000029260e7209 */ /* 0x000fc40007810000 */
[----:B------:R-:W-:Y:S02]  /*174c0*/  ISETP.GT.AND P1, PT, R47, 0x61, PT ;  /* 0x000000612f00780c */ /* 0x000fe40003f24270 */
[----:B------:R-:W-:Y:S02]  /*174d0*/  FSEL R40, R74, -INF , P2 ;  /* 0xff8000004a287808 */ /* 0x000fe40001000000 */
[----:B------:R-:W-:Y:S01]  /*174e0*/  FMNMX.FTZ R45, R39, R14, !PT ;  /* 0x0000000e272d7209 */ /* 0x000fe20007810000 */
[----:B------:R-:W3:Y:S01]  /*174f0*/  MUFU.TANH R46, R82 ;  /* 0x00000052002e7308 */ /* 0x000ee20000002400 */
[----:B------:R-:W-:Y:S02]  /*17500*/  ISETP.GT.AND P2, PT, R47, 0x68, PT ;  /* 0x000000682f00780c */ /* 0x000fe40003f44270 */
[----:B0-----:R-:W-:Y:S02]  /*17510*/  FSEL R41, R75, -INF , P1 ;  /* 0xff8000004b297808 */ /* 0x001fe40000800000 */
[----:B------:R-:W-:-:S03]  /*17520*/  FMNMX.FTZ R14, R40, R45, !PT ;  /* 0x0000002d280e7209 */ /* 0x000fc60007810000 */
[----:B------:R-:W0:Y:S01]  /*17530*/  MUFU.TANH R83, R83 ;  /* 0x0000005300537308 */ /* 0x000e220000002400 */
[----:B------:R-:W-:Y:S02]  /*17540*/  ISETP.GT.AND P1, PT, R47, 0x69, PT ;  /* 0x000000692f00780c */ /* 0x000fe40003f24270 */
[----:B-1----:R-:W-:Y:S02]  /*17550*/  FSEL R42, R42, -INF , P2 ;  /* 0xff8000002a2a7808 */ /* 0x002fe40001000000 */
[----:B------:R-:W-:-:S03]  /*17560*/  FMNMX.FTZ R45, R41, R14, !PT ;  /* 0x0000000e292d7209 */ /* 0x000fc60007810000 */
[----:B------:R-:W1:Y:S01]  /*17570*/  MUFU.TANH R86, R86 ;  /* 0x0000005600567308 */ /* 0x000e620000002400 */
[----:B------:R-:W-:Y:S02]  /*17580*/  ISETP.GT.AND P2, PT, R47, 0x70, PT ;  /* 0x000000702f00780c */ /* 0x000fe40003f44270 */
[----:B--2---:R-:W-:Y:S02]  /*17590*/  FSEL R44, R44, -INF , P1 ;  /* 0xff8000002c2c7808 */ /* 0x004fe40000800000 */
[----:B------:R-:W-:-:S03]  /*175a0*/  FMNMX.FTZ R45, R42, R45, !PT ;  /* 0x0000002d2a2d7209 */ /* 0x000fc60007810000 */
[----:B------:R-:W2:Y:S01]  /*175b0*/  MUFU.TANH R48, R87 ;  /* 0x0000005700307308 */ /* 0x000ea20000002400 */
[C---:B------:R-:W-:Y:S02]  /*175c0*/  ISETP.GT.AND P1, PT, R47.reuse, 0x71, PT ;  /* 0x000000712f00780c */ /* 0x040fe40003f24270 */
[----:B---3--:R-:W-:Y:S02]  /*175d0*/  FSEL R46, R46, -INF , P2 ;  /* 0xff8000002e2e7808 */ /* 0x008fe40001000000 */
[----:B------:R-:W-:Y:S02]  /*175e0*/  FMNMX.FTZ R71, R44, R45, !PT ;  /* 0x0000002d2c477209 */ /* 0x000fe40007810000 */
[----:B------:R-:W-:Y:S02]  /*175f0*/  ISETP.GT.AND P2, PT, R47, 0x78, PT ;  /* 0x000000782f00780c */ /* 0x000fe40003f44270 */
[----:B0-----:R-:W-:Y:S02]  /*17600*/  FSEL R45, R83, -INF , P1 ;  /* 0xff800000532d7808 */ /* 0x001fe40000800000 */
[----:B------:R-:W-:-:S02]  /*17610*/  FMNMX.FTZ R14, R46, R71, !PT ;  /* 0x000000472e0e7209 */ /* 0x000fc40007810000 */
[----:B------:R-:W-:Y:S02]  /*17620*/  ISETP.GT.AND P1, PT, R47, 0x79, PT ;  /* 0x000000792f00780c */ /* 0x000fe40003f24270 */
[----:B-1----:R-:W-:Y:S02]  /*17630*/  FSEL R47, R86, -INF , P2 ;  /* 0xff800000562f7808 */ /* 0x002fe40001000000 */
[----:B------:R-:W-:Y:S02]  /*17640*/  FMNMX.FTZ R14, R45, R14, !PT ;  /* 0x0000000e2d0e7209 */ /* 0x000fe40007810000 */
[----:B--2---:R-:W-:Y:S02]  /*17650*/  FSEL R48, R48, -INF , P1 ;  /* 0xff80000030307808 */ /* 0x004fe40000800000 */
[----:B------:R-:W-:-:S04]  /*17660*/  FMNMX.FTZ R71, R47, R14, !PT ;  /* 0x0000000e2f477209 */ /* 0x000fc80007810000 */
[----:B------:R-:W-:-:S05]  /*17670*/  FMNMX.FTZ R71, R48, R71, !PT ;  /* 0x0000004730477209 */ /* 0x000fca0007810000 */
[----:B------:R-:W0:Y:S01]  /*17680*/  SHFL.BFLY PT, R14, R71, 0x2, 0x1f ;  /* 0x0c401f00470e7f89 */ /* 0x000e2200000e0000 */
[----:B------:R-:W-:Y:S01]  /*17690*/  FMUL.FTZ R30, R2, R56 ;  /* 0x00000038021e7220 */ /* 0x000fe20000410000 */
[----:B------:R1:W-:Y:S02]  /*176a0*/  MUFU.TANH R82, R61 ;  /* 0x0000003d00527308 */ /* 0x0003e40000002400 */
[----:B------:R-:W2:Y:S01]  /*176b0*/  SHFL.IDX PT, R50, R50, RZ, 0x1c1f ;  /* 0x001c1fff32327589 */ /* 0x000ea200000e0000 */
[----:B0-----:R-:W-:-:S05]  /*176c0*/  FMNMX.FTZ R56, R71, R14, !PT ;  /* 0x0000000e47387209 */ /* 0x001fca0007810000 */
[----:B-1----:R-:W0:Y:S01]  /*176d0*/  SHFL.BFLY PT, R61, R56, 0x1, 0x1f ;  /* 0x0c201f00383d7f89 */ /* 0x002e2200000e0000 */
[----:B--2---:R-:W-:-:S04]  /*176e0*/  VIADDMNMX R78, R50, R55, R58, PT ;  /* 0x00000037324e7246 */ /* 0x004fc8000380013a */
[C---:B------:R-:W-:Y:S02]  /*176f0*/  ISETP.GT.AND P2, PT, R78.reuse, 0x1, PT ;  /* 0x000000014e00780c */ /* 0x040fe40003f44270 */
[----:B------:R-:W-:Y:S02]  /*17700*/  ISETP.GT.AND P3, PT, R78, 0x8, PT ;  /* 0x000000084e00780c */ /* 0x000fe40003f64270 */
[----:B0-----:R-:W-:Y:S01]  /*17710*/  FMNMX.FTZ R14, R56, R61, !PT ;  /* 0x0000003d380e7209 */ /* 0x001fe20007810000 */
[----:B------:R-:W-:-:S03]  /*17720*/  IMAD.U32 R61, RZ, RZ, UR38 ;  /* 0x00000026ff3d7e24 */ /* 0x000fc6000f8e00ff */
[C---:B------:R-:W-:Y:S01]  /*17730*/  FSETP.NEU.FTZ.AND P1, PT, R14.reuse, -INF , PT ;  /* 0xff8000000e00780b */ /* 0x040fe20003f3d000 */
[----:B------:R-:W-:-:S05]  /*17740*/  FFMA.FTZ R56, R14, R61, -8 ;  /* 0xc10000000e387423 */ /* 0x000fca000001003d */
[----:B------:R-:W-:Y:S02]  /*17750*/  FSEL R56, R56, RZ, P1 ;  /* 0x000000ff38387208 */ /* 0x000fe40000800000 */
[----:B------:R-:W-:Y:S02]  /*17760*/  ISETP.GT.AND P1, PT, R78, RZ, PT ;  /* 0x000000ff4e00720c */ /* 0x000fe40003f24270 */
[----:B------:R-:W-:Y:S01]  /*17770*/  FSEL R58, R3, -INF , P2 ;  /* 0xff800000033a7808 */ /* 0x000fe20001000000 */
[----:B------:R-:W-:-:S01]  /*17780*/  FFMA.FTZ R50, R59, UR38, -R56 ;  /* 0x000000263b327c23 */ /* 0x000fc20008010838 */
[----:B------:R-:W-:Y:S01]  /*17790*/  FSEL R59, R0, -INF , P1 ;  /* 0xff800000003b7808 */ /* 0x000fe20000800000 */
[----:B------:R0:W-:Y:S01]  /*177a0*/  MUFU.TANH R79, R60 ;  /* 0x0000003c004f7308 */ /* 0x0001e20000002400 */
[----:B------:R-:W-:-:S01]  /*177b0*/  FFMA.FTZ R0, R57, UR38, -R56 ;  /* 0x0000002639007c23 */ /* 0x000fc20008010838 */
[----:B------:R-:W-:Y:S02]  /*177c0*/  ISETP.GT.AND P1, PT, R78, 0x9, PT ;  /* 0x000000094e00780c */ /* 0x000fe40003f24270 */
[----:B------:R-:W-:-:S02]  /*177d0*/  FSEL R57, R7, -INF , P3 ;  /* 0xff80000007397808 */ /* 0x000fc40001800000 */
[----:B0-----:R-:W-:Y:S02]  /*177e0*/  FMNMX.FTZ R60, R59, R58, !PT ;  /* 0x0000003a3b3c7209 */ /* 0x001fe40007810000 */
[C---:B------:R-:W-:Y:S02]  /*177f0*/  ISETP.GT.AND P2, PT, R78.reuse, 0x10, PT ;  /* 0x000000104e00780c */ /* 0x040fe40003f44270 */
[----:B------:R-:W-:Y:S02]  /*17800*/  FSEL R55, R9, -INF , P1 ;  /* 0xff80000009377808 */ /* 0x000fe40000800000 */
[----:B------:R-:W-:Y:S02]  /*17810*/  FMNMX.FTZ R62, R57, R60, !PT ;  /* 0x0000003c393e7209 */ /* 0x000fe40007810000 */
[----:B------:R-:W-:Y:S02]  /*17820*/  ISETP.GT.AND P1, PT, R78, 0x11, PT ;  /* 0x000000114e00780c */ /* 0x000fe40003f24270 */
[----:B------:R-:W-:-:S02]  /*17830*/  FSEL R60, R10, -INF , P2 ;  /* 0xff8000000a3c7808 */ /* 0x000fc40001000000 */
[----:B------:R-:W-:Y:S02]  /*17840*/  FMNMX.FTZ R7, R55, R62, !PT ;  /* 0x0000003e37077209 */ /* 0x000fe40007810000 */
[----:B------:R-:W-:Y:S02]  /*17850*/  ISETP.GT.AND P2, PT, R78, 0x18, PT ;  /* 0x000000184e00780c */ /* 0x000fe40003f44270 */
[----:B------:R-:W-:Y:S02]  /*17860*/  FSEL R61, R11, -INF , P1 ;  /* 0xff8000000b3d7808 */ /* 0x000fe40000800000 */
[----:B------:R-:W-:Y:S02]  /*17870*/  FMNMX.FTZ R10, R60, R7, !PT ;  /* 0x000000073c0a7209 */ /* 0x000fe40007810000 */
[----:B------:R-:W-:Y:S02]  /*17880*/  ISETP.GT.AND P1, PT, R78, 0x19, PT ;  /* 0x000000194e00780c */ /* 0x000fe40003f24270 */
[----:B------:R-:W-:-:S02]  /*17890*/  FSEL R62, R12, -INF , P2 ;  /* 0xff8000000c3e7808 */ /* 0x000fc40001000000 */
[----:B------:R-:W-:Y:S01]  /*178a0*/  FMNMX.FTZ R7, R61, R10, !PT ;  /* 0x0000000a3d077209 */ /* 0x000fe20007810000 */
[----:B------:R0:W-:Y:S01]  /*178b0*/  MUFU.TANH R83, R64 ;  /* 0x0000004000537308 */ /* 0x0001e20000002400 */
[----:B------:R-:W-:Y:S02]  /*178c0*/  ISETP.GT.AND P2, PT, R78, 0x20, PT ;  /* 0x000000204e00780c */ /* 0x000fe40003f44270 */
[----:B------:R-:W-:Y:S02]  /*178d0*/  FMNMX.FTZ R7, R62, R7, !PT ;  /* 0x000000073e077209 */ /* 0x000fe40007810000 */
[----:B0-----:R-:W-:-:S03]  /*178e0*/  FSEL R64, R13, -INF , P1 ;  /* 0xff8000000d407808 */ /* 0x001fc60000800000 */
[----:B------:R0:W-:Y:S01]  /*178f0*/  MUFU.TANH R86, R65 ;  /* 0x0000004100567308 */ /* 0x0001e20000002400 */
[----:B------:R-:W-:Y:S02]  /*17900*/  ISETP.GT.AND P1, PT, R78, 0x21, PT ;  /* 0x000000214e00780c */ /* 0x000fe40003f24270 */
[----:B------:R-:W-:Y:S01]  /*17910*/  FMNMX.FTZ R12, R64, R7, !PT ;  /* 0x00000007400c7209 */ /* 0x000fe20007810000 */
[----:B------:R-:W-:Y:S01]  /*17920*/  FMUL.FTZ R68, R2, R68 ;  /* 0x0000004402447220 */ /* 0x000fe20000410000 */
[----:B------:R-:W-:Y:S02]  /*17930*/  FSEL R66, R15, -INF , P1 ;  /* 0xff8000000f427808 */ /* 0x000fe40000800000 */
[----:B0-----:R-:W-:Y:S01]  /*17940*/  FSEL R65, R20, -INF , P2 ;  /* 0xff80000014417808 */ /* 0x001fe20001000000 */
[----:B------:R-:W0:Y:S01]  /*17950*/  MUFU.TANH R25, R25 ;  /* 0x0000001900197308 */ /* 0x000e220000002400 */
[----:B------:R-:W-:Y:S02]  /*17960*/  ISETP.GT.AND P2, PT, R78, 0x28, PT ;  /* 0x000000284e00780c */ /* 0x000fe40003f44270 */
[----:B------:R-:W-:Y:S01]  /*17970*/  FMNMX.FTZ R9, R65, R12, !PT ;  /* 0x0000000c41097209 */ /* 0x000fe20007810000 */
[----:B------:R-:W-:Y:S01]  /*17980*/  FMUL.FTZ R69, R2, R69 ;  /* 0x0000004502457220 */ /* 0x000fe20000410000 */
[----:B------:R-:W-:-:S02]  /*17990*/  ISETP.GT.AND P1, PT, R78, 0x29, PT ;  /* 0x000000294e00780c */ /* 0x000fc40003f24270 */
[----:B------:R-:W-:Y:S01]  /*179a0*/  FMNMX.FTZ R9, R66, R9, !PT ;  /* 0x0000000942097209 */ /* 0x000fe20007810000 */
[----:B------:R-:W1:Y:S08]  /*179b0*/  MUFU.TANH R28, R28 ;  /* 0x0000001c001c7308 */ /* 0x000e700000002400 */
[----:B------:R2:W-:Y:S01]  /*179c0*/  MUFU.TANH R87, R68 ;  /* 0x0000004400577308 */ /* 0x0005e20000002400 */
[----:B------:R-:W-:-:S01]  /*179d0*/  FFMA.FTZ R12, R67, UR38, -R56 ;  /* 0x00000026430c7c23 */ /* 0x000fc20008010838 */
[----:B--2---:R-:W-:-:S06]  /*179e0*/  FSEL R68, R24, -INF , P2 ;  /* 0xff80000018447808 */ /* 0x004fcc0001000000 */
[----:B------:R-:W-:Y:S01]  /*179f0*/  MUFU.TANH R27, R27 ;  /* 0x0000001b001b7308 */ /* 0x000fe20000002400 */
[----:B------:R-:W-:Y:S02]  /*17a00*/  ISETP.GT.AND P2, PT, R78, 0x30, PT ;  /* 0x000000304e00780c */ /* 0x000fe40003f44270 */
[----:B------:R-:W-:-:S05]  /*17a10*/  FMNMX.FTZ R20, R68, R9, !PT ;  /* 0x0000000944147209 */ /* 0x000fca0007810000 */
[----:B------:R2:W-:Y:S01]  /*17a20*/  MUFU.TANH R88, R69 ;  /* 0x0000004500587308 */ /* 0x0005e20000002400 */
[----:B------:R-:W-:Y:S02]  /*17a30*/  FSEL R67, R26, -INF , P2 ;  /* 0xff8000001a437808 */ /* 0x000fe40001000000 */
[----:B--2---:R-:W-:-:S05]  /*17a40*/  FSEL R69, R21, -INF , P1 ;  /* 0xff80000015457808 */ /* 0x004fca0000800000 */
[----:B------:R-:W2:Y:S01]  /*17a50*/  MUFU.TANH R30, R30 ;  /* 0x0000001e001e7308 */ /* 0x000ea20000002400 */
[C---:B------:R-:W-:Y:S02]  /*17a60*/  ISETP.GT.AND P1, PT, R78.reuse, 0x31, PT ;  /* 0x000000314e00780c */ /* 0x040fe40003f24270 */
[----:B------:R-:W-:Y:S02]  /*17a70*/  FMNMX.FTZ R20, R69, R20, !PT ;  /* 0x0000001445147209 */ /* 0x000fe40007810000 */
[----:B------:R-:W-:Y:S02]  /*17a80*/  ISETP.GT.AND P2, PT, R78, 0x38, PT ;  /* 0x000000384e00780c */ /* 0x000fe40003f44270 */
[----:B0-----:R-:W-:Y:S01]  /*17a90*/  FSEL R70, R25, -INF , P1 ;  /* 0xff80000019467808 */ /* 0x001fe20000800000 */
[----:B------:R-:W0:Y:S01]  /*17aa0*/  MUFU.TANH R29, R29 ;  /* 0x0000001d001d7308 */ /* 0x000e220000002400 */
[----:B------:R-:W-:Y:S01]  /*17ab0*/  FMNMX.FTZ R9, R67, R20, !PT ;  /* 0x0000001443097209 */ /* 0x000fe20007810000 */
[----:B------:R-:W-:Y:S01]  /*17ac0*/  FMUL.FTZ R73, R2, R73 ;  /* 0x0000004902497220 */ /* 0x000fe20000410000 */
[----:B------:R-:W-:-:S02]  /*17ad0*/  ISETP.GT.AND P1, PT, R78, 0x39, PT ;  /* 0x000000394e00780c */ /* 0x000fc40003f24270 */
[----:B-1----:R-:W-:Y:S02]  /*17ae0*/  FSEL R71, R28, -INF , P2 ;  /* 0xff8000001c477808 */ /* 0x002fe40001000000 */
[----:B------:R-:W-:Y:S01]  /*17af0*/  FMNMX.FTZ R20, R70, R9, !PT ;  /* 0x0000000946147209 */ /* 0x000fe20007810000 */
[----:B------:R1:W-:Y:S01]  /*17b00*/  MUFU.TANH R92, R73 ;  /* 0x00000049005c7308 */ /* 0x0003e20000002400 */
[----:B------:R-:W-:Y:S02]  /*17b10*/  ISETP.GT.AND P2, PT, R78, 0x40, PT ;  /* 0x000000404e00780c */ /* 0x000fe40003f44270 */
[----:B------:R-:W-:Y:S02]  /*17b20*/  FMNMX.FTZ R24, R71, R20, !PT ;  /* 0x0000001447187209 */ /* 0x000fe40007810000 */
[----:B--2---:R-:W-:Y:S02]  /*17b30*/  FSEL R74, R30, -INF , P2 ;  /* 0xff8000001e4a7808 */ /* 0x004fe40001000000 */
[----:B-1----:R-:W-:-:S02]  /*17b40*/  FSEL R73, R27, -INF , P1 ;  /* 0xff8000001b497808 */ /* 0x002fc40000800000 */
[----:B------:R-:W-:Y:S02]  /*17b50*/  ISETP.GT.AND P1, PT, R78, 0x41, PT ;  /* 0x000000414e00780c */ /* 0x000fe40003f24270 */
[----:B------:R-:W-:Y:S01]  /*17b60*/  FMNMX.FTZ R9, R73, R24, !PT ;  /* 0x0000001849097209 */ /* 0x000fe20007810000 */
[----:B------:R-:W-:Y:S01]  /*17b70*/  FMUL.FTZ R77, R2, R77 ;  /* 0x0000004d024d7220 */ /* 0x000fe20000410000 */
[----:B------:R-:W-:Y:S02]  /*17b80*/  ISETP.GT.AND P2, PT, R78, 0x48, PT ;  /* 0x000000484e00780c */ /* 0x000fe40003f44270 */
[----:B0-----:R-:W-:Y:S02]  /*17b90*/  FSEL R75, R29, -INF , P1 ;  /* 0xff8000001d4b7808 */ /* 0x001fe40000800000 */
[----:B------:R-:W-:Y:S01]  /*17ba0*/  FMNMX.FTZ R24, R74, R9, !PT ;  /* 0x000000094a187209 */ /* 0x000fe20007810000 */
[----:B------:R-:W-:Y:S01]  /*17bb0*/  FMUL.FTZ R76, R2, R76 ;  /* 0x0000004c024c7220 */ /* 0x000fe20000410000 */
[----:B------:R0:W-:Y:S01]  /*17bc0*/  MUFU.TANH R96, R77 ;  /* 0x0000004d00607308 */ /* 0x0001e20000002400 */
[----:B------:R-:W-:-:S02]  /*17bd0*/  ISETP.GT.AND P1, PT, R78, 0x49, PT ;  /* 0x000000494e00780c */ /* 0x000fc40003f24270 */
[----:B------:R-:W-:Y:S01]  /*17be0*/  FMNMX.FTZ R24, R75, R24, !PT ;  /* 0x000000184b187209 */ /* 0x000fe20007810000 */
[----:B------:R-:W-:Y:S01]  /*17bf0*/  FMUL.FTZ R72, R2, R72 ;  /* 0x0000004802487220 */ /* 0x000fe20000410000 */
[----:B0-----:R-:W-:-:S03]  /*17c00*/  FSEL R77, R79, -INF , P2 ;  /* 0xff8000004f4d7808 */ /* 0x001fc60001000000 */
[----:B------:R0:W-:Y:S01]  /*17c10*/  MUFU.TANH R94, R76 ;  /* 0x0000004c005e7308 */ /* 0x0001e20000002400 */
[----:B------:R-:W-:Y:S02]  /*17c20*/  ISETP.GT.AND P2, PT, R78, 0x50, PT ;  /* 0x000000504e00780c */ /* 0x000fe40003f44270 */
[----:B------:R-:W-:Y:S01]  /*17c30*/  FMNMX.FTZ R9, R77, R24, !PT ;  /* 0x000000184d097209 */ /* 0x000fe20007810000 */
[----:B------:R1:W-:Y:S01]  /*17c40*/  STL [R1], R90 ;  /* 0x0000005a01007387 */ /* 0x0003e20000100800 */
[----:B0-----:R-:W-:Y:S02]  /*17c50*/  FSEL R76, R82, -INF , P1 ;  /* 0xff800000524c7808 */ /* 0x001fe40000800000 */
[----:B------:R-:W-:Y:S02]  /*17c60*/  ISETP.GT.AND P1, PT, R78, 0x51, PT ;  /* 0x000000514e00780c */ /* 0x000fe40003f24270 */
[----:B------:R-:W-:Y:S01]  /*17c70*/  FMNMX.FTZ R9, R76, R9, !PT ;  /* 0x000000094c097209 */ /* 0x000fe20007810000 */
[----:B-1----:R0:W1:Y:S01]  /*17c80*/  MUFU.TANH R90, R72 ;  /* 0x00000048005a7308 */ /* 0x0020620000002400 */
[----:B------:R-:W-:-:S01]  /*17c90*/  FFMA.FTZ R157, R63, UR38, -R56 ;  /* 0x000000263f9d7c23 */ /* 0x000fc20008010838 */
[----:B------:R-:W-:-:S02]  /*17ca0*/  FSEL R63, R86, -INF , P1 ;  /* 0xff800000563f7808 */ /* 0x000fc40000800000 */
[----:B0-----:R-:W-:Y:S02]  /*17cb0*/  FSEL R72, R83, -INF , P2 ;  /* 0xff80000053487808 */ /* 0x001fe40001000000 */
[----:B------:R-:W-:Y:S02]  /*17cc0*/  ISETP.GT.AND P2, PT, R78, 0x58, PT ;  /* 0x000000584e00780c */ /* 0x000fe40003f44270 */
[----:B------:R-:W-:Y:S01]  /*17cd0*/  FMNMX.FTZ R24, R72, R9, !PT ;  /* 0x0000000948187209 */ /* 0x000fe20007810000 */
[----:B------:R-:W-:Y:S01]  /*17ce0*/  FMUL.FTZ R80, R2, R80 ;  /* 0x0000005002507220 */ /* 0x000fe20000410000 */
[----:B------:R-:W-:Y:S02]  /*17cf0*/  ISETP.GT.AND P1, PT, R78, 0x59, PT ;  /* 0x000000594e00780c */ /* 0x000fe40003f24270 */
[----:B------:R-:W-:Y:S02]  /*17d00*/  FSEL R29, R87, -INF , P2 ;  /* 0xff800000571d7808 */ /* 0x000fe40001000000 */
[----:B------:R-:W-:Y:S01]  /*17d10*/  FMNMX.FTZ R24, R63, R24, !PT ;  /* 0x000000183f187209 */ /* 0x000fe20007810000 */
[----:B------:R-:W-:Y:S01]  /*17d20*/  FFMA.FTZ R26, R52, UR38, -R56 ;  /* 0x00000026341a7c23 */ /* 0x000fe20008010838 */
[----:B------:R-:W-:Y:S01]  /*17d30*/  ISETP.GT.AND P2, PT, R78, 0x60, PT ;  /* 0x000000604e00780c */ /* 0x000fe20003f44270 */
[----:B------:R-:W-:Y:S01]  /*17d40*/  FMUL.FTZ R81, R2, R81 ;  /* 0x0000005102517220 */ /* 0x000fe20000410000 */
[----:B------:R-:W-:-:S02]  /*17d50*/  FSEL R52, R88, -INF , P1 ;  /* 0xff80000058347808 */ /* 0x000fc40000800000 */
[----:B------:R-:W-:Y:S01]  /*17d60*/  FMNMX.FTZ R9, R29, R24, !PT ;  /* 0x000000181d097209 */ /* 0x000fe20007810000 */
[----:B------:R-:W-:Y:S01]  /*17d70*/  MUFU.TANH R80, R80 ;  /* 0x0000005000507308 */ /* 0x000fe20000002400 */
[----:B------:R-:W-:-:S01]  /*17d80*/  FFMA.FTZ R159, R51, UR38, -R56 ;  /* 0x00000026339f7c23 */ /* 0x000fc20008010838 */
[----:B------:R-:W-:Y:S01]  /*17d90*/  ISETP.GT.AND P1, PT, R78, 0x61, PT ;  /* 0x000000614e00780c */ /* 0x000fe20003f24270 */
[----:B------:R-:W-:Y:S01]  /*17da0*/  FMUL.FTZ R84, R2, R84 ;  /* 0x0000005402547220 */ /* 0x000fe20000410000 */
[----:B-1----:R-:W-:Y:S02]  /*17db0*/  FSEL R51, R90, -INF , P2 ;  /* 0xff8000005a337808 */ /* 0x002fe40001000000 */
[----:B------:R-:W-:Y:S01]  /*17dc0*/  FMNMX.FTZ R28, R52, R9, !PT ;  /* 0x00000009341c7209 */ /* 0x000fe20007810000 */
[----:B------:R-:W-:Y:S01]  /*17dd0*/  FFMA.FTZ R15, R49, UR38, -R56 ;  /* 0x00000026310f7c23 */ /* 0x000fe20008010838 */
[----:B------:R-:W0:Y:S01]  /*17de0*/  MUFU.TANH R81, R81 ;  /* 0x0000005100517308 */ /* 0x000e220000002400 */
[----:B------:R-:W-:Y:S01]  /*17df0*/  ISETP.GT.AND P2, PT, R78, 0x68, PT ;  /* 0x000000684e00780c */ /* 0x000fe20003f44270 */
[----:B------:R-:W-:Y:S01]  /*17e00*/  FMUL.FTZ R85, R2, R85 ;  /* 0x0000005502557220 */ /* 0x000fe20000410000 */
[----:B------:R-:W-:-:S02]  /*17e10*/  FSEL R49, R92, -INF , P1 ;  /* 0xff8000005c317808 */ /* 0x000fc40000800000 */
[----:B------:R-:W-:Y:S01]  /*17e20*/  FMNMX.FTZ R28, R51, R28, !PT ;  /* 0x0000001c331c7209 */ /* 0x000fe20007810000 */
[----:B------:R-:W-:-:S01]  /*17e30*/  FFMA.FTZ R13, R43, UR38, -R56 ;  /* 0x000000262b0d7c23 */ /* 0x000fc20008010838 */
        /* <DEDUP_REMOVED lines=9> */
[----:B------:R-:W-:-:S03]  /*17ed0*/  FMNMX.FTZ R28, R21, R28, !PT ;  /* 0x0000001c151c7209 */ /* 0x000fc60007810000 */
[----:B------:R3:W-:Y:S01]  /*17ee0*/  MUFU.EX2 R24, R15 ;  /* 0x0000000f00187308 */ /* 0x0007e20000000800 */
[----:B0-----:R-:W-:Y:S01]  /*17ef0*/  FSEL R25, R81, -INF , P1 ;  /* 0xff80000051197808 */ /* 0x001fe20000800000 */
[----:B------:R-:W-:Y:S01]  /*17f00*/  FFMA.FTZ R54, R54, UR38, -R56 ;  /* 0x0000002636367c23 */ /* 0x000fe20008010838 */
[----:B---3--:R-:W-:Y:S02]  /*17f10*/  FSEL R15, R80, -INF , P2 ;  /* 0xff800000500f7808 */ /* 0x008fe40001000000 */
[C---:B------:R-:W-:Y:S02]  /*17f20*/  ISETP.GT.AND P2, PT, R78.reuse, 0x78, PT ;  /* 0x000000784e00780c */ /* 0x040fe40003f44270 */
[----:B------:R-:W-:Y:S02]  /*17f30*/  FMNMX.FTZ R28, R15, R28, !PT ;  /* 0x0000001c0f1c7209 */ /* 0x000fe40007810000 */
[----:B------:R-:W-:Y:S02]  /*17f40*/  ISETP.GT.AND P1, PT, R78, 0x79, PT ;  /* 0x000000794e00780c */ /* 0x000fe40003f24270 */
[----:B-1----:R-:W-:-:S02]  /*17f50*/  FSEL R27, R84, -INF , P2 ;  /* 0xff800000541b7808 */ /* 0x002fc40001000000 */
[----:B------:R-:W-:Y:S01]  /*17f60*/  FMNMX.FTZ R28, R25, R28, !PT ;  /* 0x0000001c191c7209 */ /* 0x000fe20007810000 */
[----:B------:R0:W-:Y:S01]  /*17f70*/  MUFU.EX2 R20, R54 ;  /* 0x0000003600147308 */ /* 0x0001e20000000800 */
[----:B------:R-:W-:-:S01]  /*17f80*/  FFMA.FTZ R161, R33, UR38, -R56 ;  /* 0x0000002621a17c23 */ /* 0x000fc20008010838 */
[----:B--2---:R-:W-:Y:S02]  /*17f90*/  FSEL R33, R85, -INF , P1 ;  /* 0xff80000055217808 */ /* 0x004fe40000800000 */
[----:B0-----:R-:W-:-:S04]  /*17fa0*/  FMNMX.FTZ R54, R27, R28, !PT ;  /* 0x0000001c1b367209 */ /* 0x001fc80007810000 */
[----:B------:R-:W-:-:S05]  /*17fb0*/  FMNMX.FTZ R9, R33, R54, !PT ;  /* 0x0000003621097209 */ /* 0x000fca0007810000 */
[----:B------:R-:W0:Y:S02]  /*17fc0*/  SHFL.BFLY PT, R78, R9, 0x2, 0x1f ;  /* 0x0c401f00094e7f89 */ /* 0x000e2400000e0000 */
[----:B0-----:R-:W-:-:S05]  /*17fd0*/  FMNMX.FTZ R78, R9, R78, !PT ;  /* 0x0000004e094e7209 */ /* 0x001fca0007810000 */
[----:B------:R-:W0:Y:S01]  /*17fe0*/  SHFL.BFLY PT, R9, R78, 0x1, 0x1f ;  /* 0x0c201f004e097f89 */ /* 0x000e2200000e0000 */
[----:B------:R-:W-:-:S01]  /*17ff0*/  FFMA.FTZ R30, R35, UR38, -R56 ;  /* 0x00000026231e7c23 */ /* 0x000fc20008010838 */
[--C-:B------:R-:W-:Y:S01]  /*18000*/  FFMA.FTZ R35, R31, UR38, -R56.reuse ;  /* 0x000000261f237c23 */ /* 0x100fe20008010838 */
[----:B------:R-:W-:-:S01]  /*18010*/  FFMA.FTZ R31, R32, UR38, -R56 ;  /* 0x00000026201f7c23 */ /* 0x000fc20008010838 */
[--C-:B------:R-:W-:Y:S01]  /*18020*/  FFMA.FTZ R32, R37, UR38, -R56.reuse ;  /* 0x0000002625207c23 */ /* 0x100fe20008010838 */
[----:B------:R-:W-:-:S01]  /*18030*/  FFMA.FTZ R37, R42, UR38, -R56 ;  /* 0x000000262a257c23 */ /* 0x000fc20008010838 */
[----:B------:R-:W-:Y:S02]  /*18040*/  IMAD.U32 R42, RZ, RZ, UR38 ;  /* 0x00000026ff2a7e24 */ /* 0x000fe4000f8e00ff */
[----:B------:R-:W-:-:S01]  /*18050*/  FFMA.FTZ R54, R34, UR38, -R56 ;  /* 0x0000002622367c23 */ /* 0x000fc20008010838 */
[--C-:B------:R-:W-:Y:S01]  /*18060*/  FFMA.FTZ R34, R41, UR38, -R56.reuse ;  /* 0x0000002629227c23 */ /* 0x100fe20008010838 */
[----:B------:R-:W-:-:S01]  /*18070*/  FFMA.FTZ R165, R40, UR38, -R56 ;  /* 0x0000002628a57c23 */ /* 0x000fc20008010838 */
[--C-:B------:R-:W-:Y:S01]  /*18080*/  FFMA.FTZ R40, R44, UR38, -R56.reuse ;  /* 0x000000262c287c23 */ /* 0x100fe20008010838 */
[----:B------:R-:W-:-:S01]  /*18090*/  FFMA.FTZ R153, R97, UR38, -R56 ;  /* 0x0000002661997c23 */ /* 0x000fc20008010838 */
[----:B0-----:R-:W-:-:S04]  /*180a0*/  FMNMX.FTZ R9, R78, R9, !PT ;  /* 0x000000094e097209 */ /* 0x001fc80007810000 */
[C---:B------:R-:W-:Y:S01]  /*180b0*/  FSETP.NEU.FTZ.AND P1, PT, R9.reuse, -INF , PT ;  /* 0xff8000000900780b */ /* 0x040fe20003f3d000 */
[----:B------:R-:W-:-:S05]  /*180c0*/  FFMA.FTZ R41, R9, R42, -8 ;  /* 0xc100000009297423 */ /* 0x000fca000001002a */
[----:B------:R-:W-:Y:S01]  /*180d0*/  FSEL R44, R41, RZ, P1 ;  /* 0x000000ff292c7208 */ /* 0x000fe20000800000 */
[----:B------:R-:W-:Y:S04]  /*180e0*/  MUFU.EX2 R153, R153 ;  /* 0x0000009900997308 */ /* 0x000fe80000000800 */
[----:B------:R-:W-:-:S01]  /*180f0*/  FFMA.FTZ R152, R59, UR38, -R44 ;  /* 0x000000263b987c23 */ /* 0x000fc2000801082c */
[--C-:B------:R-:W-:Y:S01]  /*18100*/  FFMA.FTZ R41, R58, UR38, -R44.reuse ;  /* 0x000000263a297c23 */ /* 0x100fe2000801082c */
[----:B------:R-:W-:-:S02]  /*18110*/  FFMA.FTZ R57, R57, UR38, -R44 ;  /* 0x0000002639397c23 */ /* 0x000fc4000801082c */
[----:B------:R-:W0:Y:S01]  /*18120*/  MUFU.EX2 R50, R50 ;  /* 0x0000003200327308 */ /* 0x000e220000000800 */
[----:B------:R-:W-:-:S01]  /*18130*/  FFMA.FTZ R3, R95, UR38, -R56 ;  /* 0x000000265f037c23 */ /* 0x000fc20008010838 */
[----:B------:R-:W-:Y:S01]  /*18140*/  FFMA.FTZ R155, R93, UR38, -R56 ;  /* 0x000000265d9b7c23 */ /* 0x000fe20008010838 */
[----:B------:R-:W-:-:S05]  /*18150*/  FFMA.FTZ R55, R55, UR38, -R44 ;  /* 0x0000002637377c23 */ /* 0x000fca000801082c */
[----:B------:R-:W-:Y:S01]  /*18160*/  MUFU.EX2 R152, R152 ;  /* 0x0000009800987308 */ /* 0x000fe20000000800 */
[----:B------:R-:W-:-:S07]  /*18170*/  FFMA.FTZ R154, R60, UR38, -R44 ;  /* 0x000000263c9a7c23 */ /* 0x000fce000801082c */
[----:B------:R-:W-:Y:S01]  /*18180*/  MUFU.EX2 R41, R41 ;  /* 0x0000002900297308 */ /* 0x000fe20000000800 */
[----:B------:R-:W-:-:S01]  /*18190*/  FFMA.FTZ R167, R46, UR38, -R56 ;  /* 0x000000262ea77c23 */ /* 0x000fc20008010838 */
[----:B------:R-:W-:-:S06]  /*181a0*/  FFMA.FTZ R10, R91, UR38, -R56 ;  /* 0x000000265b0a7c23 */ /* 0x000fcc0008010838 */
[----:B------:R-:W1:Y:S01]  /*181b0*/  MUFU.EX2 R0, R0 ;  /* 0x0000000000007308 */ /* 0x000e620000000800 */
[----:B------:R-:W-:-:S01]  /*181c0*/  FFMA.FTZ R163, R36, UR38, -R56 ;  /* 0x0000002624a37c23 */ /* 0x000fc20008010838 */
[----:B------:R-:W-:-:S06]  /*181d0*/  FFMA.FTZ R36, R45, UR38, -R56 ;  /* 0x000000262d247c23 */ /* 0x000fcc0008010838 */
[----:B------:R-:W2:Y:S01]  /*181e0*/  MUFU.EX2 R57, R57 ;  /* 0x0000003900397308 */ /* 0x000ea20000000800 */
[----:B------:R-:W-:-:S01]  /*181f0*/  FFMA.FTZ R45, R61, UR38, -R44 ;  /* 0x000000263d2d7c23 */ /* 0x000fc2000801082c */
[----:B------:R-:W-:-:S06]  /*18200*/  FFMA.FTZ R7, R89, UR38, -R56 ;  /* 0x0000002659077c23 */ /* 0x000fcc0008010838 */
[----:B------:R-:W3:Y:S01]  /*18210*/  MUFU.EX2 R3, R3 ;  /* 0x0000000300037308 */ /* 0x000ee20000000800 */
[----:B------:R-:W-:-:S07]  /*18220*/  FFMA.FTZ R62, R62, UR38, -R44 ;  /* 0x000000263e3e7c23 */ /* 0x000fce000801082c */
[----:B------:R-:W4:Y:S01]  /*18230*/  MUFU.EX2 R46, R55 ;  /* 0x00000037002e7308 */ /* 0x000f220000000800 */
[----:B0-----:R-:W-:-:S01]  /*18240*/  FADD.FTZ R61, R153, R50 ;  /* 0x00000032993d7221 */ /* 0x001fc20000010000 */
[----:B------:R-:W-:-:S06]  /*18250*/  FFMA.FTZ R11, R53, UR38, -R56 ;  /* 0x00000026350b7c23 */ /* 0x000fcc0008010838 */
[----:B------:R-:W0:Y:S01]  /*18260*/  MUFU.EX2 R155, R155 ;  /* 0x0000009b009b7308 */ /* 0x000e220000000800 */
[----:B------:R-:W-:-:S07]  /*18270*/  FFMA.FTZ R42, R48, UR38, -R56 ;  /* 0x00000026302a7c23 */ /* 0x000fce0008010838 */
[----:B------:R-:W5:Y:S01]  /*18280*/  MUFU.EX2 R154, R154 ;  /* 0x0000009a009a7308 */ /* 0x000f620000000800 */
[----:B-1----:R-:W-:-:S07]  /*18290*/  FADD.FTZ R58, R0, R61 ;  /* 0x0000003d003a7221 */ /* 0x002fce0000010000 */
[----:B------:R1:W-:Y:S01]  /*182a0*/  MUFU.EX2 R28, R35 ;  /* 0x00000023001c7308 */ /* 0x0003e20000000800 */
[----:B------:R-:W-:-:S07]  /*182b0*/  FFMA.FTZ R64, R64, UR38, -R44 ;  /* 0x0000002640407c23 */ /* 0x000fce000801082c */
[----:B------:R-:W5:Y:S01]  /*182c0*/  MUFU.EX2 R10, R10 ;  /* 0x0000000a000a7308 */ /* 0x000f620000000800 */
[----:B-1----:R-:W-:-:S01]  /*182d0*/  FFMA.FTZ R35, R38, UR38, -R56 ;  /* 0x0000002626237c23 */ /* 0x002fc20008010838 */
[--C-:B------:R-:W-:Y:S01]  /*182e0*/  FFMA.FTZ R38, R39, UR38, -R56.reuse ;  /* 0x0000002627267c23 */ /* 0x100fe20008010838 */
[----:B------:R-:W-:-:S01]  /*182f0*/  FFMA.FTZ R39, R47, UR38, -R56 ;  /* 0x000000262f277c23 */ /* 0x000fc20008010838 */
[----:B------:R-:W-:-:S04]  /*18300*/  FADD.FTZ R56, R152, R41 ;  /* 0x0000002998387221 */ /* 0x000fc80000010000 */
[----:B------:R-:W1:Y:S01]  /*18310*/  MUFU.EX2 R45, R45 ;  /* 0x0000002d002d7308 */ /* 0x000e620000000800 */
[----:B--2---:R-:W-:-:S01]  /*18320*/  FADD.FTZ R61, R57, R56 ;  /* 0x00000038393d7221 */ /* 0x004fc20000010000 */
[----:B------:R-:W-:Y:S01]  /*18330*/  FFMA.FTZ R156, R65, UR38, -R44 ;  /* 0x00000026419c7c23 */ /* 0x000fe2000801082c */
[----:B---3--:R-:W-:-:S05]  /*18340*/  FADD.FTZ R58, R3, R58 ;  /* 0x0000003a033a7221 */ /* 0x008fca0000010000 */
[----:B------:R-:W2:Y:S01]  /*18350*/  MUFU.EX2 R7, R7 ;  /* 0x0000000700077308 */ /* 0x000ea20000000800 */
[----:B----4-:R-:W-:-:S01]  /*18360*/  FADD.FTZ R61, R46, R61 ;  /* 0x0000003d2e3d7221 */ /* 0x010fc20000010000 */
[----:B------:R-:W-:-:S06]  /*18370*/  FFMA.FTZ R47, R66, UR38, -R44 ;  /* 0x00000026422f7c23 */ /* 0x000fcc000801082c */
[----:B------:R-:W3:Y:S01]  /*18380*/  MUFU.EX2 R62, R62 ;  /* 0x0000003e003e7308 */ /* 0x000ee20000000800 */
[----:B0-----:R-:W-:-:S07]  /*18390*/  FADD.FTZ R65, R155, R58 ;  /* 0x0000003a9b417221 */ /* 0x001fce0000010000 */
[----:B------:R-:W0:Y:S01]  /*183a0*/  MUFU.EX2 R12, R12 ;  /* 0x0000000c000c7308 */ /* 0x000e220000000800 */
[----:B-----5:R-:W-:-:S01]  /*183b0*/  FADD.FTZ R56, R154, R61 ;  /* 0x0000003d9a387221 */ /* 0x020fc20000010000 */
[----:B------:R-:W-:-:S06]  /*183c0*/  FFMA.FTZ R68, R68, UR38, -R44 ;  /* 0x0000002644447c23 */ /* 0x000fcc000801082c */
[----:B------:R-:W4:Y:S01]  /*183d0*/  MUFU.EX2 R59, R64 ;  /* 0x00000040003b7308 */ /* 0x000f220000000800 */
[----:B------:R-:W-:-:S07]  /*183e0*/  FADD.FTZ R58, R10, R65 ;  /* 0x000000410a3a7221 */ /* 0x000fce0000010000 */
[----:B------:R-:W5:Y:S01]  /*183f0*/  MUFU.EX2 R157, R157 ;  /* 0x0000009d009d7308 */ /* 0x000f620000000800 */
[----:B-1----:R-:W-:-:S01]  /*18400*/  FADD.FTZ R61, R45, R56 ;  /* 0x000000382d3d7221 */ /* 0x002fc20000010000 */
[----:B------:R-:W-:-:S06]  /*18410*/  FFMA.FTZ R69, R69, UR38, -R44 ;  /* 0x0000002645457c23 */ /* 0x000fcc000801082c */
[----:B------:R-:W1:Y:S01]  /*18420*/  MUFU.EX2 R156, R156 ;  /* 0x0000009c009c7308 */ /* 0x000e620000000800 */
[----:B--2---:R-:W-:-:S01]  /*18430*/  FADD.FTZ R65, R7, R58 ;  /* 0x0000003a07417221 */ /* 0x004fc20000010000 */
[----:B---3--:R-:W-:-:S06]  /*18440*/  FADD.FTZ R56, R62, R61 ;  /* 0x0000003d3e387221 */ /* 0x008fcc0000010000 */
[----:B------:R-:W2:Y:S01]  /*18450*/  MUFU.EX2 R47, R47 ;  /* 0x0000002f002f7308 */ /* 0x000ea20000000800 */
[----:B------:R-:W-:-:S01]  /*18460*/  FFMA.FTZ R158, R67, UR38, -R44 ;  /* 0x00000026439e7c23 */ /* 0x000fc2000801082c */
[----:B0-----:R-:W-:-:S06]  /*18470*/  FADD.FTZ R58, R12, R65 ;  /* 0x000000410c3a7221 */ /* 0x001fcc0000010000 */
[----:B------:R-:W0:Y:S01]  /*18480*/  MUFU.EX2 R11, R11 ;  /* 0x0000000b000b7308 */ /* 0x000e220000000800 */
[----:B----4-:R-:W-:-:S01]  /*18490*/  FADD.FTZ R61, R59, R56 ;  /* 0x000000383b3d7221 */ /* 0x010fc20000010000 */
[----:B------:R-:W-:-:S06]  /*184a0*/  FFMA.FTZ R53, R70, UR38, -R44 ;  /* 0x0000002646357c23 */ /* 0x000fcc000801082c */
[----:B------:R-:W3:Y:S01]  /*184b0*/  MUFU.EX2 R68, R68 ;  /* 0x0000004400447308 */ /* 0x000ee20000000800 */
[----:B-----5:R-:W-:-:S07]  /*184c0*/  FADD.FTZ R65, R157, R58 ;  /* 0x0000003a9d417221 */ /* 0x020fce0000010000 */
[----:B------:R-:W4:Y:S01]  /*184d0*/  MUFU.EX2 R26, R26 ;  /* 0x0000001a001a7308 */ /* 0x000f220000000800 */
[----:B-1----:R-:W-:-:S01]  /*184e0*/  FADD.FTZ R58, R156, R61 ;  /* 0x0000003d9c3a7221 */ /* 0x002fc20000010000 */
[----:B------:R-:W-:-:S06]  /*184f0*/  FFMA.FTZ R71, R71, UR38, -R44 ;  /* 0x0000002647477c23 */ /* 0x000fcc000801082c */
[----:B------:R-:W1:Y:S01]  /*18500*/  MUFU.EX2 R69, R69 ;  /* 0x0000004500457308 */ /* 0x000e620000000800 */
[----:B------:R-:W-:-:S07]  /*18510*/  FADD.FTZ R60, R20, R65 ;  /* 0x00000041143c7221 */ /* 0x000fce0000010000 */
[----:B------:R-:W5:Y:S01]  /*18520*/  MUFU.EX2 R159, R159 ;  /* 0x0000009f009f7308 */ /* 0x000f620000000800 */
[----:B--2---:R-:W-:-:S07]  /*18530*/  FADD.FTZ R61, R47, R58 ;  /* 0x0000003a2f3d7221 */ /* 0x004fce0000010000 */
[----:B------:R-:W2:Y:S01]  /*18540*/  MUFU.EX2 R158, R158 ;  /* 0x0000009e009e7308 */ /* 0x000ea20000000800 */
[----:B0-----:R-:W-:-:S01]  /*18550*/  FADD.FTZ R65, R11, R60 ;  /* 0x0000003c0b417221 */ /* 0x001fc20000010000 */
[----:B------:R-:W-:Y:S01]  /*18560*/  FFMA.FTZ R73, R73, UR38, -R44 ;  /* 0x0000002649497c23 */ /* 0x000fe2000801082c */
[----:B---3--:R-:W-:-:S05]  /*18570*/  FADD.FTZ R58, R68, R61 ;  /* 0x0000003d443a7221 */ /* 0x008fca0000010000 */
[----:B------:R-:W0:Y:S01]  /*18580*/  MUFU.EX2 R53, R53 ;  /* 0x0000003500357308 */ /* 0x000e220000000800 */
[----:B------:R-:W-:-:S01]  /*18590*/  FFMA.FTZ R160, R74, UR38, -R44 ;  /* 0x000000264aa07c23 */ /* 0x000fc2000801082c */
[----:B----4-:R-:W-:-:S06]  /*185a0*/  FADD.FTZ R60, R26, R65 ;  /* 0x000000411a3c7221 */ /* 0x010fcc0000010000 */
[----:B------:R-:W3:Y:S01]  /*185b0*/  MUFU.EX2 R13, R13 ;  /* 0x0000000d000d7308 */ /* 0x000ee20000000800 */
[----:B-1----:R-:W-:-:S01]  /*185c0*/  FADD.FTZ R65, R69, R58 ;  /* 0x0000003a45417221 */ /* 0x002fc20000010000 */
[----:B------:R-:W-:-:S06]  /*185d0*/  FFMA.FTZ R55, R75, UR38, -R44 ;  /* 0x000000264b377c23 */ /* 0x000fcc000801082c */
[----:B------:R-:W1:Y:S01]  /*185e0*/  MUFU.EX2 R71, R71 ;  /* 0x0000004700477308 */ /* 0x000e620000000800 */
[----:B-----5:R-:W-:-:S07]  /*185f0*/  FADD.FTZ R67, R159, R60 ;  /* 0x0000003c9f437221 */ /* 0x020fce0000010000 */
[----:B------:R-:W4:Y:S01]  /*18600*/  MUFU.EX2 R30, R30 ;  /* 0x0000001e001e7308 */ /* 0x000f220000000800 */
[----:B--2---:R-:W-:-:S01]  /*18610*/  FADD.FTZ R58, R158, R65 ;  /* 0x000000419e3a7221 */ /* 0x004fc20000010000 */
[----:B------:R-:W-:-:S06]  /*18620*/  FFMA.FTZ R77, R77, UR38, -R44 ;  /* 0x000000264d4d7c23 */ /* 0x000fcc000801082c */
[----:B------:R-:W2:Y:S01]  /*18630*/  MUFU.EX2 R48, R73 ;  /* 0x0000004900307308 */ /* 0x000ea20000000800 */
[----:B------:R-:W-:-:S01]  /*18640*/  FADD.FTZ R60, R24, R67 ;  /* 0x00000043183c7221 */ /* 0x000fc20000010000 */
[----:B------:R-:W-:-:S06]  /*18650*/  FFMA.FTZ R29, R29, UR38, -R44 ;  /* 0x000000261d1d7c23 */ /* 0x000fcc000801082c */
[----:B------:R-:W5:Y:S01]  /*18660*/  MUFU.EX2 R161, R161 ;  /* 0x000000a100a17308 */ /* 0x000f620000000800 */
[----:B0-----:R-:W-:-:S01]  /*18670*/  FADD.FTZ R58, R53, R58 ;  /* 0x0000003a353a7221 */ /* 0x001fc20000010000 */
[----:B------:R-:W-:-:S06]  /*18680*/  FFMA.FTZ R76, R76, UR38, -R44 ;  /* 0x000000264c4c7c23 */ /* 0x000fcc000801082c */
[----:B------:R-:W0:Y:S01]  /*18690*/  MUFU.EX2 R160, R160 ;  /* 0x000000a000a07308 */ /* 0x000e220000000800 */
[----:B------:R-:W-:-:S01]  /*186a0*/  FFMA.FTZ R52, R52, UR38, -R44 ;  /* 0x0000002634347c23 */ /* 0x000fc2000801082c */
[----:B---3--:R-:W-:-:S06]  /*186b0*/  FADD.FTZ R65, R13, R60 ;  /* 0x0000003c0d417221 */ /* 0x008fcc0000010000 */
[----:B------:R-:W3:Y:S01]  /*186c0*/  MUFU.EX2 R55, R55 ;  /* 0x0000003700377308 */ /* 0x000ee20000000800 */
[----:B------:R-:W-:-:S07]  /*186d0*/  FFMA.FTZ R72, R72, UR38, -R44 ;  /* 0x0000002648487c23 */ /* 0x000fce000801082c */
[----:B------:R-:W3:Y:S01]  /*186e0*/  MUFU.EX2 R31, R31 ;  /* 0x0000001f001f7308 */ /* 0x000ee20000000800 */
[----:B------:R-:W-:-:S07]  /*186f0*/  FFMA.FTZ R63, R63, UR38, -R44 ;  /* 0x000000263f3f7c23 */ /* 0x000fce000801082c */
[----:B------:R-:W-:Y:S08]  /*18700*/  MUFU.EX2 R77, R77 ;  /* 0x0000004d004d7308 */ /* 0x000ff00000000800 */
[----:B------:R1:W-:Y:S08]  /*18710*/  MUFU.EX2 R56, R29 ;  /* 0x0000001d00387308 */ /* 0x0003f00000000800 */
[----:B------:R-:W3:Y:S01]  /*18720*/  MUFU.EX2 R54, R54 ;  /* 0x0000003600367308 */ /* 0x000ee20000000800 */
[----:B-1----:R-:W-:-:S07]  /*18730*/  FADD.FTZ R29, R71, R58 ;  /* 0x0000003a471d7221 */ /* 0x002fce0000010000 */
[----:B------:R4:W-:Y:S08]  /*18740*/  MUFU.EX2 R61, R52 ;  /* 0x00000034003d7308 */ /* 0x0009f00000000800 */
[----:B------:R-:W-:Y:S01]  /*18750*/  MUFU.EX2 R76, R76 ;  /* 0x0000004c004c7308 */ /* 0x000fe20000000800 */
[----:B----4-:R-:W-:-:S01]  /*18760*/  FADD.FTZ R52, R30, R65 ;  /* 0x000000411e347221 */ /* 0x010fc20000010000 */
[----:B--2---:R-:W-:-:S03]  /*18770*/  FADD.FTZ R65, R48, R29 ;  /* 0x0000001d30417221 */ /* 0x004fc60000010000 */
[----:B-----5:R-:W-:-:S03]  /*18780*/  FADD.FTZ R67, R161, R52 ;  /* 0x00000034a1437221 */ /* 0x020fc60000010000 */
[----:B------:R-:W1:Y:S01]  /*18790*/  MUFU.EX2 R163, R163 ;  /* 0x000000a300a37308 */ /* 0x000e620000000800 */
[----:B0-----:R-:W-:-:S01]  /*187a0*/  FADD.FTZ R52, R160, R65 ;  /* 0x00000041a0347221 */ /* 0x001fc20000010000 */
[----:B------:R-:W-:Y:S01]  /*187b0*/  FADD.FTZ R58, R28, R67 ;  /* 0x000000431c3a7221 */ /* 0x000fe20000010000 */
[----:B------:R-:W-:-:S05]  /*187c0*/  FFMA.FTZ R49, R49, UR38, -R44 ;  /* 0x0000002631317c23 */ /* 0x000fca000801082c */
[----:B------:R-:W0:Y:S01]  /*187d0*/  MUFU.EX2 R72, R72 ;  /* 0x0000004800487308 */ /* 0x000e220000000800 */
[----:B------:R-:W-:Y:S02]  /*187e0*/  VIADD R29, R5, 0x38840 ;  /* 0x00038840051d7836 */ /* 0x000fe40000000000 */
[----:B---3--:R-:W-:Y:S01]  /*187f0*/  FADD.FTZ R52, R55, R52 ;  /* 0x0000003437347221 */ /* 0x008fe20000010000 */
[----:B------:R-:W-:-:S04]  /*18800*/  MOV R60, UR39 ;  /* 0x00000027003c7c02 */ /* 0x000fc80008000f00 */
[----:B------:R-:W2:Y:S01]  /*18810*/  MUFU.EX2 R32, R32 ;  /* 0x0000002000207308 */ /* 0x000ea20000000800 */
[----:B------:R-:W-:-:S01]  /*18820*/  FADD.FTZ R65, R31, R58 ;  /* 0x0000003a1f417221 */ /* 0x000fc20000010000 */
[----:B------:R-:W-:-:S06]  /*18830*/  FFMA.FTZ R51, R51, UR38, -R44 ;  /* 0x0000002633337c23 */ /* 0x000fcc000801082c */
[----:B------:R-:W-:Y:S01]  /*18840*/  MUFU.EX2 R63, R63 ;  /* 0x0000003f003f7308 */ /* 0x000fe20000000800 */
[----:B------:R-:W-:Y:S01]  /*18850*/  PRMT R29, R60, 0x654, R29 ;  /* 0x000006543c1d7816 */ /* 0x000fe2000000001d */
[----:B------:R-:W-:Y:S01]  /*18860*/  FADD.FTZ R58, R54, R65 ;  /* 0x00000041363a7221 */ /* 0x000fe20000010000 */
[----:B------:R-:W-:-:S02]  /*18870*/  FFMA.FTZ R21, R21, UR38, -R44 ;  /* 0x0000002615157c23 */ /* 0x000fc4000801082c */
[----:B------:R1:W-:Y:S03]  /*18880*/  SYNCS.ARRIVE.TRANS64.RED.A1T0 RZ, [R29+URZ], RZ ;  /* 0x000000ff1dff79a7 */ /* 0x0003e6000810043f */
[----:B------:R-:W3:Y:S08]  /*18890*/  MUFU.EX2 R35, R35 ;  /* 0x0000002300237308 */ /* 0x000ef00000000800 */
[----:B------:R4:W-:Y:S01]  /*188a0*/  MUFU.EX2 R164, R49 ;  /* 0x0000003100a47308 */ /* 0x0009e20000000800 */
[----:B-1----:R-:W-:-:S07]  /*188b0*/  FADD.FTZ R29, R163, R58 ;  /* 0x0000003aa31d7221 */ /* 0x002fce0000010000 */
[----:B------:R-:W1:Y:S01]  /*188c0*/  MUFU.EX2 R38, R38 ;  /* 0x0000002600267308 */ /* 0x000e620000000800 */
[----:B----4-:R-:W-:-:S04]  /*188d0*/  FADD.FTZ R49, R77, R52 ;  /* 0x000000344d317221 */ /* 0x010fc80000010000 */
[----:B------:R-:W-:-:S03]  /*188e0*/  FADD.FTZ R49, R76, R49 ;  /* 0x000000314c317221 */ /* 0x000fc60000010000 */
[----:B------:R-:W4:Y:S01]  /*188f0*/  MUFU.EX2 R165, R165 ;  /* 0x000000a500a57308 */ /* 0x000f220000000800 */
[----:B0-----:R-:W-:-:S01]  /*18900*/  FADD.FTZ R58, R72, R49 ;  /* 0x00000031483a7221 */ /* 0x001fc20000010000 */
[----:B------:R-:W-:Y:S01]  /*18910*/  FFMA.FTZ R43, R43, UR38, -R44 ;  /* 0x000000262b2b7c23 */ /* 0x000fe2000801082c */
[----:B--2---:R-:W-:-:S05]  /*18920*/  FADD.FTZ R60, R32, R29 ;  /* 0x0000001d203c7221 */ /* 0x004fca0000010000 */
[----:B------:R-:W0:Y:S01]  /*18930*/  MUFU.EX2 R51, R51 ;  /* 0x0000003300337308 */ /* 0x000e220000000800 */
[----:B---3--:R-:W-:-:S01]  /*18940*/  FADD.FTZ R29, R35, R60 ;  /* 0x0000003c231d7221 */ /* 0x008fc20000010000 */
[----:B------:R-:W-:-:S06]  /*18950*/  F2FP.SATFINITE.E4M3.F32.PACK_AB_MERGE_C R49, R3, R0, RZ ;  /* 0x000000000331723e */ /* 0x000fcc00048070ff */
[----:B------:R-:W2:Y:S01]  /*18960*/  MUFU.EX2 R34, R34 ;  /* 0x0000002200227308 */ /* 0x000ea20000000800 */
[----:B------:R-:W-:-:S01]  /*18970*/  FFMA.FTZ R15, R15, UR38, -R44 ;  /* 0x000000260f0f7c23 */ /* 0x000fc2000801082c */
[----:B------:R-:W-:-:S06]  /*18980*/  FFMA.FTZ R25, R25, UR38, -R44 ;  /* 0x0000002619197c23 */ /* 0x000fcc000801082c */
[----:B------:R3:W-:Y:S01]  /*18990*/  MUFU.EX2 R52, R21 ;  /* 0x0000001500347308 */ /* 0x0007e20000000800 */
[----:B------:R-:W-:-:S01]  /*189a0*/  FFMA.FTZ R27, R27, UR38, -R44 ;  /* 0x000000261b1b7c23 */ /* 0x000fc2000801082c */
[----:B------:R-:W-:Y:S01]  /*189b0*/  FFMA.FTZ R33, R33, UR38, -R44 ;  /* 0x0000002621217c23 */ /* 0x000fe2000801082c */
[----:B-1----:R-:W-:-:S01]  /*189c0*/  FADD.FTZ R44, R38, R29 ;  /* 0x0000001d262c7221 */ /* 0x002fc20000010000 */
[----:B---3--:R-:W-:-:S04]  /*189d0*/  FADD.FTZ R21, R63, R58 ;  /* 0x0000003a3f157221 */ /* 0x008fc80000010000 */
[----:B------:R-:W1:Y:S01]  /*189e0*/  MUFU.EX2 R37, R37 ;  /* 0x0000002500257308 */ /* 0x000e620000000800 */
[----:B------:R-:W-:-:S07]  /*189f0*/  FADD.FTZ R0, R56, R21 ;  /* 0x0000001538007221 */ /* 0x000fce0000010000 */
[----:B------:R-:W3:Y:S01]  /*18a00*/  MUFU.EX2 R43, R43 ;  /* 0x0000002b002b7308 */ /* 0x000ee20000000800 */
[----:B------:R-:W-:-:S01]  /*18a10*/  FADD.FTZ R0, R61, R0 ;  /* 0x000000003d007221 */ /* 0x000fc20000010000 */
[----:B------:R-:W-:Y:S01]  /*18a20*/  F2FP.SATFINITE.E4M3.F32.PACK_AB_MERGE_C R21, R12, R7, RZ ;  /* 0x000000070c15723e */ /* 0x000fe200048070ff */
[----:B----4-:R-:W-:-:S05]  /*18a30*/  FADD.FTZ R7, R165, R44 ;  /* 0x0000002ca5077221 */ /* 0x010fca0000010000 */
[----:B------:R-:W4:Y:S01]  /*18a40*/  MUFU.EX2 R40, R40 ;  /* 0x0000002800287308 */ /* 0x000f220000000800 */
[----:B0-----:R-:W-:-:S01]  /*18a50*/  FADD.FTZ R3, R51, R0 ;  /* 0x0000000033037221 */ /* 0x001fc20000010000 */
[----:B--2---:R-:W-:-:S06]  /*18a60*/  FADD.FTZ R12, R34, R7 ;  /* 0x00000007220c7221 */ /* 0x004fcc0000010000 */
[----:B------:R-:W0:Y:S01]  /*18a70*/  MUFU.EX2 R167, R167 ;  /* 0x000000a700a77308 */ /* 0x000e220000000800 */
[----:B------:R-:W-:-:S07]  /*18a80*/  FADD.FTZ R0, R164, R3 ;  /* 0x00000003a4007221 */ /* 0x000fce0000010000 */
[----:B------:R-:W2:Y:S01]  /*18a90*/  MUFU.EX2 R15, R15 ;  /* 0x0000000f000f7308 */ /* 0x000ea20000000800 */
[----:B-1----:R-:W-:-:S01]  /*18aa0*/  FADD.FTZ R7, R37, R12 ;  /* 0x0000000c25077221 */ /* 0x002fc20000010000 */
[----:B---3--:R-:W-:-:S06]  /*18ab0*/  FADD.FTZ R3, R43, R0 ;  /* 0x000000002b037221 */ /* 0x008fcc0000010000 */
[----:B------:R-:W1:Y:S08]  /*18ac0*/  MUFU.EX2 R36, R36 ;  /* 0x0000002400247308 */ /* 0x000e700000000800 */
[----:B------:R-:W3:Y:S01]  /*18ad0*/  MUFU.EX2 R166, R25 ;  /* 0x0000001900a67308 */ /* 0x000ee20000000800 */
[----:B------:R-:W-:Y:S01]  /*18ae0*/  F2FP.SATFINITE.E4M3.F32.PACK_AB_MERGE_C R11, R26, R11, RZ ;  /* 0x0000000b1a0b723e */ /* 0x000fe200048070ff */
[----:B----4-:R-:W-:Y:S01]  /*18af0*/  FADD.FTZ R26, R40, R7 ;  /* 0x00000007281a7221 */ /* 0x010fe20000010000 */
[----:B------:R-:W-:-:S05]  /*18b00*/  FADD.FTZ R0, R52, R3 ;  /* 0x0000000334007221 */ /* 0x000fca0000010000 */
[----:B------:R-:W4:Y:S08]  /*18b10*/  MUFU.EX2 R39, R39 ;  /* 0x0000002700277308 */ /* 0x000f300000000800 */
[----:B------:R-:W5:Y:S08]  /*18b20*/  MUFU.EX2 R27, R27 ;  /* 0x0000001b001b7308 */ /* 0x000f700000000800 */
[----:B------:R-:W5:Y:S08]  /*18b30*/  MUFU.EX2 R42, R42 ;  /* 0x0000002a002a7308 */ /* 0x000f700000000800 */
[----:B------:R-:W5:Y:S01]  /*18b40*/  MUFU.EX2 R12, R33 ;  /* 0x00000021000c7308 */ /* 0x000f620000000800 */
[----:B0-----:R-:W-:-:S01]  /*18b50*/  FADD.FTZ R7, R167, R26 ;  /* 0x0000001aa7077221 */ /* 0x001fc20000010000 */
[----:B--2---:R-:W-:-:S03]  /*18b60*/  FADD.FTZ R3, R15, R0 ;  /* 0x000000000f037221 */ /* 0x004fc60000010000 */
[----:B-1----:R-:W-:Y:S01]  /*18b70*/  FADD.FTZ R26, R36, R7 ;  /* 0x00000007241a7221 */ /* 0x002fe20000010000 */
[----:B---3--:R-:W-:-:S01]  /*18b80*/  FADD.FTZ R0, R166, R3 ;  /* 0x00000003a6007221 */ /* 0x008fc20000010000 */
[----:B------:R-:W-:Y:S02]  /*18b90*/  F2FP.SATFINITE.E4M3.F32.PACK_AB_MERGE_C R46, R46, R57, RZ ;  /* 0x000000392e2e723e */ /* 0x000fe400048070ff */
[----:B----4-:R-:W-:-:S01]  /*18ba0*/  FADD.FTZ R7, R39, R26 ;  /* 0x0000001a27077221 */ /* 0x010fc20000010000 */
[----:B-----5:R-:W-:Y:S01]  /*18bb0*/  FADD.FTZ R3, R27, R0 ;  /* 0x000000001b037221 */ /* 0x020fe20000010000 */
[----:B------:R-:W-:Y:S02]  /*18bc0*/  F2FP.SATFINITE.E4M3.F32.PACK_AB_MERGE_C R59, R59, R62, RZ ;  /* 0x0000003e3b3b723e */ /* 0x000fe400048070ff */
[----:B------:R-:W-:Y:S02]  /*18bd0*/  F2FP.SATFINITE.E4M3.F32.PACK_AB_MERGE_C R68, R69, R68, RZ ;  /* 0x000000444544723e */ /* 0x000fe400048070ff */
[----:B------:R-:W-:-:S02]  /*18be0*/  F2FP.SATFINITE.E4M3.F32.PACK_AB_MERGE_C R48, R48, R71, RZ ;  /* 0x000000473030723e */ /* 0x000fc400048070ff */
[----:B------:R-:W-:Y:S02]  /*18bf0*/  F2FP.SATFINITE.E4M3.F32.PACK_AB_MERGE_C R13, R30, R13, RZ ;  /* 0x0000000d1e0d723e */ /* 0x000fe400048070ff */
[----:B------:R-:W-:Y:S02]  /*18c00*/  F2FP.SATFINITE.E4M3.F32.PACK_AB_MERGE_C R76, R76, R77, RZ ;  /* 0x0000004d4c4c723e */ /* 0x000fe400048070ff */
[----:B------:R-:W-:Y:S02]  /*18c10*/  F2FP.SATFINITE.E4M3.F32.PACK_AB_MERGE_C R31, R54, R31, RZ ;  /* 0x0000001f361f723e */ /* 0x000fe400048070ff */
[----:B------:R-:W-:Y:S02]  /*18c20*/  F2FP.SATFINITE.E4M3.F32.PACK_AB_MERGE_C R56, R61, R56, RZ ;  /* 0x000000383d38723e */ /* 0x000fe400048070ff */
[----:B------:R-:W-:Y:S02]  /*18c30*/  F2FP.SATFINITE.E4M3.F32.PACK_AB_MERGE_C R35, R38, R35, RZ ;  /* 0x000000232623723e */ /* 0x000fe400048070ff */
[----:B------:R-:W-:-:S02]  /*18c40*/  F2FP.SATFINITE.E4M3.F32.PACK_AB_MERGE_C R43, R52, R43, RZ ;  /* 0x0000002b342b723e */ /* 0x000fc400048070ff */
[----:B------:R-:W-:Y:S02]  /*18c50*/  F2FP.SATFINITE.E4M3.F32.PACK_AB_MERGE_C R37, R40, R37, RZ ;  /* 0x000000252825723e */ /* 0x000fe400048070ff */
[----:B------:R-:W-:Y:S02]  /*18c60*/  F2FP.SATFINITE.E4M3.F32.PACK_AB_MERGE_C R39, R42, R39, RZ ;  /* 0x000000272a27723e */ /* 0x000fe400048070ff */
[----:B------:R-:W-:Y:S01]  /*18c70*/  F2FP.SATFINITE.E4M3.F32.PACK_AB_MERGE_C R27, R12, R27, RZ ;  /* 0x0000001b0c1b723e */ /* 0x000fe200048070ff */
[----:B------:R-:W-:-:S01]  /*18c80*/  FADD.FTZ R0, R42, R7 ;  /* 0x000000072a007221 */ /* 0x000fc20000010000 */
[----:B------:R-:W-:Y:S01]  /*18c90*/  FADD.FTZ R3, R12, R3 ;  /* 0x000000030c037221 */ /* 0x000fe20000010000 */
[----:B------:R-:W-:Y:S02]  /*18ca0*/  F2FP.SATFINITE.E4M3.F32.PACK_AB_MERGE_C R153, R50, R153, R49 ;  /* 0x000000993299723e */ /* 0x000fe40004807031 */
[----:B------:R-:W-:Y:S02]  /*18cb0*/  F2FP.SATFINITE.E4M3.F32.PACK_AB_MERGE_C R155, R10, R155, R21 ;  /* 0x0000009b0a9b723e */ /* 0x000fe40004807015 */
[----:B------:R-:W-:-:S02]  /*18cc0*/  F2FP.SATFINITE.E4M3.F32.PACK_AB_MERGE_C R152, R41, R152, R46 ;  /* 0x000000982998723e */ /* 0x000fc4000480702e */
[----:B------:R-:W-:Y:S02]  /*18cd0*/  F2FP.SATFINITE.E4M3.F32.PACK_AB_MERGE_C R154, R45, R154, R59 ;  /* 0x0000009a2d9a723e */ /* 0x000fe4000480703b */
[----:B------:R-:W-:Y:S02]  /*18ce0*/  F2FP.SATFINITE.E4M3.F32.PACK_AB_MERGE_C R156, R47, R156, R68 ;  /* 0x0000009c2f9c723e */ /* 0x000fe40004807044 */
[----:B------:R-:W-:Y:S02]  /*18cf0*/  F2FP.SATFINITE.E4M3.F32.PACK_AB_MERGE_C R157, R20, R157, R11 ;  /* 0x0000009d149d723e */ /* 0x000fe4000480700b */
        /* <DEDUP_REMOVED lines=9> */
[----:B------:R-:W-:Y:S01]  /*18d90*/  F2FP.SATFINITE.E4M3.F32.PACK_AB_MERGE_C R167, R36, R167, R39 ;  /* 0x000000a724a7723e */ /* 0x000fe20004807027 */
[----:B------:R-:W-:Y:S06]  /*18da0*/  @!P0 BRA `(.L_x_3106) ;  /* 0x0000000000048947 */ /* 0x000fec0003800000 */
[----:B------:R-:W-:Y:S01]  /*18db0*/  BPT.TRAP 0x1 ;  /* 0x000000040000795c */ /* 0x000fe20000300000 */
.L_x_3106:
[----:B------:R0:W1:Y:S01]  /*18dc0*/  SYNCS.PHASECHK.TRANS64.TRYWAIT P1, [R5+URZ+0x38850], R6 ;  /* 0x03885006050075a7 */ /* 0x000062000802017f */
[----:B------:R-:W-:Y:S05]  /*18dd0*/  @!P0 BRA `(.L_x_3107) ;  /* 0x0000000000048947 */ /* 0x000fea0003800000 */
[----:B------:R-:W-:Y:S01]  /*18de0*/  BPT.TRAP 0x1 ;  /* 0x000000040000795c */ /* 0x000fe20000300000 */
.L_x_3107:
[----:B------:R-:W-:Y:S04]  /*18df0*/  BSSY B0, `(.L_x_3108) ;  /* 0x0000004000007945 */ /* 0x000fe80003800000 */
[----:B-1----:R-:W-:Y:S05]  /*18e00*/  @P1 BRA `(.L_x_3109) ;  /* 0x0000000000081947 */ /* 0x002fea0003800000 */
[----:B------:R-:W1:Y:S02]  /*18e10*/  SYNCS.PHASECHK.TRANS64.TRYWAIT P1, [R5+URZ+0x38850], R6 ;  /* 0x03885006050075a7 */ /* 0x000e64000802017f */
[----:B-1----:R-:W-:Y:S05]  /*18e20*/  @!P1 BRA `(.L_x_3110) ;  /* 0x0000015000b89947 */ /* 0x002fea0003800000 */
.L_x_3109:
[----:B------:R-:W-:Y:S05]  /*18e30*/  BSYNC B0 ;  /* 0x0000000000007941 */ /* 0x000fea0003800000 */
.L_x_3108:
[----:B------:R-:W-:Y:S05]  /*18e40*/  WARPSYNC.ALL ;  /* 0x0000000000007948 */ /* 0x000fea0003800000 */
[----:B------:R-:W-:Y:S01]  /*18e50*/  R2UR UR4, R22 ;  /* 0x00000000160472ca */ /* 0x000fe200000e0000 */
[----:B------:R2:W-:Y:S01]  /*18e60*/  BAR.SYNC.DEFER_BLOCKING R8, 0x100 ;  /* 0x000400080000751d */ /* 0x0005e20000010000 */
[----:B------:R-:W-:Y:S02]  /*18e70*/  IMAD.MOV.U32 R7, RZ, RZ, 0x40000040 ;  /* 0x40000040ff077424 */ /* 0x000fe400078e00ff */
[----:B------:R-:W-:-:S03]  /*18e80*/  IMAD.MOV.U32 R11, RZ, RZ, 0x40000040 ;  /* 0x40000040ff0b7424 */ /* 0x000fc600078e00ff */
        /* <DEDUP_REMOVED lines=35> */
.L_x_3111:
[----:B------:R-:W0:Y:S01]  /*190c0*/  LDC R6, c[0x0][0x448] ;  /* 0x00011200ff067b82 */ /* 0x000e220000000800 */
[----:B------:R-:W-:Y:S01]  /*190d0*/  VIADD R5, R5, 0x38860 ;  /* 0x0003886005057836 */ /* 0x000fe20000000000 */
[----:B------:R-:W-:Y:S01]  /*190e0*/  ULDC UR46, c[0x0][0x988] ;  /* 0x00026200002e7ab9 */ /* 0x000fe20000000800 */
[----:B------:R-:W-:Y:S01]  /*190f0*/  ULDC UR43, c[0x0][0x988] ;  /* 0x00026200002b7ab9 */ /* 0x000fe20000000800 */
[----:B0-----:R-:W-:-:S13]  /*19100*/  ISETP.NE.AND P1, PT, R6, 0x1, PT ;  /* 0x000000010600780c */ /* 0x001fda0003f25270 */
[----:B------:R-:W0:Y:S08]  /*19110*/  @P1 LDC R6, c[0x0][0x44c] ;  /* 0x00011300ff061b82 */ /* 0x000e300000000800 */
[----:B------:R-:W1:Y:S01]  /*19120*/  @P1 LDC R8, c[0x0][0x450] ;  /* 0x00011400ff081b82 */ /* 0x000e620000000800 */
[----:B0-----:R-:W-:-:S04]  /*19130*/  @P1 IMAD.HI.U32 R7, R225, R6, RZ ;  /* 0x00000006e1071227 */ /* 0x001fc800078e00ff */
[----:B------:R-:W-:Y:S01]  /*19140*/  IMAD.MOV.U32 R6, RZ, RZ, R225 ;  /* 0x000000ffff067224 */ /* 0x000fe200078e00e1 */
[----:B-1----:R-:W-:Y:S02]  /*19150*/  @P1 SHF.R.U32.HI R6, RZ, R8, R7 ;  /* 0x00000008ff061219 */ /* 0x002fe40000011607 */
[----:B------:R-:W-:Y:S02]  /*19160*/  MOV R8, UR39 ;  /* 0x0000002700087c02 */ /* 0x000fe40008000f00 */
[----:B------:R-:W-:Y:S02]  /*19170*/  IADD3 R6, R6, R217, -R219 ;  /* 0x000000d906067210 */ /* 0x000fe40007ffe8db */
[----:B------:R-:W-:Y:S02]  /*19180*/  PRMT R5, R8, 0x654, R5 ;  /* 0x0000065408057816 */ /* 0x000fe40000000005 */
[----:B------:R-:W-:Y:S02]  /*19190*/  SHF.R.S32.HI R7, RZ, 0x1f, R6 ;  /* 0x0000001fff077819 */ /* 0x000fe40000011406 */
[----:B------:R0:W-:Y:S02]  /*191a0*/  SYNCS.ARRIVE.TRANS64.RED.A1T0 RZ, [R5+URZ], RZ ;  /* 0x000000ff05ff79a7 */ /* 0x0001e4000810043f */
[----:B------:R-:W-:-:S04]  /*191b0*/  LEA.HI R7, R7, R6, RZ, 0x7 ;  /* 0x0000000607077211 */ /* 0x000fc800078f38ff */
[----:B------:R-:W-:Y:S01]  /*191c0*/  SHF.R.S32.HI R7, RZ, 0x7, R7 ;  /* 0x00000007ff077819 */ /* 0x000fe20000011407 */
[----:B0-----:R-:W-:-:S03]  /*191d0*/  VIADD R5, R168, 0xfffffffe ;  /* 0xfffffffea8057836 */ /* 0x001fc60000000000 */
[----:B------:R-:W-:-:S04]  /*191e0*/  VIMNMX R216, RZ, R7, !PT ;  /* 0x00000007ffd87248 */ /* 0x000fc80007fe0100 */
[----:B------:R-:W-:-:S13]  /*191f0*/  ISETP.GE.AND P1, PT, R5, R216, PT ;  /* 0x000000d80500720c */ /* 0x000fda0003f26270 */
[----:B------:R-:W-:Y:S05]  /*19200*/  @!P1 BRA `(.L_x_3112) ;  /* 0x0000003400a89947 */ /* 0x000fea0003800000 */
[----:B------:R-:W-:Y:S02]  /*19210*/  IMAD.MOV.U32 R11, RZ, RZ, R14 ;  /* 0x000000ffff0b7224 */ /* 0x000fe400078e000e */
[----:B------:R-:W-:-:S07]  /*19220*/  IMAD.MOV.U32 R10, RZ, RZ, R9 ;  /* 0x000000ffff0a7224 */ /* 0x000fce00078e0009 */
.L_x_3124:
[----:B------:R-:W-:Y:S01]  /*19230*/  VIADD R222, R222, 0x1 ;  /* 0x00000001dede7836 */ /* 0x000fe20000000000 */
[----:B------:R-:W-:Y:S05]  /*19240*/  YIELD ;  /* 0x0000000000007946 */ /* 0x000fea0003800000 */
[----:B------:R-:W-:-:S04]  /*19250*/  ISETP.NE.AND P1, PT, R222, 0x2, PT ;  /* 0x00000002de00780c */ /* 0x000fc80003f25270 */
[----:B------:R-:W-:Y:S02]  /*19260*/  SEL R4, RZ, 0x1, P1 ;  /* 0x00000001ff047807 */ /* 0x000fe40000800000 */
[----:B------:R-:W-:Y:S02]  /*19270*/  SEL R8, R222, RZ, P1 ;  /* 0x000000ffde087207 */ /* 0x000fe40000800000 */
[----:B------:R-:W-:Y:S02]  /*19280*/  LOP3.LUT R223, R223, R4, RZ, 0x3c, !PT ;  /* 0x00000004dfdf7212 */ /* 0x000fe400078e3cff */
[----:B------:R-:W-:Y:S01]  /*19290*/  MOV R222, R8 ;  /* 0x0000000800de7202 */ /* 0x000fe20000000f00 */
[----:B0-----:R-:W-:Y:S06]  /*192a0*/  @!P0 BRA `(.L_x_3113) ;  /* 0x0000000000048947 */ /* 0x001fec0003800000 */
[----:B------:R-:W-:Y:S01]  /*192b0*/  BPT.TRAP 0x1 ;  /* 0x000000040000795c */ /* 0x000fe20000300000 */
.L_x_3113:
[----:B------:R-:W-:Y:S01]  /*192c0*/  IMAD R6, R222, 0x8, R22 ;  /* 0x00000008de067824 */ /* 0x000fe200078e0216 */
[----:B------:R-:W-:-:S04]  /*192d0*/  SHF.L.U32 R7, R223, 0x1f, RZ ;  /* 0x0000001fdf077819 */ /* 0x000fc800000006ff */
[----:B------:R0:W1:Y:S01]  /*192e0*/  SYNCS.PHASECHK.TRANS64.TRYWAIT P1, [R6+URZ+0x38830], R7 ;  /* 0x03883007060075a7 */ /* 0x000062000802017f */
[----:B------:R-:W-:Y:S05]  /*192f0*/  @!P0 BRA `(.L_x_3114) ;  /* 0x0000000000048947 */ /* 0x000fea0003800000 */
[----:B------:R-:W-:Y:S01]  /*19300*/  BPT.TRAP 0x1 ;  /* 0x000000040000795c */ /* 0x000fe20000300000 */
.L_x_3114:
[----:B------:R-:W2:Y:S01]  /*19310*/  LDL R4, [R1+0x10] ;  /* 0x0000100001047983 */ /* 0x000ea20000100800 */
[----:B------:R-:W-:Y:S01]  /*19320*/  IMAD.MOV.U32 R13, RZ, RZ, 0x40000040 ;  /* 0x40000040ff0d7424 */ /* 0x000fe200078e00ff */
[----:B--2---:R-:W-:-:S13]  /*19330*/  R2UR UR4, R4 ;  /* 0x00000000040472ca */ /* 0x004fda00000e0000 */
[----:B------:R-:W-:-:S05]  /*19340*/  LEA R12, R8, UR4, 0xb ;  /* 0x00000004080c7c11 */ /* 0x000fca000f8e58ff */
[C---:B------:R-:W-:Y:S02]  /*19350*/  VIADD R14, R12.reuse, 0x2 ;  /* 0x000000020c0e7836 */ /* 0x040fe40000000000 */
[----:B------:R-:W-:Y:S01]  /*19360*/  VIADD R4, R12, 0x4 ;  /* 0x000000040c047836 */ /* 0x000fe20000000000 */
[----:B-1----:R-:W-:Y:S06]  /*19370*/  @P1 BRA `(.L_x_3115) ;  /* 0x0000000000081947 */ /* 0x002fec0003800000 */
[----:B------:R-:W1:Y:S02]  /*19380*/  SYNCS.PHASECHK.TRANS64.TRYWAIT P1, [R6+URZ+0x38830], R7 ;  /* 0x03883007060075a7 */ /* 0x000e64000802017f */
[----:B-1----:R-:W-:Y:S05]  /*19390*/  @!P1 BRA `(.L_x_3116) ;  /* 0x0000014c00709947 */ /* 0x002fea0003800000 */
.L_x_3115:
[----:B------:R-:W2:Y:S01]  /*193a0*/  LDL.64 R154, [R1+0x8] ;  /* 0x00000800019a7983 */ /* 0x000ea20000100a00 */
        /* <DEDUP_REMOVED lines=8> */
[----:B------:R-:W-:Y:S01]  /*19430*/  IMAD.MOV.U32 R14, RZ, RZ, R4 ;  /* 0x000000ffff0e7224 */ /* 0x000fe200078e0004 */
[----:B------:R-:W-:Y:S01]  /*19440*/  R2UR UR31, R153 ;  /* 0x00000000991f72ca */ /* 0x000fe200000e0000 */
[----:B------:R-:W-:Y:S01]  /*19450*/  IMAD.MOV.U32 R21, RZ, RZ, 0x40000040 ;  /* 0x40000040ff157424 */ /* 0x000fe200078e00ff */
        /* <DEDUP_REMOVED lines=14> */
[----:B------:R-:W-:Y:S01]  /*19540*/  IADD3 R20, R12, 0x6, RZ ;  /* 0x000000060c147810 */ /* 0x000fe20007ffe0ff */
[----:B------:R-:W-:Y:S01]  /*19550*/  UMOV UR28, UR44 ;  /* 0x0000002c001c7c82 */ /* 0x000fe20008000000 */
        /* <DEDUP_REMOVED lines=8> */
[C---:B------:R-:W-:Y:S01]  /*195e0*/  IADD3 R20, R12.reuse, 0x402, RZ ;  /* 0x000004020c147810 */ /* 0x040fe20007ffe0ff */
[----:B------:R-:W-:Y:S01]  /*195f0*/  VIADD R12, R12, 0x406 ;  /* 0x000004060c0c7836 */ /* 0x000fe20000000000 */
[----:B------:R-:W-:Y:S01]  /*19600*/  R2UR UR27, R21 ;  /* 0x00000000151b72ca */ /* 0x000fe200000e0000 */
[----:B------:R-:W3:Y:S01]  /*19610*/  S2R R9, SR_TID.X ;  /* 0x0000000000097919 */ /* 0x000ee20000002100 */
[----:B------:R-:W-:-:S02]  /*19620*/  R2UR UR26, R20 ;  /* 0x00000000141a72ca */ /* 0x000fc400000e0000 */
[----:B------:R-:W-:Y:S02]  /*19630*/  R2UR UR34, R12 ;  /* 0x000000000c2272ca */ /* 0x000fe400000e0000 */
[----:B------:R-:W-:Y:S02]  /*19640*/  R2UR UR35, R13 ;  /* 0x000000000d2372ca */ /* 0x000fe400000e0000 */
[----:B---3--:R-:W-:-:S04]  /*19650*/  SHF.R.U32.HI R9, RZ, 0x7, R9 ;  /* 0x00000007ff097819 */ /* 0x008fc80000011609 */
[----:B------:R-:W-:Y:S02]  /*19660*/  IADD3 R4, -R9, 0xb, RZ ;  /* 0x0000000b09047810 */ /* 0x000fe40007ffe1ff */
[----:B--2---:R-:W-:Y:S02]  /*19670*/  R2UR UR12, R154 ;  /* 0x000000009a0c72ca */ /* 0x004fe400000e0000 */
[----:B------:R-:W-:Y:S02]  /*19680*/  R2UR UR13, R155 ;  /* 0x000000009b0d72ca */ /* 0x000fe400000e0000 */
[----:B------:R-:W-:-:S11]  /*19690*/  WARPGROUP.ARRIVE ;  /* 0x00000000000079c5 */ /* 0x000fd60000000000 */
        /* <DEDUP_REMOVED lines=26> */
.L_x_3117:
[----:B------:R-:W3:Y:S01]  /*19840*/  LDL R9, [R1+0x28] ;  /* 0x0000280001097983 */ /* 0x000ee20000100800 */
[C---:B------:R-:W-:Y:S01]  /*19850*/  FMUL.FTZ R14, R2.reuse, R154 ;  /* 0x0000009a020e7220 */ /* 0x040fe20000410000 */
[C---:B------:R-:W-:Y:S01]  /*19860*/  FMUL.FTZ R154, R2.reuse, R165 ;  /* 0x000000a5029a7220 */ /* 0x040fe20000410000 */
[C---:B------:R-:W-:Y:S01]  /*19870*/  FMUL.FTZ R165, R2.reuse, R177 ;  /* 0x000000b102a57220 */ /* 0x040fe20000410000 */
[----:B------:R-:W-:Y:S01]  /*19880*/  FMUL.FTZ R177, R2, R189 ;  /* 0x000000bd02b17220 */ /* 0x000fe20000410000 */
[----:B------:R-:W4:Y:S01]  /*19890*/  LDC R12, c[0x0][0x448] ;  /* 0x00011200ff0c7b82 */ /* 0x000f220000000800 */
[----:B------:R-:W5:Y:S01]  /*198a0*/  LDL R189, [R1+0x2c] ;  /* 0x00002c0001bd7983 */ /* 0x000f620000100800 */
[----:B----4-:R-:W-:-:S13]  /*198b0*/  ISETP.NE.AND P1, PT, R12, 0x1, PT ;  /* 0x000000010c00780c */ /* 0x010fda0003f25270 */
[----:B------:R-:W4:Y:S08]  /*198c0*/  @P1 LDC R13, c[0x0][0x44c] ;  /* 0x00011300ff0d1b82 */ /* 0x000f300000000800 */
[----:B------:R-:W0:Y:S01]  /*198d0*/  @P1 LDC R12, c[0x0][0x450] ;  /* 0x00011400ff0c1b82 */ /* 0x000e220000000800 */
[C---:B------:R-:W-:Y:S01]  /*198e0*/  FMUL.FTZ R15, R2.reuse, R156 ;  /* 0x0000009c020f7220 */ /* 0x040fe20000410000 */
[C---:B------:R-:W-:Y:S01]  /*198f0*/  FMUL.FTZ R156, R2.reuse, R168 ;  /* 0x000000a8029c7220 */ /* 0x040fe20000410000 */
[C---:B------:R-:W-:Y:S01]  /*19900*/  FMUL.FTZ R168, R2.reuse, R180 ;  /* 0x000000b402a87220 */ /* 0x040fe20000410000 */
[C---:B------:R-:W-:Y:S01]  /*19910*/  FMUL.FTZ R180, R2.reuse, R192 ;  /* 0x000000c002b47220 */ /* 0x040fe20000410000 */
[----:B------:R-:W-:-:S06]  /*19920*/  FMUL.FTZ R21, R2, R160 ;  /* 0x000000a002157220 */ /* 0x000fcc0000410000 */
[----:B------:R-:W-:Y:S01]  /*19930*/  MUFU.TANH R21, R21 ;  /* 0x0000001500157308 */ /* 0x000fe20000002400 */
[C---:B------:R-:W-:Y:S01]  /*19940*/  FMUL.FTZ R20, R2.reuse, R157 ;  /* 0x0000009d02147220 */ /* 0x040fe20000410000 */
[C---:B------:R-:W-:Y:S01]  /*19950*/  FMUL.FTZ R157, R2.reuse, R169 ;  /* 0x000000a9029d7220 */ /* 0x040fe20000410000 */
[C---:B------:R-:W-:Y:S01]  /*19960*/  FMUL.FTZ R160, R2.reuse, R172 ;  /* 0x000000ac02a07220 */ /* 0x040fe20000410000 */
[----:B------:R-:W-:-:S04]  /*19970*/  FMUL.FTZ R169, R2, R181 ;  /* 0x000000b502a97220 */ /* 0x000fc80000410000 */
[----:B------:R-:W-:Y:S01]  /*19980*/  MUFU.TANH R156, R156 ;  /* 0x0000009c009c7308 */ /* 0x000fe20000002400 */
[C---:B------:R-:W-:Y:S01]  /*19990*/  FMUL.FTZ R172, R2.reuse, R184 ;  /* 0x000000b802ac7220 */ /* 0x040fe20000410000 */
[----:B------:R-:W-:-:S06]  /*199a0*/  FMUL.FTZ R181, R2, R193 ;  /* 0x000000c102b57220 */ /* 0x000fcc0000410000 */
[----:B------:R-:W-:Y:S08]  /*199b0*/  MUFU.TANH R15, R15 ;  /* 0x0000000f000f7308 */ /* 0x000ff00000002400 */
[----:B------:R-:W-:Y:S01]  /*199c0*/  MUFU.TANH R172, R172 ;  /* 0x000000ac00ac7308 */ /* 0x000fe20000002400 */
[----:B------:R-:W-:-:S07]  /*199d0*/  FMUL.FTZ R155, R2, R155 ;  /* 0x0000009b029b7220 */ /* 0x000fce0000410000 */
[----:B------:R-:W-:Y:S01]  /*199e0*/  MUFU.TANH R180, R180 ;  /* 0x000000b400b47308 */ /* 0x000fe20000002400 */
[C---:B------:R-:W-:Y:S01]  /*199f0*/  FMUL.FTZ R184, R2.reuse, R196 ;  /* 0x000000c402b87220 */ /* 0x040fe20000410000 */
[----:B------:R-:W-:-:S06]  /*19a00*/  FMUL.FTZ R158, R2, R158 ;  /* 0x0000009e029e7220 */ /* 0x000fcc0000410000 */
        /* <DEDUP_REMOVED lines=14> */
[----:B------:R-:W-:-:S05]  /*19af0*/  FMUL.FTZ R183, R2, R183 ;  /* 0x000000b702b77220 */ /* 0x000fca0000410000 */
[----:B------:R-:W-:Y:S08]  /*19b00*/  MUFU.TANH R154, R154 ;  /* 0x0000009a009a7308 */ /* 0x000ff00000002400 */
[----:B------:R-:W-:Y:S08]  /*19b10*/  MUFU.TANH R157, R157 ;  /* 0x0000009d009d7308 */ /* 0x000ff00000002400 */
[----:B------:R-:W-:Y:S01]  /*19b20*/  MUFU.TANH R160, R160 ;  /* 0x000000a000a07308 */ /* 0x000fe20000002400 */
[----:B------:R-:W-:-:S07]  /*19b30*/  FMUL.FTZ R186, R2, R186 ;  /* 0x000000ba02ba7220 */ /* 0x000fce0000410000 */
[----:B------:R-:W-:Y:S08]  /*19b40*/  MUFU.TANH R165, R165 ;  /* 0x000000a500a57308 */ /* 0x000ff00000002400 */
[----:B------:R-:W-:Y:S01]  /*19b50*/  MUFU.TANH R168, R168 ;  /* 0x000000a800a87308 */ /* 0x000fe20000002400 */
[C---:B------:R-:W-:Y:S01]  /*19b60*/  FMUL.FTZ R187, R2.reuse, R187 ;  /* 0x000000bb02bb7220 */ /* 0x040fe20000410000 */
[----:B------:R-:W-:-:S06]  /*19b70*/  FMUL.FTZ R201, R2, R201 ;  /* 0x000000c902c97220 */ /* 0x000fcc0000410000 */
[----:B------:R-:W-:Y:S01]  /*19b80*/  MUFU.TANH R169, R169 ;  /* 0x000000a900a97308 */ /* 0x000fe20000002400 */
[----:B---3--:R-:W-:-:S05]  /*19b90*/  IADD3 R9, R9, R225, RZ ;  /* 0x000000e109097210 */ /* 0x008fca0007ffe0ff */
[----:B----4-:R-:W-:-:S05]  /*19ba0*/  @P1 IMAD.HI.U32 R13, R9, R13, RZ ;  /* 0x0000000d090d1227 */ /* 0x010fca00078e00ff */
[----:B0-----:R-:W-:Y:S01]  /*19bb0*/  @P1 SHF.R.U32.HI R9, RZ, R12, R13 ;  /* 0x0000000cff091219 */ /* 0x001fe2000001160d */
[C---:B------:R-:W-:Y:S01]  /*19bc0*/  FMUL.FTZ R13, R2.reuse, R153 ;  /* 0x00000099020d7220 */ /* 0x040fe20000410000 */
[----:B------:R-:W-:-:S03]  /*19bd0*/  FMUL.FTZ R153, R2, R164 ;  /* 0x000000a402997220 */ /* 0x000fc60000410000 */
[----:B------:R-:W0:Y:S01]  /*19be0*/  SHFL.IDX PT, R192, R9, RZ, 0x1c1f ;  /* 0x001c1fff09c07589 */ /* 0x000e2200000e0000 */
[C---:B------:R-:W-:Y:S01]  /*19bf0*/  FMUL.FTZ R164, R2.reuse, R176 ;  /* 0x000000b002a47220 */ /* 0x040fe20000410000 */
[C---:B------:R-:W-:Y:S01]  /*19c00*/  FMUL.FTZ R176, R2.reuse, R188 ;  /* 0x000000bc02b07220 */ /* 0x040fe20000410000 */
[----:B------:R-:W-:Y:S02]  /*19c10*/  IMAD.MOV.U32 R188, RZ, RZ, -0x80 ;  /* 0xffffff80ffbc7424 */ /* 0x000fe400078e00ff */
[----:B------:R-:W-:Y:S02]  /*19c20*/  FMUL.FTZ R12, R2, R152 ;  /* 0x00000098020c7220 */ /* 0x000fe40000410000 */
[----:B------:R-:W-:-:S04]  /*19c30*/  IMAD R188, R5, R188, 0x1 ;  /* 0x0000000105bc7424 */ /* 0x000fc800078e02bc */
[----:B-----5:R-:W-:Y:S01]  /*19c40*/  IMAD R189, R189, -0x2, R188 ;  /* 0xfffffffebdbd7824 */ /* 0x020fe200078e02bc */
[----:B------:R-:W3:Y:S04]  /*19c50*/  MUFU.TANH R12, R12 ;  /* 0x0000000c000c7308 */ /* 0x000ee80000002400 */
[----:B------:R-:W-:Y:S01]  /*19c60*/  IADD3 R189, -R219, R189, R217 ;  /* 0x000000bddbbd7210 */ /* 0x000fe20007ffe1d9 */
[----:B------:R4:W5:Y:S04]  /*19c70*/  SHFL.IDX PT, R193, R9, 0x1, 0x1c1f ;  /* 0x003c1f0009c17f89 */ /* 0x00096800000e0000 */
[----:B0-----:R-:W-:Y:S01]  /*19c80*/  IMAD.IADD R192, R189, 0x1, R192 ;  /* 0x00000001bdc07824 */ /* 0x001fe200078e02c0 */
[----:B------:R-:W0:Y:S04]  /*19c90*/  MUFU.TANH R164, R164 ;  /* 0x000000a400a47308 */ /* 0x000e280000002400 */
[----:B------:R-:W-:-:S04]  /*19ca0*/  ISETP.GT.AND P3, PT, R192, RZ, PT ;  /* 0x000000ffc000720c */ /* 0x000fc80003f64270 */
[----:B---3--:R-:W-:Y:S01]  /*19cb0*/  FSEL R12, R12, -INF , P3 ;  /* 0xff8000000c0c7808 */ /* 0x008fe20001800000 */
[----:B------:R-:W3:Y:S01]  /*19cc0*/  MUFU.TANH R153, R153 ;  /* 0x0000009900997308 */ /* 0x000ee20000002400 */
[----:B------:R-:W-:Y:S01]  /*19cd0*/  ISETP.GT.AND P3, PT, R192, 0x10, PT ;  /* 0x00000010c000780c */ /* 0x000fe20003f64270 */
[----:B----4-:R-:W-:-:S03]  /*19ce0*/  FMUL.FTZ R9, R2, R200 ;  /* 0x000000c802097220 */ /* 0x010fc60000410000 */
[----:B------:R-:W-:Y:S02]  /*19cf0*/  FSEL R21, R21, -INF , P3 ;  /* 0xff80000015157808 */ /* 0x000fe40001800000 */
[C---:B------:R-:W-:Y:S02]  /*19d00*/  ISETP.GT.AND P3, PT, R192.reuse, 0x20, PT ;  /* 0x00000020c000780c */ /* 0x040fe40003f64270 */
[----:B------:R-:W-:Y:S02]  /*19d10*/  ISETP.GT.AND P1, PT, R192, 0x8, PT ;  /* 0x00000008c000780c */ /* 0x000fe40003f24270 */
[----:B------:R-:W-:Y:S02]  /*19d20*/  FSEL R156, R156, -INF , P3 ;  /* 0xff8000009c9c7808 */ /* 0x000fe40001800000 */
[----:B------:R-:W-:Y:S01]  /*19d30*/  ISETP.GT.AND P3, PT, R192, 0x30, PT ;  /* 0x00000030c000780c */ /* 0x000fe20003f64270 */
[----:B------:R-:W4:Y:S01]  /*19d40*/  MUFU.TANH R9, R9 ;  /* 0x0000000900097308 */ /* 0x000f220000002400 */
[----:B------:R-:W-:-:S02]  /*19d50*/  FSEL R15, R15, -INF , P1 ;  /* 0xff8000000f0f7808 */ /* 0x000fc40000800000 */
[----:B------:R-:W-:Y:S02]  /*19d60*/  ISETP.GT.AND P1, PT, R192, 0x18, PT ;  /* 0x00000018c000780c */ /* 0x000fe40003f24270 */
[----:B0-----:R-:W-:Y:S02]  /*19d70*/  FSEL R164, R164, -INF , P3 ;  /* 0xff800000a4a47808 */ /* 0x001fe40001800000 */
[----:B------:R-:W-:Y:S02]  /*19d80*/  ISETP.GT.AND P3, PT, R192, 0x40, PT ;  /* 0x00000040c000780c */ /* 0x000fe40003f64270 */
[----:B---3--:R-:W-:Y:S02]  /*19d90*/  FSEL R196, R153, -INF , P1 ;  /* 0xff80000099c47808 */ /* 0x008fe40000800000 */
[----:B------:R-:W0:Y:S01]  /*19da0*/  MUFU.TANH R153, R155 ;  /* 0x0000009b00997308 */ /* 0x000e220000002400 */
[----:B------:R-:W-:Y:S01]  /*19db0*/  FSEL R172, R172, -INF , P3 ;  /* 0xff800000acac7808 */ /* 0x000fe20001800000 */
[----:B-----5:R-:W-:Y:S01]  /*19dc0*/  IMAD.IADD R193, R189, 0x1, R193 ;  /* 0x00000001bdc17824 */ /* 0x020fe200078e02c1 */
[----:B------:R-:W-:Y:S01]  /*19dd0*/  ISETP.GT.AND P3, PT, R192, 0x50, PT ;  /* 0x00000050c000780c */ /* 0x000fe20003f64270 */
[C---:B------:R-:W-:Y:S01]  /*19de0*/  FMUL.FTZ R152, R2.reuse, R161 ;  /* 0x000000a102987220 */ /* 0x040fe20000410000 */
[----:B------:R-:W-:-:S02]  /*19df0*/  FMUL.FTZ R161, R2, R173 ;  /* 0x000000ad02a17220 */ /* 0x000fc40000410000 */
[----:B------:R-:W-:Y:S01]  /*19e00*/  FSEL R180, R180, -INF , P3 ;  /* 0xff800000b4b47808 */ /* 0x000fe20001800000 */
[----:B------:R-:W3:Y:S01]  /*19e10*/  MUFU.TANH R155, R158 ;  /* 0x0000009e009b7308 */ /* 0x000ee20000002400 */
[----:B------:R-:W-:Y:S01]  /*19e20*/  ISETP.GT.AND P3, PT, R192, 0x60, PT ;  /* 0x00000060c000780c */ /* 0x000fe20003f64270 */
[C---:B------:R-:W-:Y:S01]  /*19e30*/  FMUL.FTZ R173, R2.reuse, R185 ;  /* 0x000000b902ad7220 */ /* 0x040fe20000410000 */
[----:B------:R-:W-:Y:S01]  /*19e40*/  ISETP.GT.AND P6, PT, R193, RZ, PT ;  /* 0x000000ffc100720c */ /* 0x000fe20003fc4270 */
[----:B------:R-:W-:Y:S01]  /*19e50*/  FMUL.FTZ R185, R2, R197 ;  /* 0x000000c502b97220 */ /* 0x000fe20000410000 */
[----:B----4-:R-:W-:-:S03]  /*19e60*/  FSEL R197, R9, -INF , P3 ;  /* 0xff80000009c57808 */ /* 0x010fc60001800000 */
[----:B------:R-:W4:Y:S01]  /*19e70*/  MUFU.TANH R158, R159 ;  /* 0x0000009f009e7308 */ /* 0x000f220000002400 */
[----:B------:R-:W-:Y:S02]  /*19e80*/  FSEL R9, R14, -INF , P6 ;  /* 0xff8000000e097808 */ /* 0x000fe40003000000 */
[----:B------:R-:W-:-:S05]  /*19e90*/  ISETP.GT.AND P6, PT, R193, 0x1, PT ;  /* 0x00000001c100780c */ /* 0x000fca0003fc4270 */
[----:B------:R-:W5:Y:S01]  /*19ea0*/  MUFU.TANH R159, R162 ;  /* 0x000000a2009f7308 */ /* 0x000f620000002400 */
[----:B0-----:R-:W-:Y:S02]  /*19eb0*/  FSEL R153, R153, -INF , P6 ;  /* 0xff80000099997808 */ /* 0x001fe40003000000 */
[----:B------:R-:W-:-:S05]  /*19ec0*/  ISETP.GT.AND P6, PT, R193, 0x8, PT ;  /* 0x00000008c100780c */ /* 0x000fca0003fc4270 */
[----:B------:R-:W0:Y:S01]  /*19ed0*/  MUFU.TANH R162, R163 ;  /* 0x000000a300a27308 */ /* 0x000e220000002400 */
[----:B---3--:R-:W-:Y:S02]  /*19ee0*/  FSEL R155, R155, -INF , P6 ;  /* 0xff8000009b9b7808 */ /* 0x008fe40003000000 */
[----:B------:R-:W-:-:S05]  /*19ef0*/  ISETP.GT.AND P6, PT, R193, 0x9, PT ;  /* 0x00000009c100780c */ /* 0x000fca0003fc4270 */
[----:B------:R-:W3:Y:S01]  /*19f00*/  MUFU.TANH R163, R166 ;  /* 0x000000a600a37308 */ /* 0x000ee20000002400 */
[----:B----4-:R-:W-:Y:S02]  /*19f10*/  FSEL R158, R158, -INF , P6 ;  /* 0xff8000009e9e7808 */ /* 0x010fe40003000000 */
[----:B------:R-:W-:-:S05]  /*19f20*/  ISETP.GT.AND P6, PT, R193, 0x10, PT ;  /* 0x00000010c100780c */ /* 0x000fca0003fc4270 */
[----:B------:R-:W4:Y:S01]  /*19f30*/  MUFU.TANH R166, R167 ;  /* 0x000000a700a67308 */ /* 0x000f220000002400 */
[----:B-----5:R-:W-:Y:S02]  /*19f40*/  FSEL R159, R159, -INF , P6 ;  /* 0xff8000009f9f7808 */ /* 0x020fe40003000000 */
[----:B------:R-:W-:-:S05]  /*19f50*/  ISETP.GT.AND P6, PT, R193, 0x11, PT ;  /* 0x00000011c100780c */ /* 0x000fca0003fc4270 */
[----:B------:R-:W5:Y:S01]  /*19f60*/  MUFU.TANH R167, R170 ;  /* 0x000000aa00a77308 */ /* 0x000f620000002400 */
[----:B0-----:R-:W-:Y:S02]  /*19f70*/  FSEL R162, R162, -INF , P6 ;  /* 0xff800000a2a27808 */ /* 0x001fe40003000000 */
[----:B------:R-:W-:-:S05]  /*19f80*/  ISETP.GT.AND P6, PT, R193, 0x18, PT ;  /* 0x00000018c100780c */ /* 0x000fca0003fc4270 */
[----:B------:R-:W0:Y:S01]  /*19f90*/  MUFU.TANH R170, R171 ;  /* 0x000000ab00aa7308 */ /* 0x000e220000002400 */
[----:B---3--:R-:W-:Y:S02]  /*19fa0*/  FSEL R163, R163, -INF , P6 ;  /* 0xff800000a3a37808 */ /* 0x008fe40003000000 */
[----:B------:R-:W-:Y:S02]  /*19fb0*/  ISETP.GT.AND P6, PT, R193, 0x19, PT ;  /* 0x00000019c100780c */ /* 0x000fe40003fc4270 */
[----:B------:R-:W-:-:S03]  /*19fc0*/  FMNMX.FTZ R14, R9, R11, !PT ;  /* 0x0000000b090e7209 */ /* 0x000fc60007810000 */
[----:B------:R-:W3:Y:S01]  /*19fd0*/  MUFU.TANH R171, R174 ;  /* 0x000000ae00ab7308 */ /* 0x000ee20000002400 */
[----:B----4-:R-:W-:Y:S02]  /*19fe0*/  FSEL R166, R166, -INF , P6 ;  /* 0xff800000a6a67808 */ /* 0x010fe40003000000 */
[----:B------:R-:W-:Y:S02]  /*19ff0*/  ISETP.GT.AND P6, PT, R193, 0x20, PT ;  /* 0x00000020c100780c */ /* 0x000fe40003fc4270 */
[----:B------:R-:W-:-:S03]  /*1a000*/  FMNMX.FTZ R14, R153, R14, !PT ;  /* 0x0000000e990e7209 */ /* 0x000fc60007810000 */
[----:B------:R-:W4:Y:S01]  /*1a010*/  MUFU.TANH R174, R175 ;  /* 0x000000af00ae7308 */ /* 0x000f220000002400 */
[----:B-----5:R-:W-:Y:S02]  /*1a020*/  FSEL R167, R167, -INF , P6 ;  /* 0xff800000a7a77808 */ /* 0x020fe40003000000 */
[----:B------:R-:W-:-:S05]  /*1a030*/  ISETP.GT.AND P6, PT, R193, 0x21, PT ;  /* 0x00000021c100780c */ /* 0x000fca0003fc4270 */
[----:B------:R-:W5:Y:S01]  /*1a040*/  MUFU.TANH R13, R13 ;  /* 0x0000000d000d7308 */ /* 0x000f620000002400 */
[----:B------:R-:W-:Y:S02]  /*1a050*/  FMNMX.FTZ R14, R155, R14, !PT ;  /* 0x0000000e9b0e7209 */ /* 0x000fe40007810000 */
[----:B0-----:R-:W-:Y:S02]  /*1a060*/  FSEL R170, R170, -INF , P6 ;  /* 0xff800000aaaa7808 */ /* 0x001fe40003000000 */
[----:B------:R-:W-:-:S03]  /*1a070*/  ISETP.GT.AND P6, PT, R193, 0x28, PT ;  /* 0x00000028c100780c */ /* 0x000fc60003fc4270 */
[----:B------:R-:W0:Y:S01]  /*1a080*/  MUFU.TANH R175, R178 ;  /* 0x000000b200af7308 */ /* 0x000e220000002400 */
[----:B------:R-:W-:-:S07]  /*1a090*/  FMNMX.FTZ R14, R158, R14, !PT ;  /* 0x0000000e9e0e7209 */ /* 0x000fce0007810000 */
[----:B------:R-:W1:Y:S01]  /*1a0a0*/  MUFU.TANH R152, R152 ;  /* 0x0000009800987308 */ /* 0x000e620000002400 */
[----:B---3--:R-:W-:Y:S02]  /*1a0b0*/  FSEL R171, R171, -INF , P6 ;  /* 0xff800000abab7808 */ /* 0x008fe40003000000 */
[----:B------:R-:W-:Y:S02]  /*1a0c0*/  ISETP.GT.AND P6, PT, R193, 0x29, PT ;  /* 0x00000029c100780c */ /* 0x000fe40003fc4270 */
[----:B------:R-:W-:-:S03]  /*1a0d0*/  FMNMX.FTZ R14, R159, R14, !PT ;  /* 0x0000000e9f0e7209 */ /* 0x000fc60007810000 */
[----:B------:R-:W3:Y:S01]  /*1a0e0*/  MUFU.TANH R178, R179 ;  /* 0x000000b300b27308 */ /* 0x000ee20000002400 */
[----:B------:R-:W-:Y:S02]  /*1a0f0*/  ISETP.GT.AND P2, PT, R192, 0x1, PT ;  /* 0x00000001c000780c */ /* 0x000fe40003f44270 */
[----:B----4-:R-:W-:Y:S02]  /*1a100*/  FSEL R174, R174, -INF , P6 ;  /* 0xff800000aeae7808 */ /* 0x010fe40003000000 */
[----:B------:R-:W-:-:S03]  /*1a110*/  FMNMX.FTZ R14, R162, R14, !PT ;  /* 0x0000000ea20e7209 */ /* 0x000fc60007810000 */
[----:B------:R-:W4:Y:S01]  /*1a120*/  MUFU.TANH R179, R182 ;  /* 0x000000b600b37308 */ /* 0x000f220000002400 */
[----:B-----5:R-:W-:Y:S02]  /*1a130*/  FSEL R13, R13, -INF , P2 ;  /* 0xff8000000d0d7808 */ /* 0x020fe40001000000 */
[----:B------:R-:W-:Y:S02]  /*1a140*/  ISETP.GT.AND P6, PT, R193, 0x30, PT ;  /* 0x00000030c100780c */ /* 0x000fe40003fc4270 */
[----:B------:R-:W-:-:S03]  /*1a150*/  ISETP.GT.AND P4, PT, R192, 0x9, PT ;  /* 0x00000009c000780c */ /* 0x000fc60003f84270 */
[----:B------:R-:W5:Y:S01]  /*1a160*/  MUFU.TANH R161, R161 ;  /* 0x000000a100a17308 */ /* 0x000f620000002400 */
[----:B------:R-:W-:Y:S02]  /*1a170*/  ISETP.GT.AND P2, PT, R192, 0x11, PT ;  /* 0x00000011c000780c */ /* 0x000fe40003f44270 */
[----:B------:R-:W-:Y:S02]  /*1a180*/  FMNMX.FTZ R14, R163, R14, !PT ;  /* 0x0000000ea30e7209 */ /* 0x000fe40007810000 */
[----:B0-----:R-:W-:-:S03]  /*1a190*/  FSEL R175, R175, -INF , P6 ;  /* 0xff800000afaf7808 */ /* 0x001fc60003000000 */
[----:B------:R-:W0:Y:S01]  /*1a1a0*/  MUFU.TANH R182, R183 ;  /* 0x000000b700b67308 */ /* 0x000e220000002400 */
[----:B------:R-:W-:Y:S02]  /*1a1b0*/  FSEL R20, R20, -INF , P4 ;  /* 0xff80000014147808 */ /* 0x000fe40002000000 */
[----:B-1----:R-:W-:Y:S02]  /*1a1c0*/  FSEL R152, R152, -INF , P2 ;  /* 0xff80000098987808 */ /* 0x002fe40001000000 */
[----:B------:R-:W-:-:S03]  /*1a1d0*/  ISETP.GT.AND P6, PT, R193, 0x31, PT ;  /* 0x00000031c100780c */ /* 0x000fc60003fc4270 */
[----:B------:R-:W1:Y:S01]  /*1a1e0*/  MUFU.TANH R173, R173 ;  /* 0x000000ad00ad7308 */ /* 0x000e620000002400 */
[C---:B------:R-:W-:Y:S02]  /*1a1f0*/  ISETP.GT.AND P4, PT, R192.reuse, 0x19, PT ;  /* 0x00000019c000780c */ /* 0x040fe40003f84270 */
[C---:B------:R-:W-:Y:S02]  /*1a200*/  ISETP.GT.AND P2, PT, R192.reuse, 0x21, PT ;  /* 0x00000021c000780c */ /* 0x040fe40003f44270 */
[----:B------:R-:W-:-:S03]  /*1a210*/  ISETP.GT.AND P1, PT, R192, 0x28, PT ;  /* 0x00000028c000780c */ /* 0x000fc60003f24270 */
[----:B------:R-:W2:Y:S01]  /*1a220*/  MUFU.TANH R176, R176 ;  /* 0x000000b000b07308 */ /* 0x000ea20000002400 */
[----:B------:R-:W-:Y:S01]  /*1a230*/  FMNMX.FTZ R14, R166, R14, !PT ;  /* 0x0000000ea60e7209 */ /* 0x000fe20007810000 */
[----:B------:R-:W-:Y:S01]  /*1a240*/  FMUL.FTZ R204, R2, R204 ;  /* 0x000000cc02cc7220 */ /* 0x000fe20000410000 */
[----:B---3--:R-:W-:Y:S02]  /*1a250*/  FSEL R178, R178, -INF , P6 ;  /* 0xff800000b2b27808 */ /* 0x008fe40003000000 */
[----:B------:R-:W-:-:S03]  /*1a260*/  FSEL R154, R154, -INF , P4 ;  /* 0xff8000009a9a7808 */ /* 0x000fc60002000000 */
[----:B------:R-:W3:Y:S01]  /*1a270*/  MUFU.TANH R183, R186 ;  /* 0x000000ba00b77308 */ /* 0x000ee20000002400 */
[----:B------:R-:W-:Y:S02]  /*1a280*/  FSEL R157, R157, -INF , P2 ;  /* 0xff8000009d9d7808 */ /* 0x000fe40001000000 */
[----:B------:R-:W-:Y:S02]  /*1a290*/  FSEL R160, R160, -INF , P1 ;  /* 0xff800000a0a07808 */ /* 0x000fe40000800000 */
[----:B------:R-:W-:-:S03]  /*1a2a0*/  ISETP.GT.AND P6, PT, R193, 0x38, PT ;  /* 0x00000038c100780c */ /* 0x000fc60003fc4270 */
[----:B------:R-:W3:Y:S01]  /*1a2b0*/  MUFU.TANH R177, R177 ;  /* 0x000000b100b17308 */ /* 0x000ee20000002400 */
[C---:B------:R-:W-:Y:S02]  /*1a2c0*/  ISETP.GT.AND P4, PT, R192.reuse, 0x29, PT ;  /* 0x00000029c000780c */ /* 0x040fe40003f84270 */
[C---:B------:R-:W-:Y:S02]  /*1a2d0*/  ISETP.GT.AND P2, PT, R192.reuse, 0x31, PT ;  /* 0x00000031c000780c */ /* 0x040fe40003f44270 */
[----:B------:R-:W-:-:S03]  /*1a2e0*/  ISETP.GT.AND P1, PT, R192, 0x38, PT ;  /* 0x00000038c000780c */ /* 0x000fc60003f24270 */
[----:B------:R-:W3:Y:S01]  /*1a2f0*/  MUFU.TANH R181, R181 ;  /* 0x000000b500b57308 */ /* 0x000ee20000002400 */
[----:B------:R-:W-:Y:S01]  /*1a300*/  FMNMX.FTZ R14, R167, R14, !PT ;  /* 0x0000000ea70e7209 */ /* 0x000fe20007810000 */
[----:B------:R-:W-:-:S06]  /*1a310*/  FMUL.FTZ R190, R2, R190 ;  /* 0x000000be02be7220 */ /* 0x000fcc0000410000 */
[----:B------:R-:W3:Y:S01]  /*1a320*/  MUFU.TANH R184, R184 ;  /* 0x000000b800b87308 */ /* 0x000ee20000002400 */
[----:B----4-:R-:W-:Y:S02]  /*1a330*/  FSEL R179, R179, -INF , P6 ;  /* 0xff800000b3b37808 */ /* 0x010fe40003000000 */
[----:B-----5:R-:W-:Y:S02]  /*1a340*/  FSEL R161, R161, -INF , P4 ;  /* 0xff800000a1a17808 */ /* 0x020fe40002000000 */
[----:B------:R-:W-:-:S03]  /*1a350*/  FSEL R165, R165, -INF , P2 ;  /* 0xff800000a5a57808 */ /* 0x000fc60001000000 */
[----:B------:R-:W4:Y:S01]  /*1a360*/  MUFU.TANH R186, R187 ;  /* 0x000000bb00ba7308 */ /* 0x000f220000002400 */
[----:B------:R-:W-:Y:S02]  /*1a370*/  FSEL R168, R168, -INF , P1 ;  /* 0xff800000a8a87808 */ /* 0x000fe40000800000 */
[----:B------:R-:W-:Y:S02]  /*1a380*/  ISETP.GT.AND P6, PT, R193, 0x39, PT ;  /* 0x00000039c100780c */ /* 0x000fe40003fc4270 */
[----:B------:R-:W-:-:S03]  /*1a390*/  FMNMX.FTZ R14, R170, R14, !PT ;  /* 0x0000000eaa0e7209 */ /* 0x000fc60007810000 */
[----:B------:R-:W5:Y:S01]  /*1a3a0*/  MUFU.TANH R185, R185 ;  /* 0x000000b900b97308 */ /* 0x000f620000002400 */
[C---:B------:R-:W-:Y:S02]  /*1a3b0*/  ISETP.GT.AND P4, PT, R192.reuse, 0x39, PT ;  /* 0x00000039c000780c */ /* 0x040fe40003f84270 */
[C---:B------:R-:W-:Y:S02]  /*1a3c0*/  ISETP.GT.AND P2, PT, R192.reuse, 0x41, PT ;  /* 0x00000041c000780c */ /* 0x040fe40003f44270 */
[----:B------:R-:W-:-:S03]  /*1a3d0*/  ISETP.GT.AND P1, PT, R192, 0x48, PT ;  /* 0x00000048c000780c */ /* 0x000fc60003f24270 */
[----:B------:R-:W5:Y:S01]  /*1a3e0*/  MUFU.TANH R188, R201 ;  /* 0x000000c900bc7308 */ /* 0x000f620000002400 */
[----:B------:R-:W-:Y:S01]  /*1a3f0*/  FMUL.FTZ R191, R2, R191 ;  /* 0x000000bf02bf7220 */ /* 0x000fe20000410000 */
[----:B0-----:R-:W-:-:S06]  /*1a400*/  FSEL R182, R182, -INF , P6 ;  /* 0xff800000b6b67808 */ /* 0x001fcc0003000000 */
[----:B------:R-:W0:Y:S01]  /*1a410*/  MUFU.TANH R189, R204 ;  /* 0x000000cc00bd7308 */ /* 0x000e220000002400 */
[----:B------:R-:W-:Y:S02]  /*1a420*/  FMNMX.FTZ R14, R171, R14, !PT ;  /* 0x0000000eab0e7209 */ /* 0x000fe40007810000 */
[----:B------:R-:W-:Y:S02]  /*1a430*/  FSEL R169, R169, -INF , P4 ;  /* 0xff800000a9a97808 */ /* 0x000fe40002000000 */
[----:B-1----:R-:W-:-:S03]  /*1a440*/  FSEL R173, R173, -INF , P2 ;  /* 0xff800000adad7808 */ /* 0x002fc60001000000 */
[----:B------:R-:W1:Y:S01]  /*1a450*/  MUFU.TANH R187, R190 ;  /* 0x000000be00bb7308 */ /* 0x000e620000002400 */
[----:B--2---:R-:W-:Y:S02]  /*1a460*/  FSEL R176, R176, -INF , P1 ;  /* 0xff800000b0b07808 */ /* 0x004fe40000800000 */
[----:B------:R-:W-:Y:S02]  /*1a470*/  ISETP.GT.AND P6, PT, R193, 0x40, PT ;  /* 0x00000040c100780c */ /* 0x000fe40003fc4270 */
[C---:B------:R-:W-:Y:S02]  /*1a480*/  ISETP.GT.AND P4, PT, R192.reuse, 0x49, PT ;  /* 0x00000049c000780c */ /* 0x040fe40003f84270 */
[C---:B------:R-:W-:Y:S01]  /*1a490*/  ISETP.GT.AND P2, PT, R192.reuse, 0x51, PT ;  /* 0x00000051c000780c */ /* 0x040fe20003f44270 */
[----:B------:R-:W2:Y:S01]  /*1a4a0*/  MUFU.TANH R190, R191 ;  /* 0x000000bf00be7308 */ /* 0x000ea20000002400 */
[----:B------:R-:W-:Y:S01]  /*1a4b0*/  ISETP.GT.AND P1, PT, R192, 0x58, PT ;  /* 0x00000058c000780c */ /* 0x000fe20003f24270 */
[----:B------:R-:W-:Y:S01]  /*1a4c0*/  FMUL.FTZ R194, R2, R194 ;  /* 0x000000c202c27220 */ /* 0x000fe20000410000 */
[----:B------:R-:W-:-:S02]  /*1a4d0*/  FMNMX.FTZ R14, R174, R14, !PT ;  /* 0x0000000eae0e7209 */ /* 0x000fc40007810000 */
[----:B---3--:R-:W-:Y:S02]  /*1a4e0*/  FSEL R183, R183, -INF , P6 ;  /* 0xff800000b7b77808 */ /* 0x008fe40003000000 */
[----:B------:R-:W-:Y:S02]  /*1a4f0*/  FSEL R177, R177, -INF , P4 ;  /* 0xff800000b1b17808 */ /* 0x000fe40002000000 */
[----:B------:R-:W-:Y:S02]  /*1a500*/  FSEL R181, R181, -INF , P2 ;  /* 0xff800000b5b57808 */ /* 0x000fe40001000000 */
[----:B------:R-:W-:Y:S02]  /*1a510*/  FSEL R184, R184, -INF , P1 ;  /* 0xff800000b8b87808 */ /* 0x000fe40000800000 */
[----:B------:R-:W-:Y:S01]  /*1a520*/  ISETP.GT.AND P6, PT, R193, 0x41, PT ;  /* 0x00000041c100780c */ /* 0x000fe20003fc4270 */
[----:B------:R-:W3:Y:S01]  /*1a530*/  MUFU.TANH R191, R194 ;  /* 0x000000c200bf7308 */ /* 0x000ee20000002400 */
[----:B------:R-:W-:-:S02]  /*1a540*/  ISETP.GT.AND P4, PT, R192, 0x59, PT ;  /* 0x00000059c000780c */ /* 0x000fc40003f84270 */
[C---:B------:R-:W-:Y:S02]  /*1a550*/  ISETP.GT.AND P2, PT, R192.reuse, 0x61, PT ;  /* 0x00000061c000780c */ /* 0x040fe40003f44270 */
[----:B------:R-:W-:Y:S01]  /*1a560*/  ISETP.GT.AND P1, PT, R192, 0x68, PT ;  /* 0x00000068c000780c */ /* 0x000fe20003f24270 */
[----:B------:R-:W-:Y:S01]  /*1a570*/  FMUL.FTZ R195, R2, R195 ;  /* 0x000000c302c37220 */ /* 0x000fe20000410000 */
[----:B------:R-:W-:Y:S02]  /*1a580*/  FMNMX.FTZ R14, R175, R14, !PT ;  /* 0x0000000eaf0e7209 */ /* 0x000fe40007810000 */
[----:B----4-:R-:W-:Y:S02]  /*1a590*/  FSEL R186, R186, -INF , P6 ;  /* 0xff800000baba7808 */ /* 0x010fe40003000000 */
[----:B-----5:R-:W-:Y:S02]  /*1a5a0*/  FSEL R185, R185, -INF , P4 ;  /* 0xff800000b9b97808 */ /* 0x020fe40002000000 */
[----:B------:R-:W-:-:S02]  /*1a5b0*/  FSEL R188, R188, -INF , P2 ;  /* 0xff800000bcbc7808 */ /* 0x000fc40001000000 */
[----:B0-----:R-:W-:Y:S02]  /*1a5c0*/  FSEL R189, R189, -INF , P1 ;  /* 0xff800000bdbd7808 */ /* 0x001fe40000800000 */
[----:B------:R-:W-:Y:S02]  /*1a5d0*/  ISETP.GT.AND P6, PT, R193, 0x48, PT ;  /* 0x00000048c100780c */ /* 0x000fe40003fc4270 */
[C---:B------:R-:W-:Y:S02]  /*1a5e0*/  ISETP.GT.AND P5, PT, R192.reuse, 0x69, PT ;  /* 0x00000069c000780c */ /* 0x040fe40003fa4270 */
[C---:B------:R-:W-:Y:S02]  /*1a5f0*/  ISETP.GT.AND P4, PT, R192.reuse, 0x70, PT ;  /* 0x00000070c000780c */ /* 0x040fe40003f84270 */
[C---:B------:R-:W-:Y:S02]  /*1a600*/  ISETP.GT.AND P3, PT, R192.reuse, 0x71, PT ;  /* 0x00000071c000780c */ /* 0x040fe40003f64270 */
[----:B------:R-:W-:-:S02]  /*1a610*/  ISETP.GT.AND P2, PT, R192, 0x78, PT ;  /* 0x00000078c000780c */ /* 0x000fc40003f44270 */
[----:B------:R-:W-:Y:S02]  /*1a620*/  ISETP.GT.AND P1, PT, R192, 0x79, PT ;  /* 0x00000079c000780c */ /* 0x000fe40003f24270 */
[----:B------:R-:W-:Y:S01]  /*1a630*/  FMNMX.FTZ R14, R178, R14, !PT ;  /* 0x0000000eb20e7209 */ /* 0x000fe20007810000 */
[----:B------:R-:W0:Y:S01]  /*1a640*/  MUFU.TANH R192, R195 ;  /* 0x000000c300c07308 */ /* 0x000e220000002400 */
[C---:B------:R-:W-:Y:S01]  /*1a650*/  FMUL.FTZ R198, R2.reuse, R198 ;  /* 0x000000c602c67220 */ /* 0x040fe20000410000 */
[----:B-1----:R-:W-:Y:S02]  /*1a660*/  FSEL R187, R187, -INF , P6 ;  /* 0xff800000bbbb7808 */ /* 0x002fe40003000000 */
[----:B------:R-:W-:Y:S02]  /*1a670*/  ISETP.GT.AND P6, PT, R193, 0x49, PT ;  /* 0x00000049c100780c */ /* 0x000fe40003fc4270 */
[----:B------:R-:W-:Y:S01]  /*1a680*/  FMNMX.FTZ R14, R179, R14, !PT ;  /* 0x0000000eb30e7209 */ /* 0x000fe20007810000 */
[----:B------:R-:W-:Y:S01]  /*1a690*/  FMUL.FTZ R199, R2, R199 ;  /* 0x000000c702c77220 */ /* 0x000fe20000410000 */
[----:B------:R-:W1:Y:S01]  /*1a6a0*/  MUFU.TANH R194, R198 ;  /* 0x000000c600c27308 */ /* 0x000e620000002400 */
[----:B--2---:R-:W-:-:S02]  /*1a6b0*/  FSEL R190, R190, -INF , P6 ;  /* 0xff800000bebe7808 */ /* 0x004fc40003000000 */
[----:B------:R-:W-:Y:S02]  /*1a6c0*/  FMNMX.FTZ R14, R182, R14, !PT ;  /* 0x0000000eb60e7209 */ /* 0x000fe40007810000 */
[----:B------:R-:W-:Y:S01]  /*1a6d0*/  ISETP.GT.AND P6, PT, R193, 0x50, PT ;  /* 0x00000050c100780c */ /* 0x000fe20003fc4270 */
[C---:B------:R-:W-:Y:S01]  /*1a6e0*/  FMUL.FTZ R202, R2.reuse, R202 ;  /* 0x000000ca02ca7220 */ /* 0x040fe20000410000 */
[----:B------:R-:W-:Y:S01]  /*1a6f0*/  FMNMX.FTZ R14, R183, R14, !PT ;  /* 0x0000000eb70e7209 */ /* 0x000fe20007810000 */
[----:B------:R-:W2:Y:S01]  /*1a700*/  MUFU.TANH R195, R199 ;  /* 0x000000c700c37308 */ /* 0x000ea20000002400 */
[----:B---3--:R-:W-:Y:S02]  /*1a710*/  FSEL R191, R191, -INF , P6 ;  /* 0xff800000bfbf7808 */ /* 0x008fe40003000000 */
[----:B------:R-:W-:Y:S01]  /*1a720*/  ISETP.GT.AND P6, PT, R193, 0x51, PT ;  /* 0x00000051c100780c */ /* 0x000fe20003fc4270 */
[----:B------:R-:W-:Y:S01]  /*1a730*/  FMUL.FTZ R203, R2, R203 ;  /* 0x000000cb02cb7220 */ /* 0x000fe20000410000 */
[----:B------:R-:W-:-:S03]  /*1a740*/  FMNMX.FTZ R14, R186, R14, !PT ;  /* 0x0000000eba0e7209 */ /* 0x000fc60007810000 */
[----:B------:R-:W3:Y:S01]  /*1a750*/  MUFU.TANH R198, R202 ;  /* 0x000000ca00c67308 */ /* 0x000ee20000002400 */
[----:B0-----:R-:W-:Y:S02]  /*1a760*/  FSEL R192, R192, -INF , P6 ;  /* 0xff800000c0c07808 */ /* 0x001fe40003000000 */
[----:B------:R-:W-:Y:S02]  /*1a770*/  ISETP.GT.AND P6, PT, R193, 0x58, PT ;  /* 0x00000058c100780c */ /* 0x000fe40003fc4270 */
[----:B------:R-:W-:Y:S01]  /*1a780*/  FMNMX.FTZ R14, R187, R14, !PT ;  /* 0x0000000ebb0e7209 */ /* 0x000fe20007810000 */
[----:B------:R-:W-:Y:S02]  /*1a790*/  FMUL.FTZ R206, R2, R206 ;  /* 0x000000ce02ce7220 */ /* 0x000fe40000410000 */
[----:B------:R-:W0:Y:S01]  /*1a7a0*/  MUFU.TANH R199, R203 ;  /* 0x000000cb00c77308 */ /* 0x000e220000002400 */
[----:B-1----:R-:W-:Y:S02]  /*1a7b0*/  FSEL R194, R194, -INF , P6 ;  /* 0xff800000c2c27808 */ /* 0x002fe40003000000 */
[----:B------:R-:W-:-:S02]  /*1a7c0*/  ISETP.GT.AND P6, PT, R193, 0x59, PT ;  /* 0x00000059c100780c */ /* 0x000fc40003fc4270 */
[----:B------:R-:W-:Y:S01]  /*1a7d0*/  FMNMX.FTZ R14, R190, R14, !PT ;  /* 0x0000000ebe0e7209 */ /* 0x000fe20007810000 */
[C---:B------:R-:W-:Y:S02]  /*1a7e0*/  FMUL.FTZ R207, R2.reuse, R207 ;  /* 0x000000cf02cf7220 */ /* 0x040fe40000410000 */
[----:B------:R-:W1:Y:S01]  /*1a7f0*/  MUFU.TANH R200, R206 ;  /* 0x000000ce00c87308 */ /* 0x000e620000002400 */
[----:B--2---:R-:W-:Y:S02]  /*1a800*/  FSEL R195, R195, -INF , P6 ;  /* 0xff800000c3c37808 */ /* 0x004fe40003000000 */
[----:B------:R-:W-:Y:S02]  /*1a810*/  FMNMX.FTZ R14, R191, R14, !PT ;  /* 0x0000000ebf0e7209 */ /* 0x000fe40007810000 */
[----:B------:R-:W-:Y:S01]  /*1a820*/  ISETP.GT.AND P6, PT, R193, 0x60, PT ;  /* 0x00000060c100780c */ /* 0x000fe20003fc4270 */
[----:B------:R-:W-:Y:S01]  /*1a830*/  FMUL.FTZ R210, R2, R210 ;  /* 0x000000d202d27220 */ /* 0x000fe20000410000 */
[----:B------:R-:W-:Y:S01]  /*1a840*/  FMNMX.FTZ R14, R192, R14, !PT ;  /* 0x0000000ec00e7209 */ /* 0x000fe20007810000 */
[----:B------:R-:W2:Y:S01]  /*1a850*/  MUFU.TANH R201, R207 ;  /* 0x000000cf00c97308 */ /* 0x000ea20000002400 */
[----:B---3--:R-:W-:-:S02]  /*1a860*/  FSEL R198, R198, -INF , P6 ;  /* 0xff800000c6c67808 */ /* 0x008fc40003000000 */
        /* <DEDUP_REMOVED lines=9> */
[----:B-1----:R-:W-:Y:S01]  /*1a900*/  FSEL R200, R200, -INF , P6 ;  /* 0xff800000c8c87808 */ /* 0x002fe20003000000 */
[----:B------:R-:W-:Y:S01]  /*1a910*/  FMUL.FTZ R215, R2, R215 ;  /* 0x000000d702d77220 */ /* 0x000fe20000410000 */
[----:B------:R-:W-:-:S02]  /*1a920*/  ISETP.GT.AND P6, PT, R193, 0x69, PT ;  /* 0x00000069c100780c */ /* 0x000fc40003fc4270 */
[----:B------:R-:W-:-:S03]  /*1a930*/  FMNMX.FTZ R14, R198, R14, !PT ;  /* 0x0000000ec60e7209 */ /* 0x000fc60007810000 */
[----:B------:R-:W1:Y:S01]  /*1a940*/  MUFU.TANH R204, R214 ;  /* 0x000000d600cc7308 */ /* 0x000e620000002400 */
[----:B--2---:R-:W-:Y:S02]  /*1a950*/  FSEL R201, R201, -INF , P6 ;  /* 0xff800000c9c97808 */ /* 0x004fe40003000000 */
[----:B------:R-:W-:Y:S02]  /*1a960*/  FMNMX.FTZ R14, R199, R14, !PT ;  /* 0x0000000ec70e7209 */ /* 0x000fe40007810000 */
[C---:B------:R-:W-:Y:S02]  /*1a970*/  ISETP.GT.AND P6, PT, R193.reuse, 0x70, PT ;  /* 0x00000070c100780c */ /* 0x040fe40003fc4270 */
[----:B------:R-:W-:Y:S01]  /*1a980*/  FMNMX.FTZ R14, R200, R14, !PT ;  /* 0x0000000ec80e7209 */ /* 0x000fe20007810000 */
[----:B------:R-:W2:Y:S01]  /*1a990*/  MUFU.TANH R215, R215 ;  /* 0x000000d700d77308 */ /* 0x000ea20000002400 */
[----:B---3--:R-:W-:Y:S02]  /*1a9a0*/  FSEL R202, R202, -INF , P6 ;  /* 0xff800000caca7808 */ /* 0x008fe40003000000 */
[----:B------:R-:W-:-:S02]  /*1a9b0*/  ISETP.GT.AND P6, PT, R193, 0x71, PT ;  /* 0x00000071c100780c */ /* 0x000fc40003fc4270 */
[----:B------:R-:W-:Y:S02]  /*1a9c0*/  FMNMX.FTZ R14, R201, R14, !PT ;  /* 0x0000000ec90e7209 */ /* 0x000fe40007810000 */
[----:B0-----:R-:W-:Y:S02]  /*1a9d0*/  FSEL R203, R203, -INF , P6 ;  /* 0xff800000cbcb7808 */ /* 0x001fe40003000000 */
[C---:B------:R-:W-:Y:S02]  /*1a9e0*/  ISETP.GT.AND P6, PT, R193.reuse, 0x78, PT ;  /* 0x00000078c100780c */ /* 0x040fe40003fc4270 */
[----:B------:R-:W-:Y:S02]  /*1a9f0*/  FMNMX.FTZ R14, R202, R14, !PT ;  /* 0x0000000eca0e7209 */ /* 0x000fe40007810000 */
[----:B-1----:R-:W-:Y:S02]  /*1aa00*/  FSEL R204, R204, -INF , P6 ;  /* 0xff800000cccc7808 */ /* 0x002fe40003000000 */
[----:B------:R-:W-:-:S02]  /*1aa10*/  ISETP.GT.AND P6, PT, R193, 0x79, PT ;  /* 0x00000079c100780c */ /* 0x000fc40003fc4270 */
[----:B------:R-:W-:Y:S02]  /*1aa20*/  FMNMX.FTZ R14, R203, R14, !PT ;  /* 0x0000000ecb0e7209 */ /* 0x000fe40007810000 */
[----:B--2---:R-:W-:Y:S02]  /*1aa30*/  FSEL R193, R215, -INF , P6 ;  /* 0xff800000d7c17808 */ /* 0x004fe40003000000 */
[----:B------:R-:W-:-:S04]  /*1aa40*/  FMNMX.FTZ R14, R204, R14, !PT ;  /* 0x0000000ecc0e7209 */ /* 0x000fc80007810000 */
[----:B------:R-:W-:-:S05]  /*1aa50*/  FMNMX.FTZ R14, R193, R14, !PT ;  /* 0x0000000ec10e7209 */ /* 0x000fca0007810000 */
[----:B------:R-:W0:Y:S02]  /*1aa60*/  SHFL.BFLY PT, R206, R14, 0x2, 0x1f ;  /* 0x0c401f000ece7f89 */ /* 0x000e2400000e0000 */
[----:B0-----:R-:W-:-:S05]  /*1aa70*/  FMNMX.FTZ R14, R14, R206, !PT ;  /* 0x000000ce0e0e7209 */ /* 0x001fca0007810000 */
[----:B------:R-:W0:Y:S01]  /*1aa80*/  SHFL.BFLY PT, R206, R14, 0x1, 0x1f ;  /* 0x0c201f000ece7f89 */ /* 0x000e2200000e0000 */
[----:B------:R-:W-:Y:S01]  /*1aa90*/  UMOV UR38, UR43 ;  /* 0x0000002b00267c82 */ /* 0x000fe20008000000 */
[----:B0-----:R-:W-:-:S04]  /*1aaa0*/  FMNMX.FTZ R14, R14, R206, !PT ;  /* 0x000000ce0e0e7209 */ /* 0x001fc80007810000 */
[----:B------:R-:W-:-:S04]  /*1aab0*/  FSETP.NEU.FTZ.AND P6, PT, R14, -INF , PT ;  /* 0xff8000000e00780b */ /* 0x000fc80003fdd000 */
[----:B------:R-:W-:-:S05]  /*1aac0*/  FSEL R207, R14, RZ, P6 ;  /* 0x000000ff0ecf7208 */ /* 0x000fca0003000000 */
[----:B------:R-:W-:Y:S01]  /*1aad0*/  FADD.FTZ R207, -R207, R11 ;  /* 0x0000000bcfcf7221 */ /* 0x000fe20000010100 */
[----:B------:R-:W-:-:S04]  /*1aae0*/  IMAD.U32 R11, RZ, RZ, UR38 ;  /* 0x00000026ff0b7e24 */ /* 0x000fc8000f8e00ff */
[----:B------:R-:W-:Y:S01]  /*1aaf0*/  FFMA.FTZ R11, R14, R11, -8 ;  /* 0xc10000000e0b7423 */ /* 0x000fe2000001000b */
[----:B------:R-:W-:-:S04]  /*1ab00*/  FMUL.FTZ R205, R2, R205 ;  /* 0x000000cd02cd7220 */ /* 0x000fc80000410000 */
[----:B------:R-:W-:Y:S02]  /*1ab10*/  FSEL R206, R11, RZ, P6 ;  /* 0x000000ff0bce7208 */ /* 0x000fe40003000000 */
[----:B------:R0:W-:Y:S03]  /*1ab20*/  MUFU.TANH R11, R205 ;  /* 0x000000cd000b7308 */ /* 0x0001e60000002400 */
[----:B------:R-:W-:-:S01]  /*1ab30*/  FFMA.FTZ R9, R9, UR38, -R206 ;  /* 0x0000002609097c23 */ /* 0x000fc200080108ce */
[--C-:B------:R-:W-:Y:S01]  /*1ab40*/  FFMA.FTZ R153, R153, UR38, -R206.reuse ;  /* 0x0000002699997c23 */ /* 0x100fe200080108ce */
[----:B0-----:R-:W-:-:S01]  /*1ab50*/  FFMA.FTZ R205, R191, UR38, -R206 ;  /* 0x00000026bfcd7c23 */ /* 0x001fc200080108ce */
[----:B------:R-:W-:-:S03]  /*1ab60*/  FMUL.FTZ R191, R207, UR38 ;  /* 0x00000026cfbf7c20 */ /* 0x000fc60008410000 */
[----:B------:R-:W-:Y:S01]  /*1ab70*/  MUFU.EX2 R9, R9 ;  /* 0x0000000900097308 */ /* 0x000fe20000000800 */
[----:B------:R-:W-:-:S01]  /*1ab80*/  FFMA.FTZ R155, R155, UR38, -R206 ;  /* 0x000000269b9b7c23 */ /* 0x000fc200080108ce */
[----:B------:R-:W-:-:S06]  /*1ab90*/  FFMA.FTZ R158, R158, UR38, -R206 ;  /* 0x000000269e9e7c23 */ /* 0x000fcc00080108ce */
[----:B------:R-:W0:Y:S08]  /*1aba0*/  MUFU.EX2 R191, R191 ;  /* 0x000000bf00bf7308 */ /* 0x000e300000000800 */
[----:B------:R-:W1:Y:S08]  /*1abb0*/  MUFU.EX2 R153, R153 ;  /* 0x0000009900997308 */ /* 0x000e700000000800 */
[----:B------:R-:W2:Y:S08]  /*1abc0*/  MUFU.EX2 R155, R155 ;  /* 0x0000009b009b7308 */ /* 0x000eb00000000800 */
[----:B------:R-:W3:Y:S01]  /*1abd0*/  MUFU.EX2 R158, R158 ;  /* 0x0000009e009e7308 */ /* 0x000ee20000000800 */
[----:B0-----:R-:W-:-:S04]  /*1abe0*/  FFMA.FTZ R0, R191, R0, R9 ;  /* 0x00000000bf007223 */ /* 0x001fc80000010009 */
[----:B-1----:R-:W-:-:S04]  /*1abf0*/  FADD.FTZ R0, R153, R0 ;  /* 0x0000000099007221 */ /* 0x002fc80000010000 */
[----:B--2---:R-:W-:Y:S01]  /*1ac00*/  FADD.FTZ R0, R155, R0 ;  /* 0x000000009b007221 */ /* 0x004fe20000010000 */
[----:B---3--:R-:W-:-:S04]  /*1ac10*/  F2FP.SATFINITE.E4M3.F32.PACK_AB_MERGE_C R155, R158, R155, RZ ;  /* 0x0000009b9e9b723e */ /* 0x008fc800048070ff */
[----:B------:R-:W-:Y:S02]  /*1ac20*/  F2FP.SATFINITE.E4M3.F32.PACK_AB_MERGE_C R153, R153, R9, R155 ;  /* 0x000000099999723e */ /* 0x000fe4000480709b */
        /* <DEDUP_REMOVED lines=20> */
[----:B------:R-:W-:Y:S01]  /*1ad70*/  FMNMX.FTZ R9, R180, R9, !PT ;  /* 0x00000009b4097209 */ /* 0x000fe20007810000 */
[----:B------:R-:W-:-:S03]  /*1ad80*/  FMUL.FTZ R155, R2, R208 ;  /* 0x000000d0029b7220 */ /* 0x000fc60000410000 */
[----:B------:R-:W-:Y:S01]  /*1ad90*/  FMNMX.FTZ R9, R181, R9, !PT ;  /* 0x00000009b5097209 */ /* 0x000fe20007810000 */
[----:B------:R-:W-:-:S03]  /*1ada0*/  FMUL.FTZ R207, R2, R209 ;  /* 0x000000d102cf7220 */ /* 0x000fc60000410000 */
[----:B------:R-:W-:Y:S01]  /*1adb0*/  FMNMX.FTZ R9, R184, R9, !PT ;  /* 0x00000009b8097209 */ /* 0x000fe20007810000 */
[----:B------:R-:W0:Y:S01]  /*1adc0*/  MUFU.TANH R155, R155 ;  /* 0x0000009b009b7308 */ /* 0x000e220000002400 */
[----:B------:R-:W-:-:S01]  /*1add0*/  FADD.FTZ R0, R158, R0 ;  /* 0x000000009e007221 */ /* 0x000fc20000010000 */
[----:B------:R-:W-:Y:S01]  /*1ade0*/  FMUL.FTZ R158, R2, R212 ;  /* 0x000000d4029e7220 */ /* 0x000fe20000410000 */
[----:B------:R-:W-:Y:S01]  /*1adf0*/  FMNMX.FTZ R9, R185, R9, !PT ;  /* 0x00000009b9097209 */ /* 0x000fe20007810000 */
[--C-:B------:R-:W-:Y:S01]  /*1ae00*/  FFMA.FTZ R159, R159, UR38, -R206.reuse ;  /* 0x000000269f9f7c23 */ /* 0x100fe200080108ce */
[----:B------:R-:W-:-:S01]  /*1ae10*/  FFMA.FTZ R162, R162, UR38, -R206 ;  /* 0x00000026a2a27c23 */ /* 0x000fc200080108ce */
[--C-:B------:R-:W-:Y:S01]  /*1ae20*/  FFMA.FTZ R163, R163, UR38, -R206.reuse ;  /* 0x00000026a3a37c23 */ /* 0x100fe200080108ce */
[----:B------:R-:W-:-:S01]  /*1ae30*/  FFMA.FTZ R166, R166, UR38, -R206 ;  /* 0x00000026a6a67c23 */ /* 0x000fc200080108ce */
[----:B------:R-:W1:Y:S01]  /*1ae40*/  MUFU.TANH R207, R207 ;  /* 0x000000cf00cf7308 */ /* 0x000e620000002400 */
[----:B------:R-:W-:-:S01]  /*1ae50*/  FFMA.FTZ R167, R167, UR38, -R206 ;  /* 0x00000026a7a77c23 */ /* 0x000fc200080108ce */
[--C-:B------:R-:W-:Y:S01]  /*1ae60*/  FFMA.FTZ R170, R170, UR38, -R206.reuse ;  /* 0x00000026aaaa7c23 */ /* 0x100fe200080108ce */
        /* <DEDUP_REMOVED lines=21> */
[----:B------:R-:W-:Y:S01]  /*1afc0*/  FMNMX.FTZ R9, R197, R9, !PT ;  /* 0x00000009c5097209 */ /* 0x000fe20007810000 */
[----:B------:R-:W-:Y:S01]  /*1afd0*/  FMUL.FTZ R206, R2, R213 ;  /* 0x000000d502ce7220 */ /* 0x000fe20000410000 */
[----:B------:R-:W2:Y:S02]  /*1afe0*/  MUFU.TANH R158, R158 ;  /* 0x0000009e009e7308 */ /* 0x000ea40000002400 */
[----:B------:R-:W-:-:S02]  /*1aff0*/  FMNMX.FTZ R9, R188, R9, !PT ;  /* 0x00000009bc097209 */ /* 0x000fc40007810000 */
[----:B------:R-:W-:Y:S02]  /*1b000*/  FSEL R11, R11, -INF , P5 ;  /* 0xff8000000b0b7808 */ /* 0x000fe40002800000 */
[----:B------:R-:W-:Y:S02]  /*1b010*/  FMNMX.FTZ R9, R189, R9, !PT ;  /* 0x00000009bd097209 */ /* 0x000fe40007810000 */
[----:B------:R-:W3:Y:S01]  /*1b020*/  MUFU.TANH R206, R206 ;  /* 0x000000ce00ce7308 */ /* 0x000ee20000002400 */
[----:B0-----:R-:W-:Y:S02]  /*1b030*/  FSEL R155, R155, -INF , P4 ;  /* 0xff8000009b9b7808 */ /* 0x001fe40002000000 */
[----:B------:R-:W-:Y:S02]  /*1b040*/  FMNMX.FTZ R9, R11, R9, !PT ;  /* 0x000000090b097209 */ /* 0x000fe40007810000 */
[----:B-1----:R-:W-:Y:S02]  /*1b050*/  FSEL R207, R207, -INF , P3 ;  /* 0xff800000cfcf7808 */ /* 0x002fe40001800000 */
[----:B------:R-:W-:-:S02]  /*1b060*/  FMNMX.FTZ R9, R155, R9, !PT ;  /* 0x000000099b097209 */ /* 0x000fc40007810000 */
[----:B--2---:R-:W-:Y:S02]  /*1b070*/  FSEL R158, R158, -INF , P2 ;  /* 0xff8000009e9e7808 */ /* 0x004fe40001000000 */
[----:B------:R-:W-:-:S04]  /*1b080*/  FMNMX.FTZ R9, R207, R9, !PT ;  /* 0x00000009cf097209 */ /* 0x000fc80007810000 */
[----:B------:R-:W-:Y:S02]  /*1b090*/  FMNMX.FTZ R9, R158, R9, !PT ;  /* 0x000000099e097209 */ /* 0x000fe40007810000 */
[----:B---3--:R-:W-:-:S04]  /*1b0a0*/  FSEL R206, R206, -INF , P1 ;  /* 0xff800000cece7808 */ /* 0x008fc80000800000 */
[----:B------:R-:W-:-:S05]  /*1b0b0*/  FMNMX.FTZ R9, R206, R9, !PT ;  /* 0x00000009ce097209 */ /* 0x000fca0007810000 */
[----:B------:R-:W0:Y:S02]  /*1b0c0*/  SHFL.BFLY PT, R208, R9, 0x2, 0x1f ;  /* 0x0c401f0009d07f89 */ /* 0x000e2400000e0000 */
[----:B0-----:R-:W-:-:S05]  /*1b0d0*/  FMNMX.FTZ R9, R9, R208, !PT ;  /* 0x000000d009097209 */ /* 0x001fca0007810000 */
[----:B------:R-:W0:Y:S02]  /*1b0e0*/  SHFL.BFLY PT, R208, R9, 0x1, 0x1f ;  /* 0x0c201f0009d07f89 */ /* 0x000e2400000e0000 */
[----:B0-----:R-:W-:-:S04]  /*1b0f0*/  FMNMX.FTZ R9, R9, R208, !PT ;  /* 0x000000d009097209 */ /* 0x001fc80007810000 */
[----:B------:R-:W-:-:S04]  /*1b100*/  FSETP.NEU.FTZ.AND P1, PT, R9, -INF , PT ;  /* 0xff8000000900780b */ /* 0x000fc80003f3d000 */
[----:B------:R-:W-:-:S05]  /*1b110*/  FSEL R208, R9, RZ, P1 ;  /* 0x000000ff09d07208 */ /* 0x000fca0000800000 */
[----:B------:R-:W-:Y:S01]  /*1b120*/  FADD.FTZ R10, -R208, R10 ;  /* 0x0000000ad00a7221 */ /* 0x000fe20000010100 */
[----:B------:R-:W-:-:S05]  /*1b130*/  MOV R208, UR38 ;  /* 0x0000002600d07c02 */ /* 0x000fca0008000f00 */
[----:B------:R-:W-:-:S05]  /*1b140*/  FFMA.FTZ R208, R9, R208, -8 ;  /* 0xc100000009d07423 */ /* 0x000fca00000100d0 */
[----:B------:R-:W-:Y:S01]  /*1b150*/  FSEL R208, R208, RZ, P1 ;  /* 0x000000ffd0d07208 */ /* 0x000fe20000800000 */
[----:B------:R-:W-:-:S04]  /*1b160*/  FMUL.FTZ R10, R10, UR38 ;  /* 0x000000260a0a7c20 */ /* 0x000fc80008410000 */
[--C-:B------:R-:W-:Y:S01]  /*1b170*/  FFMA.FTZ R12, R12, UR38, -R208.reuse ;  /* 0x000000260c0c7c23 */ /* 0x100fe200080108d0 */
[----:B------:R-:W-:-:S01]  /*1b180*/  FFMA.FTZ R13, R13, UR38, -R208 ;  /* 0x000000260d0d7c23 */ /* 0x000fc200080108d0 */
[----:B------:R-:W-:Y:S01]  /*1b190*/  MUFU.EX2 R10, R10 ;  /* 0x0000000a000a7308 */ /* 0x000fe20000000800 */
[----:B------:R-:W-:-:S01]  /*1b1a0*/  FFMA.FTZ R15, R15, UR38, -R208 ;  /* 0x000000260f0f7c23 */ /* 0x000fc200080108d0 */
[----:B------:R-:W-:-:S06]  /*1b1b0*/  FFMA.FTZ R209, R20, UR38, -R208 ;  /* 0x0000002614d17c23 */ /* 0x000fcc00080108d0 */
[----:B------:R-:W0:Y:S08]  /*1b1c0*/  MUFU.EX2 R12, R12 ;  /* 0x0000000c000c7308 */ /* 0x000e300000000800 */
[----:B------:R-:W1:Y:S01]  /*1b1d0*/  MUFU.EX2 R13, R13 ;  /* 0x0000000d000d7308 */ /* 0x000e620000000800 */
[----:B------:R-:W-:-:S07]  /*1b1e0*/  FFMA.FTZ R20, R21, UR38, -R208 ;  /* 0x0000002615147c23 */ /* 0x000fce00080108d0 */
[----:B------:R-:W2:Y:S01]  /*1b1f0*/  MUFU.EX2 R15, R15 ;  /* 0x0000000f000f7308 */ /* 0x000ea20000000800 */
[----:B------:R-:W-:-:S01]  /*1b200*/  FFMA.FTZ R21, R152, UR38, -R208 ;  /* 0x0000002698157c23 */ /* 0x000fc200080108d0 */
[----:B0-----:R-:W-:-:S06]  /*1b210*/  FFMA.FTZ R3, R10, R3, R12 ;  /* 0x000000030a037223 */ /* 0x001fcc000001000c */
[----:B------:R-:W0:Y:S01]  /*1b220*/  MUFU.EX2 R209, R209 ;  /* 0x000000d100d17308 */ /* 0x000e220000000800 */
[----:B------:R-:W-:-:S01]  /*1b230*/  FFMA.FTZ R152, R196, UR38, -R208 ;  /* 0x00000026c4987c23 */ /* 0x000fc200080108d0 */
[----:B-1----:R-:W-:-:S06]  /*1b240*/  FADD.FTZ R3, R13, R3 ;  /* 0x000000030d037221 */ /* 0x002fcc0000010000 */
[----:B------:R-:W1:Y:S01]  /*1b250*/  MUFU.EX2 R159, R159 ;  /* 0x0000009f009f7308 */ /* 0x000e620000000800 */
[----:B------:R-:W-:-:S01]  /*1b260*/  FFMA.FTZ R154, R154, UR38, -R208 ;  /* 0x000000269a9a7c23 */ /* 0x000fc200080108d0 */
[----:B--2---:R-:W-:-:S06]  /*1b270*/  FADD.FTZ R3, R15, R3 ;  /* 0x000000030f037221 */ /* 0x004fcc0000010000 */
[----:B------:R-:W2:Y:S01]  /*1b280*/  MUFU.EX2 R20, R20 ;  /* 0x0000001400147308 */ /* 0x000ea20000000800 */
[----:B------:R-:W-:-:S01]  /*1b290*/  FFMA.FTZ R210, R161, UR38, -R208 ;  /* 0x00000026a1d27c23 */ /* 0x000fc200080108d0 */
[----:B0-----:R-:W-:-:S06]  /*1b2a0*/  F2FP.SATFINITE.E4M3.F32.PACK_AB_MERGE_C R15, R209, R15, RZ ;  /* 0x0000000fd10f723e */ /* 0x001fcc00048070ff */
[----:B------:R-:W0:Y:S01]  /*1b2b0*/  MUFU.EX2 R162, R162 ;  /* 0x000000a200a27308 */ /* 0x000e220000000800 */
[----:B------:R-:W-:-:S01]  /*1b2c0*/  FFMA.FTZ R156, R156, UR38, -R208 ;  /* 0x000000269c9c7c23 */ /* 0x000fc200080108d0 */
[----:B------:R-:W-:-:S06]  /*1b2d0*/  FFMA.FTZ R161, R165, UR38, -R208 ;  /* 0x00000026a5a17c23 */ /* 0x000fcc00080108d0 */
[----:B------:R-:W3:Y:S01]  /*1b2e0*/  MUFU.EX2 R21, R21 ;  /* 0x0000001500157308 */ /* 0x000ee20000000800 */
[----:B------:R-:W-:-:S01]  /*1b2f0*/  FADD.FTZ R209, R209, R3 ;  /* 0x00000003d1d17221 */ /* 0x000fc20000010000 */
[----:B------:R-:W-:Y:S02]  /*1b300*/  VIADD R3, R6, 0x38840 ;  /* 0x0003884006037836 */ /* 0x000fe40000000000 */
[----:B------:R-:W-:-:S04]  /*1b310*/  IMAD.U32 R165, RZ, RZ, UR39 ;  /* 0x00000027ffa57e24 */ /* 0x000fc8000f8e00ff */
[----:B------:R-:W4:Y:S01]  /*1b320*/  MUFU.EX2 R163, R163 ;  /* 0x000000a300a37308 */ /* 0x000f220000000800 */
[----:B------:R-:W-:-:S07]  /*1b330*/  FFMA.FTZ R157, R157, UR38, -R208 ;  /* 0x000000269d9d7c23 */ /* 0x000fce00080108d0 */
[----:B------:R-:W5:Y:S01]  /*1b340*/  MUFU.EX2 R152, R152 ;  /* 0x0000009800987308 */ /* 0x000f620000000800 */
[----:B------:R-:W-:Y:S01]  /*1b350*/  PRMT R3, R165, 0x654, R3 ;  /* 0x00000654a5037816 */ /* 0x000fe20000000003 */
[----:B-1----:R-:W-:-:S06]  /*1b360*/  FADD.FTZ R0, R159, R0 ;  /* 0x000000009f007221 */ /* 0x002fcc0000010000 */
[----:B------:R-:W1:Y:S01]  /*1b370*/  MUFU.EX2 R166, R166 ;  /* 0x000000a600a67308 */ /* 0x000e620000000800 */
[----:B--2---:R-:W-:-:S01]  /*1b380*/  FADD.FTZ R209, R20, R209 ;  /* 0x000000d114d17221 */ /* 0x004fc20000010000 */
[----:B------:R-:W-:Y:S01]  /*1b390*/  FFMA.FTZ R196, R160, UR38, -R208 ;  /* 0x00000026a0c47c23 */ /* 0x000fe200080108d0 */
[----:B------:R3:W-:Y:S05]  /*1b3a0*/  SYNCS.ARRIVE.TRANS64.RED.A1T0 RZ, [R3+URZ], RZ ;  /* 0x000000ff03ff79a7 */ /* 0x0007ea000810043f */
[----:B------:R-:W2:Y:S01]  /*1b3b0*/  MUFU.EX2 R154, R154 ;  /* 0x0000009a009a7308 */ /* 0x000ea20000000800 */
[----:B0-----:R-:W-:-:S07]  /*1b3c0*/  FADD.FTZ R0, R162, R0 ;  /* 0x00000000a2007221 */ /* 0x001fce0000010000 */
[----:B------:R-:W0:Y:S01]  /*1b3d0*/  MUFU.EX2 R167, R167 ;  /* 0x000000a700a77308 */ /* 0x000e220000000800 */
[----:B---3--:R-:W-:-:S07]  /*1b3e0*/  FADD.FTZ R3, R21, R209 ;  /* 0x000000d115037221 */ /* 0x008fce0000010000 */
[----:B------:R-:W3:Y:S01]  /*1b3f0*/  MUFU.EX2 R156, R156 ;  /* 0x0000009c009c7308 */ /* 0x000ee20000000800 */
[----:B----4-:R-:W-:-:S01]  /*1b400*/  FADD.FTZ R0, R163, R0 ;  /* 0x00000000a3007221 */ /* 0x010fc20000010000 */
[----:B-----5:R-:W-:-:S06]  /*1b410*/  FADD.FTZ R3, R152, R3 ;  /* 0x0000000398037221 */ /* 0x020fcc0000010000 */
[----:B------:R-:W4:Y:S01]  /*1b420*/  MUFU.EX2 R170, R170 ;  /* 0x000000aa00aa7308 */ /* 0x000f220000000800 */
[----:B------:R-:W-:-:S07]  /*1b430*/  FFMA.FTZ R160, R164, UR38, -R208 ;  /* 0x00000026a4a07c23 */ /* 0x000fce00080108d0 */
[----:B------:R-:W5:Y:S01]  /*1b440*/  MUFU.EX2 R157, R157 ;  /* 0x0000009d009d7308 */ /* 0x000f620000000800 */
[----:B-1----:R-:W-:-:S01]  /*1b450*/  FADD.FTZ R0, R166, R0 ;  /* 0x00000000a6007221 */ /* 0x002fc20000010000 */
[----:B--2---:R-:W-:-:S06]  /*1b460*/  FADD.FTZ R3, R154, R3 ;  /* 0x000000039a037221 */ /* 0x004fcc0000010000 */
[----:B------:R-:W1:Y:S08]  /*1b470*/  MUFU.EX2 R171, R171 ;  /* 0x000000ab00ab7308 */ /* 0x000e700000000800 */
[----:B------:R-:W2:Y:S01]  /*1b480*/  MUFU.EX2 R196, R196 ;  /* 0x000000c400c47308 */ /* 0x000ea20000000800 */
[----:B0-----:R-:W-:-:S01]  /*1b490*/  FADD.FTZ R0, R167, R0 ;  /* 0x00000000a7007221 */ /* 0x001fc20000010000 */
[----:B---3--:R-:W-:-:S06]  /*1b4a0*/  FADD.FTZ R3, R156, R3 ;  /* 0x000000039c037221 */ /* 0x008fcc0000010000 */
[----:B------:R-:W0:Y:S01]  /*1b4b0*/  MUFU.EX2 R174, R174 ;  /* 0x000000ae00ae7308 */ /* 0x000e220000000800 */
[----:B------:R-:W-:-:S07]  /*1b4c0*/  FFMA.FTZ R164, R168, UR38, -R208 ;  /* 0x00000026a8a47c23 */ /* 0x000fce00080108d0 */
        /* <DEDUP_REMOVED lines=8> */
[----:B------:R-:W1:Y:S01]  /*1b550*/  MUFU.EX2 R178, R178 ;  /* 0x000000b200b27308 */ /* 0x000e620000000800 */
[----:B------:R-:W-:-:S07]  /*1b560*/  FFMA.FTZ R172, R172, UR38, -R208 ;  /* 0x00000026acac7c23 */ /* 0x000fce00080108d0 */
        /* <DEDUP_REMOVED lines=36> */
[----:B------:R-:W-:Y:S01]  /*1b7b0*/  F2FP.SATFINITE.E4M3.F32.PACK_AB_MERGE_C R165, R154, R152, RZ ;  /* 0x000000989aa5723e */ /* 0x000fe200048070ff */
[----:B----4-:R-:W-:-:S06]  /*1b7c0*/  FADD.FTZ R152, R187, R0 ;  /* 0x00000000bb987221 */ /* 0x010fcc0000010000 */
[----:B------:R-:W4:Y:S01]  /*1b7d0*/  MUFU.EX2 R192, R192 ;  /* 0x000000c000c07308 */ /* 0x000f220000000800 */
[----:B-----5:R-:W-:-:S01]  /*1b7e0*/  FADD.FTZ R3, R176, R3 ;  /* 0x00000003b0037221 */ /* 0x020fc20000010000 */
[----:B------:R-:W-:-:S06]  /*1b7f0*/  FFMA.FTZ R197, R197, UR38, -R208 ;  /* 0x00000026c5c57c23 */ /* 0x000fcc00080108d0 */
        /* <DEDUP_REMOVED lines=13> */
[----:B------:R-:W4:Y:S08]  /*1b8d0*/  MUFU.EX2 R198, R198 ;  /* 0x000000c600c67308 */ /* 0x000f300000000800 */
[----:B------:R-:W5:Y:S01]  /*1b8e0*/  MUFU.EX2 R197, R197 ;  /* 0x000000c500c57308 */ /* 0x000f620000000800 */
[----:B------:R-:W-:-:S01]  /*1b8f0*/  FFMA.FTZ R11, R11, UR38, -R208 ;  /* 0x000000260b0b7c23 */ /* 0x000fc200080108d0 */
[----:B-1----:R-:W-:-:S06]  /*1b900*/  FADD.FTZ R152, R194, R152 ;  /* 0x00000098c2987221 */ /* 0x002fcc0000010000 */
[----:B------:R-:W1:Y:S01]  /*1b910*/  MUFU.EX2 R199, R199 ;  /* 0x000000c700c77308 */ /* 0x000e620000000800 */
[----:B--2---:R-:W-:-:S07]  /*1b920*/  FADD.FTZ R3, R184, R3 ;  /* 0x00000003b8037221 */ /* 0x004fce0000010000 */
[----:B------:R-:W2:Y:S01]  /*1b930*/  MUFU.EX2 R188, R188 ;  /* 0x000000bc00bc7308 */ /* 0x000ea20000000800 */
[----:B------:R-:W-:-:S01]  /*1b940*/  FFMA.FTZ R155, R155, UR38, -R208 ;  /* 0x000000269b9b7c23 */ /* 0x000fc200080108d0 */
[----:B0-----:R-:W-:-:S06]  /*1b950*/  FADD.FTZ R152, R195, R152 ;  /* 0x00000098c3987221 */ /* 0x001fcc0000010000 */
[----:B------:R-:W0:Y:S01]  /*1b960*/  MUFU.EX2 R200, R200 ;  /* 0x000000c800c87308 */ /* 0x000e220000000800 */
[----:B---3--:R-:W-:-:S01]  /*1b970*/  FADD.FTZ R3, R185, R3 ;  /* 0x00000003b9037221 */ /* 0x008fc20000010000 */
[----:B------:R-:W-:-:S06]  /*1b980*/  FFMA.FTZ R207, R207, UR38, -R208 ;  /* 0x00000026cfcf7c23 */ /* 0x000fcc00080108d0 */
[----:B------:R-:W3:Y:S01]  /*1b990*/  MUFU.EX2 R189, R189 ;  /* 0x000000bd00bd7308 */ /* 0x000ee20000000800 */
[----:B------:R-:W-:Y:S01]  /*1b9a0*/  F2FP.SATFINITE.E4M3.F32.PACK_AB_MERGE_C R163, R166, R163, RZ ;  /* 0x000000a3a6a3723e */ /* 0x000fe200048070ff */
[----:B----4-:R-:W-:-:S06]  /*1b9b0*/  FADD.FTZ R152, R198, R152 ;  /* 0x00000098c6987221 */ /* 0x010fcc0000010000 */
[----:B------:R-:W4:Y:S01]  /*1b9c0*/  MUFU.EX2 R201, R201 ;  /* 0x000000c900c97308 */ /* 0x000f220000000800 */
[----:B-----5:R-:W-:-:S01]  /*1b9d0*/  FADD.FTZ R3, R197, R3 ;  /* 0x00000003c5037221 */ /* 0x020fc20000010000 */
[----:B------:R-:W-:-:S06]  /*1b9e0*/  FFMA.FTZ R158, R158, UR38, -R208 ;  /* 0x000000269e9e7c23 */ /* 0x000fcc00080108d0 */
[----:B------:R-:W5:Y:S01]  /*1b9f0*/  MUFU.EX2 R0, R11 ;  /* 0x0000000b00007308 */ /* 0x000f620000000800 */
[----:B------:R-:W-:-:S01]  /*1ba00*/  FFMA.FTZ R206, R206, UR38, -R208 ;  /* 0x00000026cece7c23 */ /* 0x000fc200080108d0 */
[----:B-1----:R-:W-:-:S06]  /*1ba10*/  FADD.FTZ R152, R199, R152 ;  /* 0x00000098c7987221 */ /* 0x002fcc0000010000 */
[----:B------:R-:W1:Y:S01]  /*1ba20*/  MUFU.EX2 R202, R202 ;  /* 0x000000ca00ca7308 */ /* 0x000e620000000800 */
[----:B--2---:R-:W-:-:S07]  /*1ba30*/  FADD.FTZ R3, R188, R3 ;  /* 0x00000003bc037221 */ /* 0x004fce0000010000 */
[----:B------:R-:W2:Y:S01]  /*1ba40*/  MUFU.EX2 R166, R155 ;  /* 0x0000009b00a67308 */ /* 0x000ea20000000800 */
[----:B0-----:R-:W-:-:S01]  /*1ba50*/  FADD.FTZ R152, R200, R152 ;  /* 0x00000098c8987221 */ /* 0x001fc20000010000 */
[----:B---3--:R-:W-:-:S06]  /*1ba60*/  FADD.FTZ R3, R189, R3 ;  /* 0x00000003bd037221 */ /* 0x008fcc0000010000 */
[----:B------:R-:W0:Y:S08]  /*1ba70*/  MUFU.EX2 R203, R203 ;  /* 0x000000cb00cb7308 */ /* 0x000e300000000800 */
[----:B------:R-:W3:Y:S01]  /*1ba80*/  MUFU.EX2 R207, R207 ;  /* 0x000000cf00cf7308 */ /* 0x000ee20000000800 */
[----:B----4-:R-:W-:-:S01]  /*1ba90*/  FADD.FTZ R152, R201, R152 ;  /* 0x00000098c9987221 */ /* 0x010fc20000010000 */
[----:B-----5:R-:W-:-:S06]  /*1baa0*/  FADD.FTZ R3, R0, R3 ;  /* 0x0000000300037221 */ /* 0x020fcc0000010000 */
[----:B------:R-:W4:Y:S08]  /*1bab0*/  MUFU.EX2 R204, R204 ;  /* 0x000000cc00cc7308 */ /* 0x000f300000000800 */
[----:B------:R-:W-:Y:S08]  /*1bac0*/  MUFU.EX2 R193, R193 ;  /* 0x000000c100c17308 */ /* 0x000ff00000000800 */
[----:B------:R-:W5:Y:S08]  /*1bad0*/  MUFU.EX2 R158, R158 ;  /* 0x0000009e009e7308 */ /* 0x000f700000000800 */
[----:B------:R-:W5:Y:S01]  /*1bae0*/  MUFU.EX2 R206, R206 ;  /* 0x000000ce00ce7308 */ /* 0x000f620000000800 */
[----:B-1----:R-:W-:-:S01]  /*1baf0*/  FADD.FTZ R152, R202, R152 ;  /* 0x00000098ca987221 */ /* 0x002fc20000010000 */
[----:B--2---:R-:W-:Y:S01]  /*1bb00*/  FADD.FTZ R3, R166, R3 ;  /* 0x00000003a6037221 */ /* 0x004fe20000010000 */
[----:B------:R-:W-:-:S02]  /*1bb10*/  F2FP.SATFINITE.E4M3.F32.PACK_AB_MERGE_C R11, R0, R189, RZ ;  /* 0x000000bd000b723e */ /* 0x000fc400048070ff */
[----:B0-----:R-:W-:Y:S01]  /*1bb20*/  FADD.FTZ R0, R203, R152 ;  /* 0x00000098cb007221 */ /* 0x001fe20000010000 */
[----:B---3--:R-:W-:-:S01]  /*1bb30*/  FADD.FTZ R3, R207, R3 ;  /* 0x00000003cf037221 */ /* 0x008fc20000010000 */
[----:B------:R-:W-:Y:S02]  /*1bb40*/  F2FP.SATFINITE.E4M3.F32.PACK_AB_MERGE_C R196, R210, R196, RZ ;  /* 0x000000c4d2c4723e */ /* 0x000fe400048070ff */
[----:B------:R-:W-:Y:S01]  /*1bb50*/  F2FP.SATFINITE.E4M3.F32.PACK_AB_MERGE_C R171, R174, R171, RZ ;  /* 0x000000abaeab723e */ /* 0x000fe200048070ff */
[----:B----4-:R-:W-:Y:S01]  /*1bb60*/  FADD.FTZ R0, R204, R0 ;  /* 0x00000000cc007221 */ /* 0x010fe20000010000 */
[----:B------:R-:W-:Y:S01]  /*1bb70*/  F2FP.SATFINITE.E4M3.F32.PACK_AB_MERGE_C R164, R169, R164, RZ ;  /* 0x000000a4a9a4723e */ /* 0x000fe200048070ff */
[----:B-----5:R-:W-:Y:S01]  /*1bb80*/  FADD.FTZ R3, R158, R3 ;  /* 0x000000039e037221 */ /* 0x020fe20000010000 */
        /* <DEDUP_REMOVED lines=8> */
[----:B------:R-:W-:Y:S01]  /*1bc10*/  F2FP.SATFINITE.E4M3.F32.PACK_AB_MERGE_C R156, R157, R156, R196 ;  /* 0x0000009c9d9c723e */ /* 0x000fe200048070c4 */
[----:B------:R-:W-:Y:S01]  /*1bc20*/  FADD.FTZ R0, R193, R0 ;  /* 0x00000000c1007221 */ /* 0x000fe20000010000 */
[----:B------:R-:W-:Y:S01]  /*1bc30*/  F2FP.SATFINITE.E4M3.F32.PACK_AB_MERGE_C R154, R21, R20, R165 ;  /* 0x00000014159a723e */ /* 0x000fe200048070a5 */
[----:B------:R-:W-:Y:S01]  /*1bc40*/  FADD.FTZ R3, R206, R3 ;  /* 0x00000003ce037221 */ /* 0x000fe20000010000 */
[----:B------:R-:W-:Y:S01]  /*1bc50*/  F2FP.SATFINITE.E4M3.F32.PACK_AB_MERGE_C R155, R162, R159, R163 ;  /* 0x0000009fa29b723e */ /* 0x000fe200048070a3 */
[-C--:B------:R-:W-:Y:S01]  /*1bc60*/  FMUL.FTZ R24, R24, R10.reuse ;  /* 0x0000000a18187220 */ /* 0x080fe20000410000 */
[----:B------:R-:W-:Y:S01]  /*1bc70*/  F2FP.SATFINITE.E4M3.F32.PACK_AB_MERGE_C R157, R170, R167, R171 ;  /* 0x000000a7aa9d723e */ /* 0x000fe200048070ab */
[----:B------:R-:W-:Y:S01]  /*1bc80*/  FMUL.FTZ R25, R25, R10 ;  /* 0x0000000a19197220 */ /* 0x000fe20000410000 */
[----:B------:R-:W-:Y:S01]  /*1bc90*/  F2FP.SATFINITE.E4M3.F32.PACK_AB_MERGE_C R158, R161, R160, R164 ;  /* 0x000000a0a19e723e */ /* 0x000fe200048070a4 */
[----:B------:R-:W-:Y:S01]  /*1bca0*/  FMUL.FTZ R28, R28, R10 ;  /* 0x0000000a1c1c7220 */ /* 0x000fe20000410000 */
[----:B------:R-:W-:Y:S01]  /*1bcb0*/  F2FP.SATFINITE.E4M3.F32.PACK_AB_MERGE_C R152, R13, R12, R15 ;  /* 0x0000000c0d98723e */ /* 0x000fe2000480700f */
[-C--:B------:R-:W-:Y:S01]  /*1bcc0*/  FMUL.FTZ R29, R29, R10.reuse ;  /* 0x0000000a1d1d7220 */ /* 0x080fe20000410000 */
        /* <DEDUP_REMOVED lines=9> */
[-C--:B------:R-:W-:Y:S01]  /*1bd60*/  FMUL.FTZ R40, R40, R10.reuse ;  /* 0x0000000a28287220 */ /* 0x080fe20000410000 */
[----:B------:R-:W-:Y:S01]  /*1bd70*/  F2FP.SATFINITE.E4M3.F32.PACK_AB_MERGE_C R164, R188, R197, R11 ;  /* 0x000000c5bca4723e */ /* 0x000fe2000480700b */
[----:B------:R-:W-:Y:S01]  /*1bd80*/  FMUL.FTZ R41, R41, R10 ;  /* 0x0000000a29297220 */ /* 0x000fe20000410000 */
[----:B------:R-:W-:Y:S01]  /*1bd90*/  F2FP.SATFINITE.E4M3.F32.PACK_AB_MERGE_C R165, R199, R198, R200 ;  /* 0x000000c6c7a5723e */ /* 0x000fe200048070c8 */
[----:B------:R-:W-:Y:S01]  /*1bda0*/  FMUL.FTZ R44, R44, R10 ;  /* 0x0000000a2c2c7220 */ /* 0x000fe20000410000 */
[----:B------:R-:W-:Y:S01]  /*1bdb0*/  F2FP.SATFINITE.E4M3.F32.PACK_AB_MERGE_C R166, R207, R166, R168 ;  /* 0x000000a6cfa6723e */ /* 0x000fe200048070a8 */
[----:B------:R-:W-:Y:S01]  /*1bdc0*/  FMUL.FTZ R45, R45, R10 ;  /* 0x0000000a2d2d7220 */ /* 0x000fe20000410000 */
[----:B------:R-:W-:Y:S01]  /*1bdd0*/  F2FP.SATFINITE.E4M3.F32.PACK_AB_MERGE_C R167, R203, R202, R204 ;  /* 0x000000cacba7723e */ /* 0x000fe200048070cc */
        /* <DEDUP_REMOVED lines=116> */
[----:B------:R-:W-:Y:S06]  /*1c520*/  @!P0 BRA `(.L_x_3118) ;  /* 0x0000000000048947 */ /* 0x000fec0003800000 */
[----:B------:R-:W-:Y:S01]  /*1c530*/  BPT.TRAP 0x1 ;  /* 0x000000040000795c */ /* 0x000fe20000300000 */
.L_x_3118:
[----:B------:R0:W1:Y:S01]  /*1c540*/  SYNCS.PHASECHK.TRANS64.TRYWAIT P1, [R6+URZ+0x38850], R7 ;  /* 0x03885007060075a7 */ /* 0x000062000802017f */
[----:B------:R-:W-:Y:S05]  /*1c550*/  @!P0 BRA `(.L_x_3119) ;  /* 0x0000000000048947 */ /* 0x000fea0003800000 */
[----:B------:R-:W-:Y:S01]  /*1c560*/  BPT.TRAP 0x1 ;  /* 0x000000040000795c */ /* 0x000fe20000300000 */
.L_x_3119:
[----:B------:R-:W-:Y:S01]  /*1c570*/  BSSY B0, `(.L_x_3120) ;  /* 0x0000006000007945 */ /* 0x000fe20003800000 */
[----:B------:R-:W-:Y:S01]  /*1c580*/  LEA R10, R8, UR42, 0xb ;  /* 0x0000002a080a7c11 */ /* 0x000fe2000f8e58ff */
[----:B------:R-:W-:Y:S02]  /*1c590*/  IMAD.MOV.U32 R11, RZ, RZ, 0x40000040 ;  /* 0x40000040ff0b7424 */ /* 0x000fe400078e00ff */
[----:B-1----:R-:W-:Y:S05]  /*1c5a0*/  @P1 BRA `(.L_x_3121) ;  /* 0x0000000000081947 */ /* 0x002fea0003800000 */
[----:B------:R-:W1:Y:S02]  /*1c5b0*/  SYNCS.PHASECHK.TRANS64.TRYWAIT P1, [R6+URZ+0x38850], R7 ;  /* 0x03885007060075a7 */ /* 0x000e64000802017f */
[----:B-1----:R-:W-:Y:S05]  /*1c5c0*/  @!P1 BRA `(.L_x_3122) ;  /* 0x0000011800f89947 */ /* 0x002fea0003800000 */
.L_x_3121:
[----:B------:R-:W-:Y:S05]  /*1c5d0*/  BSYNC B0 ;  /* 0x0000000000007941 */ /* 0x000fea0003800000 */
.L_x_3120:
[----:B------:R-:W2:Y:S01]  /*1c5e0*/  S2R R8, SR_TID.X ;  /* 0x0000000000087919 */ /* 0x000ea20000002100 */
[----:B------:R-:W-:Y:S05]  /*1c5f0*/  WARPSYNC.ALL ;  /* 0x0000000000007948 */ /* 0x000fea0003800000 */
[C---:B------:R-:W-:Y:S01]  /*1c600*/  R2UR UR6, R10.reuse ;  /* 0x000000000a0672ca */ /* 0x040fe200000e0000 */
[----:B------:R-:W-:Y:S01]  /*1c610*/  IMAD.MOV.U32 R13, RZ, RZ, 0x40000040 ;  /* 0x40000040ff0d7424 */ /* 0x000fe200078e00ff */
[----:B------:R-:W-:Y:S02]  /*1c620*/  R2UR UR7, R11 ;  /* 0x000000000b0772ca */ /* 0x000fe400000e0000 */
[----:B------:R-:W-:-:S02]  /*1c630*/  IADD3 R12, R10, 0x2, RZ ;  /* 0x000000020a0c7810 */ /* 0x000fc40007ffe0ff */
[----:B------:R-:W-:Y:S02]  /*1c640*/  MOV R11, 0x40000040 ;  /* 0x40000040000b7802 */ /* 0x000fe40000000f00 */
[----:B--2---:R-:W-:-:S05]  /*1c650*/  SHF.R.U32.HI R8, RZ, 0x7, R8 ;  /* 0x00000007ff087819 */ /* 0x004fca0000011608 */
[----:B01----:R-:W-:-:S05]  /*1c660*/  VIADD R7, R8, 0x8 ;  /* 0x0000000808077836 */ /* 0x003fca0000000000 */
[----:B------:R0:W-:Y:S06]  /*1c670*/  BAR.SYNC.DEFER_BLOCKING R7, 0x100 ;  /* 0x000400070000751d */ /* 0x0001ec0000010000 */
[----:B------:R-:W-:-:S06]  /*1c680*/  WARPGROUP.ARRIVE ;  /* 0x00000000000079c5 */ /* 0x000fcc0000000000 */
[----:B------:R-:W-:Y:S01]  /*1c690*/  QGMMA.64x256x32.F32.E4M3.E4M3 R24, R152, gdesc[UR4], R24, gsb0 ;  /* 0x03e0000498187df3 */ /* 0x000fe20008000818 */
[----:B------:R-:W-:Y:S01]  /*1c6a0*/  R2UR UR6, R12 ;  /* 0x000000000c0672ca */ /* 0x000fe200000e0000 */
[C---:B------:R-:W-:Y:S01]  /*1c6b0*/  VIADD R12, R10.reuse, 0x4 ;  /* 0x000000040a0c7836 */ /* 0x040fe20000000000 */
[----:B------:R-:W-:Y:S01]  /*1c6c0*/  R2UR UR7, R13 ;  /* 0x000000000d0772ca */ /* 0x000fe200000e0000 */
[----:B------:R-:W-:Y:S02]  /*1c6d0*/  IMAD.MOV.U32 R13, RZ, RZ, 0x40000040 ;  /* 0x40000040ff0d7424 */ /* 0x000fe400078e00ff */
[----:B------:R-:W-:Y:S01]  /*1c6e0*/  VIADD R10, R10, 0x6 ;  /* 0x000000060a0a7836 */ /* 0x000fe20000000000 */
[----:B------:R-:W-:Y:S02]  /*1c6f0*/  WARPGROUP.DEPBAR.LE gsb0, 0x0 ;  /* 0x00008000000079c5 */ /* 0x000fe40000010000 */
[----:B------:R-:W-:-:S15]  /*1c700*/  WARPGROUP.ARRIVE ;  /* 0x00000000000079c5 */ /* 0x000fde0000000000 */
[----:B------:R-:W-:-:S04]  /*1c710*/  NOP ;  /* 0x0000000000007918 */ /* 0x000fc80000000000 */
        /* <DEDUP_REMOVED lines=16> */
.L_x_3123:
[C---:B------:R-:W-:Y:S01]  /*1c820*/  ISETP.GT.AND P1, PT, R5.reuse, R216, PT ;  /* 0x000000d80500720c */ /* 0x040fe20003f24270 */
        /* <DEDUP_REMOVED lines=8> */
.L_x_3112:
[----:B------:R-:W-:-:S13]  /*1c8b0*/  ISETP.GE.AND P1, PT, R5, RZ, PT ;  /* 0x000000ff0500720c */ /* 0x000fda0003f26270 */
[----:B------:R-:W-:Y:S05]  /*1c8c0*/  @!P1 BRA `(.L_x_3125) ;  /* 0x0000002c004c9947 */ /* 0x000fea0003800000 */
[----:B------:R-:W-:Y:S02]  /*1c8d0*/  IMAD.MOV.U32 R10, RZ, RZ, R14 ;  /* 0x000000ffff0a7224 */ /* 0x000fe400078e000e */
[----:B------:R-:W-:-:S07]  /*1c8e0*/  IMAD.MOV.U32 R11, RZ, RZ, R9 ;  /* 0x000000ffff0b7224 */ /* 0x000fce00078e0009 */
.L_x_3137:
[----:B------:R-:W-:Y:S01]  /*1c8f0*/  VIADD R222, R222, 0x1 ;  /* 0x00000001dede7836 */ /* 0x000fe20000000000 */
[----:B------:R-:W-:Y:S05]  /*1c900*/  YIELD ;  /* 0x0000000000007946 */ /* 0x000fea0003800000 */
[----:B------:R-:W-:-:S04]  /*1c910*/  ISETP.NE.AND P1, PT, R222, 0x2, PT ;  /* 0x00000002de00780c */ /* 0x000fc80003f25270 */
[----:B------:R-:W-:Y:S02]  /*1c920*/  SEL R8, R222, RZ, P1 ;  /* 0x000000ffde087207 */ /* 0x000fe40000800000 */
[----:B--2---:R-:W-:-:S03]  /*1c930*/  SEL R4, RZ, 0x1, P1 ;  /* 0x00000001ff047807 */ /* 0x004fc60000800000 */
[----:B------:R-:W-:Y:S01]  /*1c940*/  IMAD.MOV.U32 R222, RZ, RZ, R8 ;  /* 0x000000ffffde7224 */ /* 0x000fe200078e0008 */
[----:B------:R-:W-:Y:S01]  /*1c950*/  LOP3.LUT R223, R223, R4, RZ, 0x3c, !PT ;  /* 0x00000004dfdf7212 */ /* 0x000fe200078e3cff */
[----:B-1----:R-:W-:Y:S06]  /*1c960*/  @!P0 BRA `(.L_x_3126) ;  /* 0x0000000000048947 */ /* 0x002fec0003800000 */
[----:B------:R-:W-:Y:S01]  /*1c970*/  BPT.TRAP 0x1 ;  /* 0x000000040000795c */ /* 0x000fe20000300000 */
.L_x_3126:
[----:B0-----:R-:W-:Y:S02]  /*1c980*/  LEA R6, R222, R22, 0x3 ;  /* 0x00000016de067211 */ /* 0x001fe400078e18ff */
[----:B------:R-:W-:-:S04]  /*1c990*/  SHF.L.U32 R7, R223, 0x1f, RZ ;  /* 0x0000001fdf077819 */ /* 0x000fc800000006ff */
[----:B------:R0:W1:Y:S01]  /*1c9a0*/  SYNCS.PHASECHK.TRANS64.TRYWAIT P1, [R6+URZ+0x38830], R7 ;  /* 0x03883007060075a7 */ /* 0x000062000802017f */
[----:B------:R-:W-:Y:S05]  /*1c9b0*/  @!P0 BRA `(.L_x_3127) ;  /* 0x0000000000048947 */ /* 0x000fea0003800000 */
[----:B------:R-:W-:Y:S01]  /*1c9c0*/  BPT.TRAP 0x1 ;  /* 0x000000040000795c */ /* 0x000fe20000300000 */
.L_x_3127:
        /* <DEDUP_REMOVED lines=9> */
.L_x_3128:
[----:B------:R-:W2:Y:S01]  /*1ca60*/  LDL.64 R154, [R1+0x8] ;  /* 0x00000800019a7983 */ /* 0x000ea20000100a00 */
        /* <DEDUP_REMOVED lines=8> */
[----:B------:R-:W-:Y:S01]  /*1caf0*/  IMAD.MOV.U32 R21, RZ, RZ, 0x40000040 ;  /* 0x40000040ff157424 */ /* 0x000fe200078e00ff */
[----:B------:R-:W-:Y:S01]  /*1cb00*/  R2UR UR27, R153 ;  /* 0x00000000991b72ca */ /* 0x000fe200000e0000 */
[----:B------:R-:W-:Y:S01]  /*1cb10*/  UMOV UR16, UR56 ;  /* 0x0000003800107c82 */ /* 0x000fe20008000000 */
        /* <DEDUP_REMOVED lines=62> */
.L_x_3130:
        /* <DEDUP_REMOVED lines=39> */
[----:B-----5:R-:W-:Y:S01]  /*1d170*/  FMNMX.FTZ R9, R14, R9, !PT ;  /* 0x000000090e097209 */ /* 0x020fe20007810000 */
[----:B------:R-:W-:-:S02]  /*1d180*/  UMOV UR38, UR46 ;  /* 0x0000002e00267c82 */ /* 0x000fc40008000000 */
[----:B------:R-:W-:-:S04]  /*1d190*/  MOV R209, UR38 ;  /* 0x0000002600d17c02 */ /* 0x000fc80008000f00 */
        /* <DEDUP_REMOVED lines=103> */
[C---:B------:R-:W-:Y:S01]  /*1d810*/  FMUL.FTZ R201, R2.reuse, R207 ;  /* 0x000000cf02c97220 */ /* 0x040fe20000410000 */
[----:B------:R-:W-:Y:S01]  /*1d820*/  FMUL.FTZ R207, R2, R215 ;  /* 0x000000d702cf7220 */ /* 0x000fe20000410000 */
[-C--:B------:R-:W-:Y:S01]  /*1d830*/  FMUL.FTZ R24, R24, R204.reuse ;  /* 0x000000cc18187220 */ /* 0x080fe20000410000 */
[-C--:B------:R-:W-:Y:S01]  /*1d840*/  FMUL.FTZ R25, R25, R204.reuse ;  /* 0x000000cc19197220 */ /* 0x080fe20000410000 */
[-C--:B------:R-:W-:Y:S01]  /*1d850*/  FMUL.FTZ R28, R28, R204.reuse ;  /* 0x000000cc1c1c7220 */ /* 0x080fe20000410000 */
[----:B------:R-:W-:Y:S01]  /*1d860*/  FMUL.FTZ R29, R29, R204 ;  /* 0x000000cc1d1d7220 */ /* 0x000fe20000410000 */
[----:B------:R-:W-:Y:S01]  /*1d870*/  MUFU.TANH R201, R201 ;  /* 0x000000c900c97308 */ /* 0x000fe20000002400 */
[----:B-----5:R-:W-:-:S01]  /*1d880*/  FADD.FTZ R3, R14, R3 ;  /* 0x000000030e037221 */ /* 0x020fc20000010000 */
[-C--:B------:R-:W-:Y:S01]  /*1d890*/  FMUL.FTZ R32, R32, R204.reuse ;  /* 0x000000cc20207220 */ /* 0x080fe20000410000 */
[-C--:B------:R-:W-:Y:S01]  /*1d8a0*/  FMUL.FTZ R33, R33, R204.reuse ;  /* 0x000000cc21217220 */ /* 0x080fe20000410000 */
[-C--:B------:R-:W-:Y:S01]  /*1d8b0*/  FMUL.FTZ R36, R36, R204.reuse ;  /* 0x000000cc24247220 */ /* 0x080fe20000410000 */
[-C--:B------:R-:W-:Y:S01]  /*1d8c0*/  FMUL.FTZ R37, R37, R204.reuse ;  /* 0x000000cc25257220 */ /* 0x080fe20000410000 */
[-C--:B------:R-:W-:Y:S01]  /*1d8d0*/  FMUL.FTZ R40, R40, R204.reuse ;  /* 0x000000cc28287220 */ /* 0x080fe20000410000 */
[----:B------:R-:W-:Y:S01]  /*1d8e0*/  FMUL.FTZ R41, R41, R204 ;  /* 0x000000cc29297220 */ /* 0x000fe20000410000 */
[----:B------:R-:W-:Y:S01]  /*1d8f0*/  MUFU.TANH R207, R207 ;  /* 0x000000cf00cf7308 */ /* 0x000fe20000002400 */
[C---:B---3--:R-:W-:Y:S01]  /*1d900*/  F2FP.SATFINITE.E4M3.F32.PACK_AB_MERGE_C R14, R15.reuse, R14, RZ ;  /* 0x0000000e0f0e723e */ /* 0x048fe200048070ff */
[----:B------:R-:W-:Y:S01]  /*1d910*/  FADD.FTZ R3, R15, R3 ;  /* 0x000000030f037221 */ /* 0x000fe20000010000 */
[C---:B------:R-:W-:Y:S01]  /*1d920*/  FMUL.FTZ R15, R2.reuse, R158 ;  /* 0x0000009e020f7220 */ /* 0x040fe20000410000 */
[C---:B------:R-:W-:Y:S01]  /*1d930*/  FMUL.FTZ R158, R2.reuse, R163 ;  /* 0x000000a3029e7220 */ /* 0x040fe20000410000 */
[----:B------:R-:W-:Y:S01]  /*1d940*/  F2FP.SATFINITE.E4M3.F32.PACK_AB_MERGE_C R152, R13, R12, R14 ;  /* 0x0000000c0d98723e */ /* 0x000fe2000480700e */
        /* <DEDUP_REMOVED lines=32> */
[----:B------:R-:W-:Y:S01]  /*1db50*/  FMUL.FTZ R206, R2, R214 ;  /* 0x000000d602ce7220 */ /* 0x000fe20000410000 */
[-C--:B------:R-:W-:Y:S01]  /*1db60*/  FMUL.FTZ R44, R44, R204.reuse ;  /* 0x000000cc2c2c7220 */ /* 0x080fe20000410000 */
[----:B------:R-:W-:Y:S01]  /*1db70*/  FMUL.FTZ R45, R45, R204 ;  /* 0x000000cc2d2d7220 */ /* 0x000fe20000410000 */
[----:B------:R-:W3:Y:S01]  /*1db80*/  MUFU.TANH R155, R155 ;  /* 0x0000009b009b7308 */ /* 0x000ee20000002400 */
[----:B----4-:R-:W-:Y:S01]  /*1db90*/  FMNMX.FTZ R14, R13, R14, !PT ;  /* 0x0000000e0d0e7209 */ /* 0x010fe20007810000 */
[-C--:B------:R-:W-:Y:S01]  /*1dba0*/  FMUL.FTZ R48, R48, R204.reuse ;  /* 0x000000cc30307220 */ /* 0x080fe20000410000 */
[-C--:B------:R-:W-:Y:S01]  /*1dbb0*/  FMUL.FTZ R49, R49, R204.reuse ;  /* 0x000000cc31317220 */ /* 0x080fe20000410000 */
[----:B------:R-:W-:Y:S01]  /*1dbc0*/  FMUL.FTZ R52, R52, R204 ;  /* 0x000000cc34347220 */ /* 0x000fe20000410000 */
[----:B------:R-:W-:Y:S01]  /*1dbd0*/  FMNMX.FTZ R14, R15, R14, !PT ;  /* 0x0000000e0f0e7209 */ /* 0x000fe20007810000 */
        /* <DEDUP_REMOVED lines=64> */
[----:B------:R-:W-:-:S02]  /*1dfe0*/  FMUL.FTZ R149, R149, R204 ;  /* 0x000000cc95957220 */ /* 0x000fc40000410000 */
        /* <DEDUP_REMOVED lines=33> */
[----:B------:R-:W4:Y:S01]  /*1e200*/  MUFU.TANH R206, R206 ;  /* 0x000000ce00ce7308 */ /* 0x000f220000002400 */
[----:B-----5:R-:W-:-:S07]  /*1e210*/  FMNMX.FTZ R14, R202, R14, !PT ;  /* 0x0000000eca0e7209 */ /* 0x020fce0007810000 */
[----:B------:R-:W5:Y:S01]  /*1e220*/  MUFU.EX2 R20, R20 ;  /* 0x0000001400147308 */ /* 0x000f620000000800 */
[----:B---3--:R-:W-:-:S07]  /*1e230*/  FMNMX.FTZ R14, R203, R14, !PT ;  /* 0x0000000ecb0e7209 */ /* 0x008fce0007810000 */
[----:B------:R-:W3:Y:S01]  /*1e240*/  MUFU.EX2 R21, R21 ;  /* 0x0000001500157308 */ /* 0x000ee20000000800 */
[----:B----4-:R-:W-:-:S04]  /*1e250*/  FMNMX.FTZ R14, R206, R14, !PT ;  /* 0x0000000ece0e7209 */ /* 0x010fc80007810000 */
[----:B------:R-:W-:-:S03]  /*1e260*/  FMNMX.FTZ R14, R207, R14, !PT ;  /* 0x0000000ecf0e7209 */ /* 0x000fc60007810000 */
[----:B------:R-:W4:Y:S01]  /*1e270*/  MUFU.EX2 R205, R205 ;  /* 0x000000cd00cd7308 */ /* 0x000f220000000800 */
[----:B-----5:R-:W-:-:S01]  /*1e280*/  FADD.FTZ R3, R20, R3 ;  /* 0x0000000314037221 */ /* 0x020fc20000010000 */
[----:B------:R-:W5:Y:S06]  /*1e290*/  SHFL.BFLY PT, R208, R14, 0x2, 0x1f ;  /* 0x0c401f000ed07f89 */ /* 0x000f6c00000e0000 */
[----:B------:R-:W0:Y:S01]  /*1e2a0*/  MUFU.EX2 R153, R153 ;  /* 0x0000009900997308 */ /* 0x000e220000000800 */
[----:B---3--:R-:W-:-:S07]  /*1e2b0*/  FADD.FTZ R3, R21, R3 ;  /* 0x0000000315037221 */ /* 0x008fce0000010000 */
[----:B------:R-:W3:Y:S01]  /*1e2c0*/  MUFU.EX2 R156, R156 ;  /* 0x0000009c009c7308 */ /* 0x000ee20000000800 */
[----:B----4-:R-:W-:-:S07]  /*1e2d0*/  FADD.FTZ R3, R205, R3 ;  /* 0x00000003cd037221 */ /* 0x010fce0000010000 */
[----:B------:R-:W4:Y:S01]  /*1e2e0*/  MUFU.EX2 R157, R157 ;  /* 0x0000009d009d7308 */ /* 0x000f220000000800 */
[----:B0-----:R-:W-:-:S01]  /*1e2f0*/  FADD.FTZ R3, R153, R3 ;  /* 0x0000000399037221 */ /* 0x001fc20000010000 */
[----:B-----5:R-:W-:-:S05]  /*1e300*/  FMNMX.FTZ R14, R14, R208, !PT ;  /* 0x000000d00e0e7209 */ /* 0x020fca0007810000 */
[----:B------:R-:W0:Y:S01]  /*1e310*/  SHFL.BFLY PT, R208, R14, 0x1, 0x1f ;  /* 0x0c201f000ed07f89 */ /* 0x000e2200000e0000 */
[----:B------:R-:W-:Y:S01]  /*1e320*/  MUFU.EX2 R160, R160 ;  /* 0x000000a000a07308 */ /* 0x000fe20000000800 */
[----:B---3--:R-:W-:-:S07]  /*1e330*/  FADD.FTZ R3, R156, R3 ;  /* 0x000000039c037221 */ /* 0x008fce0000010000 */
[----:B------:R-:W-:Y:S01]  /*1e340*/  MUFU.EX2 R161, R161 ;  /* 0x000000a100a17308 */ /* 0x000fe20000000800 */
[----:B----4-:R-:W-:-:S07]  /*1e350*/  FADD.FTZ R3, R157, R3 ;  /* 0x000000039d037221 */ /* 0x010fce0000010000 */
[----:B------:R-:W-:Y:S01]  /*1e360*/  MUFU.EX2 R164, R164 ;  /* 0x000000a400a47308 */ /* 0x000fe20000000800 */
[----:B0-----:R-:W-:-:S07]  /*1e370*/  FMNMX.FTZ R14, R14, R208, !PT ;  /* 0x000000d00e0e7209 */ /* 0x001fce0007810000 */
[----:B------:R-:W-:Y:S01]  /*1e380*/  MUFU.EX2 R165, R165 ;  /* 0x000000a500a57308 */ /* 0x000fe20000000800 */
[----:B------:R-:W-:-:S01]  /*1e390*/  FADD.FTZ R208, -R14, R10 ;  /* 0x0000000a0ed07221 */ /* 0x000fc20000010100 */
        /* <DEDUP_REMOVED lines=58> */
[----:B------:R-:W-:Y:S01]  /*1e740*/  FMUL.FTZ R50, R50, R208 ;  /* 0x000000d032327220 */ /* 0x000fe20000410000 */
[----:B------:R-:W-:Y:S01]  /*1e750*/  F2FP.SATFINITE.E4M3.F32.PACK_AB_MERGE_C R154, R153, R205, RZ ;  /* 0x000000cd999a723e */ /* 0x000fe200048070ff */
[----:B------:R-:W-:-:S02]  /*1e760*/  VIADD R153, R6, 0x38840 ;  /* 0x0003884006997836 */ /* 0x000fc40000000000 */
[----:B------:R-:W-:Y:S01]  /*1e770*/  FMUL.FTZ R51, R51, R208 ;  /* 0x000000d033337220 */ /* 0x000fe20000410000 */
[----:B------:R-:W-:Y:S01]  /*1e780*/  IMAD.U32 R205, RZ, RZ, UR39 ;  /* 0x00000027ffcd7e24 */ /* 0x000fe2000f8e00ff */
[----:B------:R-:W0:Y:S01]  /*1e790*/  MUFU.EX2 R159, R159 ;  /* 0x0000009f009f7308 */ /* 0x000e220000000800 */
[----:B---3--:R-:W-:-:S01]  /*1e7a0*/  FADD.FTZ R0, R155, R0 ;  /* 0x000000009b007221 */ /* 0x008fc20000010000 */
[-C--:B------:R-:W-:Y:S01]  /*1e7b0*/  FMUL.FTZ R54, R54, R208.reuse ;  /* 0x000000d036367220 */ /* 0x080fe20000410000 */
[-C--:B------:R-:W-:Y:S01]  /*1e7c0*/  FMUL.FTZ R55, R55, R208.reuse ;  /* 0x000000d037377220 */ /* 0x080fe20000410000 */
[----:B------:R-:W-:Y:S01]  /*1e7d0*/  PRMT R153, R205, 0x654, R153 ;  /* 0x00000654cd997816 */ /* 0x000fe20000000099 */
[-C--:B------:R-:W-:Y:S01]  /*1e7e0*/  FMUL.FTZ R58, R58, R208.reuse ;  /* 0x000000d03a3a7220 */ /* 0x080fe20000410000 */
[-C--:B------:R-:W-:Y:S01]  /*1e7f0*/  FMUL.FTZ R59, R59, R208.reuse ;  /* 0x000000d03b3b7220 */ /* 0x080fe20000410000 */
[----:B------:R-:W-:Y:S01]  /*1e800*/  FMUL.FTZ R62, R62, R208 ;  /* 0x000000d03e3e7220 */ /* 0x000fe20000410000 */
[----:B------:R-:W3:Y:S01]  /*1e810*/  MUFU.EX2 R162, R162 ;  /* 0x000000a200a27308 */ /* 0x000ee20000000800 */
[----:B----4-:R-:W-:-:S01]  /*1e820*/  FADD.FTZ R0, R158, R0 ;  /* 0x000000009e007221 */ /* 0x010fc20000010000 */
[----:B------:R4:W-:Y:S01]  /*1e830*/  SYNCS.ARRIVE.TRANS64.RED.A1T0 RZ, [R153+URZ], RZ ;  /* 0x000000ff99ff79a7 */ /* 0x0009e2000810043f */
[-C--:B------:R-:W-:Y:S01]  /*1e840*/  FMUL.FTZ R63, R63, R208.reuse ;  /* 0x000000d03f3f7220 */ /* 0x080fe20000410000 */
[-C--:B------:R-:W-:Y:S01]  /*1e850*/  FMUL.FTZ R66, R66, R208.reuse ;  /* 0x000000d042427220 */ /* 0x080fe20000410000 */
[-C--:B------:R-:W-:Y:S01]  /*1e860*/  FMUL.FTZ R67, R67, R208.reuse ;  /* 0x000000d043437220 */ /* 0x080fe20000410000 */
[-C--:B------:R-:W-:Y:S01]  /*1e870*/  FMUL.FTZ R70, R70, R208.reuse ;  /* 0x000000d046467220 */ /* 0x080fe20000410000 */
[----:B------:R-:W-:Y:S01]  /*1e880*/  FMUL.FTZ R71, R71, R208 ;  /* 0x000000d047477220 */ /* 0x000fe20000410000 */
[----:B------:R-:W5:Y:S01]  /*1e890*/  MUFU.EX2 R163, R163 ;  /* 0x000000a300a37308 */ /* 0x000f620000000800 */
[----:B0-----:R-:W-:-:S01]  /*1e8a0*/  FADD.FTZ R0, R159, R0 ;  /* 0x000000009f007221 */ /* 0x001fc20000010000 */
[----:B----4-:R-:W-:Y:S01]  /*1e8b0*/  FADD.FTZ R153, R160, R3 ;  /* 0x00000003a0997221 */ /* 0x010fe20000010000 */
[----:B------:R-:W-:Y:S01]  /*1e8c0*/  F2FP.SATFINITE.E4M3.F32.PACK_AB_MERGE_C R160, R161, R160, RZ ;  /* 0x000000a0a1a0723e */ /* 0x000fe200048070ff */
[-C--:B------:R-:W-:Y:S01]  /*1e8d0*/  FMUL.FTZ R74, R74, R208.reuse ;  /* 0x000000d04a4a7220 */ /* 0x080fe20000410000 */
[-C--:B------:R-:W-:Y:S01]  /*1e8e0*/  FMUL.FTZ R75, R75, R208.reuse ;  /* 0x000000d04b4b7220 */ /* 0x080fe20000410000 */
[----:B------:R-:W-:Y:S01]  /*1e8f0*/  FMUL.FTZ R78, R78, R208 ;  /* 0x000000d04e4e7220 */ /* 0x000fe20000410000 */
[----:B------:R-:W-:Y:S01]  /*1e900*/  F2FP.SATFINITE.E4M3.F32.PACK_AB_MERGE_C R156, R157, R156, R160 ;  /* 0x0000009c9d9c723e */ /* 0x000fe200048070a0 */
        /* <DEDUP_REMOVED lines=25> */
[----:B---3--:R-:W-:-:S01]  /*1eaa0*/  FADD.FTZ R3, R167, R3 ;  /* 0x00000003a7037221 */ /* 0x008fc20000010000 */
[----:B------:R-:W-:Y:S01]  /*1eab0*/  FADD.FTZ R0, R165, R0 ;  /* 0x00000000a5007221 */ /* 0x000fe20000010000 */
        /* <DEDUP_REMOVED lines=32> */
[----:B------:R-:W-:Y:S01]  /*1ecc0*/  FMUL.FTZ R151, R151, R208 ;  /* 0x000000d097977220 */ /* 0x000fe20000410000 */
[----:B------:R-:W-:-:S04]  /*1ecd0*/  F2FP.SATFINITE.E4M3.F32.PACK_AB_MERGE_C R154, R21, R20, R154 ;  /* 0x00000014159a723e */ /* 0x000fc8000480709a */
        /* <DEDUP_REMOVED lines=78> */
[----:B------:R3:W5:Y:S01]  /*1f1c0*/  MUFU.EX2 R0, R10 ;  /* 0x0000000a00007308 */ /* 0x0007620000000800 */
[----:B----4-:R-:W-:-:S01]  /*1f1d0*/  FADD.FTZ R3, R11, R3 ;  /* 0x000000030b037221 */ /* 0x010fc20000010000 */
[----:B------:R-:W-:-:S04]  /*1f1e0*/  F2FP.SATFINITE.E4M3.F32.PACK_AB_MERGE_C R200, R11, R200, RZ ;  /* 0x000000c80bc8723e */ /* 0x000fc800048070ff */
[----:B------:R-:W-:Y:S01]  /*1f1f0*/  F2FP.SATFINITE.E4M3.F32.PACK_AB_MERGE_C R166, R197, R196, R200 ;  /* 0x000000c4c5a6723e */ /* 0x000fe200048070c8 */
[----:B0-----:R-:W-:-:S01]  /*1f200*/  FADD.FTZ R153, R206, R153 ;  /* 0x00000099ce997221 */ /* 0x001fc20000010000 */
[----:B---3--:R-:W-:-:S04]  /*1f210*/  F2FP.SATFINITE.E4M3.F32.PACK_AB_MERGE_C R10, R201, R199, RZ ;  /* 0x000000c7c90a723e */ /* 0x008fc800048070ff */
[----:B------:R-:W-:Y:S02]  /*1f220*/  F2FP.SATFINITE.E4M3.F32.PACK_AB_MERGE_C R165, R198, R195, R10 ;  /* 0x000000c3c6a5723e */ /* 0x000fe4000480700a */
[C---:B-----5:R-:W-:Y:S01]  /*1f230*/  F2FP.SATFINITE.E4M3.F32.PACK_AB_MERGE_C R11, R0.reuse, R206, RZ ;  /* 0x000000ce000b723e */ /* 0x060fe200048070ff */
[----:B------:R-:W-:Y:S01]  /*1f240*/  FADD.FTZ R0, R0, R153 ;  /* 0x0000009900007221 */ /* 0x000fe20000010000 */
[----:B------:R-:W-:Y:S02]  /*1f250*/  F2FP.SATFINITE.E4M3.F32.PACK_AB_MERGE_C R153, R13, R12, R15 ;  /* 0x0000000c0d99723e */ /* 0x000fe4000480700f */
[----:B------:R-:W-:Y:S01]  /*1f260*/  F2FP.SATFINITE.E4M3.F32.PACK_AB_MERGE_C R167, R203, R202, R11 ;  /* 0x000000cacba7723e */ /* 0x000fe2000480700b */
[----:B------:R-:W-:Y:S06]  /*1f270*/  @!P0 BRA `(.L_x_3131) ;  /* 0x0000000000048947 */ /* 0x000fec0003800000 */
[----:B------:R-:W-:Y:S01]  /*1f280*/  BPT.TRAP 0x1 ;  /* 0x000000040000795c */ /* 0x000fe20000300000 */
.L_x_3131:
[----:B------:R0:W3:Y:S01]  /*1f290*/  SYNCS.PHASECHK.TRANS64.TRYWAIT P1, [R6+URZ+0x38850], R7 ;  /* 0x03885007060075a7 */ /* 0x0000e2000802017f */
[----:B------:R-:W-:Y:S05]  /*1f2a0*/  @!P0 BRA `(.L_x_3132) ;  /* 0x0000000000048947 */ /* 0x000fea0003800000 */
[----:B------:R-:W-:Y:S01]  /*1f2b0*/  BPT.TRAP 0x1 ;  /* 0x000000040000795c */ /* 0x000fe20000300000 */
.L_x_3132:
[----:B------:R-:W-:Y:S01]  /*1f2c0*/  BSSY B0, `(.L_x_3133) ;  /* 0x0000006000007945 */ /* 0x000fe20003800000 */
[----:B------:R-:W-:Y:S01]  /*1f2d0*/  LEA R10, R8, UR42, 0xb ;  /* 0x0000002a080a7c11 */ /* 0x000fe2000f8e58ff */
[----:B------:R-:W-:Y:S02]  /*1f2e0*/  IMAD.MOV.U32 R11, RZ, RZ, 0x40000040 ;  /* 0x40000040ff0b7424 */ /* 0x000fe400078e00ff */
[----:B---3--:R-:W-:Y:S05]  /*1f2f0*/  @P1 BRA `(.L_x_3134) ;  /* 0x0000000000081947 */ /* 0x008fea0003800000 */
[----:B------:R-:W3:Y:S02]  /*1f300*/  SYNCS.PHASECHK.TRANS64.TRYWAIT P1, [R6+URZ+0x38850], R7 ;  /* 0x03885007060075a7 */ /* 0x000ee4000802017f */
[----:B---3--:R-:W-:Y:S05]  /*1f310*/  @!P1 BRA `(.L_x_3135) ;  /* 0x000000ec00cc9947 */ /* 0x008fea0003800000 */
.L_x_3134:
[----:B------:R-:W-:Y:S05]  /*1f320*/  BSYNC B0 ;  /* 0x0000000000007941 */ /* 0x000fea0003800000 */
.L_x_3133:
[----:B------:R-:W4:Y:S01]  /*1f330*/  S2R R8, SR_TID.X ;  /* 0x0000000000087919 */ /* 0x000f220000002100 */
[----:B------:R-:W-:Y:S05]  /*1f340*/  WARPSYNC.ALL ;  /* 0x0000000000007948 */ /* 0x000fea0003800000 */
[C---:B------:R-:W-:Y:S01]  /*1f350*/  R2UR UR6, R10.reuse ;  /* 0x000000000a0672ca */ /* 0x040fe200000e0000 */
[----:B------:R-:W-:Y:S01]  /*1f360*/  IMAD.MOV.U32 R13, RZ, RZ, 0x40000040 ;  /* 0x40000040ff0d7424 */ /* 0x000fe200078e00ff */
[----:B------:R-:W-:Y:S02]  /*1f370*/  R2UR UR7, R11 ;  /* 0x000000000b0772ca */ /* 0x000fe400000e0000 */
[----:B------:R-:W-:-:S02]  /*1f380*/  IADD3 R12, R10, 0x2, RZ ;  /* 0x000000020a0c7810 */ /* 0x000fc40007ffe0ff */
[----:B------:R-:W-:Y:S02]  /*1f390*/  MOV R11, 0x40000040 ;  /* 0x40000040000b7802 */ /* 0x000fe40000000f00 */
[----:B----4-:R-:W-:-:S05]  /*1f3a0*/  SHF.R.U32.HI R8, RZ, 0x7, R8 ;  /* 0x00000007ff087819 */ /* 0x010fca0000011608 */
[----:B01-3--:R-:W-:-:S05]  /*1f3b0*/  VIADD R7, R8, 0x8 ;  /* 0x0000000808077836 */ /* 0x00bfca0000000000 */
        /* <DEDUP_REMOVED lines=27> */
.L_x_3136:
[C---:B------:R-:W-:Y:S01]  /*1f570*/  ISETP.GT.AND P1, PT, R5.reuse, RZ, PT ;  /* 0x000000ff0500720c */ /* 0x040fe20003f24270 */
        /* <DEDUP_REMOVED lines=8> */
.L_x_3125:
[----:B------:R-:W3:Y:S04]  /*1f600*/  LDL R12, [R1+0x34] ;  /* 0x00003400010c7983 */ /* 0x000ee80000100800 */
[----:B------:R-:W4:Y:S01]  /*1f610*/  LDL R8, [R1+0x14] ;  /* 0x0000140001087983 */ /* 0x000f220000100800 */
[----:B------:R-:W-:Y:S05]  /*1f620*/  WARPSYNC.ALL ;  /* 0x0000000000007948 */ /* 0x000fea0003800000 */
[----:B------:R-:W-:Y:S01]  /*1f630*/  ULDC.64 UR4, c[0x0][0x9a0] ;  /* 0x0002680000047ab9 */ /* 0x000fe20000000a00 */
[----:B------:R-:W5:Y:S01]  /*1f640*/  LDL.LU R22, [R1+0x38] ;  /* 0x0000380001167983 */ /* 0x000f620000300800 */
[----:B------:R2:W-:Y:S08]  /*1f650*/  BAR.ARV R4, 0x100 ;  /* 0x000400040000751d */ /* 0x0005f00000002000 */
[----:B------:R-:W-:Y:S06]  /*1f660*/  BAR.ARV 0x8, 0x180 ;  /* 0x0206000000007b1d */ /* 0x000fec0000002000 */
[----:B------:R-:W-:-:S04]  /*1f670*/  ISETP.NE.U32.AND P0, PT, RZ, UR4, PT ;  /* 0x00000004ff007c0c */ /* 0x000fc8000bf05070 */
[----:B------:R-:W-:-:S13]  /*1f680*/  ISETP.NE.AND.EX P0, PT, RZ, UR5, PT, P0 ;  /* 0x00000005ff007c0c */ /* 0x000fda000bf05300 */
[----:B01----:R-:W3:Y:S01]  /*1f690*/  @P0 LDC.64 R6, c[0x0][0x9c8] ;  /* 0x00027200ff060b82 */ /* 0x003ee20000000a00 */
[----:B------:R-:W-:-:S07]  /*1f6a0*/  @P0 SHF.R.S32.HI R13, RZ, 0x1f, R218 ;  /* 0x0000001fff0d0819 */ /* 0x000fce00000114da */
[----:B------:R-:W0:Y:S01]  /*1f6b0*/  @P0 LDC.64 R10, c[0x0][0x9d0] ;  /* 0x00027400ff0a0b82 */ /* 0x000e220000000a00 */
[----:B---3--:R-:W-:-:S04]  /*1f6c0*/  @P0 IMAD R2, R12, R6, RZ ;  /* 0x000000060c020224 */ /* 0x008fc800078e02ff */
[C---:B----4-:R-:W-:Y:S02]  /*1f6d0*/  @P0 IMAD R5, R8.reuse, R7, R2 ;  /* 0x0000000708050224 */ /* 0x050fe400078e0202 */
[----:B------:R-:W-:-:S04]  /*1f6e0*/  @P0 IMAD.WIDE.U32 R6, R8, R6, RZ ;  /* 0x0000000608060225 */ /* 0x000fc800078e00ff */
[-C--:B0-----:R-:W-:Y:S02]  /*1f6f0*/  @P0 IMAD R2, R13, R10.reuse, RZ ;  /* 0x0000000a0d020224 */ /* 0x081fe400078e02ff */
[----:B------:R-:W-:Y:S02]  /*1f700*/  @P0 IMAD.IADD R7, R7, 0x1, R5 ;  /* 0x0000000107070824 */ /* 0x000fe400078e0205 */
[C---:B------:R-:W-:Y:S02]  /*1f710*/  @P0 IMAD R5, R218.reuse, R11, R2 ;  /* 0x0000000bda050224 */ /* 0x040fe400078e0202 */
[----:B------:R-:W-:-:S04]  /*1f720*/  @P0 IMAD.WIDE.U32 R6, R218, R10, R6 ;  /* 0x0000000ada060225 */ /* 0x000fc800078e0006 */
[----:B------:R-:W-:Y:S01]  /*1f730*/  @P0 IMAD.IADD R5, R7, 0x1, R5 ;  /* 0x0000000107050824 */ /* 0x000fe200078e0205 */
[----:B------:R-:W-:Y:S01]  /*1f740*/  @P0 LEA R10, P1, R6, UR4, 0x2 ;  /* 0x00000004060a0c11 */ /* 0x000fe2000f8210ff */
[----:B------:R-:W-:-:S03]  /*1f750*/  IMAD.MOV.U32 R8, RZ, RZ, 0x3f800000 ;  /* 0x3f800000ff087424 */ /* 0x000fc600078e00ff */
[----:B------:R-:W-:-:S05]  /*1f760*/  @P0 LEA.HI.X R11, R6, UR5, R5, 0x2, P1 ;  /* 0x00000005060b0c11 */ /* 0x000fca00088f1405 */
[----:B------:R0:W3:Y:S04]  /*1f770*/  @P0 LDG.E R8, desc[UR36][R10.64] ;  /* 0x000000240a080981 */ /* 0x0000e8000c1e1900 */
[----:B------:R-:W1:Y:S04]  /*1f780*/  SHFL.BFLY PT, R2, R3, 0x2, 0x1f ;  /* 0x0c401f0003027f89 */ /* 0x000e6800000e0000 */
[----:B------:R-:W4:Y:S01]  /*1f790*/  SHFL.BFLY PT, R5, R0, 0x2, 0x1f ;  /* 0x0c401f0000057f89 */ /* 0x000f2200000e0000 */
[----:B-1----:R-:W-:Y:S01]  /*1f7a0*/  FADD.FTZ R2, R2, R3 ;  /* 0x0000000302027221 */ /* 0x002fe20000010000 */
[----:B----4-:R-:W-:-:S04]  /*1f7b0*/  FADD.FTZ R6, R5, R0 ;  /* 0x0000000005067221 */ /* 0x010fc80000010000 */
[----:B------:R-:W1:Y:S04]  /*1f7c0*/  SHFL.BFLY PT, R5, R2, 0x1, 0x1f ;  /* 0x0c201f0002057f89 */ /* 0x000e6800000e0000 */
[----:B------:R-:W4:Y:S01]  /*1f7d0*/  SHFL.BFLY PT, R7, R6, 0x1, 0x1f ;  /* 0x0c201f0006077f89 */ /* 0x000f2200000e0000 */
[----:B-1----:R-:W-:-:S05]  /*1f7e0*/  FADD.FTZ R12, R2, R5 ;  /* 0x00000005020c7221 */ /* 0x002fca0000010000 */
[----:B------:R-:W-:Y:S01]  /*1f7f0*/  FSETP.NE.FTZ.AND P0, PT, R12, RZ, PT ;  /* 0x000000ff0c00720b */ /* 0x000fe20003f15000 */
[----:B----4-:R-:W-:Y:S01]  /*1f800*/  FADD.FTZ R13, R6, R7 ;  /* 0x00000007060d7221 */ /* 0x010fe20000010000 */
[----:B------:R-:W-:-:S03]  /*1f810*/  IMAD.MOV.U32 R5, RZ, RZ, RZ ;  /* 0x000000ffff057224 */ /* 0x000fc600078e00ff */
[----:B------:R-:W-:Y:S01]  /*1f820*/  FMUL.FTZ R7, R13, 0.00390625 ;  /* 0x3b8000000d077820 */ /* 0x000fe20000410000 */
[----:B--2---:R-:W-:-:S04]  /*1f830*/  FMUL.FTZ R4, R12, 0.00390625 ;  /* 0x3b8000000c047820 */ /* 0x004fc80000410000 */
[----:B------:R-:W-:-:S03]  /*1f840*/  FSETP.NE.FTZ.AND P2, PT, R7, RZ, PT ;  /* 0x000000ff0700720b */ /* 0x000fc60003f55000 */
[----:B------:R1:W-:Y:S01]  /*1f850*/  @P0 MUFU.RCP R5, R12 ;  /* 0x0000000c00050308 */ /* 0x0003e20000001000 */
[----:B------:R-:W-:Y:S02]  /*1f860*/  FSETP.NE.FTZ.AND P0, PT, R13, RZ, PT ;  /* 0x000000ff0d00720b */ /* 0x000fe40003f15000 */
[----:B0-----:R-:W-:Y:S02]  /*1f870*/  MOV R11, RZ ;  /* 0x000000ff000b7202 */ /* 0x001fe40000000f00 */
[----:B------:R-:W-:-:S05]  /*1f880*/  FSETP.NE.FTZ.AND P1, PT, R4, RZ, PT ;  /* 0x000000ff0400720b */ /* 0x000fca0003f35000 */
[----:B------:R-:W0:Y:S08]  /*1f890*/  @P2 MUFU.LG2 R6, R7 ;  /* 0x0000000700062308 */ /* 0x000e300000000c00 */
[----:B------:R0:W-:Y:S01]  /*1f8a0*/  @P0 MUFU.RCP R11, R13 ;  /* 0x0000000d000b0308 */ /* 0x0001e20000001000 */
[----:B-----5:R-:W-:Y:S02]  /*1f8b0*/  VIADD R22, R22, 0x1 ;  /* 0x0000000116167836 */ /* 0x020fe40000000000 */
[----:B------:R-:W-:-:S05]  /*1f8c0*/  IMAD.U32 R15, RZ, RZ, UR38 ;  /* 0x00000026ff0f7e24 */ /* 0x000fca000f8e00ff */
[----:B------:R-:W2:Y:S01]  /*1f8d0*/  @P1 MUFU.LG2 R4, R4 ;  /* 0x0000000400041308 */ /* 0x000ea20000000c00 */
[----:B------:R4:W-:Y:S01]  /*1f8e0*/  STL [R1+0x38], R22 ;  /* 0x0000381601007387 */ /* 0x0009e20000100800 */
[----:B------:R-:W-:Y:S02]  /*1f8f0*/  VIADD R222, R222, 0x1 ;  /* 0x00000001dede7836 */ /* 0x000fe40000000000 */
[----:B-1----:R-:W-:Y:S01]  /*1f900*/  @P2 FMUL.FTZ R12, R15, 0.69314718246459960938 ;  /* 0x3f3172180f0c2820 */ /* 0x002fe20000410000 */
[----:B0-----:R-:W-:Y:S01]  /*1f910*/  @P2 FMUL.FTZ R13, R6, 0.69314718246459960938 ;  /* 0x3f317218060d2820 */ /* 0x001fe20000410000 */
[----:B------:R-:W-:Y:S01]  /*1f920*/  MOV R2, 0xff800000 ;  /* 0xff80000000027802 */ /* 0x000fe20000000f00 */
[----:B------:R-:W-:Y:S01]  /*1f930*/  IMAD.U32 R0, RZ, RZ, UR38 ;  /* 0x00000026ff007e24 */ /* 0x000fe2000f8e00ff */
[----:B------:R-:W-:Y:S01]  /*1f940*/  ISETP.NE.AND P0, PT, R222, 0x2, PT ;  /* 0x00000002de00780c */ /* 0x000fe20003f05270 */
[----:B------:R-:W-:Y:S02]  /*1f950*/  @P2 FFMA.FTZ R2, R12, R14, R13 ;  /* 0x0000000e0c022223 */ /* 0x000fe4000001000d */
[----:B------:R-:W-:Y:S01]  /*1f960*/  @P1 FMUL.FTZ R0, R0, 0.69314718246459960938 ;  /* 0x3f31721800001820 */ /* 0x000fe20000410000 */
[----:B------:R-:W-:Y:S01]  /*1f970*/  SEL R10, RZ, 0x1, P0 ;  /* 0x00000001ff0a7807 */ /* 0x000fe20000000000 */
[----:B------:R-:W-:-:S02]  /*1f980*/  IMAD.MOV.U32 R3, RZ, RZ, -0x800000 ;  /* 0xff800000ff037424 */ /* 0x000fc400078e00ff */
[----:B--2---:R-:W-:Y:S01]  /*1f990*/  @P1 FMUL.FTZ R7, R4, 0.69314718246459960938 ;  /* 0x3f31721804071820 */ /* 0x004fe20000410000 */
[----:B------:R-:W-:-:S03]  /*1f9a0*/  LOP3.LUT R223, R223, R10, RZ, 0x3c, !PT ;  /* 0x0000000adfdf7212 */ /* 0x000fc600078e3cff */
[----:B------:R-:W-:Y:S01]  /*1f9b0*/  @P1 FFMA.FTZ R3, R0, R9, R7 ;  /* 0x0000000900031223 */ /* 0x000fe20000010007 */
[----:B------:R-:W-:Y:S02]  /*1f9c0*/  PLOP3.LUT P1, PT, PT, PT, PT, 0x8, 0x0 ;  /* 0x000000000000781c */ /* 0x000fe40003f2e170 */
[----:B------:R-:W-:Y:S01]  /*1f9d0*/  SEL R222, R222, RZ, P0 ;  /* 0x000000ffdede7207 */ /* 0x000fe20000000000 */
        /* <DEDUP_REMOVED lines=130> */
.L_x_3047:
        /* <DEDUP_REMOVED lines=10> */
[----:B------:R-:W2:Y:S04]  /*202a0*/  LDL R5, [R1+0x14] ;  /* 0x0000140001057983 */ /* 0x000ea80000100800 */
[----:B------:R-:W3:Y:S04]  /*202b0*/  LDL R155, [R1+0x48] ;  /* 0x00004800019b7983 */ /* 0x000ee80000100800 */
[----:B------:R-:W4:Y:S01]  /*202c0*/  LDL R8, [R1+0x34] ;  /* 0x0000340001087983 */ /* 0x000f220000100800 */
[----:B------:R-:W0:Y:S01]  /*202d0*/  S2R R153, SR_TID.X ;  /* 0x0000000000997919 */ /* 0x000e220000002100 */
[----:B------:R-:W-:Y:S01]  /*202e0*/  F2FP.BF16.F32.PACK_AB R48, R13, R48 ;  /* 0x000000300d30723e */ /* 0x000fe200000010ff */
[----:B------:R-:W-:Y:S01]  /*202f0*/  ULDC.64 UR4, c[0x4][0x38] ;  /* 0x01000e0000047ab9 */ /* 0x000fe20000000a00 */
[----:B------:R-:W1:Y:S01]  /*20300*/  S2R R13, SR_SWINHI ;  /* 0x00000000000d7919 */ /* 0x000e620000002f00 */
[----:B------:R-:W-:-:S02]  /*20310*/  F2FP.BF16.F32.PACK_AB R120, R77, R120 ;  /* 0x000000784d78723e */ /* 0x000fc400000010ff */
[----:B------:R-:W-:Y:S02]  /*20320*/  F2FP.BF16.F32.PACK_AB R129, R76, R129 ;  /* 0x000000814c81723e */ /* 0x000fe400000010ff */
[----:B------:R-:W-:Y:S02]  /*20330*/  F2FP.BF16.F32.PACK_AB R104, R61, R104 ;  /* 0x000000683d68723e */ /* 0x000fe400000010ff */
[----:B------:R-:W-:Y:S02]  /*20340*/  F2FP.BF16.F32.PACK_AB R113, R60, R113 ;  /* 0x000000713c71723e */ /* 0x000fe400000010ff */
[----:B-----5:R-:W-:Y:S02]  /*20350*/  F2FP.BF16.F32.PACK_AB R98, R46, R51 ;  /* 0x000000332e62723e */ /* 0x020fe400000010ff */
[----:B------:R-:W-:Y:S02]  /*20360*/  F2FP.BF16.F32.PACK_AB R46, R37, R80 ;  /* 0x00000050252e723e */ /* 0x000fe400000010ff */
[----:B------:R-:W-:-:S02]  /*20370*/  F2FP.BF16.F32.PACK_AB R0, R0, R25 ;  /* 0x000000190000723e */ /* 0x000fc400000010ff */
[----:B------:R-:W-:Y:S02]  /*20380*/  MOV R76, R22 ;  /* 0x00000016004c7202 */ /* 0x000fe40000000f00 */
[----:B-1----:R-:W-:Y:S02]  /*20390*/  MOV R77, R13 ;  /* 0x0000000d004d7202 */ /* 0x002fe40000000f00 */
        /* <DEDUP_REMOVED lines=50> */
[----:B--2---:R-:W-:Y:S01]  /*206c0*/  IMAD.MOV.U32 R149, RZ, RZ, R5 ;  /* 0x000000ffff957224 */ /* 0x004fe200078e0005 */
[----:B0-----:R-:W-:-:S04]  /*206d0*/  SHF.L.U32 R5, R153, 0x2, RZ ;  /* 0x0000000299057819 */ /* 0x001fc800000006ff */
[----:B------:R-:W-:-:S04]  /*206e0*/  LOP3.LUT R5, R5, 0xc, RZ, 0xc0, !PT ;  /* 0x0000000c05057812 */ /* 0x000fc800078ec0ff */
[----:B------:R-:W-:Y:S01]  /*206f0*/  IADD3 R26, P0, R5, UR4, RZ ;  /* 0x00000004051a7c10 */ /* 0x000fe2000ff1e0ff */
[----:B---3--:R-:W-:-:S04]  /*20700*/  IMAD.WIDE R60, R155, 0x2, R76 ;  /* 0x000000029b3c7825 */ /* 0x008fc800078e024c */
[----:B------:R-:W-:-:S05]  /*20710*/  IMAD.X R27, RZ, RZ, UR5, P0 ;  /* 0x00000005ff1b7e24 */ /* 0x000fca00080e06ff */
[----:B------:R0:W5:Y:S02]  /*20720*/  LDG.E.CONSTANT R5, desc[UR36][R26.64] ;  /* 0x000000241a057981 */ /* 0x000164000c1e9900 */
[----:B0-----:R-:W-:Y:S02]  /*20730*/  F2FP.BF16.F32.PACK_AB R26, R38, R43 ;  /* 0x0000002b261a723e */ /* 0x001fe400000010ff */
[----:B------:R-:W-:Y:S02]  /*20740*/  F2FP.BF16.F32.PACK_AB R43, R28, R81 ;  /* 0x000000511c2b723e */ /* 0x000fe400000010ff */
[----:B------:R-:W-:-:S04]  /*20750*/  IADD3 R81, P2, R60, 0xc040, RZ ;  /* 0x0000c0403c517810 */ /* 0x000fc80007f5e0ff */
[----:B------:R-:W-:Y:S02]  /*20760*/  LOP3.LUT R80, R81, 0x380, RZ, 0xc0, !PT ;  /* 0x0000038051507812 */ /* 0x000fe400078ec0ff */
[----:B------:R-:W-:Y:S02]  /*20770*/  IADD3 R83, P3, R60, 0xc060, RZ ;  /* 0x0000c0603c537810 */ /* 0x000fe40007f7e0ff */
[----:B------:R-:W-:Y:S02]  /*20780*/  SHF.R.U64 R80, R80, 0x3, RZ ;  /* 0x0000000350507819 */ /* 0x000fe400000012ff */
[C---:B------:R-:W-:Y:S02]  /*20790*/  IADD3 R79, P1, R60.reuse, 0xc020, RZ ;  /* 0x0000c0203c4f7810 */ /* 0x040fe40007f3e0ff */
[C---:B------:R-:W-:Y:S02]  /*207a0*/  IADD3 R75, P5, R60.reuse, 0xc000, RZ ;  /* 0x0000c0003c4b7810 */ /* 0x040fe40007fbe0ff */
[----:B------:R-:W-:-:S02]  /*207b0*/  IADD3 R69, P4, R60, 0x8060, RZ ;  /* 0x000080603c457810 */ /* 0x000fc40007f9e0ff */
[----:B------:R-:W-:Y:S01]  /*207c0*/  LOP3.LUT R80, R80, R81, RZ, 0x3c, !PT ;  /* 0x0000005150507212 */ /* 0x000fe200078e3cff */
[----:B------:R-:W-:Y:S01]  /*207d0*/  IMAD.X R81, RZ, RZ, R61, P2 ;  /* 0x000000ffff517224 */ /* 0x000fe200010e063d */
[----:B------:R-:W-:Y:S02]  /*207e0*/  LOP3.LUT R82, R83, 0x380, RZ, 0xc0, !PT ;  /* 0x0000038053527812 */ /* 0x000fe400078ec0ff */
[----:B------:R-:W-:Y:S02]  /*207f0*/  LOP3.LUT R78, R79, 0x380, RZ, 0xc0, !PT ;  /* 0x000003804f4e7812 */ /* 0x000fe400078ec0ff */
[----:B------:R-:W-:Y:S02]  /*20800*/  LOP3.LUT R74, R75, 0x380, RZ, 0xc0, !PT ;  /* 0x000003804b4a7812 */ /* 0x000fe400078ec0ff */
[----:B------:R-:W-:Y:S02]  /*20810*/  IADD3 R65, P2, R60, 0x8020, RZ ;  /* 0x000080203c417810 */ /* 0x000fe40007f5e0ff */
[----:B------:R-:W-:-:S02]  /*20820*/  LOP3.LUT R68, R69, 0x380, RZ, 0xc0, !PT ;  /* 0x0000038045447812 */ /* 0x000fc400078ec0ff */
[----:B------:R-:W-:Y:S02]  /*20830*/  SHF.R.U64 R82, R82, 0x3, RZ ;  /* 0x0000000352527819 */ /* 0x000fe400000012ff */
[----:B------:R-:W-:Y:S02]  /*20840*/  SHF.R.U64 R78, R78, 0x3, RZ ;  /* 0x000000034e4e7819 */ /* 0x000fe400000012ff */
[----:B------:R-:W-:Y:S02]  /*20850*/  SHF.R.U64 R74, R74, 0x3, RZ ;  /* 0x000000034a4a7819 */ /* 0x000fe400000012ff */
[----:B------:R-:W-:Y:S02]  /*20860*/  LOP3.LUT R64, R65, 0x380, RZ, 0xc0, !PT ;  /* 0x0000038041407812 */ /* 0x000fe400078ec0ff */
[----:B------:R-:W-:Y:S02]  /*20870*/  SHF.R.U64 R68, R68, 0x3, RZ ;  /* 0x0000000344447819 */ /* 0x000fe400000012ff */
[----:B------:R-:W-:-:S02]  /*20880*/  LOP3.LUT P0, R4, R153, 0x3, RZ, 0xc0, !PT ;  /* 0x0000000399047812 */ /* 0x000fc4000780c0ff */
[----:B------:R-:W-:Y:S01]  /*20890*/  LOP3.LUT R82, R82, R83, RZ, 0x3c, !PT ;  /* 0x0000005352527212 */ /* 0x000fe200078e3cff */
[--C-:B------:R-:W-:Y:S01]  /*208a0*/  IMAD.X R83, RZ, RZ, R61.reuse, P3 ;  /* 0x000000ffff537224 */ /* 0x100fe200018e063d */
[----:B------:R-:W-:Y:S01]  /*208b0*/  LOP3.LUT R78, R78, R79, RZ, 0x3c, !PT ;  /* 0x0000004f4e4e7212 */ /* 0x000fe200078e3cff */
[--C-:B------:R-:W-:Y:S01]  /*208c0*/  IMAD.X R79, RZ, RZ, R61.reuse, P1 ;  /* 0x000000ffff4f7224 */ /* 0x100fe200008e063d */
[----:B------:R-:W-:Y:S02]  /*208d0*/  LOP3.LUT R74, R74, R75, RZ, 0x3c, !PT ;  /* 0x0000004b4a4a7212 */ /* 0x000fe400078e3cff */
[----:B------:R-:W-:Y:S02]  /*208e0*/  SHF.R.U64 R64, R64, 0x3, RZ ;  /* 0x0000000340407819 */ /* 0x000fe400000012ff */
[----:B------:R-:W-:Y:S01]  /*208f0*/  LOP3.LUT R68, R68, R69, RZ, 0x3c, !PT ;  /* 0x0000004544447212 */ /* 0x000fe200078e3cff */
[----:B------:R-:W-:Y:S01]  /*20900*/  IMAD.X R69, RZ, RZ, R61, P4 ;  /* 0x000000ffff457224 */ /* 0x000fe200020e063d */
[----:B------:R-:W-:-:S02]  /*20910*/  IADD3.X R75, RZ, R61, RZ, P5, !PT ;  /* 0x0000003dff4b7210 */ /* 0x000fc40002ffe4ff */
[----:B------:R-:W-:Y:S02]  /*20920*/  ISETP.EQ.OR P0, PT, R4, 0x3, !P0 ;  /* 0x000000030400780c */ /* 0x000fe40004702670 */
[C---:B------:R-:W-:Y:S02]  /*20930*/  IADD3 R67, P3, R60.reuse, 0x8040, RZ ;  /* 0x000080403c437810 */ /* 0x040fe40007f7e0ff */
[C---:B------:R-:W-:Y:S02]  /*20940*/  IADD3 R59, P1, R60.reuse, 0x8000, RZ ;  /* 0x000080003c3b7810 */ /* 0x040fe40007f3e0ff */
[C---:B------:R-:W-:Y:S02]  /*20950*/  IADD3 R57, P5, R60.reuse, 0x4060, RZ ;  /* 0x000040603c397810 */ /* 0x040fe40007fbe0ff */
[----:B------:R-:W-:Y:S02]  /*20960*/  IADD3 R53, P4, R60, 0x4040, RZ ;  /* 0x000040403c357810 */ /* 0x000fe40007f9e0ff */
[----:B------:R-:W-:Y:S01]  /*20970*/  LOP3.LUT R64, R64, R65, RZ, 0x3c, !PT ;  /* 0x0000004140407212 */ /* 0x000fe200078e3cff */
[----:B------:R-:W-:Y:S01]  /*20980*/  IMAD.X R65, RZ, RZ, R61, P2 ;  /* 0x000000ffff417224 */ /* 0x000fe200010e063d */
[----:B------:R-:W-:-:S02]  /*20990*/  SEL R13, R7, R0, P0 ;  /* 0x00000000070d7207 */ /* 0x000fc40000000000 */
[----:B------:R-:W-:Y:S02]  /*209a0*/  SEL R4, R0, R7, P0 ;  /* 0x0000000700047207 */ /* 0x000fe40000000000 */
[----:B------:R-:W-:Y:S02]  /*209b0*/  LOP3.LUT R66, R67, 0x380, RZ, 0xc0, !PT ;  /* 0x0000038043427812 */ /* 0x000fe400078ec0ff */
[----:B------:R-:W-:Y:S02]  /*209c0*/  LOP3.LUT R58, R59, 0x380, RZ, 0xc0, !PT ;  /* 0x000003803b3a7812 */ /* 0x000fe400078ec0ff */
[----:B------:R-:W-:Y:S02]  /*209d0*/  LOP3.LUT R56, R57, 0x380, RZ, 0xc0, !PT ;  /* 0x0000038039387812 */ /* 0x000fe400078ec0ff */
[----:B------:R-:W-:Y:S02]  /*209e0*/  LOP3.LUT R52, R53, 0x380, RZ, 0xc0, !PT ;  /* 0x0000038035347812 */ /* 0x000fe400078ec0ff */
[----:B------:R-:W-:-:S02]  /*209f0*/  IADD3 R7, P2, R60, 0x4000, RZ ;  /* 0x000040003c077810 */ /* 0x000fc40007f5e0ff */
[----:B------:R-:W-:Y:S02]  /*20a00*/  SHF.R.U64 R66, R66, 0x3, RZ ;  /* 0x0000000342427819 */ /* 0x000fe400000012ff */
[----:B------:R-:W-:Y:S02]  /*20a10*/  SHF.R.U64 R58, R58, 0x3, RZ ;  /* 0x000000033a3a7819 */ /* 0x000fe400000012ff */
[----:B------:R-:W-:Y:S02]  /*20a20*/  SHF.R.U64 R56, R56, 0x3, RZ ;  /* 0x0000000338387819 */ /* 0x000fe400000012ff */
[----:B------:R-:W-:Y:S02]  /*20a30*/  SHF.R.U64 R52, R52, 0x3, RZ ;  /* 0x0000000334347819 */ /* 0x000fe400000012ff */
[----:B------:R-:W-:Y:S01]  /*20a40*/  LOP3.LUT R44, R7, 0x380, RZ, 0xc0, !PT ;  /* 0x00000380072c7812 */ /* 0x000fe200078ec0ff */
[----:B----4-:R-:W-:Y:S01]  /*20a50*/  IMAD.MOV.U32 R151, RZ, RZ, R8 ;  /* 0x000000ffff977224 */ /* 0x010fe200078e0008 */
[----:B------:R-:W-:-:S02]  /*20a60*/  F2FP.BF16.F32.PACK_AB R8, R30, R35 ;  /* 0x000000231e08723e */ /* 0x000fc400000010ff */
[----:B------:R-:W-:Y:S01]  /*20a70*/  LOP3.LUT R66, R66, R67, RZ, 0x3c, !PT ;  /* 0x0000004342427212 */ /* 0x000fe200078e3cff */
[--C-:B------:R-:W-:Y:S01]  /*20a80*/  IMAD.X R67, RZ, RZ, R61.reuse, P3 ;  /* 0x000000ffff437224 */ /* 0x100fe200018e063d */
[----:B------:R-:W-:Y:S01]  /*20a90*/  LOP3.LUT R58, R58, R59, RZ, 0x3c, !PT ;  /* 0x0000003b3a3a7212 */ /* 0x000fe200078e3cff */
[--C-:B------:R-:W-:Y:S01]  /*20aa0*/  IMAD.X R59, RZ, RZ, R61.reuse, P1 ;  /* 0x000000ffff3b7224 */ /* 0x100fe200008e063d */
[----:B------:R-:W-:Y:S02]  /*20ab0*/  LOP3.LUT R56, R56, R57, RZ, 0x3c, !PT ;  /* 0x0000003938387212 */ /* 0x000fe400078e3cff */
[----:B------:R-:W-:Y:S02]  /*20ac0*/  F2FP.BF16.F32.PACK_AB R30, R6, R41 ;  /* 0x00000029061e723e */ /* 0x000fe400000010ff */
[----:B------:R-:W-:Y:S01]  /*20ad0*/  LOP3.LUT R52, R52, R53, RZ, 0x3c, !PT ;  /* 0x0000003534347212 */ /* 0x000fe200078e3cff */
[----:B------:R-:W-:Y:S01]  /*20ae0*/  IMAD.X R53, RZ, RZ, R61, P4 ;  /* 0x000000ffff357224 */ /* 0x000fe200020e063d */
[----:B------:R-:W-:-:S02]  /*20af0*/  IADD3.X R57, RZ, R61, RZ, P5, !PT ;  /* 0x0000003dff397210 */ /* 0x000fc40002ffe4ff */
[----:B------:R-:W-:Y:S02]  /*20b00*/  SHF.R.U64 R44, R44, 0x3, RZ ;  /* 0x000000032c2c7819 */ /* 0x000fe400000012ff */
[C---:B------:R-:W-:Y:S02]  /*20b10*/  IADD3 R51, P3, R60.reuse, 0x4020, RZ ;  /* 0x000040203c337810 */ /* 0x040fe40007f7e0ff */
[C---:B------:R-:W-:Y:S02]  /*20b20*/  IADD3 R45, P1, R60.reuse, 0x60, RZ ;  /* 0x000000603c2d7810 */ /* 0x040fe40007f3e0ff */
[C---:B------:R-:W-:Y:S02]  /*20b30*/  IADD3 R41, P5, R60.reuse, 0x40, RZ ;  /* 0x000000403c297810 */ /* 0x040fe40007fbe0ff */
[----:B------:R-:W-:Y:S02]  /*20b40*/  IADD3 R37, P4, R60, 0x20, RZ ;  /* 0x000000203c257810 */ /* 0x000fe40007f9e0ff */
[----:B------:R-:W-:-:S02]  /*20b50*/  LOP3.LUT R44, R44, R7, RZ, 0x3c, !PT ;  /* 0x000000072c2c7212 */ /* 0x000fc400078e3cff */
        /* <DEDUP_REMOVED lines=9> */
[----:B------:R-:W-:Y:S01]  /*20bf0*/  SHF.R.U64 R6, R6, 0x3, RZ ;  /* 0x0000000306067819 */ /* 0x000fe200000012ff */
[----:B------:R-:W-:Y:S01]  /*20c00*/  UMOV UR4, 0xffffffff ;  /* 0xffffffff00047882 */ /* 0x000fe20000000000 */
        /* <DEDUP_REMOVED lines=9> */
[----:B------:R-:W-:Y:S02]  /*20ca0*/  IADD3.X R37, RZ, R61, RZ, P5, !PT ;  /* 0x0000003dff257210 */ /* 0x000fe40002ffe4ff */
[----:B------:R-:W-:Y:S02]  /*20cb0*/  MOV R85, R82 ;  /* 0x0000005200557202 */ /* 0x000fe40000000f00 */
[----:B------:R-:W-:Y:S02]  /*20cc0*/  MOV R83, R80 ;  /* 0x0000005000537202 */ /* 0x000fe40000000f00 */
[----:B------:R-:W-:Y:S01]  /*20cd0*/  F2FP.BF16.F32.PACK_AB R27, R87, R90 ;  /* 0x0000005a571b723e */ /* 0x000fe200000010ff */
[----:B------:R-:W-:Y:S01]  /*20ce0*/  IMAD.SHL.U32 R87, R149, 0x4, RZ ;  /* 0x0000000495577824 */ /* 0x000fe200078e00ff */
[----:B------:R-:W-:Y:S02]  /*20cf0*/  F2FP.BF16.F32.PACK_AB R35, R111, R114 ;  /* 0x000000726f23723e */ /* 0x000fe400000010ff */
        /* <DEDUP_REMOVED lines=14> */
[----:B------:R-:W-:Y:S01]  /*20de0*/  SHF.L.U64.HI R109, R149, 0x2, R151 ;  /* 0x00000002956d7819 */ /* 0x000fe20000010297 */
[----:B------:R-:W-:Y:S06]  /*20df0*/  BRA.DIV UR4, `(.L_x_3140) ;  /* 0x000000d604287947 */ /* 0x000fec000b800000 */
[----:B------:R-:W-:Y:S02]  /*20e00*/  SEL R10, R9, R24, P0 ;  /* 0x00000018090a7207 */ /* 0x000fe40000000000 */
[----:B------:R-:W-:Y:S02]  /*20e10*/  SEL R6, R24, R9, P0 ;  /* 0x0000000918067207 */ /* 0x000fe40000000000 */
[----:B------:R-:W-:Y:S02]  /*20e20*/  SEL R20, R11, R30, P0 ;  /* 0x0000001e0b147207 */ /* 0x000fe40000000000 */
[----:B------:R-:W-:Y:S01]  /*20e30*/  SEL R24, R30, R11, P0 ;  /* 0x0000000b1e187207 */ /* 0x000fe20000000000 */
[----:B-----5:R-:W-:Y:S01]  /*20e40*/  SHFL.IDX PT, R10, R10, R5, 0x1c1f ;  /* 0x001c1f050a0a7589 */ /* 0x020fe200000e0000 */
[----:B------:R-:W-:Y:S02]  /*20e50*/  SEL R40, R42, R73, P0 ;  /* 0x000000492a287207 */ /* 0x000fe40000000000 */
[----:B------:R-:W-:-:S02]  /*20e60*/  SEL R44, R46, R43, P0 ;  /* 0x0000002b2e2c7207 */ /* 0x000fc40000000000 */
[----:B------:R-:W-:Y:S02]  /*20e70*/  SEL R52, R54, R141, P0 ;  /* 0x0000008d36347207 */ /* 0x000fe40000000000 */
        /* <DEDUP_REMOVED lines=9> */
[----:B------:R-:W-:Y:S02]  /*20f10*/  SEL R46, R43, R46, P0 ;  /* 0x0000002e2b2e7207 */ /* 0x000fe40000000000 */
[----:B------:R-:W-:Y:S02]  /*20f20*/  SEL R50, R135, R88, P0 ;  /* 0x0000005887327207 */ /* 0x000fe40000000000 */
[----:B------:R-:W-:Y:S02]  /*20f30*/  SEL R54, R141, R54, P0 ;  /* 0x000000368d367207 */ /* 0x000fe40000000000 */
[----:B------:R-:W-:Y:S02]  /*20f40*/  SEL R56, R104, R143, P0 ;  /* 0x0000008f68387207 */ /* 0x000fe40000000000 */
        /* <DEDUP_REMOVED lines=8> */
[----:B------:R-:W-:Y:S02]  /*20fd0*/  LOP3.LUT R9, R5, 0x2, RZ, 0x3c, !PT ;  /* 0x0000000205097812 */ /* 0x000fe400078e3cff */
        /* <DEDUP_REMOVED lines=22> */
[----:B------:R-:W0:Y:S01]  /*21140*/  SHFL.IDX PT, R29, R28, R5, 0x1c1f ;  /* 0x001c1f051c1d7589 */ /* 0x000e2200000e0000 */
        /* <DEDUP_REMOVED lines=26> */
[----:B------:R-:W3:Y:S01]  /*212f0*/  SHFL.IDX PT, R46, R46, R9, 0x1c1f ;  /* 0x001c1f092e2e7589 */ /* 0x000ee200000e0000 */
[----:B------:R-:W-:Y:S02]  /*21300*/  SEL R130, R154, R35, P0 ;  /* 0x000000239a827207 */ /* 0x000fe40000000000 */
[----:B------:R-:W-:Y:S01]  /*21310*/  SEL R134, R156, R119, P0 ;  /* 0x000000779c867207 */ /* 0x000fe20000000000 */
[----:B------:R-:W4:Y:S01]  /*21320*/  SHFL.IDX PT, R33, R36, R5, 0x1c1f ;  /* 0x001c1f0524217589 */ /* 0x000f2200000e0000 */
[----:B------:R-:W-:Y:S02]  /*21330*/  SEL R138, R158, R125, P0 ;  /* 0x0000007d9e8a7207 */ /* 0x000fe40000000000 */
[----:B------:R-:W-:Y:S01]  /*21340*/  SEL R0, R133, R152, P0 ;  /* 0x0000009885007207 */ /* 0x000fe20000000000 */
[----:B------:R-:W4:Y:S01]  /*21350*/  SHFL.IDX PT, R35, R40, R5, 0x1c1f ;  /* 0x001c1f0528237589 */ /* 0x000f2200000e0000 */
[----:B------:R-:W-:-:S02]  /*21360*/  SEL R7, R152, R133, P0 ;  /* 0x0000008598077207 */ /* 0x000fc40000000000 */
[----:B0-----:R-:W-:Y:S01]  /*21370*/  SEL R28, R29, R30, P0 ;  /* 0x0000001e1d1c7207 */ /* 0x001fe20000000000 */
[----:B------:R-:W0:Y:S01]  /*21380*/  SHFL.IDX PT, R50, R50, R9, 0x1c1f ;  /* 0x001c1f0932327589 */ /* 0x000e2200000e0000 */
[----:B-1----:R-:W-:Y:S02]  /*21390*/  SEL R4, R8, R21, P0 ;  /* 0x0000001508047207 */ /* 0x002fe40000000000 */
[----:B------:R-:W-:Y:S01]  /*213a0*/  SEL R6, R21, R8, P0 ;  /* 0x0000000815067207 */ /* 0x000fe20000000000 */
[----:B------:R-:W1:Y:S01]  /*213b0*/  SHFL.IDX PT, R54, R54, R9, 0x1c1f ;  /* 0x001c1f0936367589 */ /* 0x000e6200000e0000 */
[----:B------:R-:W-:Y:S02]  /*213c0*/  SEL R8, R10, R25, P0 ;  /* 0x000000190a087207 */ /* 0x000fe40000000000 */
[----:B--2---:R-:W-:Y:S01]  /*213d0*/  SEL R24, R26, R27, P0 ;  /* 0x0000001b1a187207 */ /* 0x004fe20000000000 */
[----:B------:R-:W2:Y:S01]  /*213e0*/  SHFL.IDX PT, R58, R58, R9, 0x1c1f ;  /* 0x001c1f093a3a7589 */ /* 0x000ea200000e0000 */
[----:B------:R-:W-:-:S02]  /*213f0*/  SEL R32, R31, R34, P0 ;  /* 0x000000221f207207 */ /* 0x000fc40000000000 */
[----:B------:R-:W-:Y:S01]  /*21400*/  SEL R10, R25, R10, P0 ;  /* 0x0000000a190a7207 */ /* 0x000fe20000000000 */
[----:B------:R-:W2:Y:S01]  /*21410*/  SHFL.IDX PT, R62, R62, R9, 0x1c1f ;  /* 0x001c1f093e3e7589 */ /* 0x000ea200000e0000 */
[----:B---3--:R-:W-:Y:S02]  /*21420*/  SEL R44, R37, R46, P0 ;  /* 0x0000002e252c7207 */ /* 0x008fe40000000000 */
[----:B------:R-:W-:Y:S01]  /*21430*/  SEL R26, R27, R26, P0 ;  /* 0x0000001a1b1a7207 */ /* 0x000fe20000000000 */
[----:B------:R-:W3:Y:S01]  /*21440*/  SHFL.IDX PT, R66, R66, R9, 0x1c1f ;  /* 0x001c1f0942427589 */ /* 0x000ee200000e0000 */
[----:B----4-:R-:W-:Y:S02]  /*21450*/  SEL R36, R33, R38, P0 ;  /* 0x0000002621247207 */ /* 0x010fe40000000000 */
[----:B------:R-:W-:Y:S01]  /*21460*/  SEL R30, R30, R29, P0 ;  /* 0x0000001d1e1e7207 */ /* 0x000fe20000000000 */
[----:B------:R-:W4:Y:S01]  /*21470*/  SHFL.IDX PT, R74, R74, R9, 0x1c1f ;  /* 0x001c1f094a4a7589 */ /* 0x000f2200000e0000 */
[----:B------:R-:W-:-:S02]  /*21480*/  SEL R40, R35, R42, P0 ;  /* 0x0000002a23287207 */ /* 0x000fc40000000000 */
[----:B------:R-:W-:Y:S01]  /*21490*/  SEL R34, R34, R31, P0 ;  /* 0x0000001f22227207 */ /* 0x000fe20000000000 */
[----:B------:R-:W4:Y:S01]  /*214a0*/  SHFL.IDX PT, R53, R80, R9, 0x1c1f ;  /* 0x001c1f0950357589 */ /* 0x000f2200000e0000 */
        /* <DEDUP_REMOVED lines=9> */
[----:B------:R-:W-:Y:S02]  /*21540*/  SEL R60, R45, R62, P0 ;  /* 0x0000003e2d3c7207 */ /* 0x000fe40000000000 */
[----:B------:R-:W-:Y:S01]  /*21550*/  SEL R50, R50, R39, P0 ;  /* 0x0000002732327207 */ /* 0x000fe20000000000 */
[----:B------:R-:W0:Y:S01]  /*21560*/  SHFL.IDX PT, R49, R70, R9, 0x1c1f ;  /* 0x001c1f0946317589 */ /* 0x000e2200000e0000 */
[----:B---3--:R-:W-:Y:S02]  /*21570*/  SEL R64, R47, R66, P0 ;  /* 0x000000422f407207 */ /* 0x008fe40000000000 */
[----:B------:R-:W-:Y:S01]  /*21580*/  SEL R54, R54, R41, P0 ;  /* 0x0000002936367207 */ /* 0x000fe20000000000 */
[----:B------:R-:W1:Y:S01]  /*21590*/  SHFL.IDX PT, R73, R122, R9, 0x1c1f ;  /* 0x001c1f097a497589 */ /* 0x000e6200000e0000 */
[----:B----4-:R-:W-:-:S02]  /*215a0*/  SEL R72, R51, R74, P0 ;  /* 0x0000004a33487207 */ /* 0x010fc40000000000 */
        /* <DEDUP_REMOVED lines=8> */
[----:B------:R-:W-:-:S03]  /*21630*/  SEL R74, R74, R51, P0 ;  /* 0x000000334a4a7207 */ /* 0x000fc60000000000 */
[----:B------:R-:W-:Y:S04]  /*21640*/  SHFL.IDX PT, R98, R98, R5, 0x1c1f ;  /* 0x001c1f0562627589 */ /* 0x000fe800000e0000 */
[----:B------:R-:W-:Y:S01]  /*21650*/  SHFL.IDX PT, R102, R102, R5, 0x1c1f ;  /* 0x001c1f0566667589 */ /* 0x000fe200000e0000 */
[----:B0-----:R-:W-:Y:S02]  /*21660*/  SEL R68, R20, R49, P0 ;  /* 0x0000003114447207 */ /* 0x001fe40000000000 */
[----:B------:R-:W-:Y:S01]  /*21670*/  SEL R70, R49, R20, P0 ;  /* 0x0000001431467207 */ /* 0x000fe20000000000 */
[----:B------:R-:W-:Y:S01]  /*21680*/  SHFL.IDX PT, R106, R106, R5, 0x1c1f ;  /* 0x001c1f056a6a7589 */ /* 0x000fe200000e0000 */
[----:B-1----:R-:W-:Y:S01]  /*21690*/  SEL R53, R120, R73, P0 ;  /* 0x0000004978357207 */ /* 0x002fe20000000000 */
[----:B------:R-:W-:-:S02]  /*216a0*/  IMAD.MOV.U32 R20, RZ, RZ, RZ ;  /* 0x000000ffff147224 */ /* 0x000fc400078e00ff */
[----:B------:R-:W-:Y:S04]  /*216b0*/  SHFL.IDX PT, R112, R112, R5, 0x1c1f ;  /* 0x001c1f0570707589 */ /* 0x000fe800000e0000 */
[----:B------:R-:W-:Y:S04]  /*216c0*/  SHFL.IDX PT, R116, R116, R5, 0x1c1f ;  /* 0x001c1f0574747589 */ /* 0x000fe800000e0000 */
[----:B------:R-:W-:Y:S04]  /*216d0*/  SHFL.IDX PT, R75, R140, R5, 0x1c1f ;  /* 0x001c1f058c4b7589 */ /* 0x000fe800000e0000 */
[----:B------:R-:W0:Y:S04]  /*216e0*/  SHFL.IDX PT, R57, R88, R9, 0x1c1f ;  /* 0x001c1f0958397589 */ /* 0x000e2800000e0000 */
[----:B------:R-:W1:Y:S04]  /*216f0*/  SHFL.IDX PT, R59, R92, R9, 0x1c1f ;  /* 0x001c1f095c3b7589 */ /* 0x000e6800000e0000 */
[----:B------:R-:W2:Y:S04]  /*21700*/  SHFL.IDX PT, R61, R96, R9, 0x1c1f ;  /* 0x001c1f09603d7589 */ /* 0x000ea800000e0000 */
[----:B------:R-:W3:Y:S04]  /*21710*/  SHFL.IDX PT, R63, R100, R9, 0x1c1f ;  /* 0x001c1f09643f7589 */ /* 0x000ee800000e0000 */
[----:B------:R-:W4:Y:S04]  /*21720*/  SHFL.IDX PT, R65, R104, R9, 0x1c1f ;  /* 0x001c1f0968417589 */ /* 0x000f2800000e0000 */
[----:B------:R-:W4:Y:S04]  /*21730*/  SHFL.IDX PT, R67, R108, R9, 0x1c1f ;  /* 0x001c1f096c437589 */ /* 0x000f2800000e0000 */
[----:B------:R-:W4:Y:S01]  /*21740*/  SHFL.IDX PT, R69, R114, R9, 0x1c1f ;  /* 0x001c1f0972457589 */ /* 0x000f2200000e0000 */
[----:B0-----:R-:W-:-:S03]  /*21750*/  SEL R11, R57, R86, P0 ;  /* 0x00000056390b7207 */ /* 0x001fc60000000000 */
[----:B------:R-:W0:Y:S01]  /*21760*/  SHFL.IDX PT, R71, R118, R9, 0x1c1f ;  /* 0x001c1f0976477589 */ /* 0x000e2200000e0000 */
[----:B-1----:R-:W-:Y:S02]  /*21770*/  SEL R25, R90, R59, P0 ;  /* 0x0000003b5a197207 */ /* 0x002fe40000000000 */
[----:B------:R-:W-:Y:S01]  /*21780*/  SEL R27, R59, R90, P0 ;  /* 0x0000005a3b1b7207 */ /* 0x000fe20000000000 */
[----:B------:R-:W-:Y:S01]  /*21790*/  SHFL.IDX PT, R142, R142, R9, 0x1c1f ;  /* 0x001c1f098e8e7589 */ /* 0x000fe200000e0000 */
[----:B--2---:R-:W-:Y:S02]  /*217a0*/  SEL R29, R94, R61, P0 ;  /* 0x0000003d5e1d7207 */ /* 0x004fe40000000000 */
[----:B------:R-:W-:Y:S01]  /*217b0*/  SEL R31, R61, R94, P0 ;  /* 0x0000005e3d1f7207 */ /* 0x000fe20000000000 */
[----:B------:R-:W-:Y:S01]  /*217c0*/  SHFL.IDX PT, R124, R124, R5, 0x1c1f ;  /* 0x001c1f057c7c7589 */ /* 0x000fe200000e0000 */
[----:B---3--:R-:W-:Y:S02]  /*217d0*/  SEL R33, R98, R63, P0 ;  /* 0x0000003f62217207 */ /* 0x008fe40000000000 */
[----:B------:R-:W-:Y:S01]  /*217e0*/  SEL R35, R63, R98, P0 ;  /* 0x000000623f237207 */ /* 0x000fe20000000000 */
[----:B------:R-:W-:Y:S01]  /*217f0*/  SHFL.IDX PT, R128, R128, R5, 0x1c1f ;  /* 0x001c1f0580807589 */ /* 0x000fe200000e0000 */
        /* <DEDUP_REMOVED lines=9> */
[----:B0-----:R-:W-:-:S02]  /*21890*/  SEL R49, R116, R71, P0 ;  /* 0x0000004774317207 */ /* 0x001fc40000000000 */
[----:B------:R-:W-:Y:S01]  /*218a0*/  SEL R51, R71, R116, P0 ;  /* 0x0000007447337207 */ /* 0x000fe20000000000 */
[----:B------:R-:W0:Y:S04]  /*218b0*/  SHFL.IDX PT, R115, R130, R9, 0x1c1f ;  /* 0x001c1f0982737589 */ /* 0x000e2800000e0000 */
[----:B------:R-:W2:Y:S04]  /*218c0*/  SHFL.IDX PT, R117, R134, R9, 0x1c1f ;  /* 0x001c1f0986757589 */ /* 0x000ea800000e0000 */
[----:B------:R-:W3:Y:S04]  /*218d0*/  SHFL.IDX PT, R119, R138, R9, 0x1c1f ;  /* 0x001c1f098a777589 */ /* 0x000ee800000e0000 */
[----:B------:R4:W2:Y:S04]  /*218e0*/  SHFL.IDX PT, R0, R0, R5, 0x1c1f ;  /* 0x001c1f0500007589 */ /* 0x0008a800000e0000 */
[----:B------:R0:W3:Y:S01]  /*218f0*/  SHFL.IDX PT, R121, R7, R9, 0x1c1f ;  /* 0x001c1f0907797589 */ /* 0x0000e200000e0000 */
[----:B-1----:R-:W-:-:S02]  /*21900*/  SEL R59, R113, R124, P0 ;  /* 0x0000007c713b7207 */ /* 0x002fc40000000000 */
[----:B----4-:R-:W-:Y:S02]  /*21910*/  SEL R5, R82, R55, P0 ;  /* 0x0000003752057207 */ /* 0x010fe40000000000 */
[----:B0-----:R-:W-:Y:S02]  /*21920*/  SEL R61, R128, R115, P0 ;  /* 0x00000073803d7207 */ /* 0x001fe40000000000 */
[----:B------:R-:W-:Y:S02]  /*21930*/  SEL R7, R55, R82, P0 ;  /* 0x0000005237077207 */ /* 0x000fe40000000000 */
[----:B------:R-:W-:Y:S02]  /*21940*/  SEL R55, R73, R120, P0 ;  /* 0x0000007849377207 */ /* 0x000fe40000000000 */
[----:B------:R-:W-:Y:S02]  /*21950*/  SEL R9, R86, R57, P0 ;  /* 0x0000003956097207 */ /* 0x000fe40000000000 */
[----:B------:R-:W-:-:S02]  /*21960*/  SEL R73, R75, R142, P0 ;  /* 0x0000008e4b497207 */ /* 0x000fc40000000000 */
[----:B------:R-:W-:Y:S02]  /*21970*/  SEL R57, R124, R113, P0 ;  /* 0x000000717c397207 */ /* 0x000fe40000000000 */
[----:B------:R-:W-:Y:S02]  /*21980*/  SEL R63, R115, R128, P0 ;  /* 0x00000080733f7207 */ /* 0x000fe40000000000 */
[----:B--2---:R-:W-:Y:S02]  /*21990*/  SEL R65, R132, R117, P0 ;  /* 0x0000007584417207 */ /* 0x004fe40000000000 */
[----:B------:R-:W-:Y:S02]  /*219a0*/  SEL R67, R117, R132, P0 ;  /* 0x0000008475437207 */ /* 0x000fe40000000000 */
[----:B---3--:R-:W-:Y:S02]  /*219b0*/  SEL R69, R136, R119, P0 ;  /* 0x0000007788457207 */ /* 0x008fe40000000000 */
[----:B------:R-:W-:-:S02]  /*219c0*/  SEL R71, R119, R136, P0 ;  /* 0x0000008877477207 */ /* 0x000fc40000000000 */
[----:B------:R-:W-:-:S07]  /*219d0*/  SEL R75, R142, R75, P0 ;  /* 0x0000004b8e4b7207 */ /* 0x000fce0000000000 */
.L_x_3466:
[----:B------:R-:W-:Y:S05]  /*219e0*/  WARPSYNC.ALL ;  /* 0x0000000000007948 */ /* 0x000fea0003800000 */
[----:B------:R-:W-:Y:S01]  /*219f0*/  BAR.SYNC.DEFER_BLOCKING 0x1, 0x100 ;  /* 0x0044000000007b1d */ /* 0x000fe20000010000 */
[----:B------:R-:W-:-:S05]  /*21a00*/  SEL R13, R0, R121, P0 ;  /* 0x00000079000d7207 */ /* 0x000fca0000000000 */
[----:B------:R-:W-:Y:S01]  /*21a10*/  ULDC.64 UR4, c[0x0][0xc00] ;  /* 0x0003000000047ab9 */ /* 0x000fe20000000a00 */
[----:B------:R-:W-:Y:S01]  /*21a20*/  SEL R15, R121, R0, P0 ;  /* 0x00000000790f7207 */ /* 0x000fe20000000000 */
[----:B------:R-:W2:Y:S01]  /*21a30*/  LDL R84, [R1+0x30] ;  /* 0x0000300001547983 */ /* 0x000ea20000100800 */
[----:B------:R-:W-:Y:S01]  /*21a40*/  ISETP.NE.U32.AND P1, PT, RZ, UR4, PT ;  /* 0x00000004ff007c0c */ /* 0x000fe2000bf25070 */
[----:B------:R-:W0:Y:S01]  /*21a50*/  LDC R78, c[0x0][0xbe8] ;  /* 0x0002fa00ff4e7b82 */ /* 0x000e220000000800 */
[----:B------:R-:W-:Y:S02]  /*21a60*/  IADD3 R112, P2, R87, UR4, RZ ;  /* 0x0000000457707c10 */ /* 0x000fe4000ff5e0ff */
[----:B------:R-:W-:Y:S02]  /*21a70*/  ISETP.NE.AND.EX P1, PT, RZ, UR5, PT, P1 ;  /* 0x00000005ff007c0c */ /* 0x000fe4000bf25310 */
[----:B------:R-:W-:Y:S01]  /*21a80*/  IADD3.X R113, R109, UR5, RZ, P2, !PT ;  /* 0x000000056d717c10 */ /* 0x000fe200097fe4ff */
[----:B------:R-:W-:Y:S01]  /*21a90*/  ULDC.64 UR4, c[0x0][0xc08] ;  /* 0x0003020000047ab9 */ /* 0x000fe20000000a00 */
[----:B------:R1:W-:Y:S04]  /*21aa0*/  STSM.16.M88.4 [R111], R4 ;  /* 0x000000046f007844 */ /* 0x0003e80000000200 */
[----:B------:R-:W-:Y:S04]  /*21ab0*/  STSM.16.M88.4 [R89], R8 ;  /* 0x0000000859007844 */ /* 0x000fe80000000200 */
        /* <DEDUP_REMOVED lines=8> */
[----:B------:R-:W-:Y:S01]  /*21b40*/  STSM.16.M88.4 [R107], R56 ;  /* 0x000000386b007844 */ /* 0x000fe20000000200 */
[----:B------:R-:W-:-:S03]  /*21b50*/  ISETP.NE.U32.AND P0, PT, RZ, UR4, PT ;  /* 0x00000004ff007c0c */ /* 0x000fc6000bf05070 */
[----:B------:R-:W-:Y:S04]  /*21b60*/  STSM.16.M88.4 [R110], R60 ;  /* 0x0000003c6e007844 */ /* 0x000fe80000000200 */
[----:B------:R-:W-:Y:S04]  /*21b70*/  STSM.16.M88.4 [R79], R64 ;  /* 0x000000404f007844 */ /* 0x000fe80000000200 */
[----:B------:R-:W-:Y:S04]  /*21b80*/  STSM.16.M88.4 [R81], R68 ;  /* 0x0000004451007844 */ /* 0x000fe80000000200 */
[----:B------:R3:W-:Y:S01]  /*21b90*/  STSM.16.M88.4 [R83], R72 ;  /* 0x0000004853007844 */ /* 0x0007e20000000200 */
[----:B------:R-:W-:-:S03]  /*21ba0*/  ISETP.NE.AND.EX P0, PT, RZ, UR5, PT, P0 ;  /* 0x00000005ff007c0c */ /* 0x000fc6000bf05300 */
[----:B------:R4:W-:Y:S01]  /*21bb0*/  STSM.16.M88.4 [R85], R12 ;  /* 0x0000000c55007844 */ /* 0x0009e20000000200 */
[----:B------:R-:W-:Y:S09]  /*21bc0*/  BAR.SYNC.DEFER_BLOCKING 0x1, 0x100 ;  /* 0x0044000000007b1d */ /* 0x000ff20000010000 */
[----:B-1----:R-:W-:Y:S01]  /*21bd0*/  @P0 IADD3 R4, P3, R87, UR4, RZ ;  /* 0x0000000457040c10 */ /* 0x002fe2000ff7e0ff */
[----:B------:R-:W-:-:S02]  /*21be0*/  ULDC UR4, c[0x0][0xa88] ;  /* 0x0002a20000047ab9 */ /* 0x000fc40000000800 */
[----:B---3--:R-:W-:Y:S01]  /*21bf0*/  IMAD.U32 R83, RZ, RZ, UR4 ;  /* 0x00000004ff537e24 */ /* 0x008fe2000f8e00ff */
[----:B------:R-:W-:Y:S01]  /*21c00*/  @P0 IADD3.X R5, R109, UR5, RZ, P3, !PT ;  /* 0x000000056d050c10 */ /* 0x000fe20009ffe4ff */
[----:B------:R4:W5:Y:S01]  /*21c10*/  @P1 LDG.E R20, desc[UR36][R112.64] ;  /* 0x0000002470141981 */ /* 0x000962000c1e1900 */
[----:B0-----:R-:W-:-:S03]  /*21c20*/  ISETP.NE.AND P2, PT, R78, 0x1, PT ;  /* 0x000000014e00780c */ /* 0x001fc60003f45270 */
[----:B------:R4:W5:Y:S10]  /*21c30*/  @P0 LDG.E R83, desc[UR36][R4.64] ;  /* 0x0000002404530981 */ /* 0x000974000c1e1900 */
[----:B------:R-:W0:Y:S08]  /*21c40*/  @P2 LDC R6, c[0x0][0xbec] ;  /* 0x0002fb00ff062b82 */ /* 0x000e300000000800 */
[----:B------:R-:W1:Y:S01]  /*21c50*/  @P2 LDC R9, c[0x0][0xbf0] ;  /* 0x0002fc00ff092b82 */ /* 0x000e620000000800 */
[----:B--2---:R-:W-:Y:S01]  /*21c60*/  SHF.R.S32.HI R79, RZ, 0x1f, R84 ;  /* 0x0000001fff4f7819 */ /* 0x004fe20000011454 */
[----:B01--4-:R-:W-:Y:S06]  /*21c70*/  @P0 BRA `(.L_x_3141) ;  /* 0x0000000000100947 */ /* 0x013fec0003800000 */
[----:B------:R-:W-:Y:S05]  /*21c80*/  @!P1 BRA `(.L_x_3141) ;  /* 0x00000000000c9947 */ /* 0x000fea0003800000 */
[----:B------:R-:W2:Y:S04]  /*21c90*/  LDG.E R0, desc[UR36][R112.64] ;  /* 0x0000002470007981 */ /* 0x000ea8000c1e1900 */
[----:B-----5:R-:W2:Y:S02]  /*21ca0*/  LDG.E R83, desc[UR36][R112.64+0x4] ;  /* 0x0000042470537981 */ /* 0x020ea4000c1e1900 */
[----:B--2---:R-:W-:-:S07]  /*21cb0*/  IADD3 R83, -R0, R83, RZ ;  /* 0x0000005300537210 */ /* 0x004fce0007ffe1ff */
.L_x_3141:
[----:B------:R-:W2:Y:S01]  /*21cc0*/  LDL R10, [R1+0x28] ;  /* 0x00002800010a7983 */ /* 0x000ea20000100800 */
[----:B------:R-:W-:Y:S01]  /*21cd0*/  ULDC.64 UR4, c[0x0][0xb90] ;  /* 0x0002e40000047ab9 */ /* 0x000fe20000000a00 */
[----:B-----5:R-:W-:Y:S01]  /*21ce0*/  SHF.R.S32.HI R21, RZ, 0x1f, R20 ;  /* 0x0000001fff157819 */ /* 0x020fe20000011414 */
[----:B------:R-:W-:Y:S01]  /*21cf0*/  IMAD R0, R79, UR4, RZ ;  /* 0x000000044f007c24 */ /* 0x000fe2000f8e02ff */
[----:B------:R-:W0:Y:S01]  /*21d00*/  S2R R4, SR_TID.X ;  /* 0x0000000000047919 */ /* 0x000e220000002100 */
[----:B------:R-:W-:Y:S01]  /*21d10*/  SEL R80, R151, RZ, !P1 ;  /* 0x000000ff97507207 */ /* 0x000fe20004800000 */
[----:B------:R-:W-:Y:S01]  /*21d20*/  IMAD R83, R83, R78, RZ ;  /* 0x0000004e53537224 */ /* 0x000fe200078e02ff */
[----:B------:R-:W-:Y:S01]  /*21d30*/  SEL R81, R149, RZ, !P1 ;  /* 0x000000ff95517207 */ /* 0x000fe20004800000 */
[----:B------:R-:W-:Y:S01]  /*21d40*/  IMAD R7, R84, UR5, R0 ;  /* 0x0000000554077c24 */ /* 0x000fe2000f8e0200 */
[----:B------:R-:W1:Y:S01]  /*21d50*/  @P2 LDC R85, c[0x0][0xbf0] ;  /* 0x0002fc00ff552b82 */ /* 0x000e620000000800 */
[----:B0-----:R-:W-:-:S02]  /*21d60*/  VIADD R12, R4, 0xffffff80 ;  /* 0xffffff80040c7836 */ /* 0x001fc40000000000 */
[----:B------:R-:W-:Y:S01]  /*21d70*/  IMAD.WIDE.U32 R4, R84, UR4, R20 ;  /* 0x0000000454047c25 */ /* 0x000fe2000f8e0014 */
[----:B------:R-:W-:Y:S02]  /*21d80*/  ULDC.64 UR4, c[0x0][0xb98] ;  /* 0x0002e60000047ab9 */ /* 0x000fe40000000a00 */
[----:B------:R-:W-:Y:S01]  /*21d90*/  SHF.R.S32.HI R8, RZ, 0x1f, R12 ;  /* 0x0000001fff087819 */ /* 0x000fe2000001140c */
[----:B------:R-:W-:Y:S02]  /*21da0*/  IMAD.IADD R5, R5, 0x1, R7 ;  /* 0x0000000105057824 */ /* 0x000fe400078e0207 */
[----:B------:R-:W-:Y:S01]  /*21db0*/  IMAD.WIDE.U32 R4, R81, UR4, R4 ;  /* 0x0000000451047c25 */ /* 0x000fe2000f8e0004 */
[----:B------:R-:W-:Y:S01]  /*21dc0*/  BSSY B1, `(.L_x_3142) ;  /* 0x00000e5000017945 */ /* 0x000fe20003800000 */
[----:B------:R-:W-:Y:S02]  /*21dd0*/  SHF.R.S32.HI R88, RZ, 0x1f, R19 ;  /* 0x0000001fff587819 */ /* 0x000fe40000011413 */
[----:B--2---:R-:W-:Y:S01]  /*21de0*/  IMAD.IADD R11, R10, 0x1, R225 ;  /* 0x000000010a0b7824 */ /* 0x004fe200078e02e1 */
[----:B------:R-:W-:-:S02]  /*21df0*/  LEA.HI R10, R8, R12, RZ, 0x3 ;  /* 0x0000000c080a7211 */ /* 0x000fc400078f18ff */
[----:B------:R-:W-:Y:S01]  /*21e00*/  LEA.HI R8, R8, R12, RZ, 0x7 ;  /* 0x0000000c08087211 */ /* 0x000fe200078f38ff */
[----:B------:R-:W-:Y:S01]  /*21e10*/  @P2 IMAD.HI.U32 R0, R11, R6, RZ ;  /* 0x000000060b002227 */ /* 0x000fe200078e00ff */
[----:B------:R-:W-:-:S03]  /*21e20*/  LOP3.LUT R10, R10, 0xfffffff8, RZ, 0xc0, !PT ;  /* 0xfffffff80a0a7812 */ /* 0x000fc600078ec0ff */
[----:B------:R-:W-:Y:S01]  /*21e30*/  IMAD.MOV.U32 R7, RZ, RZ, R11 ;  /* 0x000000ffff077224 */ /* 0x000fe200078e000b */
[----:B------:R-:W-:Y:S01]  /*21e40*/  @P2 SHF.R.U32.HI R7, RZ, R9, R0 ;  /* 0x00000009ff072219 */ /* 0x000fe20000011600 */
[----:B------:R-:W-:Y:S01]  /*21e50*/  IMAD R6, R80, UR4, RZ ;  /* 0x0000000450067c24 */ /* 0x000fe2000f8e02ff */
[----:B------:R-:W-:Y:S02]  /*21e60*/  LOP3.LUT R0, R8, 0xffffff80, RZ, 0xc0, !PT ;  /* 0xffffff8008007812 */ /* 0x000fe400078ec0ff */
[C---:B------:R-:W-:Y:S01]  /*21e70*/  IADD3 R82, R12.reuse, -R10, RZ ;  /* 0x8000000a0c527210 */ /* 0x040fe20007ffe0ff */
[--C-:B------:R-:W-:Y:S01]  /*21e80*/  IMAD.MOV R9, RZ, RZ, -R7.reuse ;  /* 0x000000ffff097224 */ /* 0x100fe200078e0a07 */
[----:B------:R-:W-:Y:S01]  /*21e90*/  SHF.R.S32.HI R13, RZ, 0x1f, R7 ;  /* 0x0000001fff0d7819 */ /* 0x000fe20000011407 */
[----:B------:R-:W-:Y:S01]  /*21ea0*/  IMAD.IADD R10, R12, 0x1, -R0 ;  /* 0x000000010c0a7824 */ /* 0x000fe200078e0a00 */
[----:B------:R-:W-:Y:S01]  /*21eb0*/  IADD3 R4, P1, R7, R4, RZ ;  /* 0x0000000407047210 */ /* 0x000fe20007f3e0ff */
[----:B------:R-:W-:Y:S01]  /*21ec0*/  IMAD R6, R81, UR5, R6 ;  /* 0x0000000551067c24 */ /* 0x000fe2000f8e0206 */
[----:B------:R-:W-:Y:S01]  /*21ed0*/  ULDC.64 UR4, c[0x0][0xb88] ;  /* 0x0002e20000047ab9 */ /* 0x000fe20000000a00 */
[----:B------:R-:W-:Y:S01]  /*21ee0*/  IMAD R9, R78, R9, R11 ;  /* 0x000000094e097224 */ /* 0x000fe200078e020b */
[----:B------:R-:W-:Y:S01]  /*21ef0*/  SHF.R.S32.HI R15, RZ, 0x1f, R10 ;  /* 0x0000001fff0f7819 */ /* 0x000fe2000001140a */
[----:B------:R-:W-:Y:S01]  /*21f00*/  IMAD.SHL.U32 R0, R82, 0x8, RZ ;  /* 0x0000000852007824 */ /* 0x000fe200078e00ff */
[----:B------:R-:W-:-:S02]  /*21f10*/  IADD3.X R5, R13, R5, R6, P1, !PT ;  /* 0x000000050d057210 */ /* 0x000fc40000ffe406 */
[----:B------:R-:W-:Y:S01]  /*21f20*/  SHF.R.S32.HI R6, RZ, 0x1f, R9 ;  /* 0x0000001fff067819 */ /* 0x000fe20000011409 */
[----:B------:R-:W-:Y:S01]  /*21f30*/  IMAD R11, R221, 0x40, R0 ;  /* 0x00000040dd0b7824 */ /* 0x000fe200078e0200 */
[----:B------:R-:W-:Y:S01]  /*21f40*/  LEA.HI R12, R15, R10, RZ, 0x2 ;  /* 0x0000000a0f0c7211 */ /* 0x000fe200078f10ff */
[----:B------:R-:W-:Y:S01]  /*21f50*/  IMAD.WIDE.U32 R4, R9, UR4, R4 ;  /* 0x0000000409047c25 */ /* 0x000fe2000f8e0004 */
[----:B------:R-:W-:Y:S02]  /*21f60*/  LOP3.LUT P0, RZ, R10, 0x3, RZ, 0xc0, !PT ;  /* 0x000000030aff7812 */ /* 0x000fe4000780c0ff */
[----:B------:R-:W-:Y:S01]  /*21f70*/  SHF.R.S32.HI R14, RZ, 0x2, R12 ;  /* 0x00000002ff0e7819 */ /* 0x000fe2000001140c */
[----:B------:R-:W-:Y:S01]  /*21f80*/  IMAD.WIDE R76, R11, 0x2, R76 ;  /* 0x000000020b4c7825 */ /* 0x000fe200078e024c */
[----:B------:R-:W-:Y:S02]  /*21f90*/  SHF.R.S32.HI R11, RZ, 0x7, R8 ;  /* 0x00000007ff0b7819 */ /* 0x000fe40000011408 */
[----:B------:R-:W-:Y:S01]  /*21fa0*/  SHF.R.S32.HI R25, RZ, 0x1f, R12 ;  /* 0x0000001fff197819 */ /* 0x000fe2000001140c */
[----:B------:R-:W-:Y:S01]  /*21fb0*/  IMAD R6, R6, UR4, RZ ;  /* 0x0000000406067c24 */ /* 0x000fe2000f8e02ff */
[----:B------:R-:W-:-:S02]  /*21fc0*/  LEA.HI R8, R8, R11, RZ, 0x1 ;  /* 0x0000000b08087211 */ /* 0x000fc400078f08ff */
[----:B------:R-:W-:Y:S01]  /*21fd0*/  IADD3 R61, P3, R76, 0x4000, RZ ;  /* 0x000040004c3d7810 */ /* 0x000fe20007f7e0ff */
[----:B------:R-:W-:Y:S01]  /*21fe0*/  IMAD R7, R9, UR5, R6 ;  /* 0x0000000509077c24 */ /* 0x000fe2000f8e0206 */
[----:B------:R-:W-:Y:S01]  /*21ff0*/  LOP3.LUT R8, R8, 0x3fffffe, RZ, 0xc0, !PT ;  /* 0x03fffffe08087812 */ /* 0x000fe200078ec0ff */
[----:B------:R-:W-:Y:S01]  /*22000*/  ULDC.64 UR4, c[0x0][0xb50] ;  /* 0x0002d40000047ab9 */ /* 0x000fe20000000a00 */
[----:B------:R-:W-:Y:S01]  /*22010*/  IADD3 R73, P5, R76, 0x1000, RZ ;  /* 0x000010004c497810 */ /* 0x000fe20007fbe0ff */
[----:B------:R-:W-:Y:S01]  /*22020*/  IMAD.IADD R5, R5, 0x1, R7 ;  /* 0x0000000105057824 */ /* 0x000fe200078e0207 */
[----:B------:R-:W-:Y:S01]  /*22030*/  LEA R6, P1, R4, UR4, 0x2 ;  /* 0x0000000404067c11 */ /* 0x000fe2000f8210ff */
[----:B------:R-:W-:Y:S01]  /*22040*/  IMAD.IADD R11, R11, 0x1, -R8 ;  /* 0x000000010b0b7824 */ /* 0x000fe200078e0a08 */
[----:B------:R-:W-:Y:S02]  /*22050*/  IADD3 R69, P4, R76, 0x2000, RZ ;  /* 0x000020004c457810 */ /* 0x000fe40007f9e0ff */
[----:B------:R-:W-:Y:S01]  /*22060*/  LEA.HI.X R8, R4, UR5, R5, 0x2, P1 ;  /* 0x0000000504087c11 */ /* 0x000fe200088f1405 */
[----:B------:R-:W-:Y:S01]  /*22070*/  ULDC.64 UR4, c[0x0][0xaa0] ;  /* 0x0002a80000047ab9 */ /* 0x000fe20000000a00 */
[----:B------:R-:W-:-:S02]  /*22080*/  IADD3 R65, P1, R76, 0x3000, RZ ;  /* 0x000030004c417810 */ /* 0x000fc40007f3e0ff */
[----:B------:R-:W-:Y:S02]  /*22090*/  LOP3.LUT R60, R61, 0x380, RZ, 0xc0, !PT ;  /* 0x000003803d3c7812 */ /* 0x000fe400078ec0ff */
[----:B------:R-:W-:Y:S02]  /*220a0*/  LOP3.LUT R64, R65, 0x380, RZ, 0xc0, !PT ;  /* 0x0000038041407812 */ /* 0x000fe400078ec0ff */
[----:B------:R-:W-:Y:S02]  /*220b0*/  LOP3.LUT R72, R73, 0x380, RZ, 0xc0, !PT ;  /* 0x0000038049487812 */ /* 0x000fe400078ec0ff */
[----:B------:R-:W-:Y:S02]  /*220c0*/  SHF.R.U64 R64, R64, 0x3, RZ ;  /* 0x0000000340407819 */ /* 0x000fe400000012ff */
[----:B------:R-:W-:Y:S02]  /*220d0*/  LOP3.LUT R68, R69, 0x380, RZ, 0xc0, !PT ;  /* 0x0000038045447812 */ /* 0x000fe400078ec0ff */
[----:B------:R-:W-:Y:S01]  /*220e0*/  LOP3.LUT R64, R64, R65, RZ, 0x3c, !PT ;  /* 0x0000004140407212 */ /* 0x000fe200078e3cff */
[----:B------:R-:W-:Y:S01]  /*220f0*/  IMAD.X R65, RZ, RZ, R77, P1 ;  /* 0x000000ffff417224 */ /* 0x000fe200008e064d */
[----:B------:R-:W-:-:S02]  /*22100*/  SHF.R.U64 R60, R60, 0x3, RZ ;  /* 0x000000033c3c7819 */ /* 0x000fc400000012ff */
[----:B------:R-:W-:Y:S02]  /*22110*/  IADD3 R49, P1, R76, 0x7000, RZ ;  /* 0x000070004c317810 */ /* 0x000fe40007f3e0ff */
[----:B------:R-:W-:Y:S02]  /*22120*/  SHF.R.U64 R72, R72, 0x3, RZ ;  /* 0x0000000348487819 */ /* 0x000fe400000012ff */
[----:B------:R-:W-:Y:S02]  /*22130*/  SHF.R.U64 R68, R68, 0x3, RZ ;  /* 0x0000000344447819 */ /* 0x000fe400000012ff */
[----:B------:R-:W-:Y:S02]  /*22140*/  LEA.HI R25, R25, R14, RZ, 0x3 ;  /* 0x0000000e19197211 */ /* 0x000fe400078f18ff */
[----:B------:R-:W-:Y:S01]  /*22150*/  LOP3.LUT R60, R60, R61, RZ, 0x3c, !PT ;  /* 0x0000003d3c3c7212 */ /* 0x000fe200078e3cff */
[----:B------:R-:W-:Y:S01]  /*22160*/  IMAD.X R61, RZ, RZ, R77, P3 ;  /* 0x000000ffff3d7224 */ /* 0x000fe200018e064d */
[----:B------:R-:W-:-:S02]  /*22170*/  LOP3.LUT R48, R49, 0x380, RZ, 0xc0, !PT ;  /* 0x0000038031307812 */ /* 0x000fc400078ec0ff */
[----:B------:R-:W-:Y:S01]  /*22180*/  LOP3.LUT R72, R72, R73, RZ, 0x3c, !PT ;  /* 0x0000004948487212 */ /* 0x000fe200078e3cff */
[----:B------:R-:W-:Y:S01]  /*22190*/  IMAD.X R73, RZ, RZ, R77, P5 ;  /* 0x000000ffff497224 */ /* 0x000fe200028e064d */
[----:B------:R-:W-:Y:S02]  /*221a0*/  LOP3.LUT R68, R68, R69, RZ, 0x3c, !PT ;  /* 0x0000004544447212 */ /* 0x000fe400078e3cff */
[----:B------:R-:W-:Y:S02]  /*221b0*/  LEA.HI R10, R15, R10, RZ, 0x5 ;  /* 0x0000000a0f0a7211 */ /* 0x000fe400078f28ff */
[----:B------:R-:W-:Y:S01]  /*221c0*/  LOP3.LUT R25, R25, 0xfffffff8, RZ, 0xc0, !PT ;  /* 0xfffffff819197812 */ /* 0x000fe200078ec0ff */
[----:B------:R-:W-:Y:S01]  /*221d0*/  SHFL.IDX PT, R15, R8, 0x1, 0x1c1f ;  /* 0x003c1f00080f7f89 */ /* 0x000fe200000e0000 */
[----:B------:R-:W-:Y:S02]  /*221e0*/  IADD3.X R69, RZ, R77, RZ, P4, !PT ;  /* 0x0000004dff457210 */ /* 0x000fe400027fe4ff */
[----:B------:R-:W-:-:S02]  /*221f0*/  IADD3 R45, P3, R76, 0x8000, RZ ;  /* 0x000080004c2d7810 */ /* 0x000fc40007f7e0ff */
[C---:B------:R-:W-:Y:S02]  /*22200*/  IADD3 R57, P5, R76.reuse, 0x5000, RZ ;  /* 0x000050004c397810 */ /* 0x040fe40007fbe0ff */
[----:B------:R-:W-:Y:S02]  /*22210*/  IADD3 R53, P4, R76, 0x6000, RZ ;  /* 0x000060004c357810 */ /* 0x000fe40007f9e0ff */
[----:B------:R-:W-:Y:S02]  /*22220*/  SHF.R.U64 R48, R48, 0x3, RZ ;  /* 0x0000000330307819 */ /* 0x000fe400000012ff */
[----:B------:R-:W-:Y:S02]  /*22230*/  IADD3 R25, R14, -R25, RZ ;  /* 0x800000190e197210 */ /* 0x000fe40007ffe0ff */
[----:B------:R-:W-:Y:S01]  /*22240*/  SHF.R.S32.HI R10, RZ, 0x5, R10 ;  /* 0x00000005ff0a7819 */ /* 0x000fe2000001140a */
[----:B------:R-:W-:Y:S01]  /*22250*/  SHFL.IDX PT, R14, R6, 0x1, 0x1c1f ;  /* 0x003c1f00060e7f89 */ /* 0x000fe200000e0000 */
[----:B------:R-:W-:-:S02]  /*22260*/  LOP3.LUT R44, R45, 0x380, RZ, 0xc0, !PT ;  /* 0x000003802d2c7812 */ /* 0x000fc400078ec0ff */
[----:B------:R-:W-:Y:S01]  /*22270*/  LOP3.LUT R56, R57, 0x380, RZ, 0xc0, !PT ;  /* 0x0000038039387812 */ /* 0x000fe200078ec0ff */
[----:B------:R-:W-:Y:S01]  /*22280*/  IMAD R10, R10, 0x10, R25 ;  /* 0x000000100a0a7824 */ /* 0x000fe200078e0219 */
[----:B------:R-:W-:Y:S02]  /*22290*/  LOP3.LUT R52, R53, 0x380, RZ, 0xc0, !PT ;  /* 0x0000038035347812 */ /* 0x000fe400078ec0ff */
[----:B------:R-:W-:Y:S01]  /*222a0*/  LOP3.LUT R48, R48, R49, RZ, 0x3c, !PT ;  /* 0x0000003130307212 */ /* 0x000fe200078e3cff */
[----:B------:R-:W-:Y:S01]  /*222b0*/  IMAD R4, R11, 0x40, R10 ;  /* 0x000000400b047824 */ /* 0x000fe200078e020a */
[----:B------:R-:W-:Y:S01]  /*222c0*/  IADD3.X R49, RZ, R77, RZ, P1, !PT ;  /* 0x0000004dff317210 */ /* 0x000fe20000ffe4ff */
[----:B------:R-:W-:Y:S01]  /*222d0*/  SHFL.IDX PT, R10, R6, RZ, 0x1c1f ;  /* 0x001c1fff060a7589 */ /* 0x000fe200000e0000 */
[----:B------:R-:W-:Y:S02]  /*222e0*/  SHF.R.U64 R44, R44, 0x3, RZ ;  /* 0x000000032c2c7819 */ /* 0x000fe400000012ff */
[----:B------:R-:W-:Y:S01]  /*222f0*/  IADD3 R33, P1, R76, 0xb000, RZ ;  /* 0x0000b0004c217810 */ /* 0x000fe20007f3e0ff */
[----:B------:R-:W0:Y:S01]  /*22300*/  SHFL.IDX PT, R11, R8, RZ, 0x1c1f ;  /* 0x001c1fff080b7589 */ /* 0x000e2200000e0000 */
[----:B------:R-:W-:-:S02]  /*22310*/  SHF.R.U64 R56, R56, 0x3, RZ ;  /* 0x0000000338387819 */ /* 0x000fc400000012ff */
[----:B------:R-:W-:Y:S02]  /*22320*/  SHF.R.U64 R52, R52, 0x3, RZ ;  /* 0x0000000334347819 */ /* 0x000fe400000012ff */
[----:B------:R-:W-:Y:S01]  /*22330*/  LOP3.LUT R44, R44, R45, RZ, 0x3c, !PT ;  /* 0x0000002d2c2c7212 */ /* 0x000fe200078e3cff */
[--C-:B------:R-:W-:Y:S01]  /*22340*/  IMAD.X R45, RZ, RZ, R77.reuse, P3 ;  /* 0x000000ffff2d7224 */ /* 0x100fe200018e064d */
[----:B------:R-:W-:Y:S02]  /*22350*/  LOP3.LUT R32, R33, 0x380, RZ, 0xc0, !PT ;  /* 0x0000038021207812 */ /* 0x000fe400078ec0ff */
[----:B------:R-:W-:Y:S01]  /*22360*/  LOP3.LUT R56, R56, R57, RZ, 0x3c, !PT ;  /* 0x0000003938387212 */ /* 0x000fe200078e3cff */
[--C-:B------:R-:W-:Y:S01]  /*22370*/  IMAD.X R57, RZ, RZ, R77.reuse, P5 ;  /* 0x000000ffff397224 */ /* 0x100fe200028e064d */
[----:B------:R-:W-:Y:S01]  /*22380*/  LOP3.LUT R52, R52, R53, RZ, 0x3c, !PT ;  /* 0x0000003534347212 */ /* 0x000fe200078e3cff */
[----:B------:R-:W-:Y:S01]  /*22390*/  IMAD.X R53, RZ, RZ, R77, P4 ;  /* 0x000000ffff357224 */ /* 0x000fe200020e064d */
[----:B------:R-:W-:-:S02]  /*223a0*/  IADD3 R29, P3, R76, 0xc000, RZ ;  /* 0x0000c0004c1d7810 */ /* 0x000fc40007f7e0ff */
[C---:B------:R-:W-:Y:S02]  /*223b0*/  IADD3 R41, P5, R76.reuse, 0x9000, RZ ;  /* 0x000090004c297810 */ /* 0x040fe40007fbe0ff */
[----:B------:R-:W-:Y:S02]  /*223c0*/  IADD3 R37, P4, R76, 0xa000, RZ ;  /* 0x0000a0004c257810 */ /* 0x000fe40007f9e0ff */
[----:B------:R-:W-:Y:S02]  /*223d0*/  SHF.R.U64 R32, R32, 0x3, RZ ;  /* 0x0000000320207819 */ /* 0x000fe400000012ff */
[----:B------:R-:W-:Y:S02]  /*223e0*/  LOP3.LUT R28, R29, 0x380, RZ, 0xc0, !PT ;  /* 0x000003801d1c7812 */ /* 0x000fe400078ec0ff */
[----:B------:R-:W-:Y:S02]  /*223f0*/  IADD3 R4, R4, R225, RZ ;  /* 0x000000e104047210 */ /* 0x000fe40007ffe0ff */
[----:B------:R-:W-:-:S02]  /*22400*/  LOP3.LUT R40, R41, 0x380, RZ, 0xc0, !PT ;  /* 0x0000038029287812 */ /* 0x000fc400078ec0ff */
[----:B------:R-:W-:Y:S02]  /*22410*/  LOP3.LUT R36, R37, 0x380, RZ, 0xc0, !PT ;  /* 0x0000038025247812 */ /* 0x000fe400078ec0ff */
[----:B------:R-:W-:Y:S01]  /*22420*/  LOP3.LUT R32, R32, R33, RZ, 0x3c, !PT ;  /* 0x0000002120207212 */ /* 0x000fe200078e3cff */
[----:B------:R-:W-:Y:S01]  /*22430*/  IMAD.X R33, RZ, RZ, R77, P1 ;  /* 0x000000ffff217224 */ /* 0x000fe200008e064d */
[----:B------:R-:W-:Y:S02]  /*22440*/  SHF.R.U64 R28, R28, 0x3, RZ ;  /* 0x000000031c1c7819 */ /* 0x000fe400000012ff */
[C---:B------:R-:W-:Y:S01]  /*22450*/  ISETP.GE.OR P1, PT, R4.reuse, R83, P0 ;  /* 0x000000530400720c */ /* 0x040fe20000726670 */
[----:B------:R-:W-:Y:S01]  /*22460*/  VIADD R4, R4, 0x8 ;  /* 0x0000000804047836 */ /* 0x000fe20000000000 */
        /* <DEDUP_REMOVED lines=8> */
[----:B------:R-:W-:Y:S01]  /*224f0*/  IADD3 R5, P3, R76, 0xf000, RZ ;  /* 0x0000f0004c057810 */ /* 0x000fe20007f7e0ff */
[----:B0-----:R0:W-:Y:S01]  /*22500*/  @!P1 ST.E desc[UR36][R10.64], R3 ;  /* 0x000000030a009985 */ /* 0x0011e2000c101924 */
[----:B------:R-:W-:Y:S02]  /*22510*/  ISETP.GE.OR P0, PT, R4, R83, P0 ;  /* 0x000000530400720c */ /* 0x000fe40000706670 */
[C---:B------:R-:W-:Y:S01]  /*22520*/  IADD3 R25, P5, R76.reuse, 0xd000, RZ ;  /* 0x0000d0004c197810 */ /* 0x040fe20007fbe0ff */
[----:B------:R-:W-:Y:S01]  /*22530*/  IMAD.X R9, RZ, RZ, R77, P3 ;  /* 0x000000ffff097224 */ /* 0x000fe200018e064d */
[----:B------:R-:W-:-:S02]  /*22540*/  IADD3 R13, P4, R76, 0xe000, RZ ;  /* 0x0000e0004c0d7810 */ /* 0x000fc40007f9e0ff */
[----:B------:R-:W-:Y:S02]  /*22550*/  LOP3.LUT R7, R76, 0x380, RZ, 0xc0, !PT ;  /* 0x000003804c077812 */ /* 0x000fe400078ec0ff */
[----:B------:R-:W-:Y:S02]  /*22560*/  LOP3.LUT R4, R5, 0x380, RZ, 0xc0, !PT ;  /* 0x0000038005047812 */ /* 0x000fe400078ec0ff */
[----:B------:R-:W-:Y:S02]  /*22570*/  LOP3.LUT R24, R25, 0x380, RZ, 0xc0, !PT ;  /* 0x0000038019187812 */ /* 0x000fe400078ec0ff */
[----:B------:R-:W-:Y:S01]  /*22580*/  LOP3.LUT R12, R13, 0x380, RZ, 0xc0, !PT ;  /* 0x000003800d0c7812 */ /* 0x000fe200078ec0ff */
[----:B------:R2:W-:Y:S01]  /*22590*/  @!P0 ST.E desc[UR36][R14.64], R2 ;  /* 0x000000020e008985 */ /* 0x0005e2000c101924 */
[----:B------:R-:W-:Y:S02]  /*225a0*/  SHF.R.U64 R7, R7, 0x3, RZ ;  /* 0x0000000307077819 */ /* 0x000fe400000012ff */
[----:B------:R-:W-:Y:S01]  /*225b0*/  SHF.R.U64 R4, R4, 0x3, RZ ;  /* 0x0000000304047819 */ /* 0x000fe200000012ff */
[----:B0-----:R-:W-:Y:S01]  /*225c0*/  IMAD R3, R21, UR4, RZ ;  /* 0x0000000415037c24 */ /* 0x001fe2000f8e02ff */
[----:B------:R-:W-:Y:S01]  /*225d0*/  SHF.R.U64 R24, R24, 0x3, RZ ;  /* 0x0000000318187819 */ /* 0x000fe200000012ff */
[----:B------:R-:W5:Y:S01]  /*225e0*/  LD.E.128 R72, desc[UR36][R72.64] ;  /* 0x0000002448487980 */ /* 0x000f62000c101d00 */
[----:B------:R-:W-:-:S02]  /*225f0*/  SHF.R.U64 R12, R12, 0x3, RZ ;  /* 0x000000030c0c7819 */ /* 0x000fc400000012ff */
[----:B------:R-:W-:Y:S01]  /*22600*/  LOP3.LUT R76, R7, R76, RZ, 0x3c, !PT ;  /* 0x0000004c074c7212 */ /* 0x000fe200078e3cff */
[----:B------:R-:W5:Y:S01]  /*22610*/  LD.E.128 R68, desc[UR36][R68.64] ;  /* 0x0000002444447980 */ /* 0x000f62000c101d00 */
[----:B------:R-:W-:Y:S01]  /*22620*/  LOP3.LUT R24, R24, R25, RZ, 0x3c, !PT ;  /* 0x0000001918187212 */ /* 0x000fe200078e3cff */
[----:B------:R-:W-:Y:S01]  /*22630*/  IMAD.X R25, RZ, RZ, R77, P5 ;  /* 0x000000ffff197224 */ /* 0x000fe200028e064d */
[----:B------:R-:W-:Y:S01]  /*22640*/  LOP3.LUT R12, R12, R13, RZ, 0x3c, !PT ;  /* 0x0000000d0c0c7212 */ /* 0x000fe200078e3cff */
[----:B------:R-:W5:Y:S01]  /*22650*/  LD.E.128 R64, desc[UR36][R64.64] ;  /* 0x0000002440407980 */ /* 0x000f62000c101d00 */
[----:B------:R-:W-:Y:S02]  /*22660*/  LOP3.LUT R8, R4, R5, RZ, 0x3c, !PT ;  /* 0x0000000504087212 */ /* 0x000fe400078e3cff */
[----:B------:R-:W-:Y:S01]  /*22670*/  IADD3.X R13, RZ, R77, RZ, P4, !PT ;  /* 0x0000004dff0d7210 */ /* 0x000fe200027fe4ff */
[----:B------:R0:W5:Y:S01]  /*22680*/  LD.E.128 R4, desc[UR36][R76.64] ;  /* 0x000000244c047980 */ /* 0x000162000c101d00 */
[----:B------:R-:W-:-:S03]  /*22690*/  IMAD R21, R20, UR5, R3 ;  /* 0x0000000514157c24 */ /* 0x000fc6000f8e0203 */
[----:B------:R-:W5:Y:S04]  /*226a0*/  LD.E.128 R60, desc[UR36][R60.64] ;  /* 0x000000243c3c7980 */ /* 0x000f68000c101d00 */
[----:B------:R-:W5:Y:S01]  /*226b0*/  LD.E.128 R56, desc[UR36][R56.64] ;  /* 0x0000002438387980 */ /* 0x000f62000c101d00 */
[----:B0-----:R-:W0:Y:S01]  /*226c0*/  @P2 LDC R77, c[0x0][0xbec] ;  /* 0x0002fb00ff4d2b82 */ /* 0x001e220000000800 */
[----:B--2---:R-:W-:Y:S01]  /*226d0*/  IMAD.WIDE.U32 R2, R20, UR4, RZ ;  /* 0x0000000414027c25 */ /* 0x004fe2000f8e00ff */
[----:B------:R-:W-:Y:S01]  /*226e0*/  ULDC.64 UR4, c[0x0][0xae8] ;  /* 0x0002ba0000047ab9 */ /* 0x000fe20000000a00 */
[----:B------:R-:W5:Y:S02]  /*226f0*/  LD.E.128 R52, desc[UR36][R52.64] ;  /* 0x0000002434347980 */ /* 0x000f64000c101d00 */
[----:B------:R-:W-:-:S02]  /*22700*/  IMAD R76, R82, 0x20, R221 ;  /* 0x00000020524c7824 */ /* 0x000fc400078e02dd */
[----:B------:R-:W-:Y:S01]  /*22710*/  IMAD.IADD R3, R3, 0x1, R21 ;  /* 0x0000000103037824 */ /* 0x000fe200078e0215 */
[----:B------:R-:W5:Y:S01]  /*22720*/  LD.E.128 R48, desc[UR36][R48.64] ;  /* 0x0000002430307980 */ /* 0x000f62000c101d00 */
[----:B------:R-:W-:Y:S02]  /*22730*/  IMAD R79, R79, UR4, RZ ;  /* 0x000000044f4f7c24 */ /* 0x000fe4000f8e02ff */
[----:B------:R-:W-:Y:S01]  /*22740*/  IMAD.IADD R76, R225, 0x1, R76 ;  /* 0x00000001e14c7824 */ /* 0x000fe200078e024c */
[----:B------:R-:W5:Y:S01]  /*22750*/  LD.E.128 R44, desc[UR36][R44.64] ;  /* 0x000000242c2c7980 */ /* 0x000f62000c101d00 */
[C---:B------:R-:W-:Y:S02]  /*22760*/  IMAD R79, R84.reuse, UR5, R79 ;  /* 0x00000005544f7c24 */ /* 0x040fe4000f8e024f */
[----:B------:R-:W-:Y:S01]  /*22770*/  IMAD.WIDE.U32 R2, R84, UR4, R2 ;  /* 0x0000000454027c25 */ /* 0x000fe2000f8e0002 */
[----:B------:R-:W-:Y:S01]  /*22780*/  ULDC.64 UR4, c[0x0][0xaf0] ;  /* 0x0002bc0000047ab9 */ /* 0x000fe20000000a00 */
[----:B------:R-:W5:Y:S02]  /*22790*/  LD.E.128 R40, desc[UR36][R40.64] ;  /* 0x0000002428287980 */ /* 0x000f64000c101d00 */
[----:B------:R-:W-:Y:S01]  /*227a0*/  IMAD.MOV.U32 R21, RZ, RZ, R76 ;  /* 0x000000ffff157224 */ /* 0x000fe200078e004c */
[----:B------:R-:W-:Y:S01]  /*227b0*/  IADD3 R3, R3, R79, RZ ;  /* 0x0000004f03037210 */ /* 0x000fe20007ffe0ff */
[----:B------:R-:W5:Y:S01]  /*227c0*/  LD.E.128 R36, desc[UR36][R36.64] ;  /* 0x0000002424247980 */ /* 0x000f62000c101d00 */
[----:B0-----:R-:W-:-:S03]  /*227d0*/  @P2 IMAD.HI.U32 R20, R76, R77, RZ ;  /* 0x0000004d4c142227 */ /* 0x001fc600078e00ff */
[----:B------:R-:W5:Y:S01]  /*227e0*/  LD.E.128 R32, desc[UR36][R32.64] ;  /* 0x0000002420207980 */ /* 0x000f62000c101d00 */
[----:B------:R-:W-:Y:S01]  /*227f0*/  IMAD R80, R80, UR4, RZ ;  /* 0x0000000450507c24 */ /* 0x000fe2000f8e02ff */
[----:B-1----:R-:W-:Y:S01]  /*22800*/  @P2 SHF.R.U32.HI R21, RZ, R85, R20 ;  /* 0x00000055ff152219 */ /* 0x002fe20000011614 */
[C---:B------:R-:W-:Y:S01]  /*22810*/  IMAD.WIDE.U32 R2, R81.reuse, UR4, R2 ;  /* 0x0000000451027c25 */ /* 0x040fe2000f8e0002 */
[----:B------:R-:W5:Y:S02]  /*22820*/  LD.E.128 R28, desc[UR36][R28.64] ;  /* 0x000000241c1c7980 */ /* 0x000f64000c101d00 */
[--C-:B------:R-:W-:Y:S01]  /*22830*/  SHF.R.S32.HI R20, RZ, 0x1f, R21.reuse ;  /* 0x0000001fff147819 */ /* 0x100fe20000011415 */
[----:B------:R-:W-:Y:S01]  /*22840*/  IMAD R77, R81, UR5, R80 ;  /* 0x00000005514d7c24 */ /* 0x000fe2000f8e0250 */
[----:B------:R-:W-:Y:S01]  /*22850*/  ULDC.64 UR4, c[0x0][0xae0] ;  /* 0x0002b80000047ab9 */ /* 0x000fe20000000a00 */
[----:B------:R-:W-:Y:S01]  /*22860*/  IMAD.MOV R79, RZ, RZ, -R21 ;  /* 0x000000ffff4f7224 */ /* 0x000fe200078e0a15 */
[----:B------:R-:W5:Y:S01]  /*22870*/  LD.E.128 R24, desc[UR36][R24.64] ;  /* 0x0000002418187980 */ /* 0x000f62000c101d00 */
[----:B------:R-:W-:-:S02]  /*22880*/  IMAD.IADD R3, R3, 0x1, R77 ;  /* 0x0000000103037824 */ /* 0x000fc400078e024d */
[----:B------:R-:W-:Y:S01]  /*22890*/  IMAD R20, R20, UR4, RZ ;  /* 0x0000000414147c24 */ /* 0x000fe2000f8e02ff */
[----:B------:R-:W5:Y:S01]  /*228a0*/  LD.E.128 R12, desc[UR36][R12.64] ;  /* 0x000000240c0c7980 */ /* 0x000f62000c101d00 */
[----:B------:R-:W-:Y:S02]  /*228b0*/  IMAD R77, R78, R79, R76 ;  /* 0x0000004f4e4d7224 */ /* 0x000fe400078e024c */
[C---:B------:R-:W-:Y:S01]  /*228c0*/  IMAD R79, R21.reuse, UR5, R20 ;  /* 0x00000005154f7c24 */ /* 0x040fe2000f8e0214 */
[----:B------:R-:W5:Y:S01]  /*228d0*/  LD.E.128 R8, desc[UR36][R8.64] ;  /* 0x0000002408087980 */ /* 0x000f62000c101d00 */
[----:B------:R-:W-:Y:S01]  /*228e0*/  IMAD.WIDE.U32 R2, R21, UR4, R2 ;  /* 0x0000000415027c25 */ /* 0x000fe2000f8e0002 */
[----:B------:R-:W-:Y:S01]  /*228f0*/  SHF.R.S32.HI R20, RZ, 0x1f, R77 ;  /* 0x0000001fff147819 */ /* 0x000fe2000001144d */
        /* <DEDUP_REMOVED lines=12> */
[----:B------:R-:W-:Y:S02]  /*229c0*/  IADD3 R82, R221, R225, RZ ;  /* 0x000000e1dd527210 */ /* 0x000fe40007ffe0ff */
[----:B------:R-:W-:Y:S01]  /*229d0*/  IMAD.IADD R3, R3, 0x1, R21 ;  /* 0x0000000103037824 */ /* 0x000fe200078e0215 */
[----:B------:R-:W-:-:S04]  /*229e0*/  LEA R80, P2, R2, UR4, 0x1 ;  /* 0x0000000402507c11 */ /* 0x000fc8000f8408ff */
[----:B------:R-:W-:Y:S02]  /*229f0*/  LEA.HI.X R81, R2, UR5, R3, 0x1, P2 ;  /* 0x0000000502517c11 */ /* 0x000fe400090f0c03 */
[----:B------:R-:W-:Y:S01]  /*22a00*/  ISETP.GE.AND P2, PT, R82, R83, PT ;  /* 0x000000535200720c */ /* 0x000fe20003f46270 */
[----:B------:R-:W-:Y:S02]  /*22a10*/  VIADD R20, R22, 0x38820 ;  /* 0x0003882016147836 */ /* 0x000fe40000000000 */
[----:B------:R-:W-:-:S03]  /*22a20*/  VIADD R78, R82, 0x40 ;  /* 0x00000040524e7836 */ /* 0x000fc60000000000 */
[----:B------:R-:W-:Y:S01]  /*22a30*/  PRMT R20, RZ, 0x654, R20 ;  /* 0x00000654ff147816 */ /* 0x000fe20000000014 */
[----:B------:R-:W-:Y:S01]  /*22a40*/  VIADD R76, R82, 0x20 ;  /* 0x00000020524c7836 */ /* 0x000fe20000000000 */
[-C--:B------:R-:W-:Y:S01]  /*22a50*/  ISETP.GE.AND P0, PT, R78, R83.reuse, PT ;  /* 0x000000534e00720c */ /* 0x080fe20003f06270 */
[C---:B------:R-:W-:Y:S01]  /*22a60*/  VIADD R86, R0.reuse, 0xc0 ;  /* 0x000000c000567836 */ /* 0x040fe20000000000 */
[----:B------:R-:W-:Y:S01]  /*22a70*/  IADD3 R84, R0, 0x80, RZ ;  /* 0x0000008000547810 */ /* 0x000fe20007ffe0ff */
[----:B0-----:R0:W-:Y:S01]  /*22a80*/  SYNCS.ARRIVE.TRANS64.RED.A1T0 RZ, [R20+URZ], RZ ;  /* 0x000000ff14ff79a7 */ /* 0x0011e2000810043f */
[----:B------:R0:W1:Y:S01]  /*22a90*/  SHFL.IDX PT, R78, R80, RZ, 0x181f ;  /* 0x00181fff504e7589 */ /* 0x00006200000e0000 */
[----:B------:R-:W-:-:S03]  /*22aa0*/  ISETP.GE.AND P1, PT, R76, R83, PT ;  /* 0x000000534c00720c */ /* 0x000fc60003f26270 */
[----:B------:R0:W2:Y:S01]  /*22ab0*/  SHFL.IDX PT, R79, R81, RZ, 0x181f ;  /* 0x00181fff514f7589 */ /* 0x0000a200000e0000 */
[----:B------:R-:W-:Y:S02]  /*22ac0*/  SHF.R.S32.HI R87, RZ, 0x1f, R0 ;  /* 0x0000001fff577819 */ /* 0x000fe40000011400 */
[----:B------:R-:W-:Y:S02]  /*22ad0*/  SHF.R.S32.HI R85, RZ, 0x1f, R84 ;  /* 0x0000001fff557819 */ /* 0x000fe40000011454 */
[----:B------:R-:W-:Y:S01]  /*22ae0*/  SHF.R.S32.HI R89, RZ, 0x1f, R86 ;  /* 0x0000001fff597819 */ /* 0x000fe20000011456 */
[----:B------:R-:W-:Y:S06]  /*22af0*/  @P2 BRA `(.L_x_3143) ;  /* 0x0000000000442947 */ /* 0x000fec0003800000 */
        /* <DEDUP_REMOVED lines=8> */
[----:B0-----:R-:W-:-:S04]  /*22b80*/  @!P3 LEA R20, P2, R19, R78, 0x1 ;  /* 0x0000004e1314b211 */ /* 0x001fc800078408ff */
        /* <DEDUP_REMOVED lines=8> */
.L_x_3143:
[----:B------:R-:W-:Y:S05]  /*22c10*/  BSYNC B1 ;  /* 0x0000000000017941 */ /* 0x000fea0003800000 */
.L_x_3142:
[----:B---3--:R3:W4:Y:S01]  /*22c20*/  SHFL.IDX PT, R21, R81, 0x1, 0x181f ;  /* 0x00381f0051157f89 */ /* 0x00872200000e0000 */
        /* <DEDUP_REMOVED lines=10> */
[----:B-----5:R-:W-:-:S03]  /*22cd0*/  @!P3 LEA R4, P5, R19, R20, 0x1 ;  /* 0x000000141304b211 */ /* 0x020fc600078a08ff */
        /* <DEDUP_REMOVED lines=9> */
.L_x_3145:
[----:B------:R-:W-:Y:S05]  /*22d70*/  BSYNC B1 ;  /* 0x0000000000017941 */ /* 0x000fea0003800000 */
.L_x_3144:
[----:B0---4-:R0:W4:Y:S01]  /*22d80*/  SHFL.IDX PT, R21, R81, 0x2, 0x181f ;  /* 0x00581f0051157f89 */ /* 0x01112200000e0000 */
        /* <DEDUP_REMOVED lines=9> */
[CC--:B-----5:R-:W-:Y:S02]  /*22e20*/  @!P2 LEA R4, P4, R19.reuse, R20.reuse, 0x1 ;  /* 0x000000141304a211 */ /* 0x0e0fe400078808ff */
[-C--:B----4-:R-:W-:Y:S02]  /*22e30*/  @!P3 LEA.HI.X R3, R0, R21.reuse, R87, 0x1, P5 ;  /* 0x000000150003b211 */ /* 0x090fe400028f0c57 */
[-C--:B------:R-:W-:Y:S02]  /*22e40*/  @!P1 LEA R6, P5, R84, R20.reuse, 0x1 ;  /* 0x0000001454069211 */ /* 0x080fe400078a08ff */
        /* <DEDUP_REMOVED lines=8> */
.L_x_3147:
[----:B------:R-:W-:Y:S05]  /*22ed0*/  BSYNC B1 ;  /* 0x0000000000017941 */ /* 0x000fea0003800000 */
.L_x_3146:
[----:B0-----:R-:W-:Y:S01]  /*22ee0*/  VIADD R2, R82, 0x60 ;  /* 0x0000006052027836 */ /* 0x001fe20000000000 */
[----:B---3--:R-:W0:Y:S04]  /*22ef0*/  SHFL.IDX PT, R81, R81, 0x3, 0x181f ;  /* 0x00781f0051517f89 */ /* 0x008e2800000e0000 */
[----:B------:R-:W-:Y:S01]  /*22f00*/  ISETP.GE.AND P0, PT, R2, R83, PT ;  /* 0x000000530200720c */ /* 0x000fe20003f06270 */
[----:B------:R-:W3:-:S12]  /*22f10*/  SHFL.IDX PT, R80, R80, 0x3, 0x181f ;  /* 0x00781f0050507f89 */ /* 0x000ed800000e0000 */
[----:B------:R-:W-:Y:S05]  /*22f20*/  @P0 BRA `(.L_x_3148) ;  /* 0x0000000c00dc0947 */ /* 0x000fea0003800000 */
[----:B------:R-:W-:Y:S02]  /*22f30*/  ULDC UR4, c[0x0][0xac8] ;  /* 0x0002b20000047ab9 */ /* 0x000fe40000000800 */
[----:B------:R-:W-:Y:S02]  /*22f40*/  ISETP.GE.AND P3, PT, R0, UR4, PT ;  /* 0x0000000400007c0c */ /* 0x000fe4000bf66270 */
[----:B------:R-:W-:Y:S02]  /*22f50*/  ISETP.GE.AND P4, PT, R19, UR4, PT ;  /* 0x0000000413007c0c */ /* 0x000fe4000bf86270 */
[----:B------:R-:W-:-:S09]  /*22f60*/  ISETP.GE.AND P5, PT, R84, UR4, PT ;  /* 0x0000000454007c0c */ /* 0x000fd2000bfa6270 */
[-C--:B---3--:R-:W-:Y:S02]  /*22f70*/  @!P3 LEA R2, P0, R0, R80.reuse, 0x1 ;  /* 0x000000500002b211 */ /* 0x088fe400078008ff */
[CC--:B-----5:R-:W-:Y:S02]  /*22f80*/  @!P4 LEA R4, P1, R19.reuse, R80.reuse, 0x1 ;  /* 0x000000501304c211 */ /* 0x0e0fe400078208ff */
        /* <DEDUP_REMOVED lines=13> */
.L_x_3139:
[----:B------:R-:W2:Y:S01]  /*23060*/  LDL R11, [R1+0x14] ;  /* 0x00001400010b7983 */ /* 0x000ea20000100800 */
[----:B------:R-:W-:-:S03]  /*23070*/  ULDC.64 UR4, c[0x0][0xc00] ;  /* 0x0003000000047ab9 */ /* 0x000fc60000000a00 */
[----:B------:R-:W3:Y:S01]  /*23080*/  LDL R9, [R1+0x34] ;  /* 0x0000340001097983 */ /* 0x000ee20000100800 */
[----:B------:R-:W-:Y:S01]  /*23090*/  ISETP.NE.U32.AND P0, PT, RZ, UR4, PT ;  /* 0x00000004ff007c0c */ /* 0x000fe2000bf05070 */
[----:B------:R-:W-:Y:S01]  /*230a0*/  IMAD.MOV.U32 R0, RZ, RZ, RZ ;  /* 0x000000ffff007224 */ /* 0x000fe200078e00ff */
[----:B------:R-:W4:Y:S02]  /*230b0*/  LDC R25, c[0x0][0xbe8] ;  /* 0x0002fa00ff197b82 */ /* 0x000f240000000800 */
        /* <DEDUP_REMOVED lines=12> */
[----:B------:R-:W-:Y:S02]  /*23180*/  MOV R6, UR4 ;  /* 0x0000000400067c02 */ /* 0x000fe40008000f00 */
[----:B------:R-:W-:-:S05]  /*23190*/  @P1 IADD3.X R5, R5, UR5, RZ, P2, !PT ;  /* 0x0000000505051c10 */ /* 0x000fca00097fe4ff */
[----:B------:R2:W5:Y:S01]  /*231a0*/  @P1 LDG.E R6, desc[UR36][R4.64] ;  /* 0x0000002404061981 */ /* 0x000562000c1e1900 */
[----:B----4-:R-:W-:Y:S01]  /*231b0*/  ISETP.NE.AND P2, PT, R25, 0x1, PT ;  /* 0x000000011900780c */ /* 0x010fe20003f45270 */
[----:B---3--:R-:W-:-:S12]  /*231c0*/  VIADD R24, R8, 0xffffff80 ;  /* 0xffffff8008187836 */ /* 0x008fd80000000000 */
[----:B------:R-:W3:Y:S01]  /*231d0*/  @P2 LDC R27, c[0x0][0xbec] ;  /* 0x0002fb00ff1b2b82 */ /* 0x000ee20000000800 */
[----:B------:R-:W-:Y:S02]  /*231e0*/  SHF.R.S32.HI R7, RZ, 0x1f, R24 ;  /* 0x0000001fff077819 */ /* 0x000fe40000011418 */
[----:B------:R-:W-:Y:S02]  /*231f0*/  ISETP.GE.AND P3, PT, R24, 0x80, PT ;  /* 0x000000801800780c */ /* 0x000fe40003f66270 */
[----:B------:R-:W-:Y:S01]  /*23200*/  LEA.HI R7, R7, R24, RZ, 0x3 ;  /* 0x0000001807077211 */ /* 0x000fe200078f18ff */
[----:B--2---:R-:W-:Y:S10]  /*23210*/  @P1 BRA `(.L_x_3149) ;  /* 0x0000000000101947 */ /* 0x004ff40003800000 */
[----:B------:R-:W-:Y:S05]  /*23220*/  @!P0 BRA `(.L_x_3149) ;  /* 0x00000000000c8947 */ /* 0x000fea0003800000 */
[----:B------:R-:W2:Y:S04]  /*23230*/  LDG.E R5, desc[UR36][R2.64] ;  /* 0x0000002402057981 */ /* 0x000ea8000c1e1900 */
[----:B-----5:R-:W2:Y:S02]  /*23240*/  LDG.E R6, desc[UR36][R2.64+0x4] ;  /* 0x0000042402067981 */ /* 0x020ea4000c1e1900 */
[----:B--2---:R-:W-:-:S07]  /*23250*/  IMAD.IADD R6, R6, 0x1, -R5 ;  /* 0x0000000106067824 */ /* 0x004fce00078e0a05 */
.L_x_3149:
[----:B------:R-:W2:Y:S01]  /*23260*/  LDL R20, [R1+0x30] ;  /* 0x0000300001147983 */ /* 0x000ea20000100800 */
[----:B------:R-:W-:Y:S01]  /*23270*/  BSSY B1, `(.L_x_3150) ;  /* 0x000002d000017945 */ /* 0x000fe20003800000 */
[----:B------:R-:W-:Y:S02]  /*23280*/  SEL R13, R11, RZ, !P0 ;  /* 0x000000ff0b0d7207 */ /* 0x000fe40004000000 */
[----:B------:R-:W-:Y:S02]  /*23290*/  LOP3.LUT R14, R7, 0xfffffff8, RZ, 0xc0, !PT ;  /* 0xfffffff8070e7812 */ /* 0x000fe400078ec0ff */
[----:B------:R-:W-:Y:S02]  /*232a0*/  SEL R12, R9, RZ, !P0 ;  /* 0x000000ff090c7207 */ /* 0x000fe40004000000 */
[----:B-----5:R-:W-:Y:S02]  /*232b0*/  SHF.R.S32.HI R11, RZ, 0x1f, R0 ;  /* 0x0000001fff0b7819 */ /* 0x020fe40000011400 */
[----:B--2---:R-:W-:Y:S01]  /*232c0*/  SHF.R.S32.HI R10, RZ, 0x1f, R20 ;  /* 0x0000001fff0a7819 */ /* 0x004fe20000011414 */
[----:B------:R-:W-:Y:S06]  /*232d0*/  @P3 BRA `(.L_x_3151) ;  /* 0x0000000000983947 */ /* 0x000fec0003800000 */
[----:B------:R-:W2:Y:S01]  /*232e0*/  LDC R9, c[0x0][0xbe8] ;  /* 0x0002fa00ff097b82 */ /* 0x000ea20000000800 */
[----:B------:R-:W-:Y:S01]  /*232f0*/  IADD3 R8, R225, -0x80, R8 ;  /* 0xffffff80e1087810 */ /* 0x000fe20007ffe008 */
[----:B--2---:R-:W-:-:S05]  /*23300*/  IMAD R2, R6, R9, RZ ;  /* 0x0000000906027224 */ /* 0x004fca00078e02ff */
        /* <DEDUP_REMOVED lines=13> */
[----:B------:R-:W4:Y:S01]  /*233e0*/  @P0 LDC R21, c[0x0][0xbf0] ;  /* 0x0002fc00ff150b82 */ /* 0x000f220000000800 */
[----:B------:R-:W-:-:S04]  /*233f0*/  IMAD.WIDE.U32 R2, R13, UR4, R2 ;  /* 0x000000040d027c25 */ /* 0x000fc8000f8e0002 */
        /* <DEDUP_REMOVED lines=20> */
.L_x_3151:
[----:B------:R-:W-:Y:S05]  /*23540*/  BSYNC B1 ;  /* 0x0000000000017941 */ /* 0x000fea0003800000 */
.L_x_3150:
[----:B------:R-:W4:Y:S01]  /*23550*/  @P2 LDC R9, c[0x0][0xbf0] ;  /* 0x0002fc00ff092b82 */ /* 0x000f220000000800 */
[----:B------:R-:W-:Y:S01]  /*23560*/  ULDC.64 UR4, c[0x0][0xaa0] ;  /* 0x0002a80000047ab9 */ /* 0x000fe20000000a00 */
[----:B------:R-:W-:Y:S01]  /*23570*/  IADD3 R14, R24, -R14, RZ ;  /* 0x8000000e180e7210 */ /* 0x000fe20007ffe0ff */
[----:B--2---:R-:W-:-:S04]  /*23580*/  IMAD R3, R11, UR4, RZ ;  /* 0x000000040b037c24 */ /* 0x004fc8000f8e02ff */
[C---:B------:R-:W-:Y:S02]  /*23590*/  IMAD R5, R0.reuse, UR5, R3 ;  /* 0x0000000500057c24 */ /* 0x040fe4000f8e0203 */
[----:B------:R-:W-:Y:S01]  /*235a0*/  IMAD.WIDE.U32 R2, R0, UR4, RZ ;  /* 0x0000000400027c25 */ /* 0x000fe2000f8e00ff */
[----:B------:R-:W-:-:S03]  /*235b0*/  ULDC.64 UR4, c[0x0][0xae8] ;  /* 0x0002ba0000047ab9 */ /* 0x000fc60000000a00 */
[----:B------:R-:W-:Y:S02]  /*235c0*/  IMAD R4, R14, 0x20, R221 ;  /* 0x000000200e047824 */ /* 0x000fe400078e02dd */
[----:B------:R-:W-:Y:S01]  /*235d0*/  IMAD R0, R10, UR4, RZ ;  /* 0x000000040a007c24 */ /* 0x000fe2000f8e02ff */
[----:B------:R-:W-:Y:S01]  /*235e0*/  SHF.R.S32.HI R10, RZ, 0x1f, R19 ;  /* 0x0000001fff0a7819 */ /* 0x000fe20000011413 */
[----:B------:R-:W-:Y:S02]  /*235f0*/  IMAD.IADD R8, R225, 0x1, R4 ;  /* 0x00000001e1087824 */ /* 0x000fe400078e0204 */
[----:B------:R-:W-:Y:S02]  /*23600*/  IMAD.IADD R3, R3, 0x1, R5 ;  /* 0x0000000103037824 */ /* 0x000fe400078e0205 */
[----:B------:R-:W-:Y:S02]  /*23610*/  IMAD R7, R20, UR5, R0 ;  /* 0x0000000514077c24 */ /* 0x000fe4000f8e0200 */
[----:B---3--:R-:W-:-:S04]  /*23620*/  @P2 IMAD.HI.U32 R0, R8, R27, RZ ;  /* 0x0000001b08002227 */ /* 0x008fc800078e00ff */
[----:B------:R-:W-:Y:S01]  /*23630*/  IMAD.WIDE.U32 R2, R20, UR4, R2 ;  /* 0x0000000414027c25 */ /* 0x000fe2000f8e0002 */
[----:B------:R-:W-:-:S03]  /*23640*/  ULDC.64 UR4, c[0x0][0xaf0] ;  /* 0x0002bc0000047ab9 */ /* 0x000fc60000000a00 */
[----:B------:R-:W-:Y:S01]  /*23650*/  IMAD.MOV.U32 R5, RZ, RZ, R8 ;  /* 0x000000ffff057224 */ /* 0x000fe200078e0008 */
[----:B----4-:R-:W-:Y:S01]  /*23660*/  @P2 SHF.R.U32.HI R5, RZ, R9, R0 ;  /* 0x00000009ff052219 */ /* 0x010fe20000011600 */
[----:B------:R-:W-:Y:S01]  /*23670*/  IMAD R4, R12, UR4, RZ ;  /* 0x000000040c047c24 */ /* 0x000fe2000f8e02ff */
[----:B------:R-:W-:Y:S01]  /*23680*/  IADD3 R3, R3, R7, RZ ;  /* 0x0000000703037210 */ /* 0x000fe20007ffe0ff */
[----:B------:R-:W-:Y:S01]  /*23690*/  IMAD.IADD R225, R221, 0x1, R225 ;  /* 0x00000001dde17824 */ /* 0x000fe200078e02e1 */
[--C-:B------:R-:W-:Y:S01]  /*236a0*/  SHF.R.S32.HI R0, RZ, 0x1f, R5.reuse ;  /* 0x0000001fff007819 */ /* 0x100fe20000011405 */
[----:B------:R-:W-:Y:S02]  /*236b0*/  IMAD.MOV R7, RZ, RZ, -R5 ;  /* 0x000000ffff077224 */ /* 0x000fe400078e0a05 */
[C---:B------:R-:W-:Y:S02]  /*236c0*/  IMAD R9, R13.reuse, UR5, R4 ;  /* 0x000000050d097c24 */ /* 0x040fe4000f8e0204 */
[----:B------:R-:W-:Y:S01]  /*236d0*/  IMAD.WIDE.U32 R2, R13, UR4, R2 ;  /* 0x000000040d027c25 */ /* 0x000fe2000f8e0002 */
[----:B------:R-:W-:-:S03]  /*236e0*/  ULDC.64 UR4, c[0x0][0xae0] ;  /* 0x0002b80000047ab9 */ /* 0x000fc60000000a00 */
[----:B------:R-:W-:Y:S02]  /*236f0*/  IMAD R7, R25, R7, R8 ;  /* 0x0000000719077224 */ /* 0x000fe400078e0208 */
[----:B------:R-:W-:Y:S02]  /*23700*/  IMAD R4, R0, UR4, RZ ;  /* 0x0000000400047c24 */ /* 0x000fe4000f8e02ff */
[----:B------:R-:W-:Y:S01]  /*23710*/  IMAD.IADD R3, R3, 0x1, R9 ;  /* 0x0000000103037824 */ /* 0x000fe200078e0209 */
[----:B------:R-:W-:Y:S01]  /*23720*/  SHF.R.S32.HI R0, RZ, 0x1f, R7 ;  /* 0x0000001fff007819 */ /* 0x000fe20000011407 */
[C---:B------:R-:W-:Y:S02]  /*23730*/  IMAD R9, R5.reuse, UR5, R4 ;  /* 0x0000000505097c24 */ /* 0x040fe4000f8e0204 */
[----:B------:R-:W-:Y:S01]  /*23740*/  IMAD.WIDE.U32 R2, R5, UR4, R2 ;  /* 0x0000000405027c25 */ /* 0x000fe2000f8e0002 */
[----:B------:R-:W-:-:S03]  /*23750*/  ULDC.64 UR4, c[0x0][0xad8] ;  /* 0x0002b60000047ab9 */ /* 0x000fc60000000a00 */
[----:B------:R-:W-:Y:S02]  /*23760*/  IMAD R0, R0, UR4, RZ ;  /* 0x0000000400007c24 */ /* 0x000fe4000f8e02ff */
[----:B------:R-:W-:Y:S02]  /*23770*/  IMAD.IADD R3, R3, 0x1, R9 ;  /* 0x0000000103037824 */ /* 0x000fe400078e0209 */
[C---:B------:R-:W-:Y:S02]  /*23780*/  IMAD R9, R7.reuse, UR5, R0 ;  /* 0x0000000507097c24 */ /* 0x040fe4000f8e0200 */
[----:B------:R-:W-:Y:S01]  /*23790*/  IMAD.WIDE.U32 R4, R7, UR4, R2 ;  /* 0x0000000407047c25 */ /* 0x000fe2000f8e0002 */
[----:B------:R-:W-:-:S03]  /*237a0*/  ULDC.64 UR4, c[0x0][0xa80] ;  /* 0x0002a00000047ab9 */ /* 0x000fc60000000a00 */
[----:B------:R-:W-:Y:S01]  /*237b0*/  IMAD.SHL.U32 R7, R14, 0x8, RZ ;  /* 0x000000080e077824 */ /* 0x000fe200078e00ff */
[----:B------:R-:W-:Y:S02]  /*237c0*/  IADD3 R3, R5, R9, RZ ;  /* 0x0000000905037210 */ /* 0x000fe40007ffe0ff */
[C---:B------:R-:W-:Y:S01]  /*237d0*/  LEA R2, P0, R4.reuse, UR4, 0x1 ;  /* 0x0000000404027c11 */ /* 0x040fe2000f8008ff */
[C---:B------:R-:W-:Y:S01]  /*237e0*/  VIADD R9, R7.reuse, 0xc0 ;  /* 0x000000c007097836 */ /* 0x040fe20000000000 */
[----:B------:R-:W-:Y:S01]  /*237f0*/  UMOV UR4, 0xffffffff ;  /* 0xffffffff00047882 */ /* 0x000fe20000000000 */
[----:B------:R-:W-:Y:S01]  /*23800*/  VIADD R21, R7, 0x80 ;  /* 0x0000008007157836 */ /* 0x000fe20000000000 */
[----:B------:R-:W-:Y:S02]  /*23810*/  LEA.HI.X R3, R4, UR5, R3, 0x1, P0 ;  /* 0x0000000504037c11 */ /* 0x000fe400080f0c03 */
[----:B------:R-:W-:Y:S02]  /*23820*/  SHF.R.S32.HI R5, RZ, 0x1f, R7 ;  /* 0x0000001fff057819 */ /* 0x000fe40000011407 */
[----:B------:R-:W-:-:S02]  /*23830*/  SHF.R.S32.HI R8, RZ, 0x1f, R9 ;  /* 0x0000001fff087819 */ /* 0x000fc40000011409 */
[----:B------:R-:W-:Y:S01]  /*23840*/  SHF.R.S32.HI R20, RZ, 0x1f, R21 ;  /* 0x0000001fff147819 */ /* 0x000fe20000011415 */
[----:B------:R-:W-:Y:S06]  /*23850*/  BRA.DIV UR4, `(.L_x_3152) ;  /* 0x000000ca04907947 */ /* 0x000fec000b800000 */
[----:B------:R2:W3:Y:S04]  /*23860*/  SHFL.IDX PT, R0, R3, RZ, 0x181f ;  /* 0x00181fff03007589 */ /* 0x0004e800000e0000 */
[----:B------:R2:W4:Y:S02]  /*23870*/  SHFL.IDX PT, R14, R2, RZ, 0x181f ;  /* 0x00181fff020e7589 */ /* 0x00052400000e0000 */
.L_x_3469:
        /* <DEDUP_REMOVED lines=10> */
[----:B------:R-:W-:Y:S02]  /*23920*/  @!P2 LEA R26, P4, R19, R14, 0x1 ;  /* 0x0000000e131aa211 */ /* 0x000fe400078808ff */
        /* <DEDUP_REMOVED lines=10> */
.L_x_3154:
[----:B------:R-:W-:Y:S05]  /*239d0*/  BSYNC B1 ;  /* 0x0000000000017941 */ /* 0x000fea0003800000 */
.L_x_3153:
[----:B------:R-:W-:-:S03]  /*239e0*/  UMOV UR4, 0xffffffff ;  /* 0xffffffff00047882 */ /* 0x000fc60000000000 */
[----:B------:R-:W-:Y:S05]  /*239f0*/  BRA.DIV UR4, `(.L_x_3155) ;  /* 0x000000ca045c7947 */ /* 0x000fea000b800000 */
[----:B---3--:R3:W0:Y:S04]  /*23a00*/  SHFL.IDX PT, R0, R3, 0x1, 0x181f ;  /* 0x00381f0003007f89 */ /* 0x00862800000e0000 */
[----:B----4-:R3:W4:Y:S02]  /*23a10*/  SHFL.IDX PT, R14, R2, 0x1, 0x181f ;  /* 0x00381f00020e7f89 */ /* 0x01072400000e0000 */
.L_x_3473:
        /* <DEDUP_REMOVED lines=21> */
.L_x_3157:
[----:B------:R-:W-:Y:S05]  /*23b70*/  BSYNC B1 ;  /* 0x0000000000017941 */ /* 0x000fea0003800000 */
.L_x_3156:
[----:B------:R-:W-:-:S03]  /*23b80*/  UMOV UR4, 0xffffffff ;  /* 0xffffffff00047882 */ /* 0x000fc60000000000 */
[----:B------:R-:W-:Y:S05]  /*23b90*/  BRA.DIV UR4, `(.L_x_3158) ;  /* 0x000000ca043c7947 */ /* 0x000fea000b800000 */
[----:B0-----:R0:W0:Y:S04]  /*23ba0*/  SHFL.IDX PT, R0, R3, 0x2, 0x181f ;  /* 0x00581f0003007f89 */ /* 0x00102800000e0000 */
[----:B----4-:R4:W0:Y:S02]  /*23bb0*/  SHFL.IDX PT, R14, R2, 0x2, 0x181f ;  /* 0x00581f00020e7f89 */ /* 0x01082400000e0000 */
.L_x_3477:
        /* <DEDUP_REMOVED lines=21> */
.L_x_3160:
[----:B------:R-:W-:Y:S05]  /*23d10*/  BSYNC B1 ;  /* 0x0000000000017941 */ /* 0x000fea0003800000 */
.L_x_3159:
[----:B------:R-:W-:-:S03]  /*23d20*/  UMOV UR4, 0xffffffff ;  /* 0xffffffff00047882 */ /* 0x000fc60000000000 */
[----:B------:R-:W-:Y:S05]  /*23d30*/  BRA.DIV UR4, `(.L_x_3161) ;  /* 0x000000ca041c7947 */ /* 0x000fea000b800000 */
[----:B0-----:R0:W0:Y:S04]  /*23d40*/  SHFL.IDX PT, R0, R3, 0x3, 0x181f ;  /* 0x00781f0003007f89 */ /* 0x00102800000e0000 */
[----:B------:R0:W0:Y:S02]  /*23d50*/  SHFL.IDX PT, R14, R2, 0x3, 0x181f ;  /* 0x00781f00020e7f89 */ /* 0x00002400000e0000 */
.L_x_3481:
        /* <DEDUP_REMOVED lines=20> */
.L_x_3148:
[----:B------:R-:W-:Y:S05]  /*23ea0*/  BSYNC B0 ;  /* 0x0000000000007941 */ /* 0x000fea0003800000 */
.L_x_3138:
[----:B------:R-:W-:Y:S02]  /*23eb0*/  ULDC UR4, c[0x0][0xc3c] ;  /* 0x00030f0000047ab9 */ /* 0x000fe40000000800 */
[----:B-1----:R-:W-:-:S13]  /*23ec0*/  ISETP.GE.AND P0, PT, R219, UR4, PT ;  /* 0x00000004db007c0c */ /* 0x002fda000bf06270 */
[----:B------:R-:W-:Y:S05]  /*23ed0*/  @!P0 BRA `(.L_x_3162) ;  /* 0xfffffdd000dc8947 */ /* 0x000fea000383ffff */
[----:B------:R-:W-:Y:S05]  /*23ee0*/  BRA `(.L_x_2941) ;  /* 0x0000008000487947 */ /* 0x000fea0003800000 */
.L_x_2939:
[----:B------:R-:W-:-:S08]  /*23ef0*/  NOP ;  /* 0x0000000000007918 */ /* 0x000fd00000000000 */
[----:B0-----:R-:W0:-:S00]  /*23f00*/  USETMAXREG.DEALLOC.CTAPOOL 0x28 ;  /* 0x00000028000079c8 */ /* 0x001e0000080e0500 */
[----:B0-----:R-:W2:Y:S01]  /*23f10*/  LDL.LU R3, [R1] ;  /* 0x0000000001037983 */ /* 0x001ea20000300800 */
[----:B------:R-:W-:-:S06]  /*23f20*/  LOP3.LUT R0, R0, 0x3, RZ, 0xc0, !PT ;  /* 0x0000000300007812 */ /* 0x000fcc00078ec0ff */
[----:B------:R-:W0:Y:S02]  /*23f30*/  SHFL.IDX PT, R0, R0, RZ, 0x1f ;  /* 0x00001fff00007589 */ /* 0x000e2400000e0000 */
[----:B0-----:R-:W-:-:S13]  /*23f40*/  ISETP.NE.AND P0, PT, R0, RZ, PT ;  /* 0x000000ff0000720c */ /* 0x001fda0003f05270 */
[----:B------:R-:W-:Y:S01]  /*23f50*/  @P0 BAR.SYNC.DEFER_BLOCKING 0x5, 0x180 ;  /* 0x0146000000000b1d */ /* 0x000fe20000010000 */
[----:B--2---:R-:W-:-:S04]  /*23f60*/  LOP3.LUT R3, R3, 0xffffff7f, RZ, 0xc0, !PT ;  /* 0xffffff7f03037812 */ /* 0x004fc800078ec0ff */
[----:B------:R-:W-:-:S05]  /*23f70*/  @P0 LOP3.LUT R3, R3, 0x80, RZ, 0xfc, !PT ;  /* 0x0000008003030812 */ /* 0x000fca00078efcff */
[----:B------:R0:W-:Y:S02]  /*23f80*/  STL [R1], R3 ;  /* 0x0000000301007387 */ /* 0x0001e40000100800 */
[----:B0-----:R-:W-:-:S04]  /*23f90*/  @P0 MOV R3, 0x400 ;  /* 0x0000040000030802 */ /* 0x001fc80000000f00 */
        /* <DEDUP_REMOVED lines=43> */
[----:B------:R-:W-:Y:S01]  /*24250*/  MOV R4, R3 ;  /* 0x0000000300047202 */ /* 0x000fe20000000f00 */
[----:B------:R-:W-:Y:S01]  /*24260*/  UMOV UR4, URZ ;  /* 0x0000003f00047c82 */ /* 0x000fe20008000000 */
[----:B------:R-:W-:Y:S01]  /*24270*/  ULDC UR7, c[0x0][0xc3c] ;  /* 0x00030f0000077ab9 */ /* 0x000fe20000000800 */
[----:B------:R-:W-:-:S05]  /*24280*/  ULDC UR5, c[0x0][0xc38] ;  /* 0x00030e0000057ab9 */ /* 0x000fca0000000800 */
.L_x_3168:
[----:B------:R-:W-:Y:S01]  /*24290*/  UIADD3 UR4, UR4, 0x1f, URZ ;  /* 0x0000001f04047890 */ /* 0x000fe2000fffe03f */
[----:B------:R-:W-:-:S05]  /*242a0*/  IMAD.U32 R19, RZ, RZ, UR7 ;  /* 0x00000007ff137e24 */ /* 0x000fca000f8e00ff */
[----:B0-----:R-:W-:-:S13]  /*242b0*/  ISETP.LE.AND P6, PT, R10, UR4, PT ;  /* 0x000000040a007c0c */ /* 0x001fda000bfc3270 */
[----:B------:R-:W-:Y:S05]  /*242c0*/  @P6 BRA `(.L_x_3165) ;  /* 0x0000000400b46947 */ /* 0x000fea0003800000 */
[----:B------:R-:W-:Y:S01]  /*242d0*/  VIADD R7, R5, UR4 ;  /* 0x0000000405077c36 */ /* 0x000fe20008000000 */
[----:B------:R-:W-:Y:S01]  /*242e0*/  BSSY B0, `(.L_x_3166) ;  /* 0x0000007000007945 */ /* 0x000fe20003800000 */
[----:B------:R-:W-:-:S03]  /*242f0*/  IMAD.MOV.U32 R0, RZ, RZ, RZ ;  /* 0x000000ffff007224 */ /* 0x000fc600078e00ff */
[----:B------:R-:W-:-:S13]  /*24300*/  ISETP.GE.OR P6, PT, R7, R10, !P0 ;  /* 0x0000000a0700720c */ /* 0x000fda00047c6670 */
[----:B------:R-:W-:Y:S05]  /*24310*/  @P6 BRA `(.L_x_3167) ;  /* 0x00000000000c6947 */ /* 0x000fea0003800000 */
[----:B------:R-:W0:Y:S02]  /*24320*/  LDC.64 R2, c[0x0][0xc80] ;  /* 0x00032000ff027b82 */ /* 0x000e240000000a00 */
[----:B0-----:R-:W-:-:S05]  /*24330*/  IMAD.WIDE R2, R7, 0x4, R2 ;  /* 0x0000000407027825 */ /* 0x001fca00078e0202 */
[----:B------:R0:W5:Y:S02]  /*24340*/  LDG.E R0, desc[UR36][R2.64] ;  /* 0x0000002402007981 */ /* 0x000164000c1e1900 */
.L_x_3167:
[----:B------:R-:W-:Y:S05]  /*24350*/  BSYNC B0 ;  /* 0x0000000000007941 */ /* 0x000fea0003800000 */
.L_x_3166:
        /* <DEDUP_REMOVED lines=17> */
[----:B------:R-:W-:-:S05]  /*24470*/  IMAD.IADD R4, R3, 0x1, R4 ;  /* 0x0000000103047824 */ /* 0x000fca00078e0204 */
[----:B------:R-:W-:-:S13]  /*24480*/  ISETP.GT.AND P6, PT, R4, UR6, PT ;  /* 0x0000000604007c0c */ /* 0x000fda000bfc4270 */
[----:B------:R-:W-:Y:S05]  /*24490*/  @!P6 BRA `(.L_x_3168) ;  /* 0xfffffffc007ce947 */ /* 0x000fea000383ffff */
.L_x_3164:
[----:B------:R-:W-:-:S05]  /*244a0*/  IADD3 R11, -R3, R4, RZ ;  /* 0x00000004030b7210 */ /* 0x000fca0007ffe1ff */
        /* <DEDUP_REMOVED lines=19> */
.L_x_3169:
[----:B-1----:R-:W-:Y:S02]  /*245e0*/  IMAD.MOV R2, RZ, RZ, -R3 ;  /* 0x000000ffff027224 */ /* 0x002fe400078e0a03 */
[----:B---3--:R-:W-:-:S03]  /*245f0*/  IMAD R16, R16, UR5, R11 ;  /* 0x0000000510107c24 */ /* 0x008fc6000f8e020b */
[----:B------:R-:W-:Y:S02]  /*24600*/  MOV R11, R2 ;  /* 0x00000002000b7202 */ /* 0x000fe40000000f00 */
[----:B------:R-:W-:Y:S02]  /*24610*/  IABS R2, R4 ;  /* 0x0000000400027213 */ /* 0x000fe40000000000 */
[----:B--2---:R-:W-:Y:S01]  /*24620*/  IADD3 R9, -R16, UR6, RZ ;  /* 0x0000000610097c10 */ /* 0x004fe2000fffe1ff */
        /* <DEDUP_REMOVED lines=10> */
[-C--:B------:R-:W-:Y:S01]  /*246d0*/  @!P1 IADD3 R3, R3, -R12.reuse, RZ ;  /* 0x8000000c03039210 */ /* 0x080fe20007ffe0ff */
        /* <DEDUP_REMOVED lines=19> */
[----:B-1----:R-:W-:-:S06]  /*24810*/  IADD3 R3, R7, 0xffffffe, RZ ;  /* 0x0ffffffe07037810 */ /* 0x002fcc0007ffe0ff */
        /* <DEDUP_REMOVED lines=14> */
[----:B------:R-:W-:Y:S02]  /*24900*/  ISETP.GE.AND P2, PT, R3, RZ, PT ;  /* 0x000000ff0300720c */ /* 0x000fe40003f46270 */
[----:B------:R-:W-:-:S05]  /*24910*/  IADD3 R3, R13, R6, RZ ;  /* 0x000000060d037210 */ /* 0x000fca0007ffe0ff */
[----:B------:R-:W-:-:S06]  /*24920*/  @P0 VIADD R2, R2, 0x1 ;  /* 0x0000000102020836 */ /* 0x000fcc0000000000 */
[----:B------:R-:W-:Y:S01]  /*24930*/  @!P2 IMAD.MOV R2, RZ, RZ, -R2 ;  /* 0x000000ffff02a224 */ /* 0x000fe200078e0a02 */
[----:B------:R-:W-:Y:S01]  /*24940*/  @!P1 LOP3.LUT R2, RZ, R18, RZ, 0x33, !PT ;  /* 0x00000012ff029212 */ /* 0x000fe200078e33ff */
[----:B------:R-:W-:-:S03]  /*24950*/  IMAD.MOV R18, RZ, RZ, -R18 ;  /* 0x000000ffff127224 */ /* 0x000fc600078e0a12 */
[----:B------:R-:W-:Y:S01]  /*24960*/  LOP3.LUT R17, RZ, R2, RZ, 0x33, !PT ;  /* 0x00000002ff117212 */ /* 0x000fe200078e33ff */
[----:B------:R-:W-:-:S04]  /*24970*/  IMAD R18, R2, R18, R3 ;  /* 0x0000001202127224 */ /* 0x000fc800078e0203 */
[----:B------:R-:W-:Y:S01]  /*24980*/  IMAD.IADD R17, R0, 0x1, R17 ;  /* 0x0000000100117824 */ /* 0x000fe200078e0211 */
[----:B------:R-:W-:Y:S06]  /*24990*/  BRA `(.L_x_3170) ;  /* 0x00000000000c7947 */ /* 0x000fec0003800000 */
.L_x_3165:
[----:B------:R-:W-:Y:S01]  /*249a0*/  IMAD.MOV.U32 R17, RZ, RZ, RZ ;  /* 0x000000ffff117224 */ /* 0x000fe200078e00ff */
[----:B------:R-:W-:Y:S01]  /*249b0*/  MOV R18, RZ ;  /* 0x000000ff00127202 */ /* 0x000fe20000000f00 */
[----:B------:R-:W-:-:S07]  /*249c0*/  IMAD.U32 R16, RZ, RZ, UR6 ;  /* 0x00000006ff107e24 */ /* 0x000fce000f8e00ff */
.L_x_3170:
[----:B------:R-:W-:-:S13]  /*249d0*/  ISETP.NE.AND P0, PT, R5, RZ, PT ;  /* 0x000000ff0500720c */ /* 0x000fda0003f05270 */
[----:B------:R-:W0:Y:S01]  /*249e0*/  @!P0 S2R R3, SR_CgaCtaId ;  /* 0x0000000000038919 */ /* 0x000e220000008800 */
[----:B------:R-:W-:-:S04]  /*249f0*/  @!P0 MOV R0, 0x400 ;  /* 0x0000040000008802 */ /* 0x000fc80000000f00 */
[----:B0-----:R-:W-:-:S05]  /*24a00*/  @!P0 LEA R0, R3, R0, 0x18 ;  /* 0x0000000003008211 */ /* 0x001fca00078ec0ff */
[----:B------:R2:W-:Y:S01]  /*24a10*/  @!P0 STS.128 [R0+0x388d0], R16 ;  /* 0x0388d01000008388 */ /* 0x0005e20000000c00 */
[----:B------:R-:W-:Y:S06]  /*24a20*/  BAR.ARV 0x5, 0x180 ;  /* 0x0146000000007b1d */ /* 0x000fec0000002000 */
.L_x_3163:
        /* <DEDUP_REMOVED lines=15> */
[----:B------:R-:W-:Y:S01]  /*24b20*/  ULDC.64 UR40, c[0x0][0x198] ;  /* 0x0000660000287ab9 */ /* 0x000fe20000000a00 */
[----:B------:R-:W-:Y:S01]  /*24b30*/  IMAD.MOV.U32 R23, RZ, RZ, RZ ;  /* 0x000000ffff177224 */ /* 0x000fe200078e00ff */
[----:B------:R-:W-:Y:S01]  /*24b40*/  ULDC UR39, c[0x0][0xc] ;  /* 0x0000030000277ab9 */ /* 0x000fe20000000800 */
[----:B------:R-:W-:-:S02]  /*24b50*/  IMAD.MOV.U32 R31, RZ, RZ, 0x1 ;  /* 0x00000001ff1f7424 */ /* 0x000fc400078e00ff */
[C---:B0-----:R-:W-:Y:S01]  /*24b60*/  IMAD.SHL.U32 R2, R11.reuse, 0x80, RZ ;  /* 0x000000800b027824 */ /* 0x041fe200078e00ff */
[C---:B------:R-:W-:Y:S02]  /*24b70*/  SHF.L.U32 R6, R11.reuse, 0x1, RZ ;  /* 0x000000010b067819 */ /* 0x040fe400000006ff */
[----:B------:R-:W-:Y:S02]  /*24b80*/  SHF.R.U32.HI R4, RZ, 0x1, R11 ;  /* 0x00000001ff047819 */ /* 0x000fe4000001160b */
        /* <DEDUP_REMOVED lines=10> */
[----:B------:R-:W-:Y:S01]  /*24c30*/  LOP3.LUT R9, R5, 0x70, R6, 0x78, !PT ;  /* 0x0000007005097812 */ /* 0x000fe200078e7806 */
[----:B------:R-:W-:Y:S01]  /*24c40*/  IMAD.SHL.U32 R6, R10, 0x10, RZ ;  /* 0x000000100a067824 */ /* 0x000fe200078e00ff */
[C---:B------:R-:W-:Y:S01]  /*24c50*/  LOP3.LUT R5, R3.reuse, 0x30, R4, 0xf8, !PT ;  /* 0x0000003003057812 */ /* 0x040fe200078ef804 */
[----:B------:R-:W-:Y:S01]  /*24c60*/  ULOP3.LUT UR42, UR5, 0x2, URZ, 0xfc, !UPT ;  /* 0x00000002052a7892 */ /* 0x000fe2000f8efc3f */
[----:B------:R-:W-:Y:S01]  /*24c70*/  LOP3.LUT R4, R2, 0x400, RZ, 0xc0, !PT ;  /* 0x0000040002047812 */ /* 0x000fe200078ec0ff */
[----:B------:R-:W-:Y:S01]  /*24c80*/  ULOP3.LUT UR38, UR5, 0x1, URZ, 0xfc, !UPT ;  /* 0x0000000105267892 */ /* 0x000fe2000f8efc3f */
[----:B------:R-:W-:-:S02]  /*24c90*/  LOP3.LUT R3, R3, 0x10, R11, 0xf8, !PT ;  /* 0x0000001003037812 */ /* 0x000fc400078ef80b */
[--C-:B------:R-:W-:Y:S02]  /*24ca0*/  LOP3.LUT R5, R5, 0x70, R0.reuse, 0x78, !PT ;  /* 0x0000007005057812 */ /* 0x100fe400078e7800 */
[----:B------:R-:W-:Y:S02]  /*24cb0*/  LOP3.LUT R4, R4, 0x1800, R7, 0xf8, !PT ;  /* 0x0000180004047812 */ /* 0x000fe400078ef807 */
[----:B------:R-:W-:Y:S02]  /*24cc0*/  LOP3.LUT R3, R3, 0x70, R0, 0x78, !PT ;  /* 0x0000007003037812 */ /* 0x000fe400078e7800 */
[----:B------:R-:W-:Y:S02]  /*24cd0*/  LOP3.LUT R5, R5, 0xc00, R2, 0xf8, !PT ;  /* 0x00000c0005057812 */ /* 0x000fe400078ef802 */
[----:B------:R-:W-:Y:S02]  /*24ce0*/  LOP3.LUT R8, R9, 0x400, R6, 0xf8, !PT ;  /* 0x0000040009087812 */ /* 0x000fe400078ef806 */
        /* <DEDUP_REMOVED lines=9> */
[----:B------:R0:W-:Y:S03]  /*24d80*/  STL [R1+0x8], R2 ;  /* 0x0000080201007387 */ /* 0x0001e60000100800 */
[----:B------:R-:W-:-:S05]  /*24d90*/  IADD3 R0, R22, R8, RZ ;  /* 0x0000000816007210 */ /* 0x000fca0007ffe0ff */
[----:B------:R1:W-:Y:S01]  /*24da0*/  STL [R1+0x18], R0 ;  /* 0x0000180001007387 */ /* 0x0003e20000100800 */
[----:B0-----:R-:W-:-:S07]  /*24db0*/  LOP3.LUT R2, R30, 0x80, RZ, 0xfc, !PT ;  /* 0x000000801e027812 */ /* 0x001fce00078efcff */
.L_x_3285:
[----:B0-----:R-:W0:Y:S02]  /*24dc0*/  LDC.64 R24, c[0x0][0xc88] ;  /* 0x00032200ff187b82 */ /* 0x001e240000000a00 */
[----:B0-----:R-:W-:-:S06]  /*24dd0*/  IMAD.WIDE R24, R19, 0x4, R24 ;  /* 0x0000000413187825 */ /* 0x001fcc00078e0218 */
[----:B-1----:R-:W1:Y:S01]  /*24de0*/  LDG.E R24, desc[UR36][R24.64] ;  /* 0x0000002418187981 */ /* 0x002e62000c1e1900 */
[----:B------:R-:W-:Y:S05]  /*24df0*/  YIELD ;  /* 0x0000000000007946 */ /* 0x000fea0003800000 */
[----:B------:R-:W-:Y:S01]  /*24e00*/  ULDC.64 UR4, c[0x0][0xa28] ;  /* 0x00028a0000047ab9 */ /* 0x000fe20000000a00 */
[----:B------:R-:W-:Y:S01]  /*24e10*/  ULDC.64 UR8, c[0x0][0xa18] ;  /* 0x0002860000087ab9 */ /* 0x000fe20000000a00 */
[----:B------:R-:W-:Y:S01]  /*24e20*/  ISETP.NE.U32.AND P0, PT, RZ, UR4, PT ;  /* 0x00000004ff007c0c */ /* 0x000fe2000bf05070 */
[----:B------:R-:W-:Y:S01]  /*24e30*/  IMAD.MOV.U32 R37, RZ, RZ, RZ ;  /* 0x000000ffff257224 */ /* 0x000fe200078e00ff */
[----:B------:R-:W-:-:S02]  /*24e40*/  ULDC.64 UR6, c[0x0][0xa10] ;  /* 0x0002840000067ab9 */ /* 0x000fc40000000a00 */
        /* <DEDUP_REMOVED lines=11> */
[----:B------:R1:W5:Y:S01]  /*24f00*/  @P0 LDG.E R37, desc[UR36][R2.64] ;  /* 0x0000002402250981 */ /* 0x000362000c1e1900 */
[----:B------:R-:W-:Y:S02]  /*24f10*/  ISETP.NE.U32.AND P0, PT, RZ, UR4, PT ;  /* 0x00000004ff007c0c */ /* 0x000fe4000bf05070 */
[----:B------:R-:W-:Y:S01]  /*24f20*/  ISETP.NE.U32.AND P1, PT, RZ, UR6, PT ;  /* 0x00000006ff007c0c */ /* 0x000fe2000bf25070 */
[----:B0-----:R-:W-:Y:S01]  /*24f30*/  IMAD.MOV.U32 R0, RZ, RZ, RZ ;  /* 0x000000ffff007224 */ /* 0x001fe200078e00ff */
[----:B------:R-:W-:Y:S02]  /*24f40*/  ISETP.NE.AND.EX P0, PT, RZ, UR5, PT, P0 ;  /* 0x00000005ff007c0c */ /* 0x000fe4000bf05300 */
[----:B------:R-:W-:Y:S02]  /*24f50*/  ISETP.NE.AND.EX P1, PT, RZ, UR7, PT, P1 ;  /* 0x00000007ff007c0c */ /* 0x000fe4000bf25310 */
[C---:B------:R-:W-:Y:S02]  /*24f60*/  IADD3 R4, P4, R25.reuse, UR6, RZ ;  /* 0x0000000619047c10 */ /* 0x040fe4000ff9e0ff */
[----:B-1----:R-:W-:Y:S01]  /*24f70*/  IADD3 R2, P3, R25, UR4, RZ ;  /* 0x0000000419027c10 */ /* 0x002fe2000ff7e0ff */
[----:B------:R-:W-:Y:S01]  /*24f80*/  ULDC UR4, c[0x0][0x288] ;  /* 0x0000a20000047ab9 */ /* 0x000fe20000000800 */
[----:B------:R-:W-:-:S02]  /*24f90*/  IADD3.X R5, R26, UR7, RZ, P4, !PT ;  /* 0x000000071a057c10 */ /* 0x000fc4000a7fe4ff */
[C---:B------:R-:W-:Y:S02]  /*24fa0*/  IADD3.X R3, R26.reuse, UR5, RZ, P3, !PT ;  /* 0x000000051a037c10 */ /* 0x040fe40009ffe4ff */
[----:B------:R-:W-:Y:S02]  /*24fb0*/  @P2 IADD3 R6, P3, R25, UR8, RZ ;  /* 0x0000000819062c10 */ /* 0x000fe4000ff7e0ff */
[----:B------:R-:W-:Y:S01]  /*24fc0*/  MOV R8, UR4 ;  /* 0x0000000400087c02 */ /* 0x000fe20008000f00 */
[----:B------:R-:W5:Y:S01]  /*24fd0*/  @P0 LDG.E R28, desc[UR36][R2.64] ;  /* 0x00000024021c0981 */ /* 0x000f62000c1e1900 */
[----:B------:R-:W-:Y:S01]  /*24fe0*/  @P2 IADD3.X R7, R26, UR9, RZ, P3, !PT ;  /* 0x000000091a072c10 */ /* 0x000fe20009ffe4ff */
[----:B------:R-:W-:Y:S02]  /*24ff0*/  ULDC.64 UR4, c[0x0][0x418] ;  /* 0x0001060000047ab9 */ /* 0x000fe40000000a00 */
[----:B------:R-:W5:Y:S04]  /*25000*/  @P1 LDG.E R0, desc[UR36][R4.64] ;  /* 0x0000002404001981 */ /* 0x000f68000c1e1900 */
[----:B------:R0:W2:Y:S01]  /*25010*/  @P2 LDG.E R8, desc[UR36][R6.64] ;  /* 0x0000002406082981 */ /* 0x0000a2000c1e1900 */
[----:B------:R-:W-:-:S03]  /*25020*/  UISETP.NE.U32.AND UP0, UPT, UR4, URZ, UPT ;  /* 0x0000003f0400728c */ /* 0x000fc6000bf05070 */
[----:B------:R-:W-:Y:S01]  /*25030*/  ULDC UR4, c[0x0][0x424] ;  /* 0x0001090000047ab9 */ /* 0x000fe20000000800 */
[----:B------:R-:W-:-:S03]  /*25040*/  UISETP.NE.AND.EX UP0, UPT, UR5, URZ, UPT, UP0 ;  /* 0x0000003f0500728c */ /* 0x000fc6000bf05300 */
[----:B------:R-:W-:Y:S01]  /*25050*/  ULDC UR5, c[0x0][0x2f0] ;  /* 0x0000bc0000057ab9 */ /* 0x000fe20000000800 */
[----:B------:R-:W-:-:S04]  /*25060*/  USEL UR4, UR4, 0x1, UP0 ;  /* 0x0000000104047887 */ /* 0x000fc80008000000 */
[----:B------:R-:W-:-:S03]  /*25070*/  UIMAD UR4, UR4, UR5, URZ ;  /* 0x00000005040472a4 */ /* 0x000fc6000f8e023f */
[----:B------:R-:W-:Y:S02]  /*25080*/  ULDC UR5, c[0x0][0x348] ;  /* 0x0000d20000057ab9 */ /* 0x000fe40000000800 */
[----:B0-----:R-:W-:Y:S02]  /*25090*/  IMAD.U32 R6, RZ, RZ, UR5 ;  /* 0x00000005ff067e24 */ /* 0x001fe4000f8e00ff */
[----:B------:R-:W-:Y:S01]  /*250a0*/  IMAD.U32 R7, RZ, RZ, UR4 ;  /* 0x00000004ff077e24 */ /* 0x000fe2000f8e00ff */
[----:B--2---:R0:W-:Y:S01]  /*250b0*/  STL [R1+0x1c], R8 ;  /* 0x00001c0801007387 */ /* 0x0041e20000100800 */
[----:B------:R-:W-:Y:S01]  /*250c0*/  IMAD.MOV.U32 R9, RZ, RZ, R8 ;  /* 0x000000ffff097224 */ /* 0x000fe200078e0008 */
[----:B------:R-:W-:Y:S06]  /*250d0*/  @P2 BRA `(.L_x_3172) ;  /* 0x0000000000142947 */ /* 0x000fec0003800000 */
[----:B------:R-:W-:Y:S05]  /*250e0*/  @!P0 BRA `(.L_x_3172) ;  /* 0x0000000000108947 */ /* 0x000fea0003800000 */
[----:B0-----:R-:W2:Y:S04]  /*250f0*/  LDG.E R8, desc[UR36][R2.64] ;  /* 0x0000002402087981 */ /* 0x001ea8000c1e1900 */
[----:B------:R-:W2:Y:S02]  /*25100*/  LDG.E R2, desc[UR36][R2.64+0x4] ;  /* 0x0000042402027981 */ /* 0x000ea4000c1e1900 */
[----:B--2---:R-:W-:-:S05]  /*25110*/  IMAD.IADD R9, R2, 0x1, -R8 ;  /* 0x0000000102097824 */ /* 0x004fca00078e0a08 */
[----:B------:R1:W-:Y:S02]  /*25120*/  STL [R1+0x1c], R9 ;  /* 0x00001c0901007387 */ /* 0x0003e40000100800 */
.L_x_3172:
[----:B------:R-:W-:Y:S01]  /*25130*/  ULDC.64 UR4, c[0x0][0xa20] ;  /* 0x0002880000047ab9 */ /* 0x000fe20000000a00 */
[----:B------:R-:W-:Y:S02]  /*25140*/  MOV R33, R24 ;  /* 0x0000001800217202 */ /* 0x000fe40000000f00 */
[----:B------:R-:W-:-:S04]  /*25150*/  ISETP.NE.U32.AND P0, PT, RZ, UR4, PT ;  /* 0x00000004ff007c0c */ /* 0x000fc8000bf05070 */
[----:B------:R-:W-:-:S13]  /*25160*/  ISETP.NE.AND.EX P0, PT, RZ, UR5, PT, P0 ;  /* 0x00000005ff007c0c */ /* 0x000fda000bf05300 */
[----:B------:R-:W-:Y:S05]  /*25170*/  @!P0 BRA `(.L_x_3173) ;  /* 0x0000000000108947 */ /* 0x000fea0003800000 */
[----:B------:R-:W-:-:S04]  /*25180*/  IADD3 R2, P0, R25, UR4, RZ ;  /* 0x0000000419027c10 */ /* 0x000fc8000ff1e0ff */
[----:B------:R-:W-:-:S05]  /*25190*/  IADD3.X R3, R26, UR5, RZ, P0, !PT ;  /* 0x000000051a037c10 */ /* 0x000fca00087fe4ff */
[----:B------:R2:W5:Y:S01]  /*251a0*/  LDG.E R7, desc[UR36][R2.64] ;  /* 0x0000002402077981 */ /* 0x000562000c1e1900 */
[----:B------:R-:W-:Y:S05]  /*251b0*/  BRA `(.L_x_3174) ;  /* 0x0000000000247947 */ /* 0x000fea0003800000 */
.L_x_3173:
[----:B------:R-:W-:Y:S02]  /*251c0*/  ULDC.64 UR4, c[0x0][0xa08] ;  /* 0x0002820000047ab9 */ /* 0x000fe40000000a00 */
[----:B------:R-:W-:-:S04]  /*251d0*/  ISETP.NE.U32.AND P0, PT, RZ, UR4, PT ;  /* 0x00000004ff007c0c */ /* 0x000fc8000bf05070 */
[----:B------:R-:W-:-:S13]  /*251e0*/  ISETP.NE.AND.EX P0, PT, RZ, UR5, PT, P0 ;  /* 0x00000005ff007c0c */ /* 0x000fda000bf05300 */
[----:B------:R-:W-:Y:S05]  /*251f0*/  @!P0 BRA `(.L_x_3174) ;  /* 0x0000000000148947 */ /* 0x000fea0003800000 */
[----:B------:R-:W2:Y:S02]  /*25200*/  LDC.64 R2, c[0x0][0xa08] ;  /* 0x00028200ff027b82 */ /* 0x000ea40000000a00 */
[----:B--2---:R-:W-:-:S05]  /*25210*/  IMAD.WIDE R2, R33, 0x4, R2 ;  /* 0x0000000421027825 */ /* 0x004fca00078e0202 */
[----:B------:R-:W2:Y:S04]  /*25220*/  LDG.E R7, desc[UR36][R2.64] ;  /* 0x0000002402077981 */ /* 0x000ea8000c1e1900 */
[----:B------:R-:W2:Y:S02]  /*25230*/  LDG.E R2, desc[UR36][R2.64+0x4] ;  /* 0x0000042402027981 */ /* 0x000ea4000c1e1900 */
[----:B--2---:R-:W-:-:S07]  /*25240*/  IMAD.IADD R7, R2, 0x1, -R7 ;  /* 0x0000000102077824 */ /* 0x004fce00078e0a07 */
.L_x_3174:
[----:B--2---:R-:W2:Y:S01]  /*25250*/  @P1 LDG.E R2, desc[UR36][R4.64] ;  /* 0x0000002404021981 */ /* 0x004ea2000c1e1900 */
[----:B------:R-:W3:Y:S03]  /*25260*/  LDC R3, c[0x0][0x448] ;  /* 0x00011200ff037b82 */ /* 0x000ee60000000800 */
[----:B------:R4:W2:Y:S01]  /*25270*/  @P1 LDG.E R5, desc[UR36][R4.64+0x4] ;  /* 0x0000042404051981 */ /* 0x0008a2000c1e1900 */
[----:B-----5:R-:W-:Y:S01]  /*25280*/  IMAD.IADD R7, R7, 0x1, -R37 ;  /* 0x0000000107077824 */ /* 0x020fe200078e0a25 */
[----:B------:R-:W-:Y:S01]  /*25290*/  BSSY B0, `(.L_x_3175) ;  /* 0x0000125000007945 */ /* 0x000fe20003800000 */
[----:B---3--:R-:W-:-:S13]  /*252a0*/  ISETP.NE.AND P0, PT, R3, 0x1, PT ;  /* 0x000000010300780c */ /* 0x008fda0003f05270 */
[----:B------:R-:W3:Y:S08]  /*252b0*/  @P0 LDC R3, c[0x0][0x44c] ;  /* 0x00011300ff030b82 */ /* 0x000ef00000000800 */
[----:B----4-:R-:W4:Y:S01]  /*252c0*/  @P0 LDC R4, c[0x0][0x450] ;  /* 0x00011400ff040b82 */ /* 0x010f220000000800 */
[----:B--2---:R-:W-:Y:S02]  /*252d0*/  @P1 IMAD.IADD R6, R5, 0x1, -R2 ;  /* 0x0000000105061824 */ /* 0x004fe400078e0a02 */
[----:B------:R-:W-:-:S02]  /*252e0*/  IMAD.SHL.U32 R2, R17, 0x80, RZ ;  /* 0x0000008011027824 */ /* 0x000fc400078e00ff */
[----:B------:R-:W-:Y:S02]  /*252f0*/  IMAD.IADD R27, R7, 0x1, R6 ;  /* 0x00000001071b7824 */ /* 0x000fe400078e0206 */
[----:B------:R-:W-:Y:S02]  /*25300*/  VIADD R2, R2, 0x7f ;  /* 0x0000007f02027836 */ /* 0x000fe40000000000 */
[----:B------:R-:W-:Y:S02]  /*25310*/  VIADD R20, R27, 0x7f ;  /* 0x0000007f1b147836 */ /* 0x000fe40000000000 */
[----:B---3--:R-:W-:Y:S01]  /*25320*/  @P0 IMAD.HI.U32 R5, R2, R3, RZ ;  /* 0x0000000302050227 */ /* 0x008fe200078e00ff */
[----:B------:R-:W-:Y:S02]  /*25330*/  MOV R3, R2 ;  /* 0x0000000200037202 */ /* 0x000fe40000000f00 */
[----:B------:R-:W-:Y:S02]  /*25340*/  SHF.R.S32.HI R2, RZ, 0x1f, R20 ;  /* 0x0000001fff027819 */ /* 0x000fe40000011414 */
[----:B----4-:R-:W-:-:S02]  /*25350*/  @P0 SHF.R.U32.HI R3, RZ, R4, R5 ;  /* 0x00000004ff030219 */ /* 0x010fc40000011605 */
[----:B------:R-:W-:Y:S02]  /*25360*/  LEA.HI R20, R2, R20, RZ, 0x7 ;  /* 0x0000001402147211 */ /* 0x000fe400078f38ff */
[----:B------:R-:W-:Y:S02]  /*25370*/  IADD3 R2, R27, 0x80, -R9 ;  /* 0x000000801b027810 */ /* 0x000fe40007ffe809 */
[----:B------:R-:W-:-:S03]  /*25380*/  SHF.R.S32.HI R20, RZ, 0x7, R20 ;  /* 0x00000007ff147819 */ /* 0x000fc60000011414 */
[----:B------:R-:W-:-:S05]  /*25390*/  IMAD.IADD R3, R2, 0x1, R3 ;  /* 0x0000000102037824 */ /* 0x000fca00078e0203 */
[----:B------:R-:W-:-:S04]  /*253a0*/  SHF.R.S32.HI R4, RZ, 0x1f, R3 ;  /* 0x0000001fff047819 */ /* 0x000fc80000011403 */
[----:B------:R-:W-:-:S04]  /*253b0*/  LEA.HI R4, R4, R3, RZ, 0x7 ;  /* 0x0000000304047211 */ /* 0x000fc800078f38ff */
[----:B------:R-:W-:-:S04]  /*253c0*/  SHF.R.S32.HI R4, RZ, 0x7, R4 ;  /* 0x00000007ff047819 */ /* 0x000fc80000011404 */
[----:B------:R-:W-:-:S04]  /*253d0*/  VIMNMX R3, R20, R4, PT ;  /* 0x0000000414037248 */ /* 0x000fc80003fe0100 */
[----:B------:R-:W-:Y:S01]  /*253e0*/  LEA R3, R3, -R7, 0x7 ;  /* 0x8000000703037211 */ /* 0x000fe200078e38ff */
[----:B------:R-:W-:-:S03]  /*253f0*/  IMAD.MOV R7, RZ, RZ, -R7 ;  /* 0x000000ffff077224 */ /* 0x000fc600078e0a07 */
[----:B------:R-:W-:Y:S02]  /*25400*/  VIMNMX R3, R3, R6, PT ;  /* 0x0000000603037248 */ /* 0x000fe40003fe0100 */
        /* <DEDUP_REMOVED lines=14> */
[----:B------:R-:W2:Y:S02]  /*254f0*/  S2R R6, SR_TID.X ;  /* 0x0000000000067919 */ /* 0x000ea40000002100 */
[----:B--2---:R-:W-:-:S04]  /*25500*/  SHF.R.U32.HI R6, RZ, 0x5, R6 ;  /* 0x00000005ff067819 */ /* 0x004fc80000011606 */
[----:B------:R-:W-:-:S05]  /*25510*/  LOP3.LUT R6, R6, 0x3, RZ, 0xc0, !PT ;  /* 0x0000000306067812 */ /* 0x000fca00078ec0ff */
[----:B------:R2:W3:Y:S02]  /*25520*/  SHFL.IDX PT, R14, R6, RZ, 0x1f ;  /* 0x00001fff060e7589 */ /* 0x0004e400000e0000 */
.L_x_3484:
[----:B---3--:R-:W-:Y:S02]  /*25530*/  ISETP.NE.AND P0, PT, R14, RZ, PT ;  /* 0x000000ff0e00720c */ /* 0x008fe40003f05270 */
[----:B------:R-:W-:-:S11]  /*25540*/  PLOP3.LUT P6, PT, PT, PT, PT, 0x8, 0x0 ;  /* 0x000000000000781c */ /* 0x000fd60003fce170 */
[----:B------:R-:W-:Y:S05]  /*25550*/  @P0 BRA `(.L_x_3178) ;  /* 0x00000000000c0947 */ /* 0x000fea0003800000 */
[----:B------:R-:W-:-:S03]  /*25560*/  UMOV UR4, 0xffffffff ;  /* 0xffffffff00047882 */ /* 0x000fc60000000000 */
[----:B------:R-:W-:Y:S05]  /*25570*/  BRA.DIV UR4, `(.L_x_3179) ;  /* 0x000000b204887947 */ /* 0x000fea000b800000 */
[----:B------:R-:W-:-:S13]  /*25580*/  ELECT P6, URZ, PT ;  /* 0x00000000003f782f */ /* 0x000fda00038c0000 */
.L_x_3178:
[----:B--2---:R-:W2:Y:S01]  /*25590*/  LDL R6, [R1+0x28] ;  /* 0x0000280001067983 */ /* 0x004ea20000100800 */
[----:B------:R-:W-:Y:S01]  /*255a0*/  BSSY B1, `(.L_x_3180) ;  /* 0x0000008000017945 */ /* 0x000fe20003800000 */
[----:B--2---:R-:W-:-:S05]  /*255b0*/  VIADD R6, R6, 0x1 ;  /* 0x0000000106067836 */ /* 0x004fca0000000000 */
[----:B------:R-:W-:-:S04]  /*255c0*/  LEA.HI R7, R6, R6, RZ, 0x1 ;  /* 0x0000000606077211 */ /* 0x000fc800078f08ff */
[----:B------:R-:W-:-:S04]  /*255d0*/  LOP3.LUT R7, R7, 0xfffffffe, RZ, 0xc0, !PT ;  /* 0xfffffffe07077812 */ /* 0x000fc800078ec0ff */
[----:B------:R-:W-:-:S04]  /*255e0*/  IADD3 R6, R6, -R7, RZ ;  /* 0x8000000706067210 */ /* 0x000fc80007ffe0ff */
[----:B------:R-:W-:-:S04]  /*255f0*/  SHF.L.U32 R6, R6, 0x1f, RZ ;  /* 0x0000001f06067819 */ /* 0x000fc800000006ff */
[----:B------:R-:W2:Y:S02]  /*25600*/  SYNCS.PHASECHK.TRANS64.TRYWAIT P0, [R22+URZ+0x38820], R6 ;  /* 0x03882006160075a7 */ /* 0x000ea4000800017f */
[----:B--2---:R-:W-:Y:S05]  /*25610*/  @!P0 BRA `(.L_x_3181) ;  /* 0x000000b000808947 */ /* 0x004fea0003800000 */
.L_x_3487:
[----:B------:R-:W-:Y:S05]  /*25620*/  BSYNC B1 ;  /* 0x0000000000017941 */ /* 0x000fea0003800000 */
.L_x_3180:
[----:B------:R-:W-:Y:S04]  /*25630*/  BSSY B1, `(.L_x_3182) ;  /* 0x000006c000017945 */ /* 0x000fe80003800000 */
[----:B------:R-:W-:Y:S05]  /*25640*/  @!P6 BRA `(.L_x_3183) ;  /* 0x0000000400a8e947 */ /* 0x000fea0003800000 */
[----:B------:R-:W-:Y:S01]  /*25650*/  IMAD R10, R29, 0x8, R22 ;  /* 0x000000081d0a7824 */ /* 0x000fe200078e0216 */
[----:B-1----:R-:W-:Y:S01]  /*25660*/  SHF.L.U32 R9, R32, 0x1f, RZ ;  /* 0x0000001f20097819 */ /* 0x002fe200000006ff */
[----:B------:R-:W1:Y:S01]  /*25670*/  S2R R7, SR_TID.X ;  /* 0x0000000000077919 */ /* 0x000e620000002100 */
[----:B------:R-:W-:Y:S02]  /*25680*/  BSSY B2, `(.L_x_3184) ;  /* 0x0000005000027945 */ /* 0x000fe40003800000 */
[----:B------:R-:W3:Y:S01]  /*25690*/  SYNCS.PHASECHK.TRANS64.TRYWAIT P0, [R10+URZ+0x388a0], R9 ;  /* 0x0388a0090a0075a7 */ /* 0x000ee2000800017f */
[----:B-1----:R-:W-:-:S04]  /*256a0*/  LOP3.LUT R7, R7, 0x7f, RZ, 0xc0, !PT ;  /* 0x0000007f07077812 */ /* 0x002fc800078ec0ff */
[----:B------:R-:W-:Y:S01]  /*256b0*/  ISETP.NE.AND P1, PT, R7, RZ, PT ;  /* 0x000000ff0700720c */ /* 0x000fe20003f25270 */
[----:B---3--:R-:W-:-:S12]  /*256c0*/  @!P0 BRA `(.L_x_3185) ;  /* 0x000000b000688947 */ /* 0x008fd80003800000 */
.L_x_3488:
[----:B------:R-:W-:Y:S05]  /*256d0*/  BSYNC B2 ;  /* 0x0000000000027941 */ /* 0x000fea0003800000 */
.L_x_3184:
[----:B------:R-:W-:Y:S04]  /*256e0*/  BSSY B2, `(.L_x_3186) ;  /* 0x0000009000027945 */ /* 0x000fe80003800000 */
[----:B------:R-:W-:Y:S05]  /*256f0*/  @P1 BRA `(.L_x_3187) ;  /* 0x00000000001c1947 */ /* 0x000fea0003800000 */
[----:B--2---:R-:W2:Y:S02]  /*25700*/  S2R R6, SR_TID.X ;  /* 0x0000000000067919 */ /* 0x004ea40000002100 */
[----:B--2---:R-:W-:Y:S01]  /*25710*/  LOP3.LUT R7, R6, 0x1f, RZ, 0xc0, !PT ;  /* 0x0000001f06077812 */ /* 0x004fe200078ec0ff */
[----:B------:R-:W-:-:S03]  /*25720*/  IMAD.MOV.U32 R6, RZ, RZ, 0x8000 ;  /* 0x00008000ff067424 */ /* 0x000fc600078e00ff */
[----:B------:R-:W-:Y:S01]  /*25730*/  ISETP.NE.AND P0, PT, R7, RZ, PT ;  /* 0x000000ff0700720c */ /* 0x000fe20003f05270 */
[----:B------:R3:W-:-:S12]  /*25740*/  SYNCS.ARRIVE.TRANS64 RZ, [R10+URZ+0x38890], R6 ;  /* 0x038890060aff79a7 */ /* 0x0007d8000800003f */
[----:B---3--:R-:W-:Y:S05]  /*25750*/  @!P0 BRA `(.L_x_3187) ;  /* 0x0000000000048947 */ /* 0x008fea0003800000 */
[----:B------:R-:W-:Y:S01]  /*25760*/  BPT.TRAP 0x1 ;  /* 0x000000040000795c */ /* 0x000fe20000300000 */
.L_x_3187:
[----:B------:R-:W-:Y:S05]  /*25770*/  BSYNC B2 ;  /* 0x0000000000027941 */ /* 0x000fea0003800000 */
.L_x_3186:
[----:B------:R-:W-:Y:S01]  /*25780*/  IMAD.MOV.U32 R15, RZ, RZ, RZ ;  /* 0x000000ffff0f7224 */ /* 0x000fe200078e00ff */
[----:B0-----:R-:W-:Y:S01]  /*25790*/  LEA R8, R29, R22, 0xf ;  /* 0x000000161d087211 */ /* 0x001fe200078e78ff */
[----:B------:R-:W-:Y:S01]  /*257a0*/  IMAD R7, R4, 0x80, R0 ;  /* 0x0000008004077824 */ /* 0x000fe200078e0200 */
[----:B------:R-:W-:Y:S01]  /*257b0*/  UIADD3 UR4, UP0, UR40, 0x570, URZ ;  /* 0x0000057028047890 */ /* 0x000fe2000ff1e03f */
[----:B------:R-:W-:Y:S01]  /*257c0*/  PLOP3.LUT P0, PT, PT, PT, PT, 0x80, 0x0 ;  /* 0x000000000000781c */ /* 0x000fe20003f0f070 */
[----:B--2---:R-:W-:Y:S01]  /*257d0*/  VIADD R6, R10, 0x38890 ;  /* 0x000388900a067836 */ /* 0x004fe20000000000 */
[----:B------:R-:W-:Y:S01]  /*257e0*/  R2UR UR10, R15 ;  /* 0x000000000f0a72ca */ /* 0x000fe200000e0000 */
[----:B------:R-:W-:Y:S01]  /*257f0*/  VIADD R7, R7, 0xffffff80 ;  /* 0xffffff8007077836 */ /* 0x000fe20000000000 */
[----:B------:R-:W-:Y:S01]  /*25800*/  UIADD3.X UR5, URZ, UR41, URZ, UP0, !UPT ;  /* 0x000000293f057290 */ /* 0x000fe200087fe43f */
[----:B------:R-:W-:Y:S01]  /*25810*/  VIADD R11, R8, 0x28400 ;  /* 0x00028400080b7836 */ /* 0x000fe20000000000 */
[----:B------:R-:W-:Y:S01]  /*25820*/  UMOV UR6, 0x0 ;  /* 0x0000000000067882 */ /* 0x000fe20000000000 */
[----:B------:R-:W-:-:S10]  /*25830*/  UMOV UR7, 0x12f00000 ;  /* 0x12f0000000077882 */ /* 0x000fd40000000000 */
.L_x_3188:
        /* <DEDUP_REMOVED lines=12> */
[----:B------:R-:W-:Y:S01]  /*25900*/  UMOV UR6, 0x0 ;  /* 0x0000000000067882 */ /* 0x000fe20000000000 */
[----:B------:R-:W-:Y:S01]  /*25910*/  IADD3 R11, R8, 0x2c400, RZ ;  /* 0x0002c400080b7810 */ /* 0x000fe20007ffe0ff */
[----:B------:R-:W-:Y:S01]  /*25920*/  UMOV UR7, 0x12f00000 ;  /* 0x12f0000000077882 */ /* 0x000fe20000000000 */
[----:B------:R-:W-:-:S15]  /*25930*/  R2UR UR10, R14 ;  /* 0x000000000e0a72ca */ /* 0x000fde00000e0000 */
.L_x_3189:
        /* <DEDUP_REMOVED lines=13> */
.L_x_3489:
[----:B------:R-:W-:Y:S05]  /*25a10*/  BSYNC B2 ;  /* 0x0000000000027941 */ /* 0x000fea0003800000 */
.L_x_3190:
        /* <DEDUP_REMOVED lines=11> */
.L_x_3193:
[----:B------:R-:W-:Y:S05]  /*25ad0*/  BSYNC B2 ;  /* 0x0000000000027941 */ /* 0x000fea0003800000 */
.L_x_3192:
        /* <DEDUP_REMOVED lines=8> */
.L_x_3194:
        /* <DEDUP_REMOVED lines=15> */
.L_x_3195:
        /* <DEDUP_REMOVED lines=9> */
[----:B---3--:R-:W-:Y:S05]  /*25ce0*/  @P0 BRA.U.ANY `(.L_x_3195) ;  /* 0xfffffffd00d80947 */ /* 0x008fea000393ffff */
.L_x_3183:
[----:B------:R-:W-:Y:S05]  /*25cf0*/  BSYNC B1 ;  /* 0x0000000000017941 */ /* 0x000fea0003800000 */
.L_x_3182:
        /* <DEDUP_REMOVED lines=9> */
.L_x_3210:
[----:B------:R-:W-:Y:S05]  /*25d90*/  YIELD ;  /* 0x0000000000007946 */ /* 0x000fea0003800000 */
[----:B------:R-:W-:Y:S04]  /*25da0*/  BSSY B1, `(.L_x_3196) ;  /* 0x000006b000017945 */ /* 0x000fe80003800000 */
[----:B------:R-:W-:Y:S05]  /*25db0*/  @!P6 BRA `(.L_x_3197) ;  /* 0x0000000400a4e947 */ /* 0x000fea0003800000 */
[----:B-1----:R-:W-:Y:S01]  /*25dc0*/  IMAD R9, R29, 0x8, R22 ;  /* 0x000000081d097824 */ /* 0x002fe200078e0216 */
[----:B0-----:R-:W-:Y:S01]  /*25dd0*/  SHF.L.U32 R8, R32, 0x1f, RZ ;  /* 0x0000001f20087819 */ /* 0x001fe200000006ff */
[----:B------:R-:W0:Y:S01]  /*25de0*/  S2R R4, SR_TID.X ;  /* 0x0000000000047919 */ /* 0x000e220000002100 */
[----:B------:R-:W-:Y:S02]  /*25df0*/  BSSY B2, `(.L_x_3198) ;  /* 0x0000005000027945 */ /* 0x000fe40003800000 */
[----:B------:R-:W1:Y:S01]  /*25e00*/  SYNCS.PHASECHK.TRANS64.TRYWAIT P1, [R9+URZ+0x388a0], R8 ;  /* 0x0388a008090075a7 */ /* 0x000e62000802017f */
[----:B0-----:R-:W-:-:S04]  /*25e10*/  LOP3.LUT R4, R4, 0x7f, RZ, 0xc0, !PT ;  /* 0x0000007f04047812 */ /* 0x001fc800078ec0ff */
[----:B------:R-:W-:Y:S01]  /*25e20*/  ISETP.NE.AND P2, PT, R4, RZ, PT ;  /* 0x000000ff0400720c */ /* 0x000fe20003f45270 */
[----:B-1----:R-:W-:-:S12]  /*25e30*/  @!P1 BRA `(.L_x_3199) ;  /* 0x000000a800b49947 */ /* 0x002fd80003800000 */
.L_x_3490:
[----:B------:R-:W-:Y:S05]  /*25e40*/  BSYNC B2 ;  /* 0x0000000000027941 */ /* 0x000fea0003800000 */
.L_x_3198:
[----:B------:R-:W-:Y:S04]  /*25e50*/  BSSY B2, `(.L_x_3200) ;  /* 0x0000009000027945 */ /* 0x000fe80003800000 */
[----:B------:R-:W-:Y:S05]  /*25e60*/  @P2 BRA `(.L_x_3201) ;  /* 0x00000000001c2947 */ /* 0x000fea0003800000 */
[----:B------:R-:W2:Y:S02]  /*25e70*/  S2R R4, SR_TID.X ;  /* 0x0000000000047919 */ /* 0x000ea40000002100 */
[----:B--2---:R-:W-:Y:S02]  /*25e80*/  LOP3.LUT R6, R4, 0x1f, RZ, 0xc0, !PT ;  /* 0x0000001f04067812 */ /* 0x004fe400078ec0ff */
[----:B------:R-:W-:Y:S02]  /*25e90*/  MOV R4, 0x8000 ;  /* 0x0000800000047802 */ /* 0x000fe40000000f00 */
[----:B------:R-:W-:Y:S02]  /*25ea0*/  ISETP.NE.AND P1, PT, R6, RZ, PT ;  /* 0x000000ff0600720c */ /* 0x000fe40003f25270 */
[----:B------:R1:W-:Y:S11]  /*25eb0*/  SYNCS.ARRIVE.TRANS64 RZ, [R9+URZ+0x38890], R4 ;  /* 0x0388900409ff79a7 */ /* 0x0003f6000800003f */
[----:B-1----:R-:W-:Y:S05]  /*25ec0*/  @!P1 BRA `(.L_x_3201) ;  /* 0x0000000000049947 */ /* 0x002fea0003800000 */
[----:B------:R-:W-:Y:S01]  /*25ed0*/  BPT.TRAP 0x1 ;  /* 0x000000040000795c */ /* 0x000fe20000300000 */
.L_x_3201:
[----:B------:R-:W-:Y:S05]  /*25ee0*/  BSYNC B2 ;  /* 0x0000000000027941 */ /* 0x000fea0003800000 */
.L_x_3200:
[----:B------:R-:W-:Y:S01]  /*25ef0*/  IMAD.MOV.U32 R14, RZ, RZ, RZ ;  /* 0x000000ffff0e7224 */ /* 0x000fe200078e00ff */
[----:B------:R-:W-:Y:S01]  /*25f00*/  UIADD3 UR4, UP0, UR40, 0x570, URZ ;  /* 0x0000057028047890 */ /* 0x000fe2000ff1e03f */
[----:B------:R-:W-:Y:S01]  /*25f10*/  IMAD R7, R29, 0x8000, R22 ;  /* 0x000080001d077824 */ /* 0x000fe200078e0216 */
[----:B------:R-:W-:Y:S01]  /*25f20*/  PLOP3.LUT P1, PT, PT, PT, PT, 0x80, 0x0 ;  /* 0x000000000000781c */ /* 0x000fe20003f2f070 */
[----:B--2---:R-:W-:Y:S01]  /*25f30*/  IMAD R6, R10, 0x80, R0 ;  /* 0x000000800a067824 */ /* 0x004fe200078e0200 */
[----:B------:R-:W-:Y:S01]  /*25f40*/  R2UR UR10, R14 ;  /* 0x000000000e0a72ca */ /* 0x000fe200000e0000 */
[----:B------:R-:W-:Y:S01]  /*25f50*/  VIADD R4, R9, 0x38890 ;  /* 0x0003889009047836 */ /* 0x000fe20000000000 */
[----:B------:R-:W-:Y:S01]  /*25f60*/  IADD3 R11, R7, 0x28400, RZ ;  /* 0x00028400070b7810 */ /* 0x000fe20007ffe0ff */
[----:B------:R-:W-:Y:S01]  /*25f70*/  UIADD3.X UR5, URZ, UR41, URZ, UP0, !UPT ;  /* 0x000000293f057290 */ /* 0x000fe200087fe43f */
[----:B------:R-:W-:Y:S01]  /*25f80*/  UMOV UR6, 0x0 ;  /* 0x0000000000067882 */ /* 0x000fe20000000000 */
[----:B------:R-:W-:-:S10]  /*25f90*/  UMOV UR7, 0x12f00000 ;  /* 0x12f0000000077882 */ /* 0x000fd40000000000 */
.L_x_3202:
        /* <DEDUP_REMOVED lines=12> */
[----:B------:R-:W-:Y:S01]  /*26060*/  VIADD R11, R7, 0x2c400 ;  /* 0x0002c400070b7836 */ /* 0x000fe20000000000 */
[----:B------:R-:W-:Y:S01]  /*26070*/  UMOV UR6, 0x0 ;  /* 0x0000000000067882 */ /* 0x000fe20000000000 */
[----:B------:R-:W-:Y:S01]  /*26080*/  UMOV UR7, 0x12f00000 ;  /* 0x12f0000000077882 */ /* 0x000fe20000000000 */
[----:B------:R-:W-:-:S15]  /*26090*/  R2UR UR10, R15 ;  /* 0x000000000f0a72ca */ /* 0x000fde00000e0000 */
.L_x_3203:
        /* <DEDUP_REMOVED lines=13> */
.L_x_3491:
[----:B------:R-:W-:Y:S05]  /*26170*/  BSYNC B2 ;  /* 0x0000000000027941 */ /* 0x000fea0003800000 */
.L_x_3204:
        /* <DEDUP_REMOVED lines=11> */
.L_x_3207:
[----:B------:R-:W-:Y:S05]  /*26230*/  BSYNC B2 ;  /* 0x0000000000027941 */ /* 0x000fea0003800000 */
.L_x_3206:
        /* <DEDUP_REMOVED lines=8> */
.L_x_3208:
        /* <DEDUP_REMOVED lines=15> */
.L_x_3209:
        /* <DEDUP_REMOVED lines=10> */
.L_x_3197:
[----:B------:R-:W-:Y:S05]  /*26450*/  BSYNC B1 ;  /* 0x0000000000017941 */ /* 0x000fea0003800000 */
.L_x_3196:
[C---:B------:R-:W-:Y:S01]  /*26460*/  ISETP.GT.AND P2, PT, R10.reuse, R5, PT ;  /* 0x000000050a00720c */ /* 0x040fe20003f44270 */
[----:B------:R-:W-:Y:S01]  /*26470*/  VIADD R29, R29, 0x1 ;  /* 0x000000011d1d7836 */ /* 0x000fe20000000000 */
[----:B------:R-:W-:-:S04]  /*26480*/  IADD3 R10, R10, -0x1, RZ ;  /* 0xffffffff0a0a7810 */ /* 0x000fc80007ffe0ff */
[----:B------:R-:W-:-:S04]  /*26490*/  ISETP.NE.AND P1, PT, R29, 0x2, PT ;  /* 0x000000021d00780c */ /* 0x000fc80003f25270 */
[----:B------:R-:W-:Y:S02]  /*264a0*/  SEL R4, RZ, 0x1, P1 ;  /* 0x00000001ff047807 */ /* 0x000fe40000800000 */
[----:B------:R-:W-:Y:S02]  /*264b0*/  SEL R29, R29, RZ, P1 ;  /* 0x000000ff1d1d7207 */ /* 0x000fe40000800000 */
[----:B------:R-:W-:Y:S01]  /*264c0*/  LOP3.LUT R32, R32, R4, RZ, 0x3c, !PT ;  /* 0x0000000420207212 */ /* 0x000fe200078e3cff */
[----:B------:R-:W-:Y:S06]  /*264d0*/  @P2 BRA `(.L_x_3210) ;  /* 0xfffffff8002c2947 */ /* 0x000fec000383ffff */
.L_x_3176:
[----:B------:R-:W-:Y:S05]  /*264e0*/  BSYNC B0 ;  /* 0x0000000000007941 */ /* 0x000fea0003800000 */
.L_x_3175:
[----:B------:R-:W3:Y:S01]  /*264f0*/  LDC R0, c[0x0][0x448] ;  /* 0x00011200ff007b82 */ /* 0x000ee20000000800 */
[----:B------:R-:W-:Y:S01]  /*26500*/  LEA R3, R17, 0x7f, 0x7 ;  /* 0x0000007f11037811 */ /* 0x000fe200078e38ff */
[----:B------:R-:W-:Y:S06]  /*26510*/  @!P0 WARPSYNC.ALL ;  /* 0x0000000000008948 */ /* 0x000fec0003800000 */
[----:B------:R-:W-:Y:S01]  /*26520*/  @!P0 BAR.SYNC.DEFER_BLOCKING 0xc, 0x180 ;  /* 0x0306000000008b1d */ /* 0x000fe20000010000 */
[----:B---3--:R-:W-:-:S13]  /*26530*/  ISETP.NE.AND P1, PT, R0, 0x1, PT ;  /* 0x000000010000780c */ /* 0x008fda0003f25270 */
[----:B------:R-:W3:Y:S08]  /*26540*/  @P1 LDC R4, c[0x0][0x44c] ;  /* 0x00011300ff041b82 */ /* 0x000ef00000000800 */
[----:B------:R-:W4:Y:S01]  /*26550*/  @P1 LDC R0, c[0x0][0x450] ;  /* 0x00011400ff001b82 */ /* 0x000f220000000800 */
[----:B---3--:R-:W-:-:S05]  /*26560*/  @P1 IMAD.HI.U32 R4, R3, R4, RZ ;  /* 0x0000000403041227 */ /* 0x008fca00078e00ff */
[----:B----4-:R-:W-:-:S05]  /*26570*/  @P1 SHF.R.U32.HI R3, RZ, R0, R4 ;  /* 0x00000000ff031219 */ /* 0x010fca0000011604 */
[----:B------:R-:W-:-:S05]  /*26580*/  IMAD.IADD R3, R2, 0x1, R3 ;  /* 0x0000000102037824 */ /* 0x000fca00078e0203 */
[----:B------:R-:W-:-:S04]  /*26590*/  SHF.R.S32.HI R0, RZ, 0x1f, R3 ;  /* 0x0000001fff007819 */ /* 0x000fc80000011403 */
[----:B------:R-:W-:-:S04]  /*265a0*/  LEA.HI R0, R0, R3, RZ, 0x7 ;  /* 0x0000000300007211 */ /* 0x000fc800078f38ff */
[----:B------:R-:W-:-:S04]  /*265b0*/  SHF.R.S32.HI R3, RZ, 0x7, R0 ;  /* 0x00000007ff037819 */ /* 0x000fc80000011400 */
[----:B------:R-:W-:-:S04]  /*265c0*/  VIMNMX R5, R20, R3, PT ;  /* 0x0000000314057248 */ /* 0x000fc80003fe0100 */
[----:B------:R-:W-:Y:S01]  /*265d0*/  ISETP.GT.AND P0, PT, R5, RZ, PT ;  /* 0x000000ff0500720c */ /* 0x000fe20003f04270 */
[----:B------:R3:W-:-:S12]  /*265e0*/  STL [R1+0x20], R5 ;  /* 0x0000200501007387 */ /* 0x0007d80000100800 */
[----:B---3--:R-:W-:Y:S05]  /*265f0*/  @P0 BRA `(.L_x_3211) ;  /* 0x0000000000440947 */ /* 0x008fea0003800000 */
[----:B--2---:R-:W2:Y:S02]  /*26600*/  S2R R6, SR_TID.X ;  /* 0x0000000000067919 */ /* 0x004ea40000002100 */
[----:B--2---:R-:W-:-:S04]  /*26610*/  LOP3.LUT R6, R6, 0x7f, RZ, 0xc0, !PT ;  /* 0x0000007f06067812 */ /* 0x004fc800078ec0ff */
[----:B------:R-:W-:-:S13]  /*26620*/  ISETP.NE.AND P0, PT, R6, RZ, PT ;  /* 0x000000ff0600720c */ /* 0x000fda0003f05270 */
[----:B------:R-:W-:Y:S05]  /*26630*/  @P0 BRA `(.L_x_3212) ;  /* 0x0000004800580947 */ /* 0x000fea0003800000 */
[----:B------:R-:W2:Y:S01]  /*26640*/  S2R R5, SR_LANEID ;  /* 0x0000000000057919 */ /* 0x000ea20000000000 */
[----:B------:R-:W-:Y:S01]  /*26650*/  VOTEU.ANY UR4, UPT, PT ;  /* 0x0000000000047886 */ /* 0x000fe200038e0100 */
[----:B------:R-:W3:Y:S01]  /*26660*/  LDC.64 R2, c[0x0][0xc60] ;  /* 0x00031800ff027b82 */ /* 0x000ee20000000a00 */
[----:B------:R-:W2:Y:S02]  /*26670*/  FLO.U32 R0, UR4 ;  /* 0x0000000400007d00 */ /* 0x000ea400080e0000 */
[----:B--2---:R-:W-:-:S06]  /*26680*/  ISETP.EQ.U32.AND P0, PT, R0, R5, PT ;  /* 0x000000050000720c */ /* 0x004fcc0003f02070 */
[----:B------:R-:W3:Y:S07]  /*26690*/  POPC R5, UR4 ;  /* 0x0000000400057d09 */ /* 0x000eee0008000000 */
[----:B---3--:R-:W2:Y:S01]  /*266a0*/  @P0 ATOMG.E.ADD.STRONG.GPU PT, R3, desc[UR36][R2.64], R5 ;  /* 0x00000005020309a8 */ /* 0x008ea200081ee1e4 */
[----:B------:R-:W3:Y:S02]  /*266b0*/  S2R R4, SR_LTMASK ;  /* 0x0000000000047919 */ /* 0x000ee40000003900 */
[----:B---3--:R-:W-:-:S04]  /*266c0*/  LOP3.LUT R4, R4, UR4, RZ, 0xc0, !PT ;  /* 0x0000000404047c12 */ /* 0x008fc8000f8ec0ff */
[----:B------:R-:W3:Y:S01]  /*266d0*/  POPC R7, R4 ;  /* 0x0000000400077309 */ /* 0x000ee20000000000 */
[----:B--2---:R-:W3:Y:S02]  /*266e0*/  SHFL.IDX PT, R0, R3, R0, 0x1f ;  /* 0x00001f0003007589 */ /* 0x004ee400000e0000 */
[----:B---3--:R-:W-:Y:S01]  /*266f0*/  IADD3 R16, R0, UR39, R7 ;  /* 0x0000002700107c10 */ /* 0x008fe2000fffe007 */
[----:B------:R-:W-:Y:S06]  /*26700*/  BRA `(.L_x_3212) ;  /* 0x0000004800247947 */ /* 0x000fec0003800000 */
.L_x_3211:
        /* <DEDUP_REMOVED lines=9> */
[----:B--2---:R-:W-:Y:S01]  /*267a0*/  MOV R6, UR8 ;  /* 0x0000000800067c02 */ /* 0x004fe20008000f00 */
[----:B------:R-:W2:Y:S01]  /*267b0*/  LDC.64 R2, c[0x4][R2] ;  /* 0x0100000002027b82 */ /* 0x000ea20000000a00 */
[----:B------:R-:W-:Y:S01]  /*267c0*/  IMAD.U32 R5, RZ, RZ, UR7 ;  /* 0x00000007ff057e24 */ /* 0x000fe2000f8e00ff */
[----:B------:R-:W-:Y:S01]  /*267d0*/  MOV R12, 0x1 ;  /* 0x00000001000c7802 */ /* 0x000fe20000000f00 */
[----:B------:R-:W-:Y:S02]  /*267e0*/  IMAD.U32 R7, RZ, RZ, UR9 ;  /* 0x00000009ff077e24 */ /* 0x000fe4000f8e00ff */
[----:B------:R-:W-:-:S02]  /*267f0*/  IMAD.U32 R10, RZ, RZ, UR4 ;  /* 0x00000004ff0a7e24 */ /* 0x000fc4000f8e00ff */
[----:B------:R-:W-:Y:S02]  /*26800*/  IMAD.U32 R11, RZ, RZ, UR5 ;  /* 0x00000005ff0b7e24 */ /* 0x000fe4000f8e00ff */
[----:B0-----:R-:W-:Y:S02]  /*26810*/  IMAD.MOV.U32 R8, RZ, RZ, 0x70 ;  /* 0x00000070ff087424 */ /* 0x001fe400078e00ff */
[----:B------:R-:W-:-:S07]  /*26820*/  IMAD.MOV.U32 R13, RZ, RZ, RZ ;  /* 0x000000ffff0d7224 */ /* 0x000fce00078e00ff */
[----:B------:R-:W-:-:S07]  /*26830*/  LEPC R20, `(.L_x_3214) ;  /* 0x000000001014794e */ /* 0x000fce0000000000 */
[----:B-12---:R-:W-:Y:S05]  /*26840*/  CALL.ABS.NOINC R2 ;  /* 0x0000000002007343 */ /* 0x006fea0003c00000 */
.L_x_3214:
[----:B------:R-:W-:Y:S05]  /*26850*/  BSYNC B6 ;  /* 0x0000000000067941 */ /* 0x000fea0003800000 */
.L_x_3213:
[----:B------:R-:W3:Y:S01]  /*26860*/  LDL.LU R34, [R1] ;  /* 0x0000000001227983 */ /* 0x000ee20000300800 */
[----:B------:R-:W-:Y:S01]  /*26870*/  VIADD R0, R22, 0x10400 ;  /* 0x0001040016007836 */ /* 0x000fe20000000000 */
[----:B------:R-:W-:Y:S04]  /*26880*/  BSSY B6, `(.L_x_3215) ;  /* 0x0000016000067945 */ /* 0x000fe80003800000 */
[----:B------:R-:W-:Y:S02]  /*26890*/  LOP3.LUT P0, RZ, R0, 0x3ff, RZ, 0xc0, !PT ;  /* 0x000003ff00ff7812 */ /* 0x000fe4000780c0ff */
[----:B---3--:R-:W-:-:S11]  /*268a0*/  LOP3.LUT R34, R34, 0xfffffffe, RZ, 0xc0, !PT ;  /* 0xfffffffe22227812 */ /* 0x008fd600078ec0ff */
[----:B------:R-:W-:-:S05]  /*268b0*/  @P0 LOP3.LUT R34, R34, 0x1, RZ, 0xfc, !PT ;  /* 0x0000000122220812 */ /* 0x000fca00078efcff */
[----:B------:R3:W-:Y:S01]  /*268c0*/  STL [R1], R34 ;  /* 0x0000002201007387 */ /* 0x0007e20000100800 */
        /* <DEDUP_REMOVED lines=16> */
[----:B-123--:R-:W-:Y:S05]  /*269d0*/  CALL.ABS.NOINC R2 ;  /* 0x0000000002007343 */ /* 0x00efea0003c00000 */
.L_x_3216:
[----:B------:R-:W-:Y:S05]  /*269e0*/  BSYNC B6 ;  /* 0x0000000000067941 */ /* 0x000fea0003800000 */
.L_x_3215:
        /* <DEDUP_REMOVED lines=20> */
.L_x_3218:
[----:B------:R-:W-:Y:S05]  /*26b30*/  BSYNC B6 ;  /* 0x0000000000067941 */ /* 0x000fea0003800000 */
.L_x_3217:
        /* <DEDUP_REMOVED lines=9> */
[----:B------:R-:W4:Y:S01]  /*26bd0*/  LDC.64 R2, c[0x4][R2] ;  /* 0x0100000002027b82 */ /* 0x000f220000000a00 */
[----:B------:R-:W-:Y:S01]  /*26be0*/  IMAD.U32 R5, RZ, RZ, UR5 ;  /* 0x00000005ff057e24 */ /* 0x000fe2000f8e00ff */
[----:B------:R-:W-:Y:S01]  /*26bf0*/  MOV R13, RZ ;  /* 0x000000ff000d7202 */ /* 0x000fe20000000f00 */
[----:B--2---:R-:W-:Y:S02]  /*26c00*/  IMAD.U32 R6, RZ, RZ, UR6 ;  /* 0x00000006ff067e24 */ /* 0x004fe4000f8e00ff */
[----:B------:R-:W-:-:S02]  /*26c10*/  IMAD.U32 R10, RZ, RZ, UR8 ;  /* 0x00000008ff0a7e24 */ /* 0x000fc4000f8e00ff */
[----:B------:R-:W-:Y:S02]  /*26c20*/  IMAD.U32 R11, RZ, RZ, UR9 ;  /* 0x00000009ff0b7e24 */ /* 0x000fe4000f8e00ff */
[----:B0-----:R-:W-:Y:S02]  /*26c30*/  IMAD.MOV.U32 R8, RZ, RZ, 0x70 ;  /* 0x00000070ff087424 */ /* 0x001fe400078e00ff */
[----:B------:R-:W-:-:S07]  /*26c40*/  IMAD.MOV.U32 R12, RZ, RZ, 0x1 ;  /* 0x00000001ff0c7424 */ /* 0x000fce00078e00ff */
[----:B------:R-:W-:-:S07]  /*26c50*/  LEPC R20, `(.L_x_3220) ;  /* 0x000000001014794e */ /* 0x000fce0000000000 */
[----:B-1-34-:R-:W-:Y:S05]  /*26c60*/  CALL.ABS.NOINC R2 ;  /* 0x0000000002007343 */ /* 0x01afea0003c00000 */
.L_x_3220:
[----:B------:R-:W-:Y:S05]  /*26c70*/  BSYNC B6 ;  /* 0x0000000000067941 */ /* 0x000fea0003800000 */
.L_x_3219:
[----:B------:R-:W0:Y:S01]  /*26c80*/  LDL R21, [R1+0x20] ;  /* 0x0000200001157983 */ /* 0x000e220000100800 */
[----:B------:R-:W-:Y:S02]  /*26c90*/  ULDC.64 UR4, c[0x0][0x9f8] ;  /* 0x00027e0000047ab9 */ /* 0x000fe40000000a00 */
[----:B------:R-:W-:Y:S01]  /*26ca0*/  ISETP.NE.U32.AND P0, PT, RZ, UR4, PT ;  /* 0x00000004ff007c0c */ /* 0x000fe2000bf05070 */
[----:B------:R-:W4:Y:S03]  /*26cb0*/  S2R R20, SR_TID.X ;  /* 0x0000000000147919 */ /* 0x000f260000002100 */
[----:B------:R-:W-:-:S13]  /*26cc0*/  ISETP.NE.AND.EX P0, PT, RZ, UR5, PT, P0 ;  /* 0x00000005ff007c0c */ /* 0x000fda000bf05300 */
[----:B------:R-:W-:-:S04]  /*26cd0*/  @P0 IADD3 R2, P1, R25, UR4, RZ ;  /* 0x0000000419020c10 */ /* 0x000fc8000ff3e0ff */
[----:B------:R-:W-:-:S05]  /*26ce0*/  @P0 IADD3.X R3, R26, UR5, RZ, P1, !PT ;  /* 0x000000051a030c10 */ /* 0x000fca0008ffe4ff */
[----:B------:R1:W2:Y:S01]  /*26cf0*/  @P0 LDG.E R33, desc[UR36][R2.64] ;  /* 0x0000002402210981 */ /* 0x0002a2000c1e1900 */
[C---:B----4-:R-:W-:Y:S01]  /*26d00*/  LOP3.LUT R0, R20.reuse, 0x7f, RZ, 0xc0, !PT ;  /* 0x0000007f14007812 */ /* 0x050fe200078ec0ff */
[----:B-1----:R-:W1:Y:S03]  /*26d10*/  LDC R2, c[0x0][0x430] ;  /* 0x00010c00ff027b82 */ /* 0x002e660000000800 */
[----:B------:R-:W-:Y:S01]  /*26d20*/  SHF.R.U32.HI R0, RZ, 0x3, R0 ;  /* 0x00000003ff007819 */ /* 0x000fe20000011600 */
[----:B------:R-:W-:-:S05]  /*26d30*/  IMAD.SHL.U32 R20, R20, 0x10, RZ ;  /* 0x0000001014147824 */ /* 0x000fca00078e00ff */
[----:B------:R-:W-:Y:S02]  /*26d40*/  LOP3.LUT R20, R0, 0x70, R20, 0xf8, !PT ;  /* 0x0000007000147812 */ /* 0x000fe400078ef814 */
[----:B-1----:R-:W-:-:S13]  /*26d50*/  ISETP.NE.AND P1, PT, R2, 0x1, PT ;  /* 0x000000010200780c */ /* 0x002fda0003f25270 */
[----:B------:R-:W1:Y:S08]  /*26d60*/  @P1 LDC R4, c[0x0][0x434] ;  /* 0x00010d00ff041b82 */ /* 0x000e700000000800 */
[----:B------:R-:W4:Y:S01]  /*26d70*/  @P1 LDC R0, c[0x0][0x438] ;  /* 0x00010e00ff001b82 */ /* 0x000f220000000800 */
[----:B---3--:R-:W-:Y:S01]  /*26d80*/  LOP3.LUT R34, R34, 0xfffffffd, RZ, 0xc0, !PT ;  /* 0xfffffffd22227812 */ /* 0x008fe200078ec0ff */
[----:B------:R-:W-:Y:S01]  /*26d90*/  UMOV UR4, 0xffffffff ;  /* 0xffffffff00047882 */ /* 0x000fe20000000000 */
[----:B0-----:R-:W-:-:S04]  /*26da0*/  LEA R8, R21, 0xffffff80, 0x7 ;  /* 0xffffff8015087811 */ /* 0x001fc800078e38ff */
[----:B------:R-:W-:-:S05]  /*26db0*/  LOP3.LUT R5, R20, R8, RZ, 0xfc, !PT ;  /* 0x0000000814057212 */ /* 0x000fca00078efcff */
[C---:B------:R-:W-:Y:S01]  /*26dc0*/  IMAD.IADD R3, R5.reuse, 0x1, R37 ;  /* 0x0000000105037824 */ /* 0x040fe200078e0225 */
[----:B------:R-:W-:-:S03]  /*26dd0*/  ISETP.GE.AND P0, PT, R5, R27, PT ;  /* 0x0000001b0500720c */ /* 0x000fc60003f06270 */
[----:B-1----:R-:W-:-:S04]  /*26de0*/  @P1 IMAD.HI.U32 R4, R3, R4, RZ ;  /* 0x0000000403041227 */ /* 0x002fc800078e00ff */
[----:B--2---:R-:W-:Y:S01]  /*26df0*/  IMAD.MOV.U32 R6, RZ, RZ, R3 ;  /* 0x000000ffff067224 */ /* 0x004fe200078e0003 */
[----:B----4-:R-:W-:-:S05]  /*26e00*/  @P1 SHF.R.U32.HI R6, RZ, R0, R4 ;  /* 0x00000000ff061219 */ /* 0x010fca0000011604 */
[----:B------:R-:W-:Y:S01]  /*26e10*/  IMAD.MOV R0, RZ, RZ, -R6 ;  /* 0x000000ffff007224 */ /* 0x000fe200078e0a06 */
[----:B------:R-:W0:Y:S03]  /*26e20*/  @!P0 LDC.64 R4, c[0x0][0x418] ;  /* 0x00010600ff048b82 */ /* 0x000e260000000a00 */
[----:B------:R-:W-:-:S05]  /*26e30*/  IMAD R0, R2, R0, R3 ;  /* 0x0000000002007224 */ /* 0x000fca00078e0203 */
[----:B------:R-:W1:Y:S01]  /*26e40*/  @!P0 LDC.64 R2, c[0x0][0x428] ;  /* 0x00010a00ff028b82 */ /* 0x000e620000000a00 */
[----:B------:R-:W-:Y:S02]  /*26e50*/  @!P0 SHF.R.S32.HI R7, RZ, 0x1f, R6 ;  /* 0x0000001fff078819 */ /* 0x000fe40000011406 */
[----:B------:R-:W-:-:S05]  /*26e60*/  SHF.R.S32.HI R9, RZ, 0x1f, R33 ;  /* 0x0000001fff097819 */ /* 0x000fca0000011421 */
[----:B------:R2:W-:Y:S01]  /*26e70*/  STL [R1+0x4], R9 ;  /* 0x0000040901007387 */ /* 0x0005e20000100800 */
[----:B-1----:R-:W-:-:S04]  /*26e80*/  @!P0 IMAD.WIDE.U32 R6, R33, R2, R6 ;  /* 0x0000000221068225 */ /* 0x002fc800078e0006 */
[----:B------:R-:W-:Y:S02]  /*26e90*/  @!P0 IMAD R2, R9, R2, RZ ;  /* 0x0000000209028224 */ /* 0x000fe400078e02ff */
[----:B--2---:R-:W1:Y:S02]  /*26ea0*/  LDC R9, c[0x0][0x2f4] ;  /* 0x0000bd00ff097b82 */ /* 0x004e640000000800 */
[----:B------:R-:W-:Y:S01]  /*26eb0*/  @!P0 IMAD R3, R33, R3, R2 ;  /* 0x0000000321038224 */ /* 0x000fe200078e0202 */
[----:B0-----:R-:W-:-:S04]  /*26ec0*/  @!P0 LEA R2, P1, R6, R4, 0x2 ;  /* 0x0000000406028211 */ /* 0x001fc800078210ff */
[----:B------:R-:W-:-:S04]  /*26ed0*/  @!P0 IADD3 R3, R7, R3, RZ ;  /* 0x0000000307038210 */ /* 0x000fc80007ffe0ff */
[----:B------:R-:W-:Y:S01]  /*26ee0*/  @!P0 LEA.HI.X R3, R6, R5, R3, 0x2, P1 ;  /* 0x0000000506038211 */ /* 0x000fe200008f1403 */
[----:B------:R-:W-:Y:S01]  /*26ef0*/  IMAD.MOV.U32 R4, RZ, RZ, RZ ;  /* 0x000000ffff047224 */ /* 0x000fe200078e00ff */
[----:B------:R-:W-:-:S05]  /*26f00*/  LOP3.LUT R20, R30, 0x80, RZ, 0xfc, !PT ;  /* 0x000000801e147812 */ /* 0x000fca00078efcff */
[----:B------:R0:W5:Y:S01]  /*26f10*/  @!P0 LDG.E R4, desc[UR36][R2.64] ;  /* 0x0000002402048981 */ /* 0x000162000c1e1900 */
[-C--:B-1----:R-:W-:Y:S02]  /*26f20*/  ISETP.GE.AND P1, PT, R30, R9.reuse, PT ;  /* 0x000000091e00720c */ /* 0x082fe40003f26270 */
[----:B------:R-:W-:Y:S01]  /*26f30*/  ISETP.GE.AND P0, PT, R20, R9, PT ;  /* 0x000000091400720c */ /* 0x000fe20003f06270 */
[----:B0-----:R-:W-:-:S05]  /*26f40*/  IMAD.U32 R2, RZ, RZ, UR42 ;  /* 0x0000002aff027e24 */ /* 0x001fca000f8e00ff */
[----:B------:R-:W-:-:S05]  /*26f50*/  ISETP.NE.AND P2, PT, R2, 0x3, PT ;  /* 0x000000030200780c */ /* 0x000fca0003f45270 */
[----:B------:R-:W-:-:S04]  /*26f60*/  @P1 LOP3.LUT R34, R34, 0x2, RZ, 0xfc, !PT ;  /* 0x0000000222221812 */ /* 0x000fc800078efcff */
[----:B------:R-:W-:-:S04]  /*26f70*/  LOP3.LUT R34, R34, 0xfffffffb, RZ, 0xc0, !PT ;  /* 0xfffffffb22227812 */ /* 0x000fc800078ec0ff */
[----:B------:R-:W-:-:S04]  /*26f80*/  LOP3.LUT R34, R34, 0xfffffffe, RZ, 0xc0, !PT ;  /* 0xfffffffe22227812 */ /* 0x000fc800078ec0ff */
[----:B------:R-:W-:-:S04]  /*26f90*/  @P0 LOP3.LUT R34, R34, 0x1, RZ, 0xfc, !PT ;  /* 0x0000000122220812 */ /* 0x000fc800078efcff */
[----:B------:R-:W-:-:S05]  /*26fa0*/  @P2 LOP3.LUT R34, R34, 0x4, RZ, 0xfc, !PT ;  /* 0x0000000422222812 */ /* 0x000fca00078efcff */
[----:B------:R0:W-:Y:S01]  /*26fb0*/  STL [R1], R34 ;  /* 0x0000002201007387 */ /* 0x0001e20000100800 */
[----:B------:R-:W-:Y:S05]  /*26fc0*/  BRA.DIV UR4, `(.L_x_3221) ;  /* 0x0000009a04787947 */ /* 0x000fea000b800000 */
.L_x_3494:
[----:B0-----:R-:W-:Y:S01]  /*26fd0*/  SHF.R.S32.HI R34, RZ, 0x1f, R18 ;  /* 0x0000001fff227819 */ /* 0x001fe20000011412 */
[----:B------:R-:W-:Y:S06]  /*26fe0*/  @!P2 BRA `(.L_x_3222) ;  /* 0x000000000004a947 */ /* 0x000fec0003800000 */
[----:B------:R-:W-:Y:S01]  /*26ff0*/  BPT.TRAP 0x1 ;  /* 0x000000040000795c */ /* 0x000fe20000300000 */
.L_x_3222:
        /* <DEDUP_REMOVED lines=10> */
.L_x_3495:
[----:B------:R-:W-:Y:S05]  /*270a0*/  BSYNC B0 ;  /* 0x0000000000007941 */ /* 0x000fea0003800000 */
.L_x_3223:
[----:B------:R-:W2:Y:S01]  /*270b0*/  LDL.LU R12, [R1] ;  /* 0x00000000010c7983 */ /* 0x000ea20000300800 */
[----:B------:R-:W-:-:S03]  /*270c0*/  ULDC.64 UR4, c[0x0][0x328] ;  /* 0x0000ca0000047ab9 */ /* 0x000fc60000000a00 */
[----:B------:R-:W3:Y:S01]  /*270d0*/  LDL R11, [R1+0xc] ;  /* 0x00000c00010b7983 */ /* 0x000ee20000100800 */
[----:B------:R-:W-:Y:S01]  /*270e0*/  ISETP.GE.AND P1, PT, R27, 0x1, PT ;  /* 0x000000011b00780c */ /* 0x000fe20003f26270 */
[----:B------:R-:W-:Y:S01]  /*270f0*/  IMAD R5, R9, UR4, RZ ;  /* 0x0000000409057c24 */ /* 0x000fe2000f8e02ff */
[----:B-----5:R-:W-:Y:S01]  /*27100*/  SHF.R.S32.HI R10, RZ, 0x1f, R4 ;  /* 0x0000001fff0a7819 */ /* 0x020fe20000011404 */
[----:B------:R-:W-:-:S04]  /*27110*/  IMAD.WIDE.U32 R2, R0, UR4, RZ ;  /* 0x0000000400027c25 */ /* 0x000fc8000f8e00ff */
        /* <DEDUP_REMOVED lines=9> */
[C---:B------:R-:W-:Y:S02]  /*271b0*/  IMAD R8, R18.reuse, UR5, R8 ;  /* 0x0000000512087c24 */ /* 0x040fe4000f8e0208 */
[----:B------:R-:W-:Y:S01]  /*271c0*/  IMAD.WIDE.U32 R2, R18, UR4, R2 ;  /* 0x0000000412027c25 */ /* 0x000fe2000f8e0002 */
[----:B------:R-:W-:-:S02]  /*271d0*/  ULDC.64 UR4, c[0x0][0x318] ;  /* 0x0000c60000047ab9 */ /* 0x000fc40000000a00 */
[----:B------:R-:W-:Y:S01]  /*271e0*/  IADD3 R7, P0, R2, UR4, RZ ;  /* 0x0000000402077c10 */ /* 0x000fe2000ff1e0ff */
[----:B------:R-:W-:-:S03]  /*271f0*/  UMOV UR4, 0xffffffff ;  /* 0xffffffff00047882 */ /* 0x000fc60000000000 */
[----:B------:R-:W-:Y:S02]  /*27200*/  IADD3.X R8, R3, UR5, R8, P0, !PT ;  /* 0x0000000503087c10 */ /* 0x000fe400087fe408 */
[----:B--2---:R-:W-:-:S04]  /*27210*/  LOP3.LUT R12, R12, 0xffffffdf, RZ, 0xc0, !PT ;  /* 0xffffffdf0c0c7812 */ /* 0x004fc800078ec0ff */
[----:B------:R-:W-:Y:S01]  /*27220*/  @P1 LOP3.LUT R12, R12, 0x20, RZ, 0xfc, !PT ;  /* 0x000000200c0c1812 */ /* 0x000fe200078efcff */
[----:B---3--:R-:W-:-:S04]  /*27230*/  IMAD R5, R23, 0x8000, R11 ;  /* 0x0000800017057824 */ /* 0x008fc800078e020b */
[----:B------:R1:W-:Y:S01]  /*27240*/  STL [R1], R12 ;  /* 0x0000000c01007387 */ /* 0x0003e20000100800 */
[----:B------:R-:W-:Y:S05]  /*27250*/  BRA.DIV UR4, `(.L_x_3225) ;  /* 0x0000009a041c7947 */ /* 0x000fea000b800000 */
[----:B-1----:R-:W1:Y:S01]  /*27260*/  LDC R12, c[0x0][0x2f4] ;  /* 0x0000bd00ff0c7b82 */ /* 0x002e620000000800 */
[----:B------:R-:W2:Y:S01]  /*27270*/  SHFL.IDX PT, R2, R7, RZ, 0x181f ;  /* 0x00181fff07027589 */ /* 0x000ea200000e0000 */
[----:B------:R-:W-:-:S03]  /*27280*/  LOP3.LUT R11, R30, 0x80, RZ, 0xfc, !PT ;  /* 0x000000801e0b7812 */ /* 0x000fc600078efcff */
[----:B------:R-:W3:Y:S01]  /*27290*/  SHFL.IDX PT, R3, R8, RZ, 0x181f ;  /* 0x00181fff08037589 */ /* 0x000ee200000e0000 */
[----:B------:R-:W-:Y:S01]  /*272a0*/  IMAD.IADD R5, R22, 0x1, R5 ;  /* 0x0000000116057824 */ /* 0x000fe200078e0205 */
[C---:B-1----:R-:W-:Y:S02]  /*272b0*/  ISETP.GE.AND P1, PT, R30.reuse, R12, PT ;  /* 0x0000000c1e00720c */ /* 0x042fe40003f26270 */
[----:B--2---:R-:W-:Y:S02]  /*272c0*/  IADD3 R2, P0, R30, R2, RZ ;  /* 0x000000021e027210 */ /* 0x004fe40007f1e0ff */
[----:B------:R-:W-:-:S03]  /*272d0*/  ISETP.LT.OR P2, PT, R27, 0x1, P1 ;  /* 0x000000011b00780c */ /* 0x000fc60000f41670 */
[----:B---3--:R-:W-:Y:S01]  /*272e0*/  IMAD.X R3, RZ, RZ, R3, P0 ;  /* 0x000000ffff037224 */ /* 0x008fe200000e0603 */
[----:B------:R-:W-:Y:S02]  /*272f0*/  ISETP.GE.AND P0, PT, R11, R12, PT ;  /* 0x0000000c0b00720c */ /* 0x000fe40003f06270 */
[----:B------:R-:W2:Y:S01]  /*27300*/  LDL.LU R11, [R1] ;  /* 0x00000000010b7983 */ /* 0x000ea20000300800 */
[C---:B------:R-:W-:Y:S02]  /*27310*/  ISETP.GE.AND P3, PT, R27.reuse, 0x11, PT ;  /* 0x000000111b00780c */ /* 0x040fe40003f66270 */
[C---:B------:R-:W-:Y:S02]  /*27320*/  ISETP.GE.AND P6, PT, R27.reuse, 0x71, PT ;  /* 0x000000711b00780c */ /* 0x040fe40003fc6270 */
[C---:B------:R-:W-:Y:S02]  /*27330*/  ISETP.GE.AND P5, PT, R27.reuse, 0x31, PT ;  /* 0x000000311b00780c */ /* 0x040fe40003fa6270 */
[----:B------:R-:W-:Y:S01]  /*27340*/  @!PT LDS RZ, [RZ] ;  /* 0x00000000fffff984 */ /* 0x000fe20000000800 */
[----:B------:R-:W-:Y:S01]  /*27350*/  LDGSTS.E.BYPASS.LTC128B.128 [R5+0x10400], desc[UR36][R2.64], !P2 ;  /* 0x1040000002057fae */ /* 0x000fe2000d101d64 */
[----:B------:R-:W-:-:S02]  /*27360*/  ISETP.LT.OR P2, PT, R27, 0x1, P0 ;  /* 0x000000011b00780c */ /* 0x000fc40000741670 */
[----:B------:R-:W-:-:S11]  /*27370*/  ISETP.GE.AND P4, PT, R27, 0x41, PT ;  /* 0x000000411b00780c */ /* 0x000fd60003f86270 */
[----:B------:R1:W-:Y:S04]  /*27380*/  LDGSTS.E.BYPASS.LTC128B.128 [R5+0x14400], desc[UR36][R2.64+0x80], !P2 ;  /* 0x1440008002057fae */ /* 0x0003e8000d101d64 */
[----:B-1----:R-:W1:Y:S04]  /*27390*/  SHFL.IDX PT, R2, R7, 0x1, 0x181f ;  /* 0x00381f0007027f89 */ /* 0x002e6800000e0000 */
[----:B------:R-:W3:Y:S01]  /*273a0*/  SHFL.IDX PT, R3, R8, 0x1, 0x181f ;  /* 0x00381f0008037f89 */ /* 0x000ee200000e0000 */
[----:B-1----:R-:W-:-:S05]  /*273b0*/  IADD3 R2, P2, R30, R2, RZ ;  /* 0x000000021e027210 */ /* 0x002fca0007f5e0ff */
[----:B---3--:R-:W-:Y:S01]  /*273c0*/  IMAD.X R3, RZ, RZ, R3, P2 ;  /* 0x000000ffff037224 */ /* 0x008fe200010e0603 */
[----:B------:R-:W-:-:S13]  /*273d0*/  ISETP.LT.OR P2, PT, R27, 0x11, P1 ;  /* 0x000000111b00780c */ /* 0x000fda0000f41670 */
[----:B------:R-:W-:Y:S01]  /*273e0*/  LDGSTS.E.BYPASS.LTC128B.128 [R5+0x10c00], desc[UR36][R2.64], !P2 ;  /* 0x10c0000002057fae */ /* 0x000fe2000d101d64 */
[----:B------:R-:W-:-:S13]  /*273f0*/  ISETP.LT.OR P2, PT, R27, 0x11, P0 ;  /* 0x000000111b00780c */ /* 0x000fda0000741670 */
[----:B------:R1:W-:Y:S04]  /*27400*/  LDGSTS.E.BYPASS.LTC128B.128 [R5+0x14c00], desc[UR36][R2.64+0x80], !P2 ;  /* 0x14c0008002057fae */ /* 0x0003e8000d101d64 */
[----:B-1----:R-:W1:Y:S04]  /*27410*/  SHFL.IDX PT, R2, R7, 0x2, 0x181f ;  /* 0x00581f0007027f89 */ /* 0x002e6800000e0000 */
[----:B------:R-:W3:Y:S01]  /*27420*/  SHFL.IDX PT, R3, R8, 0x2, 0x181f ;  /* 0x00581f0008037f89 */ /* 0x000ee200000e0000 */
[----:B-1----:R-:W-:-:S04]  /*27430*/  IADD3 R2, P2, R30, R2, RZ ;  /* 0x000000021e027210 */ /* 0x002fc80007f5e0ff */
[----:B---3--:R-:W-:Y:S02]  /*27440*/  IADD3.X R3, RZ, R3, RZ, P2, !PT ;  /* 0x00000003ff037210 */ /* 0x008fe400017fe4ff */
[----:B------:R-:W-:-:S13]  /*27450*/  ISETP.LT.OR P2, PT, R27, 0x21, P1 ;  /* 0x000000211b00780c */ /* 0x000fda0000f41670 */
[----:B------:R-:W-:Y:S01]  /*27460*/  LDGSTS.E.BYPASS.LTC128B.128 [R5+0x11400], desc[UR36][R2.64], !P2 ;  /* 0x1140000002057fae */ /* 0x000fe2000d101d64 */
[----:B------:R-:W-:-:S13]  /*27470*/  ISETP.LT.OR P2, PT, R27, 0x21, P0 ;  /* 0x000000211b00780c */ /* 0x000fda0000741670 */
        /* <DEDUP_REMOVED lines=16> */
[----:B------:R1:W-:Y:S01]  /*27580*/  LDGSTS.E.BYPASS.LTC128B.128 [R5+0x16400], desc[UR36][R2.64+0x80], !P2 ;  /* 0x1640008002057fae */ /* 0x0003e2000d101d64 */
[----:B--2---:R-:W-:-:S04]  /*27590*/  LOP3.LUT R11, R11, 0xffffffef, RZ, 0xc0, !PT ;  /* 0xffffffef0b0b7812 */ /* 0x004fc800078ec0ff */
[----:B------:R-:W-:Y:S02]  /*275a0*/  @P3 LOP3.LUT R11, R11, 0x10, RZ, 0xfc, !PT ;  /* 0x000000100b0b3812 */ /* 0x000fe400078efcff */
[----:B------:R-:W-:Y:S02]  /*275b0*/  ISETP.GE.AND P3, PT, R27, 0x51, PT ;  /* 0x000000511b00780c */ /* 0x000fe40003f66270 */
[----:B------:R-:W-:Y:S01]  /*275c0*/  LOP3.LUT R11, R11, 0xfffffff7, RZ, 0xc0, !PT ;  /* 0xfffffff70b0b7812 */ /* 0x000fe200078ec0ff */
        /* <DEDUP_REMOVED lines=22> */
[----:B------:R-:W-:-:S05]  /*27730*/  @P6 LOP3.LUT R11, R11, 0x40, RZ, 0xfc, !PT ;  /* 0x000000400b0b6812 */ /* 0x000fca00078efcff */
[----:B---3--:R1:W-:Y:S02]  /*27740*/  STL [R1], R11 ;  /* 0x0000000b01007387 */ /* 0x0083e40000100800 */
.L_x_3513:
[C---:B------:R-:W-:Y:S02]  /*27750*/  ISETP.LT.OR P1, PT, R27.reuse, 0x71, P1 ;  /* 0x000000711b00780c */ /* 0x040fe40000f21670 */
[----:B------:R-:W-:Y:S02]  /*27760*/  ISETP.LT.OR P0, PT, R27, 0x71, P0 ;  /* 0x000000711b00780c */ /* 0x000fe40000701670 */
[----:B--2---:R-:W-:-:S04]  /*27770*/  IADD3 R2, P6, R30, R2, RZ ;  /* 0x000000021e027210 */ /* 0x004fc80007fde0ff */
        /* <DEDUP_REMOVED lines=8> */
.L_x_3226:
[----:B------:R-:W-:Y:S02]  /*27800*/  PLOP3.LUT P1, PT, P1, P0, PT, 0xa2, 0x0 ;  /* 0x000000000000781c */ /* 0x000fe40000f21472 */
[----:B------:R-:W-:-:S08]  /*27810*/  @P0 R2UR P1, UR4, R6 ;  /* 0x00000000060402ca */ /* 0x000fd00000020000 */
[----:B------:R-:W-:-:S05]  /*27820*/  @P0 PLOP3.LUT P0, PT, P1, PT, PT, 0x80, 0x0 ;  /* 0x000000000000081c */ /* 0x000fca0000f0f070 */
[----:B------:R-:W-:Y:S01]  /*27830*/  @!P1 SYNCS.ARRIVE.TRANS64.RED.A0T1 RZ, [UR4+0x38870], RZ ;  /* 0x038870ffffff99a7 */ /* 0x000fe20008200404 */
[----:B------:R-:W-:Y:S07]  /*27840*/  @!P1 ARRIVES.LDGSTSBAR.64.TRANSCNT [UR4+0x38870] ;  /* 0x03887000ff0099b0 */ /* 0x000fee0008000a84 */
[----:B------:R-:W-:Y:S05]  /*27850*/  @P0 BRA.U.ANY `(.L_x_3226) ;  /* 0xfffffffd00e80947 */ /* 0x000fea000393ffff */
[----:B------:R-:W-:Y:S01]  /*27860*/  NOP ;  /* 0x0000000000007918 */ /* 0x000fe20000000000 */
[----:B--2---:R-:W2:Y:S02]  /*27870*/  LDL R2, [R1] ;  /* 0x0000000001027983 */ /* 0x004ea40000100800 */
[----:B--2---:R-:W-:-:S13]  /*27880*/  LOP3.LUT P6, RZ, R2, 0x4, RZ, 0xc0, !PT ;  /* 0x0000000402ff7812 */ /* 0x004fda00078cc0ff */
[----:B------:R-:W-:Y:S05]  /*27890*/  @!P6 BRA `(.L_x_3227) ;  /* 0x000000000004e947 */ /* 0x000fea0003800000 */
[----:B------:R-:W-:Y:S01]  /*278a0*/  BPT.TRAP 0x1 ;  /* 0x000000040000795c */ /* 0x000fe20000300000 */
.L_x_3227:
[----:B------:R2:W-:Y:S01]  /*278b0*/  SYNCS.ARRIVE.TRANS64.A1T0 RZ, [R6+URZ+0x38870], RZ ;  /* 0x038870ff06ff79a7 */ /* 0x0005e2000810003f */
[----:B------:R-:W-:Y:S05]  /*278c0*/  @!P6 BRA `(.L_x_3228) ;  /* 0x000000000004e947 */ /* 0x000fea0003800000 */
[----:B------:R-:W-:Y:S01]  /*278d0*/  BPT.TRAP 0x1 ;  /* 0x000000040000795c */ /* 0x000fe20000300000 */
.L_x_3228:
[----:B------:R-:W4:Y:S01]  /*278e0*/  SYNCS.PHASECHK.TRANS64.TRYWAIT P0, [R6+URZ+0x38840], R20 ;  /* 0x03884014060075a7 */ /* 0x000f22000800017f */
[----:B------:R-:W-:Y:S04]  /*278f0*/  BSSY B0, `(.L_x_3229) ;  /* 0x0000002000007945 */ /* 0x000fe80003800000 */
[----:B----4-:R-:W-:Y:S05]  /*27900*/  @!P0 BRA `(.L_x_3230) ;  /* 0x0000009c00488947 */ /* 0x010fea0003800000 */
.L_x_3514:
[----:B------:R-:W-:Y:S05]  /*27910*/  BSYNC B0 ;  /* 0x0000000000007941 */ /* 0x000fea0003800000 */
.L_x_3229:
[----:B---3--:R3:W5:Y:S01]  /*27920*/  LDL R21, [R1] ;  /* 0x0000000001157983 */ /* 0x0087620000100800 */
[----:B------:R-:W-:Y:S01]  /*27930*/  ULDC.64 UR4, c[0x0][0x300] ;  /* 0x0000c00000047ab9 */ /* 0x000fe20000000a00 */
[----:B------:R-:W0:Y:S01]  /*27940*/  LDC R8, c[0x0][0x2f4] ;  /* 0x0000bd00ff087b82 */ /* 0x000e220000000800 */
[----:B-1----:R-:W-:Y:S01]  /*27950*/  IMAD R7, R9, UR4, RZ ;  /* 0x0000000409077c24 */ /* 0x002fe2000f8e02ff */
        /* <DEDUP_REMOVED lines=14> */
[----:B0-----:R-:W-:Y:S02]  /*27a40*/  ISETP.GE.AND P1, PT, R11, R8, PT ;  /* 0x000000080b00720c */ /* 0x001fe40003f26270 */
[----:B------:R-:W-:Y:S01]  /*27a50*/  IMAD R0, R18, UR5, R0 ;  /* 0x0000000512007c24 */ /* 0x000fe2000f8e0200 */
[----:B------:R-:W-:-:S04]  /*27a60*/  IADD3 R4, P0, R2, UR6, RZ ;  /* 0x0000000602047c10 */ /* 0x000fc8000ff1e0ff */
[----:B------:R-:W-:Y:S01]  /*27a70*/  IADD3.X R0, R3, UR7, R0, P0, !PT ;  /* 0x0000000703007c10 */ /* 0x000fe200087fe400 */
[----:B---3--:R-:W-:Y:S08]  /*27a80*/  BRA.DIV UR4, `(.L_x_3231) ;  /* 0x0000009a04fc7947 */ /* 0x008ff0000b800000 */
[----:B------:R-:W0:Y:S01]  /*27a90*/  SHFL.IDX PT, R3, R4, RZ, 0x181f ;  /* 0x00181fff04037589 */ /* 0x000e2200000e0000 */
[----:B-----5:R-:W-:Y:S02]  /*27aa0*/  LOP3.LUT R21, R21, 0xfffffbff, RZ, 0xc0, !PT ;  /* 0xfffffbff15157812 */ /* 0x020fe400078ec0ff */
[----:B------:R-:W-:Y:S01]  /*27ab0*/  ISETP.GE.AND P6, PT, R30, R8, PT ;  /* 0x000000081e00720c */ /* 0x000fe20003fc6270 */
[----:B------:R-:W1:Y:S01]  /*27ac0*/  SHFL.IDX PT, R2, R0, RZ, 0x181f ;  /* 0x00181fff00027589 */ /* 0x000e6200000e0000 */
[----:B------:R-:W-:-:S04]  /*27ad0*/  @P4 LOP3.LUT R21, R21, 0x400, RZ, 0xfc, !PT ;  /* 0x0000040015154812 */ /* 0x000fc800078efcff */
[C---:B------:R-:W-:Y:S02]  /*27ae0*/  LOP3.LUT P4, RZ, R21.reuse, 0x20, RZ, 0xc0, !PT ;  /* 0x0000002015ff7812 */ /* 0x040fe4000788c0ff */
[----:B------:R-:W-:-:S04]  /*27af0*/  LOP3.LUT R21, R21, 0xfffffdff, RZ, 0xc0, !PT ;  /* 0xfffffdff15157812 */ /* 0x000fc800078ec0ff */
[----:B------:R-:W-:-:S04]  /*27b00*/  @P3 LOP3.LUT R21, R21, 0x200, RZ, 0xfc, !PT ;  /* 0x0000020015153812 */ /* 0x000fc800078efcff */
[C---:B------:R-:W-:Y:S02]  /*27b10*/  LOP3.LUT P3, RZ, R21.reuse, 0x10, RZ, 0xc0, !PT ;  /* 0x0000001015ff7812 */ /* 0x040fe4000786c0ff */
[----:B------:R-:W-:Y:S02]  /*27b20*/  LOP3.LUT R21, R21, 0xfffffeff, RZ, 0xc0, !PT ;  /* 0xfffffeff15157812 */ /* 0x000fe400078ec0ff */
[----:B0-----:R-:W-:Y:S02]  /*27b30*/  @P4 IADD3 R3, P0, R30, R3, RZ ;  /* 0x000000031e034210 */ /* 0x001fe40007f1e0ff */
[----:B------:R-:W-:-:S03]  /*27b40*/  @P2 LOP3.LUT R21, R21, 0x100, RZ, 0xfc, !PT ;  /* 0x0000010015152812 */ /* 0x000fc600078efcff */
[----:B-1----:R-:W-:Y:S01]  /*27b50*/  @P4 IMAD.X R2, RZ, RZ, R2, P0 ;  /* 0x000000ffff024224 */ /* 0x002fe200000e0602 */
[----:B------:R-:W-:Y:S01]  /*27b60*/  LOP3.LUT P2, RZ, R21, 0x8, RZ, 0xc0, !PT ;  /* 0x0000000815ff7812 */ /* 0x000fe2000784c0ff */
[----:B------:R-:W-:Y:S03]  /*27b70*/  STL [R1], R21 ;  /* 0x0000001501007387 */ /* 0x000fe60000100800 */
[----:B------:R-:W-:-:S04]  /*27b80*/  @P4 LOP3.LUT R3, R3, R2, RZ, 0x3c, !PT ;  /* 0x0000000203034212 */ /* 0x000fc800078e3cff */
[----:B------:R-:W-:-:S04]  /*27b90*/  @P4 LOP3.LUT R2, R3, R2, RZ, 0x3c, !PT ;  /* 0x0000000203024212 */ /* 0x000fc800078e3cff */
[----:B------:R-:W-:-:S05]  /*27ba0*/  @P4 LOP3.LUT R3, R3, R2, RZ, 0x3c, !PT ;  /* 0x0000000203034212 */ /* 0x000fca00078e3cff */
[----:B------:R-:W-:Y:S01]  /*27bb0*/  @!PT LDS RZ, [RZ] ;  /* 0x00000000fffff984 */ /* 0x000fe20000000800 */
[----:B------:R-:W-:Y:S04]  /*27bc0*/  @P4 LDGSTS.E.BYPASS.LTC128B.128 [R5+0x28400], desc[UR36][R2.64], !P6 ;  /* 0x2840000002054fae */ /* 0x000fe8000f101d64 */
[----:B------:R0:W-:Y:S01]  /*27bd0*/  @P4 LDGSTS.E.BYPASS.LTC128B.128 [R5+0x2c400], desc[UR36][R2.64+0x80], !P1 ;  /* 0x2c40008002054fae */ /* 0x0001e2000c901d64 */
[----:B------:R-:W-:-:S03]  /*27be0*/  LOP3.LUT P4, RZ, R21, 0x400, RZ, 0xc0, !PT ;  /* 0x0000040015ff7812 */ /* 0x000fc6000788c0ff */
[----:B0-----:R-:W0:Y:S04]  /*27bf0*/  SHFL.IDX PT, R3, R4, 0x1, 0x181f ;  /* 0x00381f0004037f89 */ /* 0x001e2800000e0000 */
[----:B------:R-:W1:Y:S01]  /*27c00*/  SHFL.IDX PT, R2, R0, 0x1, 0x181f ;  /* 0x00381f0000027f89 */ /* 0x000e6200000e0000 */
[----:B0-----:R-:W-:-:S05]  /*27c10*/  @P3 IADD3 R3, P0, R30, R3, RZ ;  /* 0x000000031e033210 */ /* 0x001fca0007f1e0ff */
[----:B-1----:R-:W-:-:S05]  /*27c20*/  @P3 IMAD.X R2, RZ, RZ, R2, P0 ;  /* 0x000000ffff023224 */ /* 0x002fca00000e0602 */
[----:B------:R-:W-:-:S04]  /*27c30*/  @P3 LOP3.LUT R3, R3, R2, RZ, 0x3c, !PT ;  /* 0x0000000203033212 */ /* 0x000fc800078e3cff */
[----:B------:R-:W-:-:S04]  /*27c40*/  @P3 LOP3.LUT R2, R3, R2, RZ, 0x3c, !PT ;  /* 0x0000000203023212 */ /* 0x000fc800078e3cff */
[----:B------:R-:W-:-:S05]  /*27c50*/  @P3 LOP3.LUT R3, R3, R2, RZ, 0x3c, !PT ;  /* 0x0000000203033212 */ /* 0x000fca00078e3cff */
[----:B------:R-:W-:Y:S04]  /*27c60*/  @P3 LDGSTS.E.BYPASS.LTC128B.128 [R5+0x28c00], desc[UR36][R2.64], !P6 ;  /* 0x28c0000002053fae */ /* 0x000fe8000f101d64 */
[----:B------:R0:W-:Y:S01]  /*27c70*/  @P3 LDGSTS.E.BYPASS.LTC128B.128 [R5+0x2cc00], desc[UR36][R2.64+0x80], !P1 ;  /* 0x2cc0008002053fae */ /* 0x0001e2000c901d64 */
[----:B------:R-:W-:-:S03]  /*27c80*/  LOP3.LUT P3, RZ, R21, 0x200, RZ, 0xc0, !PT ;  /* 0x0000020015ff7812 */ /* 0x000fc6000786c0ff */
[----:B0-----:R-:W0:Y:S04]  /*27c90*/  SHFL.IDX PT, R3, R4, 0x2, 0x181f ;  /* 0x00581f0004037f89 */ /* 0x001e2800000e0000 */
[----:B------:R-:W1:Y:S01]  /*27ca0*/  SHFL.IDX PT, R2, R0, 0x2, 0x181f ;  /* 0x00581f0000027f89 */ /* 0x000e6200000e0000 */
[----:B0-----:R-:W-:-:S04]  /*27cb0*/  @P2 IADD3 R3, P0, R30, R3, RZ ;  /* 0x000000031e032210 */ /* 0x001fc80007f1e0ff */
[----:B-1----:R-:W-:-:S04]  /*27cc0*/  @P2 IADD3.X R2, RZ, R2, RZ, P0, !PT ;  /* 0x00000002ff022210 */ /* 0x002fc800007fe4ff */
        /* <DEDUP_REMOVED lines=14> */
[----:B------:R0:W-:Y:S04]  /*27db0*/  @P5 LDGSTS.E.BYPASS.LTC128B.128 [R5+0x2dc00], desc[UR36][R2.64+0x80], !P1 ;  /* 0x2dc0008002055fae */ /* 0x0001e8000c901d64 */
        /* <DEDUP_REMOVED lines=19> */
[----:B------:R-:W1:Y:S04]  /*27ef0*/  SHFL.IDX PT, R2, R0, 0x6, 0x181f ;  /* 0x00d81f0000027f89 */ /* 0x000e6800000e0000 */
[----:B------:R-:W3:Y:S04]  /*27f00*/  SHFL.IDX PT, R4, R4, 0x7, 0x181f ;  /* 0x00f81f0004047f89 */ /* 0x000ee800000e0000 */
[----:B------:R-:W2:Y:S01]  /*27f10*/  SHFL.IDX PT, R0, R0, 0x7, 0x181f ;  /* 0x00f81f0000007f89 */ /* 0x000ea200000e0000 */
[----:B0-----:R-:W-:-:S05]  /*27f20*/  @P2 IADD3 R3, P0, R30, R3, RZ ;  /* 0x000000031e032210 */ /* 0x001fca0007f1e0ff */
[----:B-1----:R-:W-:-:S05]  /*27f30*/  @P2 IMAD.X R2, RZ, RZ, R2, P0 ;  /* 0x000000ffff022224 */ /* 0x002fca00000e0602 */
[----:B------:R-:W-:-:S04]  /*27f40*/  @P2 LOP3.LUT R3, R3, R2, RZ, 0x3c, !PT ;  /* 0x0000000203032212 */ /* 0x000fc800078e3cff */
[----:B------:R-:W-:-:S04]  /*27f50*/  @P2 LOP3.LUT R2, R3, R2, RZ, 0x3c, !PT ;  /* 0x0000000203022212 */ /* 0x000fc800078e3cff */
[----:B------:R-:W-:-:S05]  /*27f60*/  @P2 LOP3.LUT R3, R3, R2, RZ, 0x3c, !PT ;  /* 0x0000000203032212 */ /* 0x000fca00078e3cff */
[----:B------:R1:W-:Y:S04]  /*27f70*/  @P2 LDGSTS.E.BYPASS.LTC128B.128 [R5+0x2b400], desc[UR36][R2.64], !P6 ;  /* 0x2b40000002052fae */ /* 0x0003e8000f101d64 */
[----:B--23--:R1:W-:Y:S02]  /*27f80*/  @P2 LDGSTS.E.BYPASS.LTC128B.128 [R5+0x2f400], desc[UR36][R2.64+0x80], !P1 ;  /* 0x2f40008002052fae */ /* 0x00c3e4000c901d64 */
.L_x_3532:
[----:B------:R-:W-:Y:S02]  /*27f90*/  LOP3.LUT P2, RZ, R21, 0x40, RZ, 0xc0, !PT ;  /* 0x0000004015ff7812 */ /* 0x000fe4000784c0ff */
[----:B------:R-:W-:-:S11]  /*27fa0*/  ISETP.GE.AND P3, PT, R30, R8, PT ;  /* 0x000000081e00720c */ /* 0x000fd60003f66270 */
[----:B01----:R-:W-:-:S04]  /*27fb0*/  @P2 IADD3 R2, P0, R30, R4, RZ ;  /* 0x000000041e022210 */ /* 0x003fc80007f1e0ff */
[----:B------:R-:W-:Y:S02]  /*27fc0*/  @P2 IADD3.X R0, RZ, R0, RZ, P0, !PT ;  /* 0x00000000ff002210 */ /* 0x000fe400007fe4ff */
        /* <DEDUP_REMOVED lines=8> */
.L_x_3232:
[----:B------:R-:W-:Y:S02]  /*28050*/  PLOP3.LUT P1, PT, P1, P0, PT, 0xa2, 0x0 ;  /* 0x000000000000781c */ /* 0x000fe40000f21472 */
[----:B------:R-:W-:-:S08]  /*28060*/  @P0 R2UR P1, UR4, R6 ;  /* 0x00000000060402ca */ /* 0x000fd00000020000 */
[----:B------:R-:W-:-:S05]  /*28070*/  @P0 PLOP3.LUT P0, PT, P1, PT, PT, 0x80, 0x0 ;  /* 0x000000000000081c */ /* 0x000fca0000f0f070 */
[----:B------:R-:W-:Y:S01]  /*28080*/  @!P1 SYNCS.ARRIVE.TRANS64.RED.A0T1 RZ, [UR4+0x38830], RZ ;  /* 0x038830ffffff99a7 */ /* 0x000fe20008200404 */
[----:B------:R-:W-:Y:S07]  /*28090*/  @!P1 ARRIVES.LDGSTSBAR.64.TRANSCNT [UR4+0x38830] ;  /* 0x03883000ff0099b0 */ /* 0x000fee0008000a84 */
[----:B------:R-:W-:Y:S05]  /*280a0*/  @P0 BRA.U.ANY `(.L_x_3232) ;  /* 0xfffffffd00e80947 */ /* 0x000fea000393ffff */
[----:B------:R-:W-:Y:S01]  /*280b0*/  NOP ;  /* 0x0000000000007918 */ /* 0x000fe20000000000 */
[----:B------:R-:W2:Y:S02]  /*280c0*/  LDL R0, [R1] ;  /* 0x0000000001007983 */ /* 0x000ea40000100800 */
[----:B--2---:R-:W-:-:S13]  /*280d0*/  LOP3.LUT P2, RZ, R0, 0x4, RZ, 0xc0, !PT ;  /* 0x0000000400ff7812 */ /* 0x004fda000784c0ff */
[----:B------:R-:W-:Y:S05]  /*280e0*/  @!P2 BRA `(.L_x_3233) ;  /* 0x000000000004a947 */ /* 0x000fea0003800000 */
[----:B------:R-:W-:Y:S01]  /*280f0*/  BPT.TRAP 0x1 ;  /* 0x000000040000795c */ /* 0x000fe20000300000 */
.L_x_3233:
[----:B0-----:R0:W5:Y:S01]  /*28100*/  LDL.LU R3, [R1+0x24] ;  /* 0x0000240001037983 */ /* 0x0011620000300800 */
[----:B------:R-:W-:Y:S01]  /*28110*/  VIADD R0, R22, 0x20400 ;  /* 0x0002040016007836 */ /* 0x000fe20000000000 */
[----:B------:R-:W-:Y:S01]  /*28120*/  SHF.R.S32.HI R2, RZ, 0x1f, R28 ;  /* 0x0000001fff027819 */ /* 0x000fe2000001141c */
[----:B------:R0:W-:Y:S06]  /*28130*/  SYNCS.ARRIVE.TRANS64.A1T0 RZ, [R6+URZ+0x38830], RZ ;  /* 0x038830ff06ff79a7 */ /* 0x0001ec000810003f */
[----:B------:R-:W-:Y:S05]  /*28140*/  WARPSYNC.ALL ;  /* 0x0000000000007948 */ /* 0x000fea0003800000 */
[----:B------:R-:W-:Y:S01]  /*28150*/  BAR.SYNC.DEFER_BLOCKING 0x8, 0x180 ;  /* 0x0206000000007b1d */ /* 0x000fe20000010000 */
[----:B------:R-:W-:-:S05]  /*28160*/  LOP3.LUT P1, RZ, R0, 0x3ff, RZ, 0xc0, !PT ;  /* 0x000003ff00ff7812 */ /* 0x000fca000782c0ff */
[----:B------:R-:W-:Y:S01]  /*28170*/  ULDC.64 UR4, c[0x0][0x298] ;  /* 0x0000a60000047ab9 */ /* 0x000fe20000000a00 */
[----:B------:R-:W-:Y:S01]  /*28180*/  ULDC.64 UR6, c[0x0][0xa00] ;  /* 0x0002800000067ab9 */ /* 0x000fe20000000a00 */
[----:B------:R-:W-:Y:S01]  /*28190*/  IMAD R2, R2, UR4, RZ ;  /* 0x0000000402027c24 */ /* 0x000fe2000f8e02ff */
[----:B------:R-:W-:Y:S01]  /*281a0*/  ISETP.NE.U32.AND P0, PT, RZ, UR6, PT ;  /* 0x00000006ff007c0c */ /* 0x000fe2000bf05070 */
[C---:B------:R-:W-:Y:S01]  /*281b0*/  IMAD.WIDE.U32 R26, R28.reuse, UR4, RZ ;  /* 0x000000041c1a7c25 */ /* 0x040fe2000f8e00ff */
[----:B------:R-:W-:Y:S02]  /*281c0*/  BSSY B6, `(.L_x_3234) ;  /* 0x0000017000067945 */ /* 0x000fe40003800000 */
[----:B------:R-:W-:Y:S01]  /*281d0*/  ISETP.NE.AND.EX P0, PT, RZ, UR7, PT, P0 ;  /* 0x00000007ff007c0c */ /* 0x000fe2000bf05300 */
[----:B------:R-:W-:-:S03]  /*281e0*/  IMAD R25, R28, UR5, R2 ;  /* 0x000000051c197c24 */ /* 0x000fc6000f8e0202 */
[----:B------:R-:W-:Y:S01]  /*281f0*/  SEL R24, R24, RZ, !P0 ;  /* 0x000000ff18187207 */ /* 0x000fe20004000000 */
[----:B------:R-:W-:Y:S01]  /*28200*/  IMAD.IADD R25, R27, 0x1, R25 ;  /* 0x000000011b197824 */ /* 0x000fe200078e0219 */
[----:B-----5:R-:W-:Y:S01]  /*28210*/  SEL R28, R3, RZ, !P0 ;  /* 0x000000ff031c7207 */ /* 0x020fe20004000000 */
[----:B------:R-:W-:Y:S06]  /*28220*/  @!P1 BRA `(.L_x_3235) ;  /* 0x0000000000409947 */ /* 0x000fec0003800000 */
[----:B------:R-:W-:Y:S01]  /*28230*/  MOV R2, 0x0 ;  /* 0x0000000000027802 */ /* 0x000fe20000000f00 */
[----:B------:R-:W-:Y:S01]  /*28240*/  ULDC.64 UR4, c[0x4][0xc0] ;  /* 0x0100300000047ab9 */ /* 0x000fe20000000a00 */
[----:B------:R-:W-:Y:S01]  /*28250*/  ULDC.64 UR6, c[0x4][0xc8] ;  /* 0x0100320000067ab9 */ /* 0x000fe20000000a00 */
[----:B------:R-:W-:Y:S01]  /*28260*/  ULDC.64 UR8, c[0x4][0x28] ;  /* 0x01000a0000087ab9 */ /* 0x000fe20000000a00 */
[----:B------:R-:W-:Y:S01]  /*28270*/  IMAD.U32 R4, RZ, RZ, UR4 ;  /* 0x00000004ff047e24 */ /* 0x000fe2000f8e00ff */
[----:B------:R-:W-:Y:S01]  /*28280*/  MOV R5, UR5 ;  /* 0x0000000500057c02 */ /* 0x000fe20008000f00 */
[----:B------:R-:W1:Y:S01]  /*28290*/  LDC.64 R2, c[0x4][R2] ;  /* 0x0100000002027b82 */ /* 0x000e620000000a00 */
[----:B0---4-:R-:W-:Y:S01]  /*282a0*/  IMAD.U32 R6, RZ, RZ, UR6 ;  /* 0x00000006ff067e24 */ /* 0x011fe2000f8e00ff */
[----:B------:R-:W-:Y:S01]  /*282b0*/  MOV R8, 0x70 ;  /* 0x0000007000087802 */ /* 0x000fe20000000f00 */
[----:B------:R-:W-:Y:S02]  /*282c0*/  IMAD.U32 R7, RZ, RZ, UR7 ;  /* 0x00000007ff077e24 */ /* 0x000fe4000f8e00ff */
[----:B------:R-:W-:-:S02]  /*282d0*/  IMAD.U32 R10, RZ, RZ, UR8 ;  /* 0x00000008ff0a7e24 */ /* 0x000fc4000f8e00ff */
[----:B------:R-:W-:Y:S02]  /*282e0*/  IMAD.U32 R11, RZ, RZ, UR9 ;  /* 0x00000009ff0b7e24 */ /* 0x000fe4000f8e00ff */
[----:B------:R-:W-:Y:S02]  /*282f0*/  IMAD.MOV.U32 R12, RZ, RZ, 0x1 ;  /* 0x00000001ff0c7424 */ /* 0x000fe400078e00ff */
[----:B------:R-:W-:-:S07]  /*28300*/  IMAD.MOV.U32 R13, RZ, RZ, RZ ;  /* 0x000000ffff0d7224 */ /* 0x000fce00078e00ff */
[----:B------:R-:W-:-:S07]  /*28310*/  LEPC R20, `(.L_x_3235) ;  /* 0x000000001014794e */ /* 0x000fce0000000000 */
[----:B-1----:R-:W-:Y:S05]  /*28320*/  CALL.ABS.NOINC R2 ;  /* 0x0000000002007343 */ /* 0x002fea0003c00000 */
.L_x_3235:
[----:B------:R-:W-:Y:S05]  /*28330*/  BSYNC B6 ;  /* 0x0000000000067941 */ /* 0x000fea0003800000 */
.L_x_3234:
[----:B----4-:R1:W5:Y:S01]  /*28340*/  LDL R20, [R1+0x1c] ;  /* 0x00001c0001147983 */ /* 0x0103620000100800 */
[----:B0-----:R-:W0:Y:S01]  /*28350*/  LDC R6, c[0x0][0x448] ;  /* 0x00011200ff067b82 */ /* 0x001e220000000800 */
[----:B------:R-:W-:Y:S01]  /*28360*/  ULDC.64 UR4, c[0x0][0x2d8] ;  /* 0x0000b60000047ab9 */ /* 0x000fe20000000a00 */
[----:B------:R-:W-:Y:S01]  /*28370*/  IMAD.MOV.U32 R2, RZ, RZ, R26 ;  /* 0x000000ffff027224 */ /* 0x000fe200078e001a */
[----:B------:R1:W5:Y:S01]  /*28380*/  LDL R8, [R1+0x18] ;  /* 0x0000180001087983 */ /* 0x0003620000100800 */
[----:B------:R-:W-:Y:S01]  /*28390*/  IMAD.MOV.U32 R3, RZ, RZ, R25 ;  /* 0x000000ffff037224 */ /* 0x000fe200078e0019 */
[----:B------:R-:W2:Y:S01]  /*283a0*/  S2R R21, SR_TID.X ;  /* 0x0000000000157919 */ /* 0x000ea20000002100 */
[----:B------:R-:W-:Y:S01]  /*283b0*/  IMAD R0, R34, UR4, RZ ;  /* 0x0000000422007c24 */ /* 0x000fe2000f8e02ff */
[----:B------:R-:W-:Y:S01]  /*283c0*/  LOP3.LUT R9, R30, 0x80, RZ, 0xfc, !PT ;  /* 0x000000801e097812 */ /* 0x000fe200078efcff */
[----:B------:R-:W-:Y:S01]  /*283d0*/  IMAD.WIDE.U32 R2, R18, UR4, R2 ;  /* 0x0000000412027c25 */ /* 0x000fe2000f8e0002 */
[----:B------:R-:W-:-:S03]  /*283e0*/  ULDC.64 UR6, c[0x0][0x280] ;  /* 0x0000a00000067ab9 */ /* 0x000fc60000000a00 */
[----:B------:R-:W-:Y:S01]  /*283f0*/  IMAD R0, R18, UR5, R0 ;  /* 0x0000000512007c24 */ /* 0x000fe2000f8e0200 */
[----:B------:R-:W-:Y:S02]  /*28400*/  ULDC.64 UR4, c[0x0][0x2e0] ;  /* 0x0000b80000047ab9 */ /* 0x000fe40000000a00 */
[----:B------:R-:W-:Y:S02]  /*28410*/  IMAD R5, R28, UR4, RZ ;  /* 0x000000041c057c24 */ /* 0x000fe4000f8e02ff */
[----:B------:R-:W-:Y:S02]  /*28420*/  IADD3 R3, R3, R0, RZ ;  /* 0x0000000003037210 */ /* 0x000fe40007ffe0ff */
[----:B------:R-:W-:Y:S01]  /*28430*/  IMAD R0, R24, UR5, R5 ;  /* 0x0000000518007c24 */ /* 0x000fe2000f8e0205 */
[----:B0-----:R-:W-:Y:S01]  /*28440*/  ISETP.NE.AND P0, PT, R6, 0x1, PT ;  /* 0x000000010600780c */ /* 0x001fe20003f05270 */
[----:B------:R-:W-:Y:S01]  /*28450*/  IMAD.WIDE.U32 R2, R24, UR4, R2 ;  /* 0x0000000418027c25 */ /* 0x000fe2000f8e0002 */
[----:B------:R-:W-:-:S03]  /*28460*/  ULDC.64 UR4, c[0x0][0x2d0] ;  /* 0x0000b40000047ab9 */ /* 0x000fc60000000a00 */
[----:B------:R-:W-:-:S08]  /*28470*/  IMAD.IADD R3, R3, 0x1, R0 ;  /* 0x0000000103037824 */ /* 0x000fd000078e0200 */
[----:B------:R-:W0:Y:S01]  /*28480*/  @P0 LDC R7, c[0x0][0x44c] ;  /* 0x00011300ff070b82 */ /* 0x000e220000000800 */
[C---:B--2---:R-:W-:Y:S01]  /*28490*/  LOP3.LUT R4, R21.reuse, 0x7f, RZ, 0xc0, !PT ;  /* 0x0000007f15047812 */ /* 0x044fe200078ec0ff */
[----:B------:R-:W-:-:S03]  /*284a0*/  IMAD.SHL.U32 R21, R21, 0x10, RZ ;  /* 0x0000001015157824 */ /* 0x000fc600078e00ff */
[----:B------:R-:W-:-:S03]  /*284b0*/  SHF.R.U32.HI R4, RZ, 0x3, R4 ;  /* 0x00000003ff047819 */ /* 0x000fc60000011604 */
[----:B------:R-:W2:Y:S01]  /*284c0*/  @P0 LDC R0, c[0x0][0x450] ;  /* 0x00011400ff000b82 */ /* 0x000ea20000000800 */
[----:B------:R-:W-:-:S05]  /*284d0*/  LOP3.LUT R21, R4, 0x70, R21, 0xf8, !PT ;  /* 0x0000007004157812 */ /* 0x000fca00078ef815 */
[----:B------:R-:W-:-:S04]  /*284e0*/  IMAD R5, R17, 0x80, R21 ;  /* 0x0000008011057824 */ /* 0x000fc800078e0215 */
[----:B------:R-:W-:Y:S02]  /*284f0*/  IMAD.MOV.U32 R4, RZ, RZ, R5 ;  /* 0x000000ffff047224 */ /* 0x000fe400078e0005 */
[----:B0-----:R-:W-:Y:S01]  /*28500*/  @P0 IMAD.HI.U32 R7, R5, R7, RZ ;  /* 0x0000000705070227 */ /* 0x001fe200078e00ff */
[----:B------:R-:W0:Y:S04]  /*28510*/  S2R R21, SR_TID.X ;  /* 0x0000000000157919 */ /* 0x000e280000002100 */
[----:B--2---:R-:W-:-:S04]  /*28520*/  @P0 SHF.R.U32.HI R4, RZ, R0, R7 ;  /* 0x00000000ff040219 */ /* 0x004fc80000011607 */
        /* <DEDUP_REMOVED lines=20> */
[----:B-1----:R-:W-:Y:S06]  /*28670*/  BRA.DIV UR4, `(.L_x_3236) ;  /* 0x0000009a04c47947 */ /* 0x002fec000b800000 */
[----:B------:R-:W0:Y:S01]  /*28680*/  SHFL.IDX PT, R3, R0, RZ, 0x181f ;  /* 0x00181fff00037589 */ /* 0x000e2200000e0000 */
[----:B-----5:R-:W-:Y:S02]  /*28690*/  IMAD R5, R20, R6, RZ ;  /* 0x0000000614057224 */ /* 0x020fe400078e02ff */
[----:B------:R-:W-:Y:S01]  /*286a0*/  IMAD R17, R17, 0x80, R9 ;  /* 0x0000008011117824 */ /* 0x000fe200078e0209 */
[----:B------:R-:W1:Y:S04]  /*286b0*/  SHFL.IDX PT, R2, R4, RZ, 0x181f ;  /* 0x00181fff04027589 */ /* 0x000e6800000e0000 */
[----:B------:R-:W-:Y:S01]  /*286c0*/  ISETP.GE.AND P3, PT, R17, R5, PT ;  /* 0x000000051100720c */ /* 0x000fe20003f66270 */
[----:B------:R-:W2:-:S12]  /*286d0*/  SHFL.IDX PT, R14, R0, 0x1, 0x181f ;  /* 0x00381f00000e7f89 */ /* 0x000e9800000e0000 */
[----:B0-----:R-:W-:-:S05]  /*286e0*/  @!P3 IADD3 R6, P2, R30, R3, RZ ;  /* 0x000000031e06b210 */ /* 0x001fca0007f5e0ff */
[----:B-1----:R-:W-:Y:S02]  /*286f0*/  @!P3 IMAD.X R3, RZ, RZ, R2, P2 ;  /* 0x000000ffff03b224 */ /* 0x002fe400010e0602 */
[----:B------:R-:W-:Y:S01]  /*28700*/  @!P3 IMAD.MOV.U32 R2, RZ, RZ, R6 ;  /* 0x000000ffff02b224 */ /* 0x000fe200078e0006 */
[----:B------:R-:W-:-:S04]  /*28710*/  IADD3 R6, R17, 0x10, RZ ;  /* 0x0000001011067810 */ /* 0x000fc80007ffe0ff */
[----:B------:R-:W-:Y:S04]  /*28720*/  @!P3 LDGSTS.E.BYPASS.LTC128B.128 [R8+0x20400], desc[UR36][R2.64], !P0 ;  /* 0x204000000208bfae */ /* 0x000fe8000c101d64 */
[----:B------:R0:W-:Y:S01]  /*28730*/  @!P3 LDGSTS.E.BYPASS.LTC128B.128 [R8+0x24400], desc[UR36][R2.64+0x80], !P1 ;  /* 0x244000800208bfae */ /* 0x0001e2000c901d64 */
[----:B------:R-:W-:-:S03]  /*28740*/  ISETP.GE.AND P3, PT, R6, R5, PT ;  /* 0x000000050600720c */ /* 0x000fc60003f66270 */
[----:B0-----:R-:W0:Y:S10]  /*28750*/  SHFL.IDX PT, R2, R4, 0x1, 0x181f ;  /* 0x00381f0004027f89 */ /* 0x001e3400000e0000 */
[----:B--2---:R-:W-:-:S02]  /*28760*/  @!P3 IADD3 R6, P2, R30, R14, RZ ;  /* 0x0000000e1e06b210 */ /* 0x004fc40007f5e0ff */
[----:B------:R-:W1:Y:S03]  /*28770*/  SHFL.IDX PT, R14, R0, 0x2, 0x181f ;  /* 0x00581f00000e7f89 */ /* 0x000e6600000e0000 */
[----:B0-----:R-:W-:Y:S02]  /*28780*/  @!P3 IMAD.X R7, RZ, RZ, R2, P2 ;  /* 0x000000ffff07b224 */ /* 0x001fe400010e0602 */
[----:B------:R-:W-:Y:S02]  /*28790*/  @!P3 IMAD.MOV.U32 R2, RZ, RZ, R6 ;  /* 0x000000ffff02b224 */ /* 0x000fe400078e0006 */
[----:B------:R-:W-:Y:S02]  /*287a0*/  @!P3 IMAD.MOV.U32 R3, RZ, RZ, R7 ;  /* 0x000000ffff03b224 */ /* 0x000fe400078e0007 */
[----:B------:R-:W-:-:S03]  /*287b0*/  VIADD R6, R17, 0x20 ;  /* 0x0000002011067836 */ /* 0x000fc60000000000 */
[----:B------:R-:W-:Y:S04]  /*287c0*/  @!P3 LDGSTS.E.BYPASS.LTC128B.128 [R8+0x20c00], desc[UR36][R2.64], !P0 ;  /* 0x20c000000208bfae */ /* 0x000fe8000c101d64 */
[----:B------:R0:W-:Y:S01]  /*287d0*/  @!P3 LDGSTS.E.BYPASS.LTC128B.128 [R8+0x24c00], desc[UR36][R2.64+0x80], !P1 ;  /* 0x24c000800208bfae */ /* 0x0001e2000c901d64 */
[----:B------:R-:W-:-:S03]  /*287e0*/  ISETP.GE.AND P3, PT, R6, R5, PT ;  /* 0x000000050600720c */ /* 0x000fc60003f66270 */
[----:B0-----:R-:W0:Y:S10]  /*287f0*/  SHFL.IDX PT, R2, R4, 0x2, 0x181f ;  /* 0x00581f0004027f89 */ /* 0x001e3400000e0000 */
[----:B-1----:R-:W-:-:S02]  /*28800*/  @!P3 IADD3 R6, P2, R30, R14, RZ ;  /* 0x0000000e1e06b210 */ /* 0x002fc40007f5e0ff */
[----:B------:R-:W1:Y:S02]  /*28810*/  SHFL.IDX PT, R14, R0, 0x3, 0x181f ;  /* 0x00781f00000e7f89 */ /* 0x000e6400000e0000 */
[----:B0-----:R-:W-:Y:S01]  /*28820*/  @!P3 IADD3.X R7, RZ, R2, RZ, P2, !PT ;  /* 0x00000002ff07b210 */ /* 0x001fe200017fe4ff */
[----:B------:R-:W-:Y:S02]  /*28830*/  @!P3 IMAD.MOV.U32 R2, RZ, RZ, R6 ;  /* 0x000000ffff02b224 */ /* 0x000fe400078e0006 */
[----:B------:R-:W-:Y:S02]  /*28840*/  VIADD R6, R17, 0x30 ;  /* 0x0000003011067836 */ /* 0x000fe40000000000 */
[----:B------:R-:W-:-:S05]  /*28850*/  @!P3 IMAD.MOV.U32 R3, RZ, RZ, R7 ;  /* 0x000000ffff03b224 */ /* 0x000fca00078e0007 */
[----:B------:R-:W-:Y:S04]  /*28860*/  @!P3 LDGSTS.E.BYPASS.LTC128B.128 [R8+0x21400], desc[UR36][R2.64], !P0 ;  /* 0x214000000208bfae */ /* 0x000fe8000c101d64 */
[----:B------:R0:W-:Y:S01]  /*28870*/  @!P3 LDGSTS.E.BYPASS.LTC128B.128 [R8+0x25400], desc[UR36][R2.64+0x80], !P1 ;  /* 0x254000800208bfae */ /* 0x0001e2000c901d64 */
[----:B------:R-:W-:-:S03]  /*28880*/  ISETP.GE.AND P3, PT, R6, R5, PT ;  /* 0x000000050600720c */ /* 0x000fc60003f66270 */
[----:B0-----:R-:W0:Y:S10]  /*28890*/  SHFL.IDX PT, R2, R4, 0x3, 0x181f ;  /* 0x00781f0004027f89 */ /* 0x001e3400000e0000 */
[----:B-1----:R-:W-:-:S02]  /*288a0*/  @!P3 IADD3 R6, P2, R30, R14, RZ ;  /* 0x0000000e1e06b210 */ /* 0x002fc40007f5e0ff */
[----:B------:R-:W1:Y:S03]  /*288b0*/  SHFL.IDX PT, R14, R0, 0x4, 0x181f ;  /* 0x00981f00000e7f89 */ /* 0x000e6600000e0000 */
[----:B0-----:R-:W-:Y:S01]  /*288c0*/  @!P3 IMAD.X R7, RZ, RZ, R2, P2 ;  /* 0x000000ffff07b224 */ /* 0x001fe200010e0602 */
[----:B------:R-:W-:Y:S01]  /*288d0*/  @!P3 MOV R2, R6 ;  /* 0x000000060002b202 */ /* 0x000fe20000000f00 */
        /* <DEDUP_REMOVED lines=8> */
[----:B0-----:R-:W-:Y:S02]  /*28960*/  @!P3 IMAD.X R7, RZ, RZ, R2, P2 ;  /* 0x000000ffff07b224 */ /* 0x001fe400010e0602 */
[----:B------:R-:W-:Y:S02]  /*28970*/  @!P3 IMAD.MOV.U32 R2, RZ, RZ, R6 ;  /* 0x000000ffff02b224 */ /* 0x000fe400078e0006 */
[----:B------:R-:W-:Y:S01]  /*28980*/  VIADD R6, R17, 0x50 ;  /* 0x0000005011067836 */ /* 0x000fe20000000000 */
[----:B------:R-:W-:-:S05]  /*28990*/  @!P3 MOV R3, R7 ;  /* 0x000000070003b202 */ /* 0x000fca0000000f00 */
[----:B------:R-:W-:Y:S04]  /*289a0*/  @!P3 LDGSTS.E.BYPASS.LTC128B.128 [R8+0x22400], desc[UR36][R2.64], !P0 ;  /* 0x224000000208bfae */ /* 0x000fe8000c101d64 */
[----:B------:R0:W-:Y:S01]  /*289b0*/  @!P3 LDGSTS.E.BYPASS.LTC128B.128 [R8+0x26400], desc[UR36][R2.64+0x80], !P1 ;  /* 0x264000800208bfae */ /* 0x0001e2000c901d64 */
[----:B------:R-:W-:-:S03]  /*289c0*/  ISETP.GE.AND P3, PT, R6, R5, PT ;  /* 0x000000050600720c */ /* 0x000fc60003f66270 */
[----:B0-----:R-:W0:Y:S10]  /*289d0*/  SHFL.IDX PT, R2, R4, 0x5, 0x181f ;  /* 0x00b81f0004027f89 */ /* 0x001e3400000e0000 */
[----:B-1----:R-:W-:-:S02]  /*289e0*/  @!P3 IADD3 R6, P2, R30, R14, RZ ;  /* 0x0000000e1e06b210 */ /* 0x002fc40007f5e0ff */
[----:B------:R-:W-:Y:S03]  /*289f0*/  SHFL.IDX PT, R14, R0, 0x7, 0x181f ;  /* 0x00f81f00000e7f89 */ /* 0x000fe600000e0000 */
[----:B0-----:R-:W-:Y:S02]  /*28a00*/  @!P3 IMAD.X R7, RZ, RZ, R2, P2 ;  /* 0x000000ffff07b224 */ /* 0x001fe400010e0602 */
[----:B------:R-:W-:Y:S01]  /*28a10*/  @!P3 IMAD.MOV.U32 R2, RZ, RZ, R6 ;  /* 0x000000ffff02b224 */ /* 0x000fe200078e0006 */
[----:B------:R-:W-:Y:S01]  /*28a20*/  IADD3 R6, R17, 0x60, RZ ;  /* 0x0000006011067810 */ /* 0x000fe20007ffe0ff */
[----:B------:R-:W-:-:S05]  /*28a30*/  @!P3 IMAD.MOV.U32 R3, RZ, RZ, R7 ;  /* 0x000000ffff03b224 */ /* 0x000fca00078e0007 */
[----:B------:R-:W-:Y:S04]  /*28a40*/  @!P3 LDGSTS.E.BYPASS.LTC128B.128 [R8+0x22c00], desc[UR36][R2.64], !P0 ;  /* 0x22c000000208bfae */ /* 0x000fe8000c101d64 */
[----:B------:R0:W-:Y:S01]  /*28a50*/  @!P3 LDGSTS.E.BYPASS.LTC128B.128 [R8+0x26c00], desc[UR36][R2.64+0x80], !P1 ;  /* 0x26c000800208bfae */ /* 0x0001e2000c901d64 */
[----:B------:R-:W-:-:S03]  /*28a60*/  ISETP.GE.AND P3, PT, R6, R5, PT ;  /* 0x000000050600720c */ /* 0x000fc60003f66270 */
[----:B0-----:R-:W0:Y:S04]  /*28a70*/  SHFL.IDX PT, R3, R0, 0x6, 0x181f ;  /* 0x00d81f0000037f89 */ /* 0x001e2800000e0000 */
[----:B------:R-:W1:Y:S04]  /*28a80*/  SHFL.IDX PT, R2, R4, 0x6, 0x181f ;  /* 0x00d81f0004027f89 */ /* 0x000e6800000e0000 */
[----:B------:R-:W2:Y:S02]  /*28a90*/  SHFL.IDX PT, R4, R4, 0x7, 0x181f ;  /* 0x00f81f0004047f89 */ /* 0x000ea400000e0000 */
[----:B0-----:R-:W-:-:S05]  /*28aa0*/  @!P3 IADD3 R6, P2, R30, R3, RZ ;  /* 0x000000031e06b210 */ /* 0x001fca0007f5e0ff */
[----:B-1----:R-:W-:Y:S02]  /*28ab0*/  @!P3 IMAD.X R7, RZ, RZ, R2, P2 ;  /* 0x000000ffff07b224 */ /* 0x002fe400010e0602 */
[----:B------:R-:W-:Y:S02]  /*28ac0*/  @!P3 IMAD.MOV.U32 R2, RZ, RZ, R6 ;  /* 0x000000ffff02b224 */ /* 0x000fe400078e0006 */
[----:B------:R-:W-:-:S05]  /*28ad0*/  @!P3 IMAD.MOV.U32 R3, RZ, RZ, R7 ;  /* 0x000000ffff03b224 */ /* 0x000fca00078e0007 */
[----:B------:R0:W-:Y:S04]  /*28ae0*/  @!P3 LDGSTS.E.BYPASS.LTC128B.128 [R8+0x23400], desc[UR36][R2.64], !P0 ;  /* 0x234000000208bfae */ /* 0x0001e8000c101d64 */
[----:B--2---:R0:W-:Y:S02]  /*28af0*/  @!P3 LDGSTS.E.BYPASS.LTC128B.128 [R8+0x27400], desc[UR36][R2.64+0x80], !P1 ;  /* 0x274000800208bfae */ /* 0x0041e4000c901d64 */
.L_x_3549:
[----:B------:R-:W-:Y:S01]  /*28b00*/  VIADD R0, R17, 0x70 ;  /* 0x0000007011007836 */ /* 0x000fe20000000000 */
[----:B------:R-:W-:Y:S04]  /*28b10*/  BSSY B0, `(.L_x_3237) ;  /* 0x000000a000007945 */ /* 0x000fe80003800000 */
[----:B------:R-:W-:-:S13]  /*28b20*/  ISETP.GE.AND P2, PT, R0, R5, PT ;  /* 0x000000050000720c */ /* 0x000fda0003f46270 */
[----:B------:R-:W-:Y:S05]  /*28b30*/  @P2 BRA `(.L_x_3238) ;  /* 0x00000000001c2947 */ /* 0x000fea0003800000 */
[----:B0-----:R-:W-:-:S04]  /*28b40*/  IADD3 R2, P2, R30, R14, RZ ;  /* 0x0000000e1e027210 */ /* 0x001fc80007f5e0ff */
[----:B------:R-:W-:-:S05]  /*28b50*/  IADD3.X R3, RZ, R4, RZ, P2, !PT ;  /* 0x00000004ff037210 */ /* 0x000fca00017fe4ff */
[----:B------:R-:W-:Y:S01]  /*28b60*/  @!PT LDS RZ, [RZ] ;  /* 0x00000000fffff984 */ /* 0x000fe20000000800 */
[----:B------:R-:W-:Y:S01]  /*28b70*/  @!PT LDS RZ, [RZ] ;  /* 0x00000000fffff984 */ /* 0x000fe20000000800 */
[----:B------:R-:W-:Y:S01]  /*28b80*/  @!PT LDS RZ, [RZ] ;  /* 0x00000000fffff984 */ /* 0x000fe20000000800 */
[----:B------:R1:W-:Y:S04]  /*28b90*/  LDGSTS.E.BYPASS.LTC128B.128 [R8+0x23c00], desc[UR36][R2.64], !P0 ;  /* 0x23c0000002087fae */ /* 0x0003e8000c101d64 */
[----:B------:R1:W-:Y:S02]  /*28ba0*/  LDGSTS.E.BYPASS.LTC128B.128 [R8+0x27c00], desc[UR36][R2.64+0x80], !P1 ;  /* 0x27c0008002087fae */ /* 0x0003e4000c901d64 */
.L_x_3238:
[----:B------:R-:W-:Y:S05]  /*28bb0*/  BSYNC B0 ;  /* 0x0000000000007941 */ /* 0x000fea0003800000 */
.L_x_3237:
[----:B------:R-:W-:Y:S01]  /*28bc0*/  NOP ;  /* 0x0000000000007918 */ /* 0x000fe20000000000 */
[----:B------:R-:W-:-:S13]  /*28bd0*/  PLOP3.LUT P0, PT, PT, PT, PT, 0x80, 0x0 ;  /* 0x000000000000781c */ /* 0x000fda0003f0f070 */
.L_x_3239:
        /* <DEDUP_REMOVED lines=14> */
[----:B0-----:R-:W2:Y:S01]  /*28cc0*/  LDL R2, [R1+0x20] ;  /* 0x0000200001027983 */ /* 0x001ea20000100800 */
[----:B------:R0:W-:Y:S01]  /*28cd0*/  SYNCS.ARRIVE.TRANS64.A1T0 RZ, [R22+URZ+0x38800], RZ ;  /* 0x038800ff16ff79a7 */ /* 0x0001e2000810003f */
[----:B------:R-:W-:Y:S01]  /*28ce0*/  BSSY B0, `(.L_x_3240) ;  /* 0x0000004000007945 */ /* 0x000fe20003800000 */
[----:B------:R-:W1:Y:S01]  /*28cf0*/  SYNCS.PHASECHK.TRANS64.TRYWAIT P0, [R22+URZ+0x38820], R3 ;  /* 0x03882003160075a7 */ /* 0x000e62000800017f */
[----:B--2---:R-:W-:Y:S02]  /*28d00*/  ISETP.GE.AND P1, PT, R2, 0x2, PT ;  /* 0x000000020200780c */ /* 0x004fe40003f26270 */
[----:B01----:R-:W-:Y:S11]  /*28d10*/  @!P0 BRA `(.L_x_3241) ;  /* 0x0000009c00a48947 */ /* 0x003ff60003800000 */
.L_x_3550:
[----:B------:R-:W-:Y:S05]  /*28d20*/  BSYNC B0 ;  /* 0x0000000000007941 */ /* 0x000fea0003800000 */
.L_x_3240:
[----:B------:R-:W-:Y:S05]  /*28d30*/  @!P1 BRA `(.L_x_3242) ;  /* 0x0000001400fc9947 */ /* 0x000fea0003800000 */
[----:B------:R-:W2:Y:S01]  /*28d40*/  LDL.LU R0, [R1+0x20] ;  /* 0x0000200001007983 */ /* 0x000ea20000300800 */
[----:B------:R-:W-:Y:S01]  /*28d50*/  IMAD.MOV.U32 R9, RZ, RZ, R23 ;  /* 0x000000ffff097224 */ /* 0x000fe200078e0017 */
[----:B------:R-:W-:Y:S01]  /*28d60*/  MOV R10, R31 ;  /* 0x0000001f000a7202 */ /* 0x000fe20000000f00 */
[----:B--2---:R-:W-:-:S07]  /*28d70*/  VIADD R28, R0, 0xfffffffe ;  /* 0xfffffffe001c7836 */ /* 0x004fce0000000000 */
.L_x_3262:
[----:B------:R-:W2:Y:S01]  /*28d80*/  LDL R2, [R1] ;  /* 0x0000000001027983 */ /* 0x000ea20000100800 */
[----:B-1----:R-:W1:Y:S03]  /*28d90*/  LDC R5, c[0x0][0x430] ;  /* 0x00010c00ff057b82 */ /* 0x002e660000000800 */
[----:B------:R-:W3:Y:S01]  /*28da0*/  LDL R6, [R1+0x4] ;  /* 0x0000040001067983 */ /* 0x000ee20000100800 */
[----:B------:R-:W4:Y:S01]  /*28db0*/  S2R R0, SR_TID.X ;  /* 0x0000000000007919 */ /* 0x000f220000002100 */
[----:B-1----:R-:W-:-:S13]  /*28dc0*/  ISETP.NE.AND P0, PT, R5, 0x1, PT ;  /* 0x000000010500780c */ /* 0x002fda0003f05270 */
[----:B0-----:R-:W0:Y:S01]  /*28dd0*/  @P0 LDC R3, c[0x0][0x434] ;  /* 0x00010d00ff030b82 */ /* 0x001e220000000800 */
[----:B----4-:R-:W-:Y:S01]  /*28de0*/  LOP3.LUT R0, R0, 0x7f, RZ, 0xc0, !PT ;  /* 0x0000007f00007812 */ /* 0x010fe200078ec0ff */
[----:B------:R-:W-:Y:S05]  /*28df0*/  YIELD ;  /* 0x0000000000007946 */ /* 0x000fea0003800000 */
[----:B------:R-:W-:Y:S01]  /*28e00*/  ULDC.64 UR4, c[0x0][0x428] ;  /* 0x00010a0000047ab9 */ /* 0x000fe20000000a00 */
[----:B--2---:R-:W-:Y:S02]  /*28e10*/  LOP3.LUT P2, RZ, R2, 0x4, RZ, 0xc0, !PT ;  /* 0x0000000402ff7812 */ /* 0x004fe4000784c0ff */
[----:B------:R-:W-:-:S02]  /*28e20*/  SHF.R.U32.HI R2, RZ, 0x3, R0 ;  /* 0x00000003ff027819 */ /* 0x000fc40000011600 */
[----:B------:R-:W1:Y:S03]  /*28e30*/  @P0 LDC R0, c[0x0][0x438] ;  /* 0x00010e00ff000b82 */ /* 0x000e660000000800 */
[----:B------:R-:W-:-:S05]  /*28e40*/  IMAD R4, R28, 0x80, R2 ;  /* 0x000000801c047824 */ /* 0x000fca00078e0202 */
[----:B------:R-:W-:-:S05]  /*28e50*/  IADD3 R4, R30, R4, R37 ;  /* 0x000000041e047210 */ /* 0x000fca0007ffe025 */
[----:B0-----:R-:W-:-:S04]  /*28e60*/  @P0 IMAD.HI.U32 R3, R4, R3, RZ ;  /* 0x0000000304030227 */ /* 0x001fc800078e00ff */
[----:B------:R-:W-:Y:S01]  /*28e70*/  IMAD.MOV.U32 R2, RZ, RZ, R4 ;  /* 0x000000ffff027224 */ /* 0x000fe200078e0004 */
[----:B-1----:R-:W-:-:S05]  /*28e80*/  @P0 SHF.R.U32.HI R2, RZ, R0, R3 ;  /* 0x00000000ff020219 */ /* 0x002fca0000011603 */
[--C-:B------:R-:W-:Y:S01]  /*28e90*/  IMAD.MOV R0, RZ, RZ, -R2.reuse ;  /* 0x000000ffff007224 */ /* 0x100fe200078e0a02 */
[----:B------:R-:W-:-:S03]  /*28ea0*/  SHF.R.S32.HI R3, RZ, 0x1f, R2 ;  /* 0x0000001fff037819 */ /* 0x000fc60000011402 */
[----:B------:R-:W-:Y:S02]  /*28eb0*/  IMAD R5, R5, R0, R4 ;  /* 0x0000000005057224 */ /* 0x000fe400078e0204 */
[----:B---3--:R-:W-:Y:S02]  /*28ec0*/  IMAD R0, R6, UR4, RZ ;  /* 0x0000000406007c24 */ /* 0x008fe4000f8e02ff */
[----:B------:R-:W-:-:S04]  /*28ed0*/  IMAD.WIDE.U32 R2, R33, UR4, R2 ;  /* 0x0000000421027c25 */ /* 0x000fc8000f8e0002 */
[----:B------:R-:W-:Y:S01]  /*28ee0*/  IMAD R7, R33, UR5, R0 ;  /* 0x0000000521077c24 */ /* 0x000fe2000f8e0200 */
[----:B------:R-:W-:Y:S02]  /*28ef0*/  ULDC.64 UR4, c[0x0][0x418] ;  /* 0x0001060000047ab9 */ /* 0x000fe40000000a00 */
[----:B------:R-:W-:Y:S01]  /*28f00*/  LEA R6, P0, R2, UR4, 0x2 ;  /* 0x0000000402067c11 */ /* 0x000fe2000f8010ff */
[----:B------:R-:W-:-:S05]  /*28f10*/  IMAD.IADD R7, R7, 0x1, R3 ;  /* 0x0000000107077824 */ /* 0x000fca00078e0203 */
[----:B------:R-:W-:-:S05]  /*28f20*/  LEA.HI.X R7, R2, UR5, R7, 0x2, P0 ;  /* 0x0000000502077c11 */ /* 0x000fca00080f1407 */
[----:B------:R-:W2:Y:S01]  /*28f30*/  LDG.E R6, desc[UR36][R6.64] ;  /* 0x0000002406067981 */ /* 0x000ea2000c1e1900 */
[----:B------:R-:W-:-:S04]  /*28f40*/  IADD3 R23, R9, 0x1, RZ ;  /* 0x0000000109177810 */ /* 0x000fc80007ffe0ff */
[----:B------:R-:W-:-:S04]  /*28f50*/  ISETP.NE.AND P0, PT, R23, 0x2, PT ;  /* 0x000000021700780c */ /* 0x000fc80003f05270 */
[----:B------:R-:W-:Y:S02]  /*28f60*/  SEL R31, RZ, 0x1, P0 ;  /* 0x00000001ff1f7807 */ /* 0x000fe40000000000 */
[C---:B------:R-:W-:Y:S01]  /*28f70*/  ISETP.GT.AND P1, PT, R28.reuse, RZ, PT ;  /* 0x000000ff1c00720c */ /* 0x040fe20003f24270 */
[----:B------:R-:W-:Y:S01]  /*28f80*/  VIADD R28, R28, 0xffffffff ;  /* 0xffffffff1c1c7836 */ /* 0x000fe20000000000 */
[----:B------:R-:W-:Y:S02]  /*28f90*/  SEL R23, R23, RZ, P0 ;  /* 0x000000ff17177207 */ /* 0x000fe40000000000 */
[----:B------:R-:W-:Y:S02]  /*28fa0*/  LOP3.LUT R31, R10, R31, RZ, 0x3c, !PT ;  /* 0x0000001f0a1f7212 */ /* 0x000fe400078e3cff */
[----:B--2---:R-:W-:Y:S01]  /*28fb0*/  SHF.R.S32.HI R20, RZ, 0x1f, R6 ;  /* 0x0000001fff147819 */ /* 0x004fe20000011406 */
[----:B------:R-:W-:Y:S06]  /*28fc0*/  @!P2 BRA `(.L_x_3243) ;  /* 0x000000000004a947 */ /* 0x000fec0003800000 */
[----:B------:R-:W-:Y:S01]  /*28fd0*/  BPT.TRAP 0x1 ;  /* 0x000000040000795c */ /* 0x000fe20000300000 */
.L_x_3243:
[----:B------:R-:W-:Y:S01]  /*28fe0*/  IMAD R0, R23, 0x8, R22 ;  /* 0x0000000817007824 */ /* 0x000fe200078e0216 */
[----:B------:R-:W-:Y:S01]  /*28ff0*/  SHF.L.U32 R21, R31, 0x1f, RZ ;  /* 0x0000001f1f157819 */ /* 0x000fe200000006ff */
[----:B------:R-:W-:Y:S01]  /*29000*/  BSSY B0, `(.L_x_3244) ;  /* 0x0000004000007945 */ /* 0x000fe20003800000 */
[----:B------:R-:W-:Y:S02]  /*29010*/  SHF.R.S32.HI R17, RZ, 0x1f, R5 ;  /* 0x0000001fff117819 */ /* 0x000fe40000011405 */
[----:B------:R-:W0:Y:S02]  /*29020*/  SYNCS.PHASECHK.TRANS64.TRYWAIT P0, [R0+URZ+0x38880], R21 ;  /* 0x03888015000075a7 */ /* 0x000e24000800017f */
[----:B0-----:R-:W-:Y:S05]  /*29030*/  @!P0 BRA `(.L_x_3245) ;  /* 0x0000009800f08947 */ /* 0x001fea0003800000 */
.L_x_3551:
[----:B------:R-:W-:Y:S05]  /*29040*/  BSYNC B0 ;  /* 0x0000000000007941 */ /* 0x000fea0003800000 */
.L_x_3244:
        /* <DEDUP_REMOVED lines=16> */
[-C--:B-1----:R-:W-:Y:S01]  /*29150*/  ISETP.GE.AND P2, PT, R12, R11.reuse, PT ;  /* 0x0000000b0c00720c */ /* 0x082fe20003f46270 */
[----:B------:R-:W-:Y:S01]  /*29160*/  IMAD R7, R18, UR5, R7 ;  /* 0x0000000512077c24 */ /* 0x000fe2000f8e0207 */
[----:B------:R-:W-:Y:S01]  /*29170*/  ISETP.GE.AND P3, PT, R30, R11, PT ;  /* 0x0000000b1e00720c */ /* 0x000fe20003f66270 */
[----:B------:R-:W-:Y:S01]  /*29180*/  IMAD.WIDE.U32 R2, R18, UR4, R2 ;  /* 0x0000000412027c25 */ /* 0x000fe2000f8e0002 */
[----:B------:R-:W-:-:S02]  /*29190*/  UMOV UR4, 0xffffffff ;  /* 0xffffffff00047882 */ /* 0x000fc40000000000 */
[----:B------:R-:W-:-:S04]  /*291a0*/  IADD3 R8, P0, R2, UR6, RZ ;  /* 0x0000000602087c10 */ /* 0x000fc8000ff1e0ff */
[----:B------:R-:W-:Y:S02]  /*291b0*/  IADD3.X R7, R7, UR7, R3, P0, !PT ;  /* 0x0000000707077c10 */ /* 0x000fe400087fe403 */
[----:B--2---:R-:W-:Y:S01]  /*291c0*/  LEA R4, R23, R13, 0xf ;  /* 0x0000000d17047211 */ /* 0x004fe200078e78ff */
[----:B------:R-:W-:Y:S06]  /*291d0*/  BRA.DIV UR4, `(.L_x_3246) ;  /* 0x0000009a049c7947 */ /* 0x000fec000b800000 */
        /* <DEDUP_REMOVED lines=46> */
.L_x_3569:
        /* <DEDUP_REMOVED lines=9> */
.L_x_3247:
        /* <DEDUP_REMOVED lines=11> */
.L_x_3248:
[----:B------:R2:W-:Y:S01]  /*29600*/  SYNCS.ARRIVE.TRANS64.A1T0 RZ, [R0+URZ+0x38870], RZ ;  /* 0x038870ff00ff79a7 */ /* 0x0005e2000810003f */
[----:B------:R-:W-:Y:S05]  /*29610*/  @!P3 BRA `(.L_x_3249) ;  /* 0x000000000004b947 */ /* 0x000fea0003800000 */
[----:B------:R-:W-:Y:S01]  /*29620*/  BPT.TRAP 0x1 ;  /* 0x000000040000795c */ /* 0x000fe20000300000 */
.L_x_3249:
[----:B------:R-:W3:Y:S01]  /*29630*/  SYNCS.PHASECHK.TRANS64.TRYWAIT P0, [R0+URZ+0x38840], R21 ;  /* 0x03884015000075a7 */ /* 0x000ee2000800017f */
[----:B------:R-:W-:Y:S04]  /*29640*/  BSSY B0, `(.L_x_3250) ;  /* 0x0000002000007945 */ /* 0x000fe80003800000 */
[----:B---3--:R-:W-:Y:S05]  /*29650*/  @!P0 BRA `(.L_x_3251) ;  /* 0x0000009c00c48947 */ /* 0x008fea0003800000 */
.L_x_3570:
[----:B------:R-:W-:Y:S05]  /*29660*/  BSYNC B0 ;  /* 0x0000000000007941 */ /* 0x000fea0003800000 */
.L_x_3250:
[----:B------:R-:W-:Y:S01]  /*29670*/  ULDC.64 UR4, c[0x0][0x300] ;  /* 0x0000c00000047ab9 */ /* 0x000fe20000000a00 */
[----:B-1----:R-:W1:Y:S01]  /*29680*/  LDC R8, c[0x0][0x2f4] ;  /* 0x0000bd00ff087b82 */ /* 0x002e620000000800 */
[----:B------:R-:W-:Y:S01]  /*29690*/  IMAD R7, R17, UR4, RZ ;  /* 0x0000000411077c24 */ /* 0x000fe2000f8e02ff */
[----:B------:R-:W-:Y:S01]  /*296a0*/  ULDC.64 UR6, c[0x0][0x2e8] ;  /* 0x0000ba0000067ab9 */ /* 0x000fe20000000a00 */
[----:B------:R-:W-:Y:S01]  /*296b0*/  IMAD.WIDE.U32 R2, R5, UR4, RZ ;  /* 0x0000000405027c25 */ /* 0x000fe2000f8e00ff */
        /* <DEDUP_REMOVED lines=10> */
[-C--:B-1----:R-:W-:Y:S01]  /*29760*/  ISETP.GE.AND P2, PT, R11, R8.reuse, PT ;  /* 0x000000080b00720c */ /* 0x082fe20003f46270 */
[----:B------:R-:W-:Y:S01]  /*29770*/  IMAD.WIDE.U32 R2, R18, UR4, R2 ;  /* 0x0000000412027c25 */ /* 0x000fe2000f8e0002 */
[----:B------:R-:W-:Y:S01]  /*29780*/  UMOV UR4, 0xffffffff ;  /* 0xffffffff00047882 */ /* 0x000fe20000000000 */
[----:B------:R-:W-:Y:S02]  /*29790*/  ISETP.GE.AND P3, PT, R30, R8, PT ;  /* 0x000000081e00720c */ /* 0x000fe40003f66270 */
[----:B------:R-:W-:Y:S01]  /*297a0*/  IMAD R5, R18, UR5, R5 ;  /* 0x0000000512057c24 */ /* 0x000fe2000f8e0205 */
[----:B------:R-:W-:-:S04]  /*297b0*/  IADD3 R6, P0, R2, UR6, RZ ;  /* 0x0000000602067c10 */ /* 0x000fc8000ff1e0ff */
[----:B------:R-:W-:Y:S01]  /*297c0*/  IADD3.X R5, R5, UR7, R3, P0, !PT ;  /* 0x0000000705057c10 */ /* 0x000fe200087fe403 */
[----:B------:R-:W-:Y:S08]  /*297d0*/  BRA.DIV UR4, `(.L_x_3252) ;  /* 0x0000009e04787947 */ /* 0x000ff0000b800000 */
[----:B------:R-:W1:Y:S04]  /*297e0*/  SHFL.IDX PT, R2, R6, RZ, 0x181f ;  /* 0x00181fff06027589 */ /* 0x000e6800000e0000 */
[----:B------:R-:W4:Y:S01]  /*297f0*/  SHFL.IDX PT, R3, R5, RZ, 0x181f ;  /* 0x00181fff05037589 */ /* 0x000f2200000e0000 */
[----:B-1----:R-:W-:-:S05]  /*29800*/  IADD3 R2, P0, R30, R2, RZ ;  /* 0x000000021e027210 */ /* 0x002fca0007f1e0ff */
[----:B----4-:R-:W-:-:S05]  /*29810*/  IMAD.X R3, RZ, RZ, R3, P0 ;  /* 0x000000ffff037224 */ /* 0x010fca00000e0603 */
[----:B------:R-:W-:Y:S01]  /*29820*/  @!PT LDS RZ, [RZ] ;  /* 0x00000000fffff984 */ /* 0x000fe20000000800 */
[----:B------:R-:W-:Y:S04]  /*29830*/  LDGSTS.E.BYPASS.LTC128B.128 [R4+0x28400], desc[UR36][R2.64], !P3 ;  /* 0x2840000002047fae */ /* 0x000fe8000d901d64 */
[----:B------:R1:W-:Y:S04]  /*29840*/  LDGSTS.E.BYPASS.LTC128B.128 [R4+0x2c400], desc[UR36][R2.64+0x80], !P2 ;  /* 0x2c40008002047fae */ /* 0x0003e8000d101d64 */
[----:B-1----:R-:W1:Y:S04]  /*29850*/  SHFL.IDX PT, R2, R6, 0x1, 0x181f ;  /* 0x00381f0006027f89 */ /* 0x002e6800000e0000 */
[----:B------:R-:W4:Y:S01]  /*29860*/  SHFL.IDX PT, R3, R5, 0x1, 0x181f ;  /* 0x00381f0005037f89 */ /* 0x000f2200000e0000 */
[----:B-1----:R-:W-:-:S05]  /*29870*/  IADD3 R2, P0, R30, R2, RZ ;  /* 0x000000021e027210 */ /* 0x002fca0007f1e0ff */
[----:B----4-:R-:W-:-:S05]  /*29880*/  IMAD.X R3, RZ, RZ, R3, P0 ;  /* 0x000000ffff037224 */ /* 0x010fca00000e0603 */
        /* <DEDUP_REMOVED lines=10> */
[----:B-1----:R-:W-:-:S04]  /*29930*/  IADD3 R2, P0, R30, R2, RZ ;  /* 0x000000021e027210 */ /* 0x002fc80007f1e0ff */
[----:B----4-:R-:W-:-:S05]  /*29940*/  IADD3.X R3, RZ, R3, RZ, P0, !PT ;  /* 0x00000003ff037210 */ /* 0x010fca00007fe4ff */
        /* <DEDUP_REMOVED lines=15> */
[----:B------:R-:W4:Y:S04]  /*29a40*/  SHFL.IDX PT, R3, R5, 0x6, 0x181f ;  /* 0x00d81f0005037f89 */ /* 0x000f2800000e0000 */
[----:B------:R-:W0:Y:S01]  /*29a50*/  SHFL.IDX PT, R5, R5, 0x7, 0x181f ;  /* 0x00f81f0005057f89 */ /* 0x000e2200000e0000 */
[----:B-1----:R-:W-:-:S05]  /*29a60*/  IADD3 R2, P0, R30, R2, RZ ;  /* 0x000000021e027210 */ /* 0x002fca0007f1e0ff */
[----:B----4-:R-:W-:-:S05]  /*29a70*/  IMAD.X R3, RZ, RZ, R3, P0 ;  /* 0x000000ffff037224 */ /* 0x010fca00000e0603 */
[----:B------:R-:W-:Y:S04]  /*29a80*/  LDGSTS.E.BYPASS.LTC128B.128 [R4+0x2b400], desc[UR36][R2.64], !P3 ;  /* 0x2b40000002047fae */ /* 0x000fe8000d901d64 */
[----:B------:R1:W-:Y:S04]  /*29a90*/  LDGSTS.E.BYPASS.LTC128B.128 [R4+0x2f400], desc[UR36][R2.64+0x80], !P2 ;  /* 0x2f40008002047fae */ /* 0x0003e8000d101d64 */
[----:B01----:R1:W4:Y:S02]  /*29aa0*/  SHFL.IDX PT, R2, R6, 0x7, 0x181f ;  /* 0x00f81f0006027f89 */ /* 0x00332400000e0000 */
.L_x_3588:
[----:B----4-:R-:W-:-:S05]  /*29ab0*/  IADD3 R2, P0, R30, R2, RZ ;  /* 0x000000021e027210 */ /* 0x010fca0007f1e0ff */
        /* <DEDUP_REMOVED lines=8> */
.L_x_3253:
[----:B------:R-:W-:Y:S02]  /*29b40*/  PLOP3.LUT P2, PT, P2, P0, PT, 0xa2, 0x0 ;  /* 0x000000000000781c */ /* 0x000fe40001741472 */
[----:B------:R-:W-:-:S08]  /*29b50*/  @P0 R2UR P2, UR4, R0 ;  /* 0x00000000000402ca */ /* 0x000fd00000040000 */
[----:B------:R-:W-:-:S05]  /*29b60*/  @P0 PLOP3.LUT P0, PT, P2, PT, PT, 0x80, 0x0 ;  /* 0x000000000000081c */ /* 0x000fca000170f070 */
[----:B------:R-:W-:Y:S01]  /*29b70*/  @!P2 SYNCS.ARRIVE.TRANS64.RED.A0T1 RZ, [UR4+0x38830], RZ ;  /* 0x038830ffffffa9a7 */ /* 0x000fe20008200404 */
[----:B------:R-:W-:Y:S07]  /*29b80*/  @!P2 ARRIVES.LDGSTSBAR.64.TRANSCNT [UR4+0x38830] ;  /* 0x03883000ff00a9b0 */ /* 0x000fee0008000a84 */
[----:B------:R-:W-:Y:S05]  /*29b90*/  @P0 BRA.U.ANY `(.L_x_3253) ;  /* 0xfffffffd00e80947 */ /* 0x000fea000393ffff */
[----:B------:R-:W-:Y:S01]  /*29ba0*/  NOP ;  /* 0x0000000000007918 */ /* 0x000fe20000000000 */
[----:B0-----:R-:W4:Y:S02]  /*29bb0*/  LDL R2, [R1] ;  /* 0x0000000001027983 */ /* 0x001f240000100800 */
[----:B----4-:R-:W-:-:S13]  /*29bc0*/  LOP3.LUT P3, RZ, R2, 0x4, RZ, 0xc0, !PT ;  /* 0x0000000402ff7812 */ /* 0x010fda000786c0ff */
[----:B------:R-:W-:Y:S05]  /*29bd0*/  @!P3 BRA `(.L_x_3254) ;  /* 0x000000000004b947 */ /* 0x000fea0003800000 */
[----:B------:R-:W-:Y:S01]  /*29be0*/  BPT.TRAP 0x1 ;  /* 0x000000040000795c */ /* 0x000fe20000300000 */
.L_x_3254:
[----:B------:R2:W-:Y:S02]  /*29bf0*/  SYNCS.ARRIVE.TRANS64.A1T0 RZ, [R0+URZ+0x38830], RZ ;  /* 0x038830ff00ff79a7 */ /* 0x0005e4000810003f */
[----:B--23--:R-:W-:-:S04]  /*29c00*/  MOV R0, UR38 ;  /* 0x0000002600007c02 */ /* 0x00cfc80008000f00 */
[----:B------:R-:W-:-:S13]  /*29c10*/  ISETP.NE.AND P0, PT, R0, 0x3, PT ;  /* 0x000000030000780c */ /* 0x000fda0003f05270 */
[----:B------:R-:W-:Y:S05]  /*29c20*/  @!P0 BRA `(.L_x_3255) ;  /* 0x0000000000048947 */ /* 0x000fea0003800000 */
[----:B------:R-:W-:Y:S01]  /*29c30*/  BPT.TRAP 0x1 ;  /* 0x000000040000795c */ /* 0x000fe20000300000 */
.L_x_3255:
[----:B------:R-:W-:Y:S01]  /*29c40*/  LOP3.LUT R3, R10, 0x1, RZ, 0x3c, !PT ;  /* 0x000000010a037812 */ /* 0x000fe200078e3cff */
[----:B------:R-:W-:Y:S01]  /*29c50*/  IMAD R0, R9, 0x8, R22 ;  /* 0x0000000809007824 */ /* 0x000fe200078e0216 */
[----:B------:R-:W-:Y:S02]  /*29c60*/  BSSY B0, `(.L_x_3256) ;  /* 0x0000004000007945 */ /* 0x000fe40003800000 */
[----:B------:R-:W-:-:S04]  /*29c70*/  SHF.L.U32 R3, R3, 0x1f, RZ ;  /* 0x0000001f03037819 */ /* 0x000fc800000006ff */
[----:B------:R-:W0:Y:S02]  /*29c80*/  SYNCS.PHASECHK.TRANS64.TRYWAIT P2, [R0+URZ+0x38870], R3 ;  /* 0x03887003000075a7 */ /* 0x000e24000804017f */
[----:B0-----:R-:W-:Y:S05]  /*29c90*/  @!P2 BRA `(.L_x_3257) ;  /* 0x000000a0008ca947 */ /* 0x001fea0003800000 */
.L_x_3589:
[----:B------:R-:W-:Y:S05]  /*29ca0*/  BSYNC B0 ;  /* 0x0000000000007941 */ /* 0x000fea0003800000 */
.L_x_3256:
[----:B------:R-:W2:Y:S02]  /*29cb0*/  LDL R2, [R1] ;  /* 0x0000000001027983 */ /* 0x000ea40000100800 */
[----:B--2---:R-:W-:-:S13]  /*29cc0*/  LOP3.LUT P2, RZ, R2, 0x4, RZ, 0xc0, !PT ;  /* 0x0000000402ff7812 */ /* 0x004fda000784c0ff */
[----:B------:R-:W-:Y:S05]  /*29cd0*/  @!P2 BRA `(.L_x_3258) ;  /* 0x000000000004a947 */ /* 0x000fea0003800000 */
[----:B------:R-:W-:Y:S01]  /*29ce0*/  BPT.TRAP 0x1 ;  /* 0x000000040000795c */ /* 0x000fe20000300000 */
.L_x_3258:
[----:B0-----:R-:W-:Y:S01]  /*29cf0*/  SHF.L.U32 R3, R10, 0x1f, RZ ;  /* 0x0000001f0a037819 */ /* 0x001fe200000006ff */
[----:B------:R-:W-:-:S03]  /*29d00*/  IMAD.SHL.U32 R12, R9, 0x8000, RZ ;  /* 0x00008000090c7824 */ /* 0x000fc600078e00ff */
[----:B------:R-:W0:Y:S02]  /*29d10*/  SYNCS.PHASECHK.TRANS64.TRYWAIT P2, [R0+URZ+0x38860], R3 ;  /* 0x03886003000075a7 */ /* 0x000e24000804017f */
[----:B0-----:R-:W-:Y:S05]  /*29d20*/  @!P2 BRA `(.L_x_3259) ;  /* 0x000000a0007ca947 */ /* 0x001fea0003800000 */
.L_x_3590:
[----:B------:R-:W0:Y:S04]  /*29d30*/  LDL R2, [R1+0x14] ;  /* 0x0000140001027983 */ /* 0x000e280000100800 */
[----:B------:R-:W2:Y:S04]  /*29d40*/  LDL R4, [R1] ;  /* 0x0000000001047983 */ /* 0x000ea80000100800 */
[----:B------:R-:W3:Y:S01]  /*29d50*/  LDL R13, [R1+0x10] ;  /* 0x00001000010d7983 */ /* 0x000ee20000100800 */
[----:B------:R-:W-:Y:S05]  /*29d60*/  WARPSYNC.ALL ;  /* 0x0000000000007948 */ /* 0x000fea0003800000 */
[----:B0-----:R-:W-:-:S05]  /*29d70*/  LOP3.LUT R3, R12, R2, RZ, 0xfc, !PT ;  /* 0x000000020c037212 */ /* 0x001fca00078efcff */
[----:B------:R-:W-:Y:S01]  /*29d80*/  IMAD.IADD R3, R22, 0x1, R3 ;  /* 0x0000000116037824 */ /* 0x000fe200078e0203 */
[----:B--2---:R-:W-:-:S04]  /*29d90*/  LOP3.LUT P2, RZ, R4, 0x4, RZ, 0xc0, !PT ;  /* 0x0000000404ff7812 */ /* 0x004fc8000784c0ff */
[----:B-1----:R-:W0:Y:S01]  /*29da0*/  LDSM.16.MT88.4 R4, [R3+0x10400] ;  /* 0x010400000304783b */ /* 0x002e220000004200 */
[----:B------:R-:W-:Y:S01]  /*29db0*/  IMAD.IADD R2, R36, 0x1, R3 ;  /* 0x0000000124027824 */ /* 0x000fe200078e0203 */
[----:B---3--:R-:W-:Y:S02]  /*29dc0*/  LOP3.LUT R20, R12, R13, RZ, 0xfc, !PT ;  /* 0x0000000d0c147212 */ /* 0x008fe400078efcff */
[C-C-:B0-----:R-:W-:Y:S02]  /*29dd0*/  PRMT R8, R4.reuse, 0x6420, R5.reuse ;  /* 0x0000642004087816 */ /* 0x141fe40000000005 */
[----:B------:R-:W-:Y:S02]  /*29de0*/  PRMT R9, R4, 0x7531, R5 ;  /* 0x0000753104097816 */ /* 0x000fe40000000005 */
[C-C-:B------:R-:W-:Y:S02]  /*29df0*/  PRMT R10, R6.reuse, 0x6420, R7.reuse ;  /* 0x00006420060a7816 */ /* 0x140fe40000000007 */
[----:B------:R-:W-:-:S02]  /*29e00*/  PRMT R11, R6, 0x7531, R7 ;  /* 0x00007531060b7816 */ /* 0x000fc40000000007 */
[----:B------:R-:W0:Y:S01]  /*29e10*/  LDSM.16.MT88.4 R4, [R2+0x10400] ;  /* 0x010400000204783b */ /* 0x000e220000004200 */
[----:B------:R-:W-:-:S05]  /*29e20*/  IADD3 R20, R22, R20, RZ ;  /* 0x0000001416147210 */ /* 0x000fca0007ffe0ff */
[----:B------:R-:W-:Y:S01]  /*29e30*/  STSM.16.M88.4 [R20+0x400], R8 ;  /* 0x0004000814007844 */ /* 0x000fe20000000200 */
[C-C-:B0-----:R-:W-:Y:S02]  /*29e40*/  PRMT R12, R4.reuse, 0x6420, R5.reuse ;  /* 0x00006420040c7816 */ /* 0x141fe40000000005 */
        /* <DEDUP_REMOVED lines=21> */
[----:B------:R-:W0:Y:S01]  /*29fa0*/  LDSM.16.MT88.4 R8, [R2+0x11400] ;  /* 0x011400000208783b */ /* 0x000e220000004200 */
[----:B------:R-:W-:-:S05]  /*29fb0*/  IADD3 R17, R35, 0x400, R20 ;  /* 0x0000040023117810 */ /* 0x000fca0007ffe014 */
[----:B------:R-:W-:Y:S01]  /*29fc0*/  STSM.16.M88.4 [R17], R4 ;  /* 0x0000000411007844 */ /* 0x000fe20000000200 */
        /* <DEDUP_REMOVED lines=75> */
.L_x_3260:
[----:B0-----:R0:W-:Y:S01]  /*2a480*/  SYNCS.ARRIVE.TRANS64.A1T0 RZ, [R0+URZ+0x38850], RZ ;  /* 0x038850ff00ff79a7 */ /* 0x0011e2000810003f */
[----:B------:R-:W-:Y:S06]  /*2a490*/  BAR.SYNC.DEFER_BLOCKING 0x2, 0x80 ;  /* 0x0082000000007b1d */ /* 0x000fec0000010000 */
[----:B------:R-:W-:Y:S05]  /*2a4a0*/  @!P0 BRA `(.L_x_3261) ;  /* 0x0000000000048947 */ /* 0x000fea0003800000 */
[----:B------:R-:W-:Y:S01]  /*2a4b0*/  BPT.TRAP 0x1 ;  /* 0x000000040000795c */ /* 0x000fe20000300000 */
.L_x_3261:
[----:B------:R-:W2:Y:S01]  /*2a4c0*/  LDL R2, [R1+0x8] ;  /* 0x0000080001027983 */ /* 0x000ea20000100800 */
[----:B0-----:R-:W-:Y:S02]  /*2a4d0*/  VIADD R0, R0, 0x38880 ;  /* 0x0003888000007836 */ /* 0x001fe40000000000 */
[----:B-1----:R-:W-:Y:S02]  /*2a4e0*/  IMAD.MOV.U32 R9, RZ, RZ, R23 ;  /* 0x000000ffff097224 */ /* 0x002fe400078e0017 */
[----:B------:R-:W-:Y:S01]  /*2a4f0*/  IMAD.MOV.U32 R10, RZ, RZ, R31 ;  /* 0x000000ffff0a7224 */ /* 0x000fe200078e001f */
[----:B--2---:R-:W-:-:S04]  /*2a500*/  PRMT R0, R2, 0x654, R0 ;  /* 0x0000065402007816 */ /* 0x004fc80000000000 */
[----:B------:R1:W-:Y:S01]  /*2a510*/  SYNCS.ARRIVE.TRANS64.RED.A1T0 RZ, [R0+URZ], RZ ;  /* 0x000000ff00ff79a7 */ /* 0x0003e2000810043f */
[----:B------:R-:W-:Y:S05]  /*2a520*/  @P1 BRA `(.L_x_3262) ;  /* 0xffffffe800141947 */ /* 0x000fea000383ffff */
.L_x_3242:
[----:B-1----:R-:W1:Y:S01]  /*2a530*/  S2R R0, SR_TID.X ;  /* 0x0000000000007919 */ /* 0x002e620000002100 */
[----:B------:R-:W-:Y:S01]  /*2a540*/  BSSY B0, `(.L_x_3263) ;  /* 0x0000012000007945 */ /* 0x000fe20003800000 */
[----:B-1----:R-:W-:Y:S02]  /*2a550*/  LOP3.LUT R2, R0, 0x7f, RZ, 0xc0, !PT ;  /* 0x0000007f00027812 */ /* 0x002fe400078ec0ff */
[----:B------:R-:W-:Y:S02]  /*2a560*/  MOV R0, UR38 ;  /* 0x0000002600007c02 */ /* 0x000fe40008000f00 */
        /* <DEDUP_REMOVED lines=9> */
[----:B0-----:R-:W2:Y:S01]  /*2a600*/  @P1 ATOMG.E.ADD.STRONG.GPU PT, R3, desc[UR36][R2.64], R5 ;  /* 0x00000005020319a8 */ /* 0x001ea200081ee1e4 */
[----:B------:R-:W0:Y:S02]  /*2a610*/  S2R R4, SR_LTMASK ;  /* 0x0000000000047919 */ /* 0x000e240000003900 */
[----:B0-----:R-:W-:-:S04]  /*2a620*/  LOP3.LUT R4, R4, UR4, RZ, 0xc0, !PT ;  /* 0x0000000404047c12 */ /* 0x001fc8000f8ec0ff */
[----:B------:R-:W0:Y:S01]  /*2a630*/  POPC R7, R4 ;  /* 0x0000000400077309 */ /* 0x000e220000000000 */
[----:B--2---:R-:W0:Y:S02]  /*2a640*/  SHFL.IDX PT, R0, R3, R0, 0x1f ;  /* 0x00001f0003007589 */ /* 0x004e2400000e0000 */
[----:B0-----:R-:W-:-:S07]  /*2a650*/  IADD3 R16, R0, UR39, R7 ;  /* 0x0000002700107c10 */ /* 0x001fce000fffe007 */
.L_x_3264:
[----:B------:R-:W-:Y:S05]  /*2a660*/  BSYNC B0 ;  /* 0x0000000000007941 */ /* 0x000fea0003800000 */
.L_x_3263:
[----:B------:R-:W-:Y:S05]  /*2a670*/  @!P0 BRA `(.L_x_3265) ;  /* 0x0000000000048947 */ /* 0x000fea0003800000 */
[----:B------:R-:W-:Y:S01]  /*2a680*/  BPT.TRAP 0x1 ;  /* 0x000000040000795c */ /* 0x000fe20000300000 */
.L_x_3265:
[----:B0-----:R-:W-:Y:S01]  /*2a690*/  LOP3.LUT R3, R31, 0x1, RZ, 0x3c, !PT ;  /* 0x000000011f037812 */ /* 0x001fe200078e3cff */
[----:B------:R-:W-:Y:S01]  /*2a6a0*/  IMAD R18, R23, 0x8, R22 ;  /* 0x0000000817127824 */ /* 0x000fe200078e0216 */
[----:B------:R-:W-:Y:S02]  /*2a6b0*/  BSSY B0, `(.L_x_3266) ;  /* 0x0000004000007945 */ /* 0x000fe40003800000 */
[----:B------:R-:W-:-:S04]  /*2a6c0*/  SHF.L.U32 R3, R3, 0x1f, RZ ;  /* 0x0000001f03037819 */ /* 0x000fc800000006ff */
[----:B------:R-:W0:Y:S02]  /*2a6d0*/  SYNCS.PHASECHK.TRANS64.TRYWAIT P1, [R18+URZ+0x38870], R3 ;  /* 0x03887003120075a7 */ /* 0x000e24000802017f */
[----:B0-----:R-:W-:Y:S05]  /*2a6e0*/  @!P1 BRA `(.L_x_3267) ;  /* 0x0000009800209947 */ /* 0x001fea0003800000 */
.L_x_3591:
[----:B------:R-:W-:Y:S05]  /*2a6f0*/  BSYNC B0 ;  /* 0x0000000000007941 */ /* 0x000fea0003800000 */
.L_x_3266:
[----:B------:R-:W2:Y:S02]  /*2a700*/  LDL R0, [R1] ;  /* 0x0000000001007983 */ /* 0x000ea40000100800 */
[----:B--2---:R-:W-:-:S13]  /*2a710*/  LOP3.LUT P1, RZ, R0, 0x4, RZ, 0xc0, !PT ;  /* 0x0000000400ff7812 */ /* 0x004fda000782c0ff */
[----:B------:R-:W-:Y:S05]  /*2a720*/  @!P1 BRA `(.L_x_3268) ;  /* 0x0000000000049947 */ /* 0x000fea0003800000 */
[----:B------:R-:W-:Y:S01]  /*2a730*/  BPT.TRAP 0x1 ;  /* 0x000000040000795c */ /* 0x000fe20000300000 */
.L_x_3268:
[----:B0-----:R-:W-:-:S04]  /*2a740*/  SHF.L.U32 R3, R31, 0x1f, RZ ;  /* 0x0000001f1f037819 */ /* 0x001fc800000006ff */
[----:B------:R-:W0:Y:S02]  /*2a750*/  SYNCS.PHASECHK.TRANS64.TRYWAIT P1, [R18+URZ+0x38860], R3 ;  /* 0x03886003120075a7 */ /* 0x000e24000802017f */
[----:B0-----:R-:W-:Y:S05]  /*2a760*/  @!P1 BRA `(.L_x_3269) ;  /* 0x0000009800149947 */ /* 0x001fea0003800000 */
.L_x_3592:
[----:B------:R-:W2:Y:S04]  /*2a770*/  LDL R0, [R1+0x14] ;  /* 0x0000140001007983 */ /* 0x000ea80000100800 */
[----:B------:R-:W3:Y:S04]  /*2a780*/  LDL R2, [R1] ;  /* 0x0000000001027983 */ /* 0x000ee80000100800 */
[----:B------:R-:W4:Y:S01]  /*2a790*/  LDL R12, [R1+0x10] ;  /* 0x00001000010c7983 */ /* 0x000f220000100800 */
[----:B0-----:R-:W-:Y:S01]  /*2a7a0*/  IMAD.SHL.U32 R3, R23, 0x8000, RZ ;  /* 0x0000800017037824 */ /* 0x001fe200078e00ff */
[----:B------:R-:W-:Y:S05]  /*2a7b0*/  WARPSYNC.ALL ;  /* 0x0000000000007948 */ /* 0x000fea0003800000 */
[----:B--2---:R-:W-:-:S05]  /*2a7c0*/  LOP3.LUT R5, R3, R0, RZ, 0xfc, !PT ;  /* 0x0000000003057212 */ /* 0x004fca00078efcff */
[----:B------:R-:W-:-:S05]  /*2a7d0*/  IMAD.IADD R0, R22, 0x1, R5 ;  /* 0x0000000116007824 */ /* 0x000fca00078e0205 */
[----:B------:R-:W0:Y:S01]  /*2a7e0*/  LDSM.16.MT88.4 R4, [R0+0x10400] ;  /* 0x010400000004783b */ /* 0x000e220000004200 */
[----:B---3--:R-:W-:Y:S01]  /*2a7f0*/  LOP3.LUT P1, RZ, R2, 0x4, RZ, 0xc0, !PT ;  /* 0x0000000402ff7812 */ /* 0x008fe2000782c0ff */
[----:B------:R-:W-:Y:S01]  /*2a800*/  IMAD.IADD R2, R36, 0x1, R0 ;  /* 0x0000000124027824 */ /* 0x000fe200078e0200 */
[----:B----4-:R-:W-:Y:S02]  /*2a810*/  LOP3.LUT R3, R3, R12, RZ, 0xfc, !PT ;  /* 0x0000000c03037212 */ /* 0x010fe400078efcff */
[C-C-:B0-----:R-:W-:Y:S02]  /*2a820*/  PRMT R8, R4.reuse, 0x6420, R5.reuse ;  /* 0x0000642004087816 */ /* 0x141fe40000000005 */
[----:B------:R-:W-:Y:S02]  /*2a830*/  PRMT R9, R4, 0x7531, R5 ;  /* 0x0000753104097816 */ /* 0x000fe40000000005 */
[C-C-:B------:R-:W-:Y:S02]  /*2a840*/  PRMT R10, R6.reuse, 0x6420, R7.reuse ;  /* 0x00006420060a7816 */ /* 0x140fe40000000007 */
[----:B------:R-:W-:-:S02]  /*2a850*/  PRMT R11, R6, 0x7531, R7 ;  /* 0x00007531060b7816 */ /* 0x000fc40000000007 */
[----:B------:R-:W0:Y:S01]  /*2a860*/  LDSM.16.MT88.4 R4, [R2+0x10400] ;  /* 0x010400000204783b */ /* 0x000e220000004200 */
[----:B------:R-:W-:-:S05]  /*2a870*/  IADD3 R3, R22, R3, RZ ;  /* 0x0000000316037210 */ /* 0x000fca0007ffe0ff */
[----:B------:R0:W-:Y:S02]  /*2a880*/  STSM.16.M88.4 [R3+0x400], R8 ;  /* 0x0004000803007844 */ /* 0x0001e40000000200 */
        /* <DEDUP_REMOVED lines=73> */
[----:B------:R-:W-:-:S05]  /*2ad20*/  IMAD.IADD R3, R35, 0x1, R3 ;  /* 0x0000000123037824 */ /* 0x000fca00078e0203 */
[----:B------:R-:W-:Y:S01]  /*2ad30*/  STSM.16.M88.4 [R3], R24 ;  /* 0x0000001803007844 */ /* 0x000fe20000000200 */
[C-C-:B0-----:R-:W-:Y:S02]  /*2ad40*/  PRMT R8, R4.reuse, 0x6420, R5.reuse ;  /* 0x0000642004087816 */ /* 0x141fe40000000005 */
        /* <DEDUP_REMOVED lines=24> */
.L_x_3270:
[----:B-1----:R1:W-:Y:S01]  /*2aed0*/  SYNCS.ARRIVE.TRANS64.A1T0 RZ, [R18+URZ+0x38850], RZ ;  /* 0x038850ff12ff79a7 */ /* 0x0023e2000810003f */
[----:B------:R-:W-:Y:S06]  /*2aee0*/  BAR.SYNC.DEFER_BLOCKING 0x2, 0x80 ;  /* 0x0082000000007b1d */ /* 0x000fec0000010000 */
[----:B------:R-:W-:Y:S05]  /*2aef0*/  @!P0 BRA `(.L_x_3271) ;  /* 0x0000000000048947 */ /* 0x000fea0003800000 */
[----:B------:R-:W-:Y:S01]  /*2af00*/  BPT.TRAP 0x1 ;  /* 0x000000040000795c */ /* 0x000fe20000300000 */
.L_x_3271:
[----:B------:R-:W2:Y:S01]  /*2af10*/  LDL R0, [R1+0x8] ;  /* 0x0000080001007983 */ /* 0x000ea20000100800 */
[----:B-1----:R-:W-:Y:S02]  /*2af20*/  VIADD R18, R18, 0x38880 ;  /* 0x0003888012127836 */ /* 0x002fe40000000000 */
[----:B------:R-:W-:-:S05]  /*2af30*/  VIADD R23, R23, 0x1 ;  /* 0x0000000117177836 */ /* 0x000fca0000000000 */
[----:B------:R-:W-:-:S04]  /*2af40*/  ISETP.NE.AND P0, PT, R23, 0x2, PT ;  /* 0x000000021700780c */ /* 0x000fc80003f05270 */
[----:B------:R-:W-:Y:S02]  /*2af50*/  SEL R23, R23, RZ, P0 ;  /* 0x000000ff17177207 */ /* 0x000fe40000000000 */
[----:B--2---:R-:W-:Y:S02]  /*2af60*/  PRMT R18, R0, 0x654, R18 ;  /* 0x0000065400127816 */ /* 0x004fe40000000012 */
[----:B------:R-:W-:Y:S02]  /*2af70*/  SEL R0, RZ, 0x1, P0 ;  /* 0x00000001ff007807 */ /* 0x000fe40000000000 */
[----:B------:R1:W-:Y:S02]  /*2af80*/  SYNCS.ARRIVE.TRANS64.RED.A1T0 RZ, [R18+URZ], RZ ;  /* 0x000000ff12ff79a7 */ /* 0x0003e4000810043f */
[----:B------:R-:W-:-:S07]  /*2af90*/  LOP3.LUT R31, R31, R0, RZ, 0x3c, !PT ;  /* 0x000000001f1f7212 */ /* 0x000fce00078e3cff */
.L_x_3212:
[----:B------:R-:W2:Y:S02]  /*2afa0*/  LDL R0, [R1] ;  /* 0x0000000001007983 */ /* 0x000ea40000100800 */
[----:B--2---:R-:W-:-:S13]  /*2afb0*/  LOP3.LUT P0, RZ, R0, 0x80, RZ, 0xc0, !PT ;  /* 0x0000008000ff7812 */ /* 0x004fda000780c0ff */
[----:B------:R-:W-:Y:S05]  /*2afc0*/  @!P0 BRA `(.L_x_3272) ;  /* 0x0000000000288947 */ /* 0x000fea0003800000 */
[----:B------:R-:W-:Y:S05]  /*2afd0*/  WARPSYNC.ALL ;  /* 0x0000000000007948 */ /* 0x000fea0003800000 */
[----:B------:R-:W2:Y:S08]  /*2afe0*/  S2UR UR4, SR_CgaCtaId ;  /* 0x00000000000479c3 */ /* 0x000eb00000008800 */
[----:B------:R-:W-:Y:S01]  /*2aff0*/  BAR.SYNC.DEFER_BLOCKING 0x5, 0x180 ;  /* 0x0146000000007b1d */ /* 0x000fe20000010000 */
[----:B------:R-:W-:Y:S01]  /*2b000*/  MOV R22, 0x400 ;  /* 0x0000040000167802 */ /* 0x000fe20000000f00 */
[----:B--2---:R-:W-:-:S05]  /*2b010*/  IMAD.U32 R0, RZ, RZ, UR4 ;  /* 0x00000004ff007e24 */ /* 0x004fca000f8e00ff */
[----:B------:R-:W-:Y:S01]  /*2b020*/  LEA R22, R0, R22, 0x18 ;  /* 0x0000001600167211 */ /* 0x000fe200078ec0ff */
[----:B------:R2:W-:Y:S04]  /*2b030*/  STL [R1+0x8], R0 ;  /* 0x0000080001007387 */ /* 0x0005e80000100800 */
[----:B-1----:R2:W3:Y:S01]  /*2b040*/  LDS.128 R16, [R22+0x388d0] ;  /* 0x0388d00016107984 */ /* 0x0024e20000000c00 */
[----:B------:R-:W-:Y:S06]  /*2b050*/  BAR.ARV 0x4, 0x180 ;  /* 0x0106000000007b1d */ /* 0x000fec0000002000 */
[----:B------:R-:W-:Y:S05]  /*2b060*/  BRA `(.L_x_3273) ;  /* 0x0000000800d47947 */ /* 0x000fea0003800000 */
.L_x_3272:
[----:B------:R-:W0:Y:S01]  /*2b070*/  S2R R0, SR_TID.X ;  /* 0x0000000000007919 */ /* 0x000e220000002100 */
[----:B------:R-:W-:Y:S01]  /*2b080*/  UMOV UR4, 0xffffffff ;  /* 0xffffffff00047882 */ /* 0x000fe20000000000 */
[----:B0-----:R-:W-:-:S04]  /*2b090*/  LOP3.LUT R8, R0, 0x1f, RZ, 0xc0, !PT ;  /* 0x0000001f00087812 */ /* 0x001fc800078ec0ff */
[----:B------:R-:W-:Y:S01]  /*2b0a0*/  ISETP.NE.AND P0, PT, R8, 0x1f, PT ;  /* 0x0000001f0800780c */ /* 0x000fe20003f05270 */
[----:B------:R-:W-:-:S12]  /*2b0b0*/  BRA.DIV UR4, `(.L_x_3274) ;  /* 0x0000008e04d47947 */ /* 0x000fd8000b800000 */
[----:B------:R-:W-:Y:S01]  /*2b0c0*/  IADD3 R5, R19, R8, RZ ;  /* 0x0000000813057210 */ /* 0x000fe20007ffe0ff */
[----:B------:R-:W-:-:S03]  /*2b0d0*/  ULDC UR4, c[0x0][0xc3c] ;  /* 0x00030f0000047ab9 */ /* 0x000fc60000000800 */
[----:B------:R-:W-:-:S13]  /*2b0e0*/  ISETP.GE.OR P1, PT, R5, UR4, !P0 ;  /* 0x0000000405007c0c */ /* 0x000fda000c726670 */
[----:B------:R-:W0:Y:S02]  /*2b0f0*/  @!P1 LDC.64 R2, c[0x0][0xc80] ;  /* 0x00032000ff029b82 */ /* 0x000e240000000a00 */
[----:B0-----:R-:W-:-:S06]  /*2b100*/  @!P1 IMAD.WIDE R2, R5, 0x4, R2 ;  /* 0x0000000405029825 */ /* 0x001fcc00078e0202 */
[----:B------:R-:W2:Y:S01]  /*2b110*/  @!P1 LDG.E R2, desc[UR36][R2.64] ;  /* 0x0000002402029981 */ /* 0x000ea2000c1e1900 */
[----:B------:R-:W-:Y:S01]  /*2b120*/  IMAD.MOV.U32 R17, RZ, RZ, RZ ;  /* 0x000000ffff117224 */ /* 0x000fe200078e00ff */
        /* <DEDUP_REMOVED lines=23> */
[----:B------:R0:W2:Y:S02]  /*2b2a0*/  SHFL.IDX PT, R14, R3, 0x1f, 0x1f ;  /* 0x03e01f00030e7f89 */ /* 0x0000a400000e0000 */
.L_x_3602:
[----:B------:R-:W-:Y:S02]  /*2b2b0*/  ULDC UR4, c[0x0][0xc38] ;  /* 0x00030e0000047ab9 */ /* 0x000fe40000000800 */
[----:B------:R-:W-:-:S04]  /*2b2c0*/  IMAD.U32 R4, RZ, RZ, UR4 ;  /* 0x00000004ff047e24 */ /* 0x000fc8000f8e00ff */
[----:B--2---:R-:W-:-:S04]  /*2b2d0*/  IMAD R14, R14, R4, RZ ;  /* 0x000000040e0e7224 */ /* 0x004fc800078e02ff */
[----:B------:R-:W-:-:S05]  /*2b2e0*/  IMAD.IADD R5, R5, 0x1, R14 ;  /* 0x0000000105057824 */ /* 0x000fca00078e020e */
[----:B------:R-:W-:-:S13]  /*2b2f0*/  ISETP.GT.AND P6, PT, R5, R0, PT ;  /* 0x000000000500720c */ /* 0x000fda0003fc4270 */
[----:B------:R-:W-:Y:S05]  /*2b300*/  @P6 BRA `(.L_x_3275) ;  /* 0x00000000009c6947 */ /* 0x000fea0003800000 */
.L_x_3280:
[----:B------:R-:W2:Y:S01]  /*2b310*/  LDC R2, c[0x0][0xc3c] ;  /* 0x00030f00ff027b82 */ /* 0x000ea20000000800 */
[----:B------:R-:W-:-:S04]  /*2b320*/  IADD3 R19, R19, 0x1f, RZ ;  /* 0x0000001f13137810 */ /* 0x000fc80007ffe0ff */
[----:B--2---:R-:W-:-:S13]  /*2b330*/  ISETP.GE.AND P6, PT, R19, R2, PT ;  /* 0x000000021300720c */ /* 0x004fda0003fc6270 */
        /* <DEDUP_REMOVED lines=11> */
.L_x_3278:
[----:B------:R-:W-:Y:S05]  /*2b3f0*/  BSYNC B0 ;  /* 0x0000000000007941 */ /* 0x000fea0003800000 */
.L_x_3277:
[----:B------:R-:W-:-:S03]  /*2b400*/  UMOV UR4, 0xffffffff ;  /* 0xffffffff00047882 */ /* 0x000fc60000000000 */
[----:B------:R-:W-:Y:S05]  /*2b410*/  BRA.DIV UR4, `(.L_x_3279) ;  /* 0x0000009204207947 */ /* 0x000fea000b800000 */
[----:B-----5:R-:W2:Y:S02]  /*2b420*/  SHFL.UP PT, R14, R17, 0x1, RZ ;  /* 0x04200000110e7989 */ /* 0x020ea400000e00ff */
[----:B--2---:R-:W-:-:S05]  /*2b430*/  SEL R14, R14, RZ, P1 ;  /* 0x000000ff0e0e7207 */ /* 0x004fca0000800000 */
        /* <DEDUP_REMOVED lines=14> */
.L_x_3610:
[----:B------:R-:W-:Y:S02]  /*2b520*/  ULDC UR4, c[0x0][0xc38] ;  /* 0x00030e0000047ab9 */ /* 0x000fe40000000800 */
[----:B------:R-:W-:-:S04]  /*2b530*/  IMAD.U32 R4, RZ, RZ, UR4 ;  /* 0x00000004ff047e24 */ /* 0x000fc8000f8e00ff */
[----:B--2---:R-:W-:-:S04]  /*2b540*/  IMAD R14, R14, R4, RZ ;  /* 0x000000040e0e7224 */ /* 0x004fc800078e02ff */
[----:B------:R-:W-:-:S05]  /*2b550*/  IMAD.IADD R5, R14, 0x1, R5 ;  /* 0x000000010e057824 */ /* 0x000fca00078e0205 */
[----:B------:R-:W-:-:S13]  /*2b560*/  ISETP.GT.AND P6, PT, R5, R0, PT ;  /* 0x000000000500720c */ /* 0x000fda0003fc4270 */
[----:B------:R-:W-:Y:S05]  /*2b570*/  @!P6 BRA `(.L_x_3280) ;  /* 0xfffffffc0064e947 */ /* 0x000fea000383ffff */
.L_x_3275:
[----:B------:R-:W-:Y:S01]  /*2b580*/  IADD3 R16, -R14, R5, RZ ;  /* 0x000000050e107210 */ /* 0x000fe20007ffe1ff */
[----:B------:R-:W-:-:S04]  /*2b590*/  UMOV UR4, 0xffffffff ;  /* 0xffffffff00047882 */ /* 0x000fc80000000000 */
[----:B------:R-:W-:-:S05]  /*2b5a0*/  IMAD R5, R3, R4, R16 ;  /* 0x0000000403057224 */ /* 0x000fca00078e0210 */
[----:B------:R-:W-:Y:S01]  /*2b5b0*/  ISETP.GT.AND P6, PT, R5, R0, PT ;  /* 0x000000000500720c */ /* 0x000fe20003fc4270 */
[----:B------:R-:W-:-:S12]  /*2b5c0*/  BRA.DIV UR4, `(.L_x_3281) ;  /* 0x0000009204707947 */ /* 0x000fd8000b800000 */
[----:B------:R-:W-:-:S04]  /*2b5d0*/  VOTE.ANY R2, PT, !P6 ;  /* 0x0000000000027806 */ /* 0x000fc800070e0100 */
[----:B------:R-:W2:Y:S02]  /*2b5e0*/  POPC R6, R2 ;  /* 0x0000000200067309 */ /* 0x000ea40000000000 */
[----:B--2---:R2:W3:Y:S02]  /*2b5f0*/  SHFL.IDX PT, R17, R17, R6, 0x1f ;  /* 0x00001f0611117589 */ /* 0x0044e400000e0000 */
.L_x_3614:
[----:B------:R-:W-:Y:S01]  /*2b600*/  ISETP.NE.AND P0, PT, R2, RZ, PT ;  /* 0x000000ff0200720c */ /* 0x000fe20003f05270 */
[----:B------:R-:W-:-:S12]  /*2b610*/  IMAD.MOV.U32 R14, RZ, RZ, RZ ;  /* 0x000000ffff0e7224 */ /* 0x000fd800078e00ff */
[----:B------:R-:W-:Y:S05]  /*2b620*/  @!P0 BRA `(.L_x_3282) ;  /* 0x0000000000108947 */ /* 0x000fea0003800000 */
[----:B------:R-:W-:Y:S01]  /*2b630*/  UMOV UR4, 0xffffffff ;  /* 0xffffffff00047882 */ /* 0x000fe20000000000 */
[----:B------:R-:W-:Y:S02]  /*2b640*/  VIADD R12, R6, 0xffffffff ;  /* 0xffffffff060c7836 */ /* 0x000fe40000000000 */
[----:B------:R-:W-:Y:S05]  /*2b650*/  BRA.DIV UR4, `(.L_x_3283) ;  /* 0x0000009204947947 */ /* 0x000fea000b800000 */
[----:B------:R4:W0:Y:S02]  /*2b660*/  SHFL.IDX PT, R14, R3, R12, 0x1f ;  /* 0x00001f0c030e7589 */ /* 0x00082400000e0000 */
.L_x_3282:
[----:B0---4-:R-:W0:Y:S01]  /*2b670*/  LDC.64 R2, c[0x0][0xc90] ;  /* 0x00032400ff027b82 */ /* 0x011e220000000a00 */
[----:B------:R-:W-:-:S04]  /*2b680*/  IMAD.IADD R19, R6, 0x1, R19 ;  /* 0x0000000106137824 */ /* 0x000fc800078e0213 */
[----:B0-----:R-:W-:-:S05]  /*2b690*/  IMAD.WIDE R2, R19, 0x4, R2 ;  /* 0x0000000413027825 */ /* 0x001fca00078e0202 */
[----:B--2---:R0:W3:Y:S01]  /*2b6a0*/  LDG.E R6, desc[UR36][R2.64] ;  /* 0x0000002402067981 */ /* 0x0040e2000c1e1900 */
[----:B------:R-:W-:-:S04]  /*2b6b0*/  IMAD R16, R14, R4, R16 ;  /* 0x000000040e107224 */ /* 0x000fc800078e0210 */
[----:B------:R-:W-:Y:S02]  /*2b6c0*/  IMAD.IADD R0, R0, 0x1, -R16 ;  /* 0x0000000100007824 */ /* 0x000fe400078e0a10 */
[----:B0-----:R-:W-:Y:S02]  /*2b6d0*/  IMAD.MOV.U32 R2, RZ, RZ, RZ ;  /* 0x000000ffff027224 */ /* 0x001fe400078e00ff */
[----:B---3--:R-:W-:-:S05]  /*2b6e0*/  IMAD R5, R17, R6, RZ ;  /* 0x0000000611057224 */ /* 0x008fca00078e02ff */
[----:B------:R-:W-:-:S04]  /*2b6f0*/  IABS R7, R5 ;  /* 0x0000000500077213 */ /* 0x000fc80000000000 */
[----:B------:R-:W0:Y:S08]  /*2b700*/  I2F.RP R8, R7 ;  /* 0x0000000700087306 */ /* 0x000e300000209400 */
[----:B0-----:R-:W1:Y:S02]  /*2b710*/  MUFU.RCP R8, R8 ;  /* 0x0000000800087308 */ /* 0x001e640000001000 */
[----:B-1----:R-:W-:Y:S01]  /*2b720*/  VIADD R9, R8, 0xffffffe ;  /* 0x0ffffffe08097836 */ /* 0x002fe20000000000 */
[----:B------:R-:W-:-:S05]  /*2b730*/  IABS R8, R5 ;  /* 0x0000000500087213 */ /* 0x000fca0000000000 */
[----:B------:R-:W0:Y:S01]  /*2b740*/  F2I.FTZ.U32.TRUNC.NTZ R3, R9 ;  /* 0x0000000900037305 */ /* 0x000e22000021f000 */
[----:B------:R-:W-:Y:S01]  /*2b750*/  IMAD.MOV R8, RZ, RZ, -R8 ;  /* 0x000000ffff087224 */ /* 0x000fe200078e0a08 */
[----:B0-----:R-:W-:-:S05]  /*2b760*/  IADD3 R10, RZ, -R3, RZ ;  /* 0x80000003ff0a7210 */ /* 0x001fca0007ffe0ff */
[----:B------:R-:W-:-:S04]  /*2b770*/  IMAD R11, R10, R7, RZ ;  /* 0x000000070a0b7224 */ /* 0x000fc800078e02ff */
[----:B------:R-:W-:Y:S01]  /*2b780*/  IMAD.HI.U32 R2, R3, R11, R2 ;  /* 0x0000000b03027227 */ /* 0x000fe200078e0002 */
[----:B------:R-:W-:-:S05]  /*2b790*/  IABS R3, R0 ;  /* 0x0000000000037213 */ /* 0x000fca0000000000 */
        /* <DEDUP_REMOVED lines=35> */
[----:B------:R-:W-:Y:S01]  /*2b9d0*/  @!P1 IMAD.IADD R5, R5, 0x1, -R6 ;  /* 0x0000000105059824 */ /* 0x000fe200078e0a06 */
[----:B------:R-:W-:Y:S02]  /*2b9e0*/  @!P1 IADD3 R3, R3, 0x1, RZ ;  /* 0x0000000103039810 */ /* 0x000fe40007ffe0ff */
[----:B------:R-:W-:Y:S02]  /*2b9f0*/  ISETP.NE.AND P1, PT, R4, RZ, PT ;  /* 0x000000ff0400720c */ /* 0x000fe40003f25270 */
[----:B------:R-:W-:-:S13]  /*2ba00*/  ISETP.GE.U32.AND P0, PT, R5, R6, PT ;  /* 0x000000060500720c */ /* 0x000fda0003f06070 */
[----:B------:R-:W-:-:S04]  /*2ba10*/  @P0 VIADD R3, R3, 0x1 ;  /* 0x0000000103030836 */ /* 0x000fc80000000000 */
[----:B------:R-:W-:Y:S01]  /*2ba20*/  @!P2 IMAD.MOV R3, RZ, RZ, -R3 ;  /* 0x000000ffff03a224 */ /* 0x000fe200078e0a03 */
[----:B------:R-:W-:Y:S01]  /*2ba30*/  @!P1 LOP3.LUT R3, RZ, R4, RZ, 0x33, !PT ;  /* 0x00000004ff039212 */ /* 0x000fe200078e33ff */
[----:B------:R-:W-:-:S04]  /*2ba40*/  IMAD.MOV R4, RZ, RZ, -R4 ;  /* 0x000000ffff047224 */ /* 0x000fc800078e0a04 */
[----:B------:R-:W-:Y:S01]  /*2ba50*/  IMAD R18, R3, R4, R0 ;  /* 0x0000000403127224 */ /* 0x000fe200078e0200 */
[----:B------:R-:W-:-:S04]  /*2ba60*/  LOP3.LUT R0, RZ, R3, RZ, 0x33, !PT ;  /* 0x00000003ff007212 */ /* 0x000fc800078e33ff */
[----:B------:R-:W-:Y:S01]  /*2ba70*/  IADD3 R17, R17, R0, RZ ;  /* 0x0000000011117210 */ /* 0x000fe20007ffe0ff */
[----:B------:R-:W-:Y:S06]  /*2ba80*/  BRA `(.L_x_3284) ;  /* 0x00000000001c7947 */ /* 0x000fec0003800000 */
.L_x_3276:
[----:B------:R-:W-:Y:S01]  /*2ba90*/  UMOV UR4, URZ ;  /* 0x0000003f00047c82 */ /* 0x000fe20008000000 */
[----:B------:R-:W-:Y:S01]  /*2baa0*/  UMOV UR5, URZ ;  /* 0x0000003f00057c82 */ /* 0x000fe20008000000 */
[----:B------:R-:W-:Y:S01]  /*2bab0*/  ULDC UR6, c[0x0][0xc3c] ;  /* 0x00030f0000067ab9 */ /* 0x000fe20000000800 */
[----:B------:R-:W-:Y:S02]  /*2bac0*/  IMAD.MOV.U32 R16, RZ, RZ, R0 ;  /* 0x000000ffff107224 */ /* 0x000fe400078e0000 */
[----:B------:R-:W-:Y:S02]  /*2bad0*/  IMAD.U32 R17, RZ, RZ, UR4 ;  /* 0x00000004ff117e24 */ /* 0x000fe4000f8e00ff */
[----:B-1----:R-:W-:Y:S02]  /*2bae0*/  IMAD.U32 R18, RZ, RZ, UR5 ;  /* 0x00000005ff127e24 */ /* 0x002fe4000f8e00ff */
[----:B------:R-:W-:-:S07]  /*2baf0*/  IMAD.U32 R19, RZ, RZ, UR6 ;  /* 0x00000006ff137e24 */ /* 0x000fce000f8e00ff */
.L_x_3284:
        /* <DEDUP_REMOVED lines=12> */
.L_x_3273:
[----:B------:R-:W-:Y:S02]  /*2bbc0*/  ULDC UR4, c[0x0][0xc3c] ;  /* 0x00030f0000047ab9 */ /* 0x000fe40000000800 */
[----:B---3--:R-:W-:-:S13]  /*2bbd0*/  ISETP.GE.AND P0, PT, R19, UR4, PT ;  /* 0x0000000413007c0c */ /* 0x008fda000bf06270 */
[----:B------:R-:W-:Y:S05]  /*2bbe0*/  @!P0 BRA `(.L_x_3285) ;  /* 0xffffff9000748947 */ /* 0x000fea000383ffff */
[----:B------:R-:W-:Y:S05]  /*2bbf0*/  BSYNC B7 ;  /* 0x0000000000077941 */ /* 0x000fea0003800000 */
.L_x_3171:
[----:B--2---:R-:W2:Y:S01]  /*2bc00*/  LDL.LU R0, [R1+0x28] ;  /* 0x0000280001007983 */ /* 0x004ea20000300800 */
[----:B------:R-:W-:Y:S01]  /*2bc10*/  BSSY B0, `(.L_x_3286) ;  /* 0x000000b000007945 */ /* 0x000fe20003800000 */
[----:B------:R-:W3:Y:S01]  /*2bc20*/  S2R R5, SR_CgaCtaId ;  /* 0x0000000000057919 */ /* 0x000ee20000008800 */
[----:B--2---:R-:W-:-:S04]  /*2bc30*/  IADD3 R0, R0, 0x1, RZ ;  /* 0x0000000100007810 */ /* 0x004fc80007ffe0ff */
[----:B01----:R-:W-:-:S04]  /*2bc40*/  LEA.HI R2, R0, R0, RZ, 0x1 ;  /* 0x0000000000027211 */ /* 0x003fc800078f08ff */
[----:B------:R-:W-:Y:S02]  /*2bc50*/  LOP3.LUT R3, R2, 0xfffffffe, RZ, 0xc0, !PT ;  /* 0xfffffffe02037812 */ /* 0x000fe400078ec0ff */
[----:B------:R-:W-:-:S03]  /*2bc60*/  MOV R2, 0x400 ;  /* 0x0000040000027802 */ /* 0x000fc60000000f00 */
[----:B------:R-:W-:Y:S01]  /*2bc70*/  IMAD.IADD R0, R0, 0x1, -R3 ;  /* 0x0000000100007824 */ /* 0x000fe200078e0a03 */
[----:B---3--:R-:W-:-:S04]  /*2bc80*/  LEA R5, R5, R2, 0x18 ;  /* 0x0000000205057211 */ /* 0x008fc800078ec0ff */
[----:B------:R-:W-:-:S04]  /*2bc90*/  SHF.L.U32 R0, R0, 0x1f, RZ ;  /* 0x0000001f00007819 */ /* 0x000fc800000006ff */
[----:B------:R-:W0:Y:S02]  /*2bca0*/  SYNCS.PHASECHK.TRANS64.TRYWAIT P0, [R5+URZ+0x38820], R0 ;  /* 0x03882000050075a7 */ /* 0x000e24000800017f */
[----:B0-----:R-:W-:Y:S05]  /*2bcb0*/  @!P0 BRA `(.L_x_3287) ;  /* 0x0000008c00208947 */ /* 0x001fea0003800000 */
.L_x_3617:
[----:B------:R-:W-:Y:S05]  /*2bcc0*/  BSYNC B0 ;  /* 0x0000000000007941 */ /* 0x000fea0003800000 */
.L_x_3286:
[----:B------:R-:W-:-:S03]  /*2bcd0*/  UMOV UR4, 0xffffffff ;  /* 0xffffffff00047882 */ /* 0x000fc60000000000 */
[----:B------:R-:W-:Y:S05]  /*2bce0*/  BRA.DIV UR4, `(.L_x_3288) ;  /* 0x0000008e04287947 */ /* 0x000fea000b800000 */
[----:B0-----:R-:W0:Y:S02]  /*2bcf0*/  S2R R0, SR_TID.X ;  /* 0x0000000000007919 */ /* 0x001e240000002100 */
[----:B0-----:R-:W-:-:S04]  /*2bd00*/  SHF.R.U32.HI R0, RZ, 0x5, R0 ;  /* 0x00000005ff007819 */ /* 0x001fc80000011600 */
[----:B------:R-:W-:-:S05]  /*2bd10*/  LOP3.LUT R0, R0, 0x3, RZ, 0xc0, !PT ;  /* 0x0000000300007812 */ /* 0x000fca00078ec0ff */
[----:B------:R0:W1:Y:S02]  /*2bd20*/  SHFL.IDX PT, R14, R0, RZ, 0x1f ;  /* 0x00001fff000e7589 */ /* 0x00006400000e0000 */
.L_x_3620:
[----:B-1----:R-:W-:-:S13]  /*2bd30*/  ISETP.NE.AND P0, PT, R14, RZ, PT ;  /* 0x000000ff0e00720c */ /* 0x002fda0003f05270 */
[----:B------:R-:W-:Y:S05]  /*2bd40*/  @P0 BRA `(.L_x_2941) ;  /* 0x0000000000b00947 */ /* 0x000fea0003800000 */
[----:B------:R-:W-:-:S03]  /*2bd50*/  UMOV UR4, 0xffffffff ;  /* 0xffffffff00047882 */ /* 0x000fc60000000000 */
[----:B------:R-:W-:Y:S05]  /*2bd60*/  BRA.DIV UR4, `(.L_x_3289) ;  /* 0x0000008e043c7947 */ /* 0x000fea000b800000 */
[----:B------:R-:W-:-:S13]  /*2bd70*/  ELECT P6, URZ, PT ;  /* 0x00000000003f782f */ /* 0x000fda00038c0000 */
.L_x_3623:
        /* <DEDUP_REMOVED lines=8> */
.L_x_3290:
[----:B------:R-:W-:Y:S01]  /*2be00*/  IMAD R3, R23, 0x8, R5 ;  /* 0x0000000817037824 */ /* 0x000fe200078e0205 */
[----:B------:R-:W-:Y:S01]  /*2be10*/  SHF.L.U32 R2, R31, 0x1f, RZ ;  /* 0x0000001f1f027819 */ /* 0x000fe200000006ff */
[----:B------:R-:W-:-:S03]  /*2be20*/  VIADD R23, R23, 0x1 ;  /* 0x0000000117177836 */ /* 0x000fc60000000000 */
[----:B------:R-:W0:Y:S02]  /*2be30*/  SYNCS.PHASECHK.TRANS64.TRYWAIT P1, [R3+URZ+0x38840], R2 ;  /* 0x03884002030075a7 */ /* 0x000e24000802017f */
[----:B------:R-:W-:-:S04]  /*2be40*/  ISETP.NE.AND P2, PT, R23, 0x2, PT ;  /* 0x000000021700780c */ /* 0x000fc80003f45270 */
[----:B------:R-:W-:Y:S01]  /*2be50*/  SEL R0, RZ, 0x1, P2 ;  /* 0x00000001ff007807 */ /* 0x000fe20001000000 */
[----:B0-----:R-:W-:Y:S08]  /*2be60*/  @!P1 BRA `(.L_x_3291) ;  /* 0x0000008c001c9947 */ /* 0x001ff00003800000 */
.L_x_3624:
[----:B------:R-:W-:Y:S02]  /*2be70*/  SEL R23, R23, RZ, P2 ;  /* 0x000000ff17177207 */ /* 0x000fe40001000000 */
[----:B------:R-:W-:Y:S01]  /*2be80*/  LOP3.LUT R0, R31, R0, RZ, 0x3c, !PT ;  /* 0x000000001f007212 */ /* 0x000fe200078e3cff */
[----:B------:R-:W-:Y:S06]  /*2be90*/  @!P0 BRA `(.L_x_3292) ;  /* 0x0000000000048947 */ /* 0x000fec0003800000 */
[----:B------:R-:W-:Y:S01]  /*2bea0*/  BPT.TRAP 0x1 ;  /* 0x000000040000795c */ /* 0x000fe20000300000 */
.L_x_3292:
[----:B------:R-:W-:Y:S02]  /*2beb0*/  LEA R23, R23, R5, 0x3 ;  /* 0x0000000517177211 */ /* 0x000fe400078e18ff */
[----:B------:R-:W-:-:S04]  /*2bec0*/  SHF.L.U32 R0, R0, 0x1f, RZ ;  /* 0x0000001f00007819 */ /* 0x000fc800000006ff */
[----:B------:R-:W1:Y:S02]  /*2bed0*/  SYNCS.PHASECHK.TRANS64.TRYWAIT P1, [R23+URZ+0x38840], R0 ;  /* 0x03884000170075a7 */ /* 0x000e64000802017f */
[----:B-1----:R-:W-:Y:S05]  /*2bee0*/  @!P1 BRA `(.L_x_3293) ;  /* 0x0000008c00109947 */ /* 0x002fea0003800000 */
.L_x_3625:
[----:B------:R-:W-:Y:S05]  /*2bef0*/  @!P0 BRA `(.L_x_3294) ;  /* 0x0000000000048947 */ /* 0x000fea0003800000 */
[----:B------:R-:W-:Y:S01]  /*2bf00*/  BPT.TRAP 0x1 ;  /* 0x000000040000795c */ /* 0x000fe20000300000 */
.L_x_3294:
[----:B------:R-:W2:Y:S02]  /*2bf10*/  SYNCS.PHASECHK.TRANS64.TRYWAIT P1, [R3+URZ+0x38860], R2 ;  /* 0x03886002030075a7 */ /* 0x000ea4000802017f */
[----:B--2---:R-:W-:Y:S05]  /*2bf20*/  @!P1 BRA `(.L_x_3295) ;  /* 0x0000008c00149947 */ /* 0x004fea0003800000 */
.L_x_3626:
[----:B------:R-:W-:Y:S05]  /*2bf30*/  @!P0 BRA `(.L_x_3296) ;  /* 0x0000000000048947 */ /* 0x000fea0003800000 */
[----:B------:R-:W-:Y:S01]  /*2bf40*/  BPT.TRAP 0x1 ;  /* 0x000000040000795c */ /* 0x000fe20000300000 */
.L_x_3296:
[----:B------:R-:W3:Y:S02]  /*2bf50*/  SYNCS.PHASECHK.TRANS64.TRYWAIT P1, [R23+URZ+0x38860], R0 ;  /* 0x03886000170075a7 */ /* 0x000ee4000802017f */
[----:B---3--:R-:W-:Y:S05]  /*2bf60*/  @!P1 BRA `(.L_x_3297) ;  /* 0x0000008c00189947 */ /* 0x008fea0003800000 */
.L_x_3627:
[----:B------:R-:W-:Y:S05]  /*2bf70*/  @!P0 BRA `(.L_x_3298) ;  /* 0x0000000000048947 */ /* 0x000fea0003800000 */
[----:B------:R-:W-:Y:S01]  /*2bf80*/  BPT.TRAP 0x1 ;  /* 0x000000040000795c */ /* 0x000fe20000300000 */
.L_x_3298:
[----:B------:R-:W4:Y:S02]  /*2bf90*/  SYNCS.PHASECHK.TRANS64.TRYWAIT P1, [R3+URZ+0x38880], R2 ;  /* 0x03888002030075a7 */ /* 0x000f24000802017f */
[----:B----4-:R-:W-:Y:S05]  /*2bfa0*/  @!P1 BRA `(.L_x_3299) ;  /* 0x0000008c001c9947 */ /* 0x010fea0003800000 */
.L_x_3628:
[----:B------:R-:W-:Y:S05]  /*2bfb0*/  @!P0 BRA `(.L_x_3300) ;  /* 0x0000000000048947 */ /* 0x000fea0003800000 */
[----:B------:R-:W-:Y:S01]  /*2bfc0*/  BPT.TRAP 0x1 ;  /* 0x000000040000795c */ /* 0x000fe20000300000 */
.L_x_3300:
[----:B------:R0:W0:Y:S02]  /*2bfd0*/  SYNCS.PHASECHK.TRANS64.TRYWAIT P0, [R23+URZ+0x38880], R0 ;  /* 0x03888000170075a7 */ /* 0x000024000800017f */
[----:B0-----:R-:W-:Y:S05]  /*2bfe0*/  @!P0 NANOSLEEP.SYNCS 0x989680 ;  /* 0x009896800000895d */ /* 0x001fea0003900000 */
[----:B------:R-:W0:Y:S02]  /*2bff0*/  @!P0 SYNCS.PHASECHK.TRANS64 P0, [R23+URZ+0x38880], R0 ;  /* 0x03888000170085a7 */ /* 0x000e24000800007f */
[----:B0-----:R-:W-:Y:S05]  /*2c000*/  @!P0 BRA `(.L_x_3300) ;  /* 0xfffffffc00f08947 */ /* 0x001fea000383ffff */
.L_x_2941:
[----:B------:R-:W-:Y:S05]  /*2c010*/  BSYNC B8 ;  /* 0x0000000000087941 */ /* 0x000fea0003800000 */
.L_x_2938:
[----:B------:R-:W-:Y:S05]  /*2c020*/  EXIT ;  /* 0x000000000000794d */ /* 0x000fea0003800000 */
.L_x_2963:
[----:B0-----:R0:W1:Y:S02]  /*2c030*/  SYNCS.PHASECHK.TRANS64.TRYWAIT P6, [R80+URZ+0x38890], R111 ;  /* 0x0388906f500075a7 */ /* 0x00106400080c017f */
[----:B-1----:R-:W-:Y:S05]  /*2c040*/  @!P6 NANOSLEEP.SYNCS 0x989680 ;  /* 0x009896800000e95d */ /* 0x002fea0003900000 */
[----:B------:R-:W1:Y:S02]  /*2c050*/  @!P6 SYNCS.PHASECHK.TRANS64 P6, [R80+URZ+0x38890], R111 ;  /* 0x0388906f5000e5a7 */ /* 0x000e6400080c007f */
[----:B-1----:R-:W-:Y:S05]  /*2c060*/  @!P6 BRA `(.L_x_2963) ;  /* 0xfffffffc00f0e947 */ /* 0x002fea000383ffff */
[----:B------:R-:W-:Y:S05]  /*2c070*/  BRA `(.L_x_3301) ;  /* 0xfffffd7000207947 */ /* 0x000fea000383ffff */
.L_x_2964:
[----:B------:R-:W-:Y:S01]  /*2c080*/  BSSY B1, `(.L_x_3302) ;  /* 0x0000008000017945 */ /* 0x000fe20003800000 */
[----:B--2---:R-:W-:Y:S02]  /*2c090*/  IMAD.MOV.U32 R13, RZ, RZ, R117 ;  /* 0x000000ffff0d7224 */ /* 0x004fe400078e0075 */
[----:B------:R-:W-:Y:S02]  /*2c0a0*/  IMAD.MOV.U32 R12, RZ, RZ, RZ ;  /* 0x000000ffff0c7224 */ /* 0x000fe400078e00ff */
[----:B------:R-:W-:Y:S02]  /*2c0b0*/  IMAD.MOV.U32 R11, RZ, RZ, 0x181f ;  /* 0x0000181fff0b7424 */ /* 0x000fe400078e00ff */
[----:B------:R-:W-:-:S07]  /*2c0c0*/  IMAD.MOV.U32 R15, RZ, RZ, -0x1 ;  /* 0xffffffffff0f7424 */ /* 0x000fce00078e00ff */
[----:B0-----:R-:W-:Y:S05]  /*2c0d0*/  WARPSYNC.COLLECTIVE R15, `(.L_x_3303) ;  /* 0x000000000f087348 */ /* 0x001fea0003c00000 */
[----:B------:R1:W2:Y:S02]  /*2c0e0*/  SHFL.IDX P6, R14, R13, R12, R11 ;  /* 0x0000000c0d0e7389 */ /* 0x0002a400000c000b */
[----:B012---:R-:W-:Y:S01]  /*2c0f0*/  ENDCOLLECTIVE ;  /* 0x000000000000791b */ /* 0x007fe20003800000 */
.L_x_3303:
[----:B------:R-:W-:Y:S05]  /*2c100*/  BSYNC B1 ;  /* 0x0000000000017941 */ /* 0x000fea0003800000 */
.L_x_3302:
        /* <DEDUP_REMOVED lines=8> */
.L_x_3304:
[----:B------:R-:W-:Y:S01]  /*2c190*/  MOV R115, R14 ;  /* 0x0000000e00737202 */ /* 0x000fe20000000f00 */
[----:B------:R-:W-:Y:S06]  /*2c1a0*/  BRA `(.L_x_3305) ;  /* 0xfffffd6c00e87947 */ /* 0x000fec000383ffff */
.L_x_2973:
[----:B------:R-:W-:Y:S01]  /*2c1b0*/  BSSY B1, `(.L_x_3306) ;  /* 0x0000008000017945 */ /* 0x000fe20003800000 */
[----:B0-2---:R-:W-:Y:S02]  /*2c1c0*/  IMAD.MOV.U32 R13, RZ, RZ, R117 ;  /* 0x000000ffff0d7224 */ /* 0x005fe400078e0075 */
[----:B------:R-:W-:Y:S02]  /*2c1d0*/  IMAD.MOV.U32 R12, RZ, RZ, 0x1 ;  /* 0x00000001ff0c7424 */ /* 0x000fe400078e00ff */
[----:B------:R-:W-:Y:S02]  /*2c1e0*/  IMAD.MOV.U32 R11, RZ, RZ, 0x181f ;  /* 0x0000181fff0b7424 */ /* 0x000fe400078e00ff */
[----:B------:R-:W-:-:S07]  /*2c1f0*/  IMAD.MOV.U32 R15, RZ, RZ, -0x1 ;  /* 0xffffffffff0f7424 */ /* 0x000fce00078e00ff */
[----:B-1-34-:R-:W-:Y:S05]  /*2c200*/  WARPSYNC.COLLECTIVE R15, `(.L_x_3307) ;  /* 0x000000000f087348 */ /* 0x01afea0003c00000 */
[----:B------:R0:W2:Y:S02]  /*2c210*/  SHFL.IDX P6, R14, R13, R12, R11 ;  /* 0x0000000c0d0e7389 */ /* 0x0000a400000c000b */
[----:B01234-:R-:W-:Y:S01]  /*2c220*/  ENDCOLLECTIVE ;  /* 0x000000000000791b */ /* 0x01ffe20003800000 */
.L_x_3307:
[----:B------:R-:W-:Y:S05]  /*2c230*/  BSYNC B1 ;  /* 0x0000000000017941 */ /* 0x000fea0003800000 */
.L_x_3306:
        /* <DEDUP_REMOVED lines=8> */
.L_x_3308:
[----:B------:R-:W-:Y:S01]  /*2c2c0*/  MOV R73, R14 ;  /* 0x0000000e00497202 */ /* 0x000fe20000000f00 */
[----:B------:R-:W-:Y:S06]  /*2c2d0*/  BRA `(.L_x_3309) ;  /* 0xfffffd7c00487947 */ /* 0x000fec000383ffff */
.L_x_2982:
        /* <DEDUP_REMOVED lines=8> */
.L_x_3311:
[----:B------:R-:W-:Y:S05]  /*2c360*/  BSYNC B1 ;  /* 0x0000000000017941 */ /* 0x000fea0003800000 */
.L_x_3310:
        /* <DEDUP_REMOVED lines=8> */
.L_x_3312:
[----:B------:R-:W-:Y:S01]  /*2c3f0*/  MOV R65, R14 ;  /* 0x0000000e00417202 */ /* 0x000fe20000000f00 */
[----:B------:R-:W-:Y:S06]  /*2c400*/  BRA `(.L_x_3313) ;  /* 0xfffffd8800a87947 */ /* 0x000fec000383ffff */
.L_x_2991:
        /* <DEDUP_REMOVED lines=8> */
.L_x_3315:
[----:B------:R-:W-:Y:S05]  /*2c490*/  BSYNC B1 ;  /* 0x0000000000017941 */ /* 0x000fea0003800000 */
.L_x_3314:
        /* <DEDUP_REMOVED lines=8> */
.L_x_3316:
[----:B------:R-:W-:Y:S01]  /*2c520*/  MOV R53, R14 ;  /* 0x0000000e00357202 */ /* 0x000fe20000000f00 */
[----:B------:R-:W-:Y:S06]  /*2c530*/  BRA `(.L_x_3317) ;  /* 0xfffffd9800147947 */ /* 0x000fec000383ffff */
.L_x_3001:
[----:B-1----:R1:W2:Y:S02]  /*2c540*/  SYNCS.PHASECHK.TRANS64.TRYWAIT P3, [R80+URZ+0x38890], R111 ;  /* 0x0388906f500075a7 */ /* 0x0022a4000806017f */
[----:B--2---:R-:W-:Y:S05]  /*2c550*/  @!P3 NANOSLEEP.SYNCS 0x989680 ;  /* 0x009896800000b95d */ /* 0x004fea0003900000 */
[----:B------:R-:W2:Y:S02]  /*2c560*/  @!P3 SYNCS.PHASECHK.TRANS64 P3, [R80+URZ+0x38890], R111 ;  /* 0x0388906f5000b5a7 */ /* 0x000ea4000806007f */
[----:B--2---:R-:W-:Y:S05]  /*2c570*/  @!P3 BRA `(.L_x_3001) ;  /* 0xfffffffc00f0b947 */ /* 0x004fea000383ffff */
[----:B------:R-:W-:Y:S05]  /*2c580*/  BRA `(.L_x_3318) ;  /* 0xfffffdac00407947 */ /* 0x000fea000383ffff */
.L_x_3002:
        /* <DEDUP_REMOVED lines=8> */
.L_x_3320:
[----:B------:R-:W-:Y:S05]  /*2c610*/  BSYNC B1 ;  /* 0x0000000000017941 */ /* 0x000fea0003800000 */
.L_x_3319:
        /* <DEDUP_REMOVED lines=8> */
.L_x_3321:
[----:B------:R-:W-:Y:S01]  /*2c6a0*/  MOV R120, R14 ;  /* 0x0000000e00787202 */ /* 0x000fe20000000f00 */
[----:B------:R-:W-:Y:S06]  /*2c6b0*/  BRA `(.L_x_3322) ;  /* 0xfffffdac000c7947 */ /* 0x000fec000383ffff */
.L_x_3007:
[----:B------:R-:W-:Y:S01]  /*2c6c0*/  BSSY B1, `(.L_x_3323) ;  /* 0x0000008000017945 */ /* 0x000fe20003800000 */
[----:B----4-:R-:W-:Y:S02]  /*2c6d0*/  IMAD.MOV.U32 R13, RZ, RZ, R117 ;  /* 0x000000ffff0d7224 */ /* 0x010fe400078e0075 */
[----:B------:R-:W-:Y:S02]  /*2c6e0*/  IMAD.MOV.U32 R12, RZ, RZ, 0x1 ;  /* 0x00000001ff0c7424 */ /* 0x000fe400078e00ff */
[----:B------:R-:W-:Y:S02]  /*2c6f0*/  IMAD.MOV.U32 R11, RZ, RZ, 0x181f ;  /* 0x0000181fff0b7424 */ /* 0x000fe400078e00ff */
[----:B------:R-:W-:-:S07]  /*2c700*/  IMAD.MOV.U32 R15, RZ, RZ, -0x1 ;  /* 0xffffffffff0f7424 */ /* 0x000fce00078e00ff */
[----:B0123--:R-:W-:Y:S05]  /*2c710*/  WARPSYNC.COLLECTIVE R15, `(.L_x_3324) ;  /* 0x000000000f087348 */ /* 0x00ffea0003c00000 */
[----:B------:R4:W0:Y:S02]  /*2c720*/  SHFL.IDX P6, R14, R13, R12, R11 ;  /* 0x0000000c0d0e7389 */ /* 0x00082400000c000b */
[----:B01234-:R-:W-:Y:S01]  /*2c730*/  ENDCOLLECTIVE ;  /* 0x000000000000791b */ /* 0x01ffe20003800000 */
.L_x_3324:
[----:B------:R-:W-:Y:S05]  /*2c740*/  BSYNC B1 ;  /* 0x0000000000017941 */ /* 0x000fea0003800000 */
.L_x_3323:
        /* <DEDUP_REMOVED lines=8> */
.L_x_3325:
[----:B------:R-:W-:Y:S01]  /*2c7d0*/  MOV R50, R14 ;  /* 0x0000000e00327202 */ /* 0x000fe20000000f00 */
[----:B------:R-:W-:Y:S06]  /*2c7e0*/  BRA `(.L_x_3326) ;  /* 0xfffffdb800b07947 */ /* 0x000fec000383ffff */
.L_x_3012:
        /* <DEDUP_REMOVED lines=8> */
.L_x_3328:
[----:B------:R-:W-:Y:S05]  /*2c870*/  BSYNC B1 ;  /* 0x0000000000017941 */ /* 0x000fea0003800000 */
.L_x_3327:
        /* <DEDUP_REMOVED lines=8> */
.L_x_3329:
[----:B------:R-:W-:Y:S01]  /*2c900*/  MOV R52, R14 ;  /* 0x0000000e00347202 */ /* 0x000fe20000000f00 */
[----:B------:R-:W-:Y:S06]  /*2c910*/  BRA `(.L_x_3330) ;  /* 0xfffffdc800487947 */ /* 0x000fec000383ffff */
.L_x_3017:
        /* <DEDUP_REMOVED lines=8> */
.L_x_3332:
[----:B------:R-:W-:Y:S05]  /*2c9a0*/  BSYNC B1 ;  /* 0x0000000000017941 */ /* 0x000fea0003800000 */
.L_x_3331:
        /* <DEDUP_REMOVED lines=8> */
.L_x_3333:
[----:B------:R-:W-:Y:S01]  /*2ca30*/  MOV R116, R14 ;  /* 0x0000000e00747202 */ /* 0x000fe20000000f00 */
[----:B------:R-:W-:Y:S06]  /*2ca40*/  BRA `(.L_x_3334) ;  /* 0xfffffdd400e07947 */ /* 0x000fec000383ffff */
.L_x_3022:
[----:B0-----:R0:W1:Y:S02]  /*2ca50*/  SYNCS.PHASECHK.TRANS64.TRYWAIT P2, [R80+URZ+0x38890], R111 ;  /* 0x0388906f500075a7 */ /* 0x001064000804017f */
[----:B-1----:R-:W-:Y:S05]  /*2ca60*/  @!P2 NANOSLEEP.SYNCS 0x989680 ;  /* 0x009896800000a95d */ /* 0x002fea0003900000 */
[----:B------:R-:W1:Y:S02]  /*2ca70*/  @!P2 SYNCS.PHASECHK.TRANS64 P2, [R80+URZ+0x38890], R111 ;  /* 0x0388906f5000a5a7 */ /* 0x000e64000804007f */
[----:B-1----:R-:W-:Y:S05]  /*2ca80*/  @!P2 BRA `(.L_x_3022) ;  /* 0xfffffffc00f0a947 */ /* 0x002fea000383ffff */
[----:B------:R-:W-:Y:S05]  /*2ca90*/  BRA `(.L_x_3335) ;  /* 0xfffffde400c87947 */ /* 0x000fea000383ffff */
.L_x_3023:
        /* <DEDUP_REMOVED lines=8> */
.L_x_3337:
[----:B------:R-:W-:Y:S05]  /*2cb20*/  BSYNC B1 ;  /* 0x0000000000017941 */ /* 0x000fea0003800000 */
.L_x_3336:
        /* <DEDUP_REMOVED lines=8> */
.L_x_3338:
[----:B------:R-:W-:Y:S05]  /*2cbb0*/  BRA `(.L_x_3339) ;  /* 0xfffffde400ec7947 */ /* 0x000fea000383ffff */
.L_x_3026:
[----:B------:R-:W-:Y:S01]  /*2cbc0*/  BSSY B1, `(.L_x_3340) ;  /* 0x0000008000017945 */ /* 0x000fe20003800000 */
[----:B----4-:R-:W-:Y:S01]  /*2cbd0*/  MOV R13, R46 ;  /* 0x0000002e000d7202 */ /* 0x010fe20000000f00 */
[----:B------:R-:W-:Y:S02]  /*2cbe0*/  IMAD.MOV.U32 R12, RZ, RZ, 0x1 ;  /* 0x00000001ff0c7424 */ /* 0x000fe400078e00ff */
[----:B------:R-:W-:Y:S02]  /*2cbf0*/  IMAD.MOV.U32 R11, RZ, RZ, 0x181f ;  /* 0x0000181fff0b7424 */ /* 0x000fe400078e00ff */
[----:B------:R-:W-:-:S07]  /*2cc00*/  IMAD.MOV.U32 R15, RZ, RZ, -0x1 ;  /* 0xffffffffff0f7424 */ /* 0x000fce00078e00ff */
[----:B0123--:R-:W-:Y:S05]  /*2cc10*/  WARPSYNC.COLLECTIVE R15, `(.L_x_3341) ;  /* 0x000000000f087348 */ /* 0x00ffea0003c00000 */
[----:B---3--:R3:W4:Y:S02]  /*2cc20*/  SHFL.IDX P6, R14, R13, R12, R11 ;  /* 0x0000000c0d0e7389 */ /* 0x00872400000c000b */
[----:B01234-:R-:W-:Y:S01]  /*2cc30*/  ENDCOLLECTIVE ;  /* 0x000000000000791b */ /* 0x01ffe20003800000 */
.L_x_3341:
[----:B------:R-:W-:Y:S05]  /*2cc40*/  BSYNC B1 ;  /* 0x0000000000017941 */ /* 0x000fea0003800000 */
.L_x_3340:
        /* <DEDUP_REMOVED lines=8> */
.L_x_3342:
[----:B------:R-:W-:Y:S05]  /*2ccd0*/  BRA `(.L_x_3343) ;  /* 0xfffffde400ec7947 */ /* 0x000fea000383ffff */
.L_x_3029:
        /* <DEDUP_REMOVED lines=8> */
.L_x_3345:
[----:B------:R-:W-:Y:S05]  /*2cd60*/  BSYNC B1 ;  /* 0x0000000000017941 */ /* 0x000fea0003800000 */
.L_x_3344:
        /* <DEDUP_REMOVED lines=8> */
.L_x_3346:
[----:B------:R-:W-:Y:S05]  /*2cdf0*/  BRA `(.L_x_3347) ;  /* 0xfffffde400f07947 */ /* 0x000fea000383ffff */
.L_x_3032:
        /* <DEDUP_REMOVED lines=8> */
.L_x_3349:
[----:B------:R-:W-:Y:S05]  /*2ce80*/  BSYNC B1 ;  /* 0x0000000000017941 */ /* 0x000fea0003800000 */
.L_x_3348:
        /* <DEDUP_REMOVED lines=8> */
.L_x_3350:
[----:B------:R-:W-:Y:S05]  /*2cf10*/  BRA `(.L_x_3351) ;  /* 0xfffffde400f47947 */ /* 0x000fea000383ffff */
.L_x_3036:
[----:B------:R0:W0:Y:S02]  /*2cf20*/  SYNCS.PHASECHK.TRANS64.TRYWAIT P3, [R80+URZ+0x388b0], R111 ;  /* 0x0388b06f500075a7 */ /* 0x000024000806017f */
[----:B0-----:R-:W-:Y:S05]  /*2cf30*/  @!P3 NANOSLEEP.SYNCS 0x989680 ;  /* 0x009896800000b95d */ /* 0x001fea0003900000 */
[----:B------:R-:W0:Y:S02]  /*2cf40*/  @!P3 SYNCS.PHASECHK.TRANS64 P3, [R80+URZ+0x388b0], R111 ;  /* 0x0388b06f5000b5a7 */ /* 0x000e24000806007f */
[----:B0-----:R-:W-:Y:S05]  /*2cf50*/  @!P3 BRA `(.L_x_3036) ;  /* 0xfffffffc00f0b947 */ /* 0x001fea000383ffff */
[----:B------:R-:W-:Y:S05]  /*2cf60*/  BRA `(.L_x_3352) ;  /* 0xfffffde8006c7947 */ /* 0x000fea000383ffff */
.L_x_3048:
[----:B------:R-:W-:Y:S01]  /*2cf70*/  BSSY B0, `(.L_x_3353) ;  /* 0x0000007000007945 */ /* 0x000fe20003800000 */
[----:B------:R-:W-:Y:S01]  /*2cf80*/  IMAD.MOV.U32 R12, RZ, RZ, RZ ;  /* 0x000000ffff0c7224 */ /* 0x000fe200078e00ff */
[----:B------:R-:W-:Y:S01]  /*2cf90*/  MOV R11, 0x1f ;  /* 0x0000001f000b7802 */ /* 0x000fe20000000f00 */
[----:B------:R-:W-:-:S07]  /*2cfa0*/  IMAD.MOV.U32 R15, RZ, RZ, -0x1 ;  /* 0xffffffffff0f7424 */ /* 0x000fce00078e00ff */
[----:B-----5:R-:W-:Y:S05]  /*2cfb0*/  WARPSYNC.COLLECTIVE R15, `(.L_x_3354) ;  /* 0x000000000f087348 */ /* 0x020fea0003c00000 */
[----:B------:R0:W1:Y:S02]  /*2cfc0*/  SHFL.IDX P6, R14, R13, R12, R11 ;  /* 0x0000000c0d0e7389 */ /* 0x00006400000c000b */
[----:B01---5:R-:W-:Y:S01]  /*2cfd0*/  ENDCOLLECTIVE ;  /* 0x000000000000791b */ /* 0x023fe20003800000 */
.L_x_3354:
[----:B------:R-:W-:Y:S05]  /*2cfe0*/  BSYNC B0 ;  /* 0x0000000000007941 */ /* 0x000fea0003800000 */
.L_x_3353:
[----:B------:R-:W-:Y:S05]  /*2cff0*/  BRA `(.L_x_3355) ;  /* 0xfffffdf400787947 */ /* 0x000fea000383ffff */
.L_x_3058:
        /* <DEDUP_REMOVED lines=8> */
.L_x_3357:
[----:B------:R-:W-:Y:S05]  /*2d080*/  BSYNC B1 ;  /* 0x0000000000017941 */ /* 0x000fea0003800000 */
.L_x_3356:
        /* <DEDUP_REMOVED lines=8> */
.L_x_3358:
[----:B------:R-:W-:Y:S01]  /*2d110*/  MOV R13, R8 ;  /* 0x00000008000d7202 */ /* 0x000fe20000000f00 */
[----:B------:R-:W-:-:S07]  /*2d120*/  IMAD.MOV.U32 R4, RZ, RZ, R14 ;  /* 0x000000ffff047224 */ /* 0x000fce00078e000e */
[----:B------:R-:W-:Y:S05]  /*2d130*/  WARPSYNC.COLLECTIVE R15, `(.L_x_3359) ;  /* 0x000000000f087348 */ /* 0x000fea0003c00000 */
[----:B------:R0:W1:Y:S02]  /*2d140*/  SHFL.IDX P6, R14, R13, R12, R11 ;  /* 0x0000000c0d0e7389 */ /* 0x00006400000c000b */
[----:B01----:R-:W-:Y:S01]  /*2d150*/  ENDCOLLECTIVE ;  /* 0x000000000000791b */ /* 0x003fe20003800000 */
.L_x_3359:
[----:B------:R-:W-:Y:S02]  /*2d160*/  IMAD.MOV.U32 R13, RZ, RZ, R7 ;  /* 0x000000ffff0d7224 */ /* 0x000fe400078e0007 */
[----:B------:R-:W-:-:S07]  /*2d170*/  IMAD.MOV.U32 R3, RZ, RZ, R14 ;  /* 0x000000ffff037224 */ /* 0x000fce00078e000e */
[----:B------:R-:W-:Y:S05]  /*2d180*/  WARPSYNC.COLLECTIVE R15, `(.L_x_3360) ;  /* 0x000000000f087348 */ /* 0x000fea0003c00000 */
[----:B------:R0:W1:Y:S02]  /*2d190*/  SHFL.IDX P6, R14, R13, R12, R11 ;  /* 0x0000000c0d0e7389 */ /* 0x00006400000c000b */
[----:B01----:R-:W-:Y:S01]  /*2d1a0*/  ENDCOLLECTIVE ;  /* 0x000000000000791b */ /* 0x003fe20003800000 */
.L_x_3360:
[----:B------:R-:W-:Y:S05]  /*2d1b0*/  BRA `(.L_x_3361) ;  /* 0xfffffdfc009c7947 */ /* 0x000fea000383ffff */
.L_x_3061:
[----:B------:R-:W-:Y:S01]  /*2d1c0*/  BSSY B1, `(.L_x_3362) ;  /* 0x0000008000017945 */ /* 0x000fe20003800000 */
[----:B------:R-:W-:Y:S01]  /*2d1d0*/  IMAD.MOV.U32 R13, RZ, RZ, R6 ;  /* 0x000000ffff0d7224 */ /* 0x000fe200078e0006 */
[----:B------:R-:W-:Y:S01]  /*2d1e0*/  MOV R12, 0x1 ;  /* 0x00000001000c7802 */ /* 0x000fe20000000f00 */
[----:B------:R-:W-:Y:S02]  /*2d1f0*/  IMAD.MOV.U32 R11, RZ, RZ, 0x181f ;  /* 0x0000181fff0b7424 */ /* 0x000fe400078e00ff */
[----:B------:R-:W-:-:S07]  /*2d200*/  IMAD.MOV.U32 R15, RZ, RZ, -0x1 ;  /* 0xffffffffff0f7424 */ /* 0x000fce00078e00ff */
[----:B0-2345:R-:W-:Y:S05]  /*2d210*/  WARPSYNC.COLLECTIVE R15, `(.L_x_3363) ;  /* 0x000000000f087348 */ /* 0x03dfea0003c00000 */
[----:B----4-:R1:W4:Y:S02]  /*2d220*/  SHFL.IDX P6, R14, R13, R12, R11 ;  /* 0x0000000c0d0e7389 */ /* 0x01032400000c000b */
[----:B012345:R-:W-:Y:S01]  /*2d230*/  ENDCOLLECTIVE ;  /* 0x000000000000791b */ /* 0x03ffe20003800000 */
.L_x_3363:
[----:B------:R-:W-:Y:S05]  /*2d240*/  BSYNC B1 ;  /* 0x0000000000017941 */ /* 0x000fea0003800000 */
.L_x_3362:
        /* <DEDUP_REMOVED lines=8> */
.L_x_3364:
[----:B------:R-:W-:Y:S01]  /*2d2d0*/  IMAD.MOV.U32 R13, RZ, RZ, R8 ;  /* 0x000000ffff0d7224 */ /* 0x000fe200078e0008 */
[----:B------:R-:W-:-:S07]  /*2d2e0*/  MOV R4, R14 ;  /* 0x0000000e00047202 */ /* 0x000fce0000000f00 */
[----:B------:R-:W-:Y:S05]  /*2d2f0*/  WARPSYNC.COLLECTIVE R15, `(.L_x_3365) ;  /* 0x000000000f087348 */ /* 0x000fea0003c00000 */
[----:B------:R0:W1:Y:S02]  /*2d300*/  SHFL.IDX P6, R14, R13, R12, R11 ;  /* 0x0000000c0d0e7389 */ /* 0x00006400000c000b */
[----:B01----:R-:W-:Y:S01]  /*2d310*/  ENDCOLLECTIVE ;  /* 0x000000000000791b */ /* 0x003fe20003800000 */
.L_x_3365:
[----:B------:R-:W-:Y:S02]  /*2d320*/  IMAD.MOV.U32 R13, RZ, RZ, R7 ;  /* 0x000000ffff0d7224 */ /* 0x000fe400078e0007 */
[----:B------:R-:W-:-:S07]  /*2d330*/  IMAD.MOV.U32 R3, RZ, RZ, R14 ;  /* 0x000000ffff037224 */ /* 0x000fce00078e000e */
[----:B------:R-:W-:Y:S05]  /*2d340*/  WARPSYNC.COLLECTIVE R15, `(.L_x_3366) ;  /* 0x000000000f087348 */ /* 0x000fea0003c00000 */
[----:B------:R0:W1:Y:S02]  /*2d350*/  SHFL.IDX P6, R14, R13, R12, R11 ;  /* 0x0000000c0d0e7389 */ /* 0x00006400000c000b */
[----:B01----:R-:W-:Y:S01]  /*2d360*/  ENDCOLLECTIVE ;  /* 0x000000000000791b */ /* 0x003fe20003800000 */
.L_x_3366:
[----:B------:R-:W-:Y:S05]  /*2d370*/  BRA `(.L_x_3367) ;  /* 0xfffffdfc00b87947 */ /* 0x000fea000383ffff */
.L_x_3064:
[----:B------:R-:W-:Y:S01]  /*2d380*/  BSSY B1, `(.L_x_3368) ;  /* 0x0000008000017945 */ /* 0x000fe20003800000 */
[----:B0-----:R-:W-:Y:S01]  /*2d390*/  MOV R13, R6 ;  /* 0x00000006000d7202 */ /* 0x001fe20000000f00 */
[----:B------:R-:W-:Y:S02]  /*2d3a0*/  IMAD.MOV.U32 R12, RZ, RZ, 0x2 ;  /* 0x00000002ff0c7424 */ /* 0x000fe400078e00ff */
[----:B------:R-:W-:Y:S02]  /*2d3b0*/  IMAD.MOV.U32 R11, RZ, RZ, 0x181f ;  /* 0x0000181fff0b7424 */ /* 0x000fe400078e00ff */
[----:B------:R-:W-:-:S07]  /*2d3c0*/  IMAD.MOV.U32 R15, RZ, RZ, -0x1 ;  /* 0xffffffffff0f7424 */ /* 0x000fce00078e00ff */
[----:B-12345:R-:W-:Y:S05]  /*2d3d0*/  WARPSYNC.COLLECTIVE R15, `(.L_x_3369) ;  /* 0x000000000f087348 */ /* 0x03efea0003c00000 */
[----:B----4-:R0:W4:Y:S02]  /*2d3e0*/  SHFL.IDX P6, R14, R13, R12, R11 ;  /* 0x0000000c0d0e7389 */ /* 0x01012400000c000b */
[----:B012345:R-:W-:Y:S01]  /*2d3f0*/  ENDCOLLECTIVE ;  /* 0x000000000000791b */ /* 0x03ffe20003800000 */
.L_x_3369:
[----:B------:R-:W-:Y:S05]  /*2d400*/  BSYNC B1 ;  /* 0x0000000000017941 */ /* 0x000fea0003800000 */
.L_x_3368:
[----:B------:R-:W-:Y:S01]  /*2d410*/  IMAD.MOV.U32 R13, RZ, RZ, R5 ;  /* 0x000000ffff0d7224 */ /* 0x000fe200078e0005 */
[----:B------:R-:W-:Y:S01]  /*2d420*/  MOV R15, 0xffffffff ;  /* 0xffffffff000f7802 */ /* 0x000fe20000000f00 */
[----:B------:R-:W-:Y:S01]  /*2d430*/  IMAD.MOV.U32 R12, RZ, RZ, 0x2 ;  /* 0x00000002ff0c7424 */ /* 0x000fe200078e00ff */
[----:B------:R-:W-:Y:S01]  /*2d440*/  MOV R0, R14 ;  /* 0x0000000e00007202 */ /* 0x000fe20000000f00 */
[----:B------:R-:W-:-:S07]  /*2d450*/  IMAD.MOV.U32 R11, RZ, RZ, 0x181f ;  /* 0x0000181fff0b7424 */ /* 0x000fce00078e00ff */
[----:B------:R-:W-:Y:S05]  /*2d460*/  WARPSYNC.COLLECTIVE R15, `(.L_x_3370) ;  /* 0x000000000f087348 */ /* 0x000fea0003c00000 */
[----:B------:R0:W1:Y:S02]  /*2d470*/  SHFL.IDX P6, R14, R13, R12, R11 ;  /* 0x0000000c0d0e7389 */ /* 0x00006400000c000b */
[----:B01----:R-:W-:Y:S01]  /*2d480*/  ENDCOLLECTIVE ;  /* 0x000000000000791b */ /* 0x003fe20003800000 */
.L_x_3370:
[----:B------:R-:W-:Y:S02]  /*2d490*/  IMAD.MOV.U32 R13, RZ, RZ, R8 ;  /* 0x000000ffff0d7224 */ /* 0x000fe400078e0008 */
[----:B------:R-:W-:-:S07]  /*2d4a0*/  IMAD.MOV.U32 R4, RZ, RZ, R14 ;  /* 0x000000ffff047224 */ /* 0x000fce00078e000e */
[----:B------:R-:W-:Y:S05]  /*2d4b0*/  WARPSYNC.COLLECTIVE R15, `(.L_x_3371) ;  /* 0x000000000f087348 */ /* 0x000fea0003c00000 */
[----:B------:R0:W1:Y:S02]  /*2d4c0*/  SHFL.IDX P6, R14, R13, R12, R11 ;  /* 0x0000000c0d0e7389 */ /* 0x00006400000c000b */
[----:B01----:R-:W-:Y:S01]  /*2d4d0*/  ENDCOLLECTIVE ;  /* 0x000000000000791b */ /* 0x003fe20003800000 */
.L_x_3371:
[----:B------:R-:W-:Y:S01]  /*2d4e0*/  MOV R13, R7 ;  /* 0x00000007000d7202 */ /* 0x000fe20000000f00 */
[----:B------:R-:W-:-:S07]  /*2d4f0*/  IMAD.MOV.U32 R3, RZ, RZ, R14 ;  /* 0x000000ffff037224 */ /* 0x000fce00078e000e */
[----:B------:R-:W-:Y:S05]  /*2d500*/  WARPSYNC.COLLECTIVE R15, `(.L_x_3372) ;  /* 0x000000000f087348 */ /* 0x000fea0003c00000 */
[----:B------:R0:W1:Y:S02]  /*2d510*/  SHFL.IDX P6, R14, R13, R12, R11 ;  /* 0x0000000c0d0e7389 */ /* 0x00006400000c000b */
[----:B01----:R-:W-:Y:S01]  /*2d520*/  ENDCOLLECTIVE ;  /* 0x000000000000791b */ /* 0x003fe20003800000 */
.L_x_3372:
[----:B------:R-:W-:Y:S05]  /*2d530*/  BRA `(.L_x_3373) ;  /* 0xfffffdfc00cc7947 */ /* 0x000fea000383ffff */
.L_x_3067:
[----:B------:R-:W-:Y:S01]  /*2d540*/  BSSY B1, `(.L_x_3374) ;  /* 0x0000008000017945 */ /* 0x000fe20003800000 */
[----:B------:R-:W-:Y:S01]  /*2d550*/  IMAD.MOV.U32 R13, RZ, RZ, R6 ;  /* 0x000000ffff0d7224 */ /* 0x000fe200078e0006 */
[----:B------:R-:W-:Y:S01]  /*2d560*/  MOV R15, 0xffffffff ;  /* 0xffffffff000f7802 */ /* 0x000fe20000000f00 */
[----:B------:R-:W-:Y:S02]  /*2d570*/  IMAD.MOV.U32 R12, RZ, RZ, 0x3 ;  /* 0x00000003ff0c7424 */ /* 0x000fe400078e00ff */
[----:B------:R-:W-:-:S07]  /*2d580*/  IMAD.MOV.U32 R11, RZ, RZ, 0x181f ;  /* 0x0000181fff0b7424 */ /* 0x000fce00078e00ff */
[----:B-12345:R-:W-:Y:S05]  /*2d590*/  WARPSYNC.COLLECTIVE R15, `(.L_x_3375) ;  /* 0x000000000f087348 */ /* 0x03efea0003c00000 */
[----:B----4-:R0:W4:Y:S02]  /*2d5a0*/  SHFL.IDX P6, R14, R13, R12, R11 ;  /* 0x0000000c0d0e7389 */ /* 0x01012400000c000b */
[----:B012345:R-:W-:Y:S01]  /*2d5b0*/  ENDCOLLECTIVE ;  /* 0x000000000000791b */ /* 0x03ffe20003800000 */
.L_x_3375:
[----:B------:R-:W-:Y:S05]  /*2d5c0*/  BSYNC B1 ;  /* 0x0000000000017941 */ /* 0x000fea0003800000 */
.L_x_3374:
        /* <DEDUP_REMOVED lines=8> */
.L_x_3376:
[----:B------:R-:W-:Y:S02]  /*2d650*/  IMAD.MOV.U32 R13, RZ, RZ, R8 ;  /* 0x000000ffff0d7224 */ /* 0x000fe400078e0008 */
[----:B------:R-:W-:-:S07]  /*2d660*/  IMAD.MOV.U32 R4, RZ, RZ, R14 ;  /* 0x000000ffff047224 */ /* 0x000fce00078e000e */
[----:B------:R-:W-:Y:S05]  /*2d670*/  WARPSYNC.COLLECTIVE R15, `(.L_x_3377) ;  /* 0x000000000f087348 */ /* 0x000fea0003c00000 */
[----:B------:R0:W1:Y:S02]  /*2d680*/  SHFL.IDX P6, R14, R13, R12, R11 ;  /* 0x0000000c0d0e7389 */ /* 0x00006400000c000b */
[----:B01----:R-:W-:Y:S01]  /*2d690*/  ENDCOLLECTIVE ;  /* 0x000000000000791b */ /* 0x003fe20003800000 */
.L_x_3377:
[----:B------:R-:W-:Y:S01]  /*2d6a0*/  IMAD.MOV.U32 R13, RZ, RZ, R7 ;  /* 0x000000ffff0d7224 */ /* 0x000fe200078e0007 */
[----:B------:R-:W-:-:S07]  /*2d6b0*/  MOV R3, R14 ;  /* 0x0000000e00037202 */ /* 0x000fce0000000f00 */
[----:B------:R-:W-:Y:S05]  /*2d6c0*/  WARPSYNC.COLLECTIVE R15, `(.L_x_3378) ;  /* 0x000000000f087348 */ /* 0x000fea0003c00000 */
[----:B------:R0:W1:Y:S02]  /*2d6d0*/  SHFL.IDX P6, R14, R13, R12, R11 ;  /* 0x0000000c0d0e7389 */ /* 0x00006400000c000b */
[----:B01----:R-:W-:Y:S01]  /*2d6e0*/  ENDCOLLECTIVE ;  /* 0x000000000000791b */ /* 0x003fe20003800000 */
.L_x_3378:
[----:B------:R-:W-:Y:S05]  /*2d6f0*/  BRA `(.L_x_3379) ;  /* 0xfffffdfc00e87947 */ /* 0x000fea000383ffff */
.L_x_3071:
[----:B-1----:R1:W2:Y:S02]  /*2d700*/  SYNCS.PHASECHK.TRANS64.TRYWAIT P0, [R22+URZ+0x38800], R55 ;  /* 0x03880037160075a7 */ /* 0x0022a4000800017f */
[----:B--2---:R-:W-:Y:S05]  /*2d710*/  @!P0 NANOSLEEP.SYNCS 0x989680 ;  /* 0x009896800000895d */ /* 0x004fea0003900000 */
[----:B------:R-:W2:Y:S02]  /*2d720*/  @!P0 SYNCS.PHASECHK.TRANS64 P0, [R22+URZ+0x38800], R55 ;  /* 0x03880037160085a7 */ /* 0x000ea4000800007f */
[----:B--2---:R-:W-:Y:S05]  /*2d730*/  @!P0 BRA `(.L_x_3071) ;  /* 0xfffffffc00f08947 */ /* 0x004fea000383ffff */
[----:B------:R-:W-:Y:S05]  /*2d740*/  BRA `(.L_x_3380) ;  /* 0xfffffe0000687947 */ /* 0x000fea000383ffff */
.L_x_3087:
[----:B------:R-:W0:Y:S01]  /*2d750*/  LDC R59, c[0x0][0x3f4] ;  /* 0x0000fd00ff3b7b82 */ /* 0x000e220000000800 */
        /* <DEDUP_REMOVED lines=8> */
.L_x_3382:
[----:B------:R-:W-:Y:S05]  /*2d7e0*/  BSYNC B1 ;  /* 0x0000000000017941 */ /* 0x000fea0003800000 */
.L_x_3381:
[----:B------:R-:W-:Y:S01]  /*2d7f0*/  IMAD.MOV.U32 R13, RZ, RZ, R43 ;  /* 0x000000ffff0d7224 */ /* 0x000fe200078e002b */
[----:B------:R-:W-:Y:S01]  /*2d800*/  MOV R12, RZ ;  /* 0x000000ff000c7202 */ /* 0x000fe20000000f00 */
[----:B------:R-:W-:Y:S01]  /*2d810*/  IMAD.MOV.U32 R11, RZ, RZ, 0x181f ;  /* 0x0000181fff0b7424 */ /* 0x000fe200078e00ff */
[----:B------:R-:W-:Y:S01]  /*2d820*/  ISETP.GE.AND P0, PT, R16, R59, PT ;  /* 0x0000003b1000720c */ /* 0x000fe20003f06270 */
[----:B------:R-:W-:Y:S02]  /*2d830*/  IMAD.MOV.U32 R15, RZ, RZ, -0x1 ;  /* 0xffffffffff0f7424 */ /* 0x000fe400078e00ff */
[----:B------:R-:W-:Y:S02]  /*2d840*/  IMAD.MOV.U32 R3, RZ, RZ, R14 ;  /* 0x000000ffff037224 */ /* 0x000fe400078e000e */
[----:B------:R-:W-:-:S08]  /*2d850*/  IMAD R48, R219, R48, RZ ;  /* 0x00000030db307224 */ /* 0x000fd000078e02ff */
[----:B------:R-:W-:Y:S05]  /*2d860*/  WARPSYNC.COLLECTIVE R15, `(.L_x_3383) ;  /* 0x000000000f087348 */ /* 0x000fea0003c00000 */
[----:B------:R0:W1:Y:S02]  /*2d870*/  SHFL.IDX P6, R14, R13, R12, R11 ;  /* 0x0000000c0d0e7389 */ /* 0x00006400000c000b */
[----:B01----:R-:W-:Y:S01]  /*2d880*/  ENDCOLLECTIVE ;  /* 0x000000000000791b */ /* 0x003fe20003800000 */
.L_x_3383:
[----:B------:R-:W-:Y:S02]  /*2d890*/  ISETP.GE.OR P1, PT, R61, R48, P0 ;  /* 0x000000303d00720c */ /* 0x000fe40000726670 */
[----:B------:R-:W-:Y:S01]  /*2d8a0*/  MOV R13, R49 ;  /* 0x00000031000d7202 */ /* 0x000fe20000000f00 */
[----:B------:R-:W-:-:S10]  /*2d8b0*/  IMAD.MOV.U32 R5, RZ, RZ, R14 ;  /* 0x000000ffff057224 */ /* 0x000fd400078e000e */
[----:B------:R-:W-:Y:S05]  /*2d8c0*/  WARPSYNC.COLLECTIVE R15, `(.L_x_3384) ;  /* 0x000000000f087348 */ /* 0x000fea0003c00000 */
[----:B------:R0:W1:Y:S02]  /*2d8d0*/  SHFL.IDX P6, R14, R13, R12, R11 ;  /* 0x0000000c0d0e7389 */ /* 0x00006400000c000b */
[----:B01----:R-:W-:Y:S01]  /*2d8e0*/  ENDCOLLECTIVE ;  /* 0x000000000000791b */ /* 0x003fe20003800000 */
.L_x_3384:
        /* <DEDUP_REMOVED lines=8> */
.L_x_3385:
[----:B------:R-:W-:-:S04]  /*2d970*/  @!P1 IADD3 R14, P3, R16, R14, RZ ;  /* 0x0000000e100e9210 */ /* 0x000fc80007f7e0ff */
[----:B------:R-:W-:Y:S01]  /*2d980*/  @!P1 IADD3.X R3, R7, R17, RZ, P3, !PT ;  /* 0x0000001107039210 */ /* 0x000fe20001ffe4ff */
[----:B------:R-:W-:Y:S01]  /*2d990*/  @!P1 IMAD.MOV.U32 R26, RZ, RZ, R14 ;  /* 0x000000ffff1a9224 */ /* 0x000fe200078e000e */
[----:B------:R-:W5:Y:S03]  /*2d9a0*/  @!P1 LD.E.128 R4, desc[UR36][R4.64] ;  /* 0x0000002404049980 */ /* 0x000f66000c101d00 */
[----:B------:R-:W-:-:S05]  /*2d9b0*/  @!P1 IMAD.MOV.U32 R27, RZ, RZ, R3 ;  /* 0x000000ffff1b9224 */ /* 0x000fca00078e0003 */
[----:B------:R0:W5:Y:S01]  /*2d9c0*/  @!P1 LD.E.128 R36, desc[UR36][R26.64] ;  /* 0x000000241a249980 */ /* 0x000162000c101d00 */
[----:B------:R-:W-:Y:S01]  /*2d9d0*/  MOV R13, R10 ;  /* 0x0000000a000d7202 */ /* 0x000fe20000000f00 */
[----:B------:R-:W-:Y:S01]  /*2d9e0*/  IMAD.MOV.U32 R12, RZ, RZ, 0x1 ;  /* 0x00000001ff0c7424 */ /* 0x000fe200078e00ff */
[----:B------:R-:W-:Y:S02]  /*2d9f0*/  CS2R R32, SRZ ;  /* 0x0000000000207805 */ /* 0x000fe4000001ff00 */
[----:B------:R-:W-:Y:S02]  /*2da00*/  CS2R R28, SRZ ;  /* 0x00000000001c7805 */ /* 0x000fe4000001ff00 */
[----:B------:R-:W-:Y:S02]  /*2da10*/  CS2R R30, SRZ ;  /* 0x00000000001e7805 */ /* 0x000fe4000001ff00 */
[----:B------:R-:W-:-:S07]  /*2da20*/  CS2R R20, SRZ ;  /* 0x0000000000147805 */ /* 0x000fce000001ff00 */
[----:B0----5:R-:W-:Y:S05]  /*2da30*/  WARPSYNC.COLLECTIVE R15, `(.L_x_3386) ;  /* 0x000000000f087348 */ /* 0x021fea0003c00000 */
[----:B------:R1:W2:Y:S02]  /*2da40*/  SHFL.IDX P6, R14, R13, R12, R11 ;  /* 0x0000000c0d0e7389 */ /* 0x0002a400000c000b */
[----:B012--5:R-:W-:Y:S01]  /*2da50*/  ENDCOLLECTIVE ;  /* 0x000000000000791b */ /* 0x027fe20003800000 */
.L_x_3386:
[----:B------:R-:W-:Y:S02]  /*2da60*/  IMAD.MOV.U32 R13, RZ, RZ, R43 ;  /* 0x000000ffff0d7224 */ /* 0x000fe400078e002b */
[----:B------:R-:W-:-:S07]  /*2da70*/  IMAD.MOV.U32 R3, RZ, RZ, R14 ;  /* 0x000000ffff037224 */ /* 0x000fce00078e000e */
[----:B------:R-:W-:Y:S05]  /*2da80*/  WARPSYNC.COLLECTIVE R15, `(.L_x_3387) ;  /* 0x000000000f087348 */ /* 0x000fea0003c00000 */
[----:B------:R0:W1:Y:S02]  /*2da90*/  SHFL.IDX P6, R14, R13, R12, R11 ;  /* 0x0000000c0d0e7389 */ /* 0x00006400000c000b */
[----:B01----:R-:W-:Y:S01]  /*2daa0*/  ENDCOLLECTIVE ;  /* 0x000000000000791b */ /* 0x003fe20003800000 */
.L_x_3387:
[----:B------:R-:W-:Y:S01]  /*2dab0*/  IMAD.MOV.U32 R13, RZ, RZ, R49 ;  /* 0x000000ffff0d7224 */ /* 0x000fe200078e0031 */
[----:B------:R-:W-:-:S07]  /*2dac0*/  MOV R9, R14 ;  /* 0x0000000e00097202 */ /* 0x000fce0000000f00 */
[----:B------:R-:W-:Y:S05]  /*2dad0*/  WARPSYNC.COLLECTIVE R15, `(.L_x_3388) ;  /* 0x000000000f087348 */ /* 0x000fea0003c00000 */
[----:B------:R0:W1:Y:S02]  /*2dae0*/  SHFL.IDX P6, R14, R13, R12, R11 ;  /* 0x0000000c0d0e7389 */ /* 0x00006400000c000b */
[----:B01----:R-:W-:Y:S01]  /*2daf0*/  ENDCOLLECTIVE ;  /* 0x000000000000791b */ /* 0x003fe20003800000 */
.L_x_3388:
[----:B------:R-:W-:Y:S02]  /*2db00*/  IMAD.MOV.U32 R13, RZ, RZ, R42 ;  /* 0x000000ffff0d7224 */ /* 0x000fe400078e002a */
[----:B------:R-:W-:-:S07]  /*2db10*/  IMAD.MOV.U32 R25, RZ, RZ, R14 ;  /* 0x000000ffff197224 */ /* 0x000fce00078e000e */
[----:B------:R-:W-:Y:S05]  /*2db20*/  WARPSYNC.COLLECTIVE R15, `(.L_x_3389) ;  /* 0x000000000f087348 */ /* 0x000fea0003c00000 */
[----:B------:R0:W1:Y:S02]  /*2db30*/  SHFL.IDX P6, R14, R13, R12, R11 ;  /* 0x0000000c0d0e7389 */ /* 0x00006400000c000b */
[----:B01----:R-:W-:Y:S01]  /*2db40*/  ENDCOLLECTIVE ;  /* 0x000000000000791b */ /* 0x003fe20003800000 */
.L_x_3389:
[----:B------:R-:W-:Y:S01]  /*2db50*/  @!P1 MOV R32, R4 ;  /* 0x0000000400209202 */ /* 0x000fe20000000f00 */
[----:B------:R-:W-:Y:S01]  /*2db60*/  @!P1 IMAD.MOV.U32 R33, RZ, RZ, R5 ;  /* 0x000000ffff219224 */ /* 0x000fe200078e0005 */
[----:B------:R-:W-:Y:S01]  /*2db70*/  CS2R R4, SRZ ;  /* 0x0000000000047805 */ /* 0x000fe2000001ff00 */
[----:B------:R-:W-:Y:S02]  /*2db80*/  @!P1 IMAD.MOV.U32 R28, RZ, RZ, R6 ;  /* 0x000000ffff1c9224 */ /* 0x000fe400078e0006 */
[----:B------:R-:W-:Y:S01]  /*2db90*/  @!P1 IMAD.MOV.U32 R29, RZ, RZ, R7 ;  /* 0x000000ffff1d9224 */ /* 0x000fe200078e0007 */
[----:B------:R-:W-:Y:S01]  /*2dba0*/  @!P1 MOV R30, R36 ;  /* 0x00000024001e9202 */ /* 0x000fe20000000f00 */
[----:B------:R-:W-:Y:S02]  /*2dbb0*/  @!P1 IMAD.MOV.U32 R31, RZ, RZ, R37 ;  /* 0x000000ffff1f9224 */ /* 0x000fe400078e0025 */
[----:B------:R-:W-:Y:S02]  /*2dbc0*/  @!P1 IMAD.MOV.U32 R20, RZ, RZ, R38 ;  /* 0x000000ffff149224 */ /* 0x000fe400078e0026 */
[----:B------:R-:W-:Y:S01]  /*2dbd0*/  @!P1 IMAD.MOV.U32 R21, RZ, RZ, R39 ;  /* 0x000000ffff159224 */ /* 0x000fe200078e0027 */
[----:B------:R-:W-:Y:S06]  /*2dbe0*/  BRA `(.L_x_3390) ;  /* 0xfffffe3c00e87947 */ /* 0x000fec000383ffff */
.L_x_3090:
[----:B------:R-:W-:Y:S01]  /*2dbf0*/  BSSY B1, `(.L_x_3391) ;  /* 0x0000008000017945 */ /* 0x000fe20003800000 */
[----:B------:R-:W-:Y:S01]  /*2dc00*/  MOV R13, R10 ;  /* 0x0000000a000d7202 */ /* 0x000fe20000000f00 */
[----:B------:R-:W-:Y:S02]  /*2dc10*/  IMAD.MOV.U32 R12, RZ, RZ, 0x2 ;  /* 0x00000002ff0c7424 */ /* 0x000fe400078e00ff */
[----:B------:R-:W-:Y:S02]  /*2dc20*/  IMAD.MOV.U32 R11, RZ, RZ, 0x181f ;  /* 0x0000181fff0b7424 */ /* 0x000fe400078e00ff */
[----:B------:R-:W-:-:S07]  /*2dc30*/  IMAD.MOV.U32 R15, RZ, RZ, -0x1 ;  /* 0xffffffffff0f7424 */ /* 0x000fce00078e00ff */
[----:B-----5:R-:W-:Y:S05]  /*2dc40*/  WARPSYNC.COLLECTIVE R15, `(.L_x_3392) ;  /* 0x000000000f087348 */ /* 0x020fea0003c00000 */
[----:B------:R0:W1:Y:S02]  /*2dc50*/  SHFL.IDX P6, R14, R13, R12, R11 ;  /* 0x0000000c0d0e7389 */ /* 0x00006400000c000b */
[----:B01---5:R-:W-:Y:S01]  /*2dc60*/  ENDCOLLECTIVE ;  /* 0x000000000000791b */ /* 0x023fe20003800000 */
.L_x_3392:
[----:B------:R-:W-:Y:S05]  /*2dc70*/  BSYNC B1 ;  /* 0x0000000000017941 */ /* 0x000fea0003800000 */
.L_x_3391:
[----:B------:R-:W-:Y:S01]  /*2dc80*/  IMAD.MOV.U32 R13, RZ, RZ, R43 ;  /* 0x000000ffff0d7224 */ /* 0x000fe200078e002b */
[----:B------:R-:W-:Y:S01]  /*2dc90*/  MOV R15, 0xffffffff ;  /* 0xffffffff000f7802 */ /* 0x000fe20000000f00 */
[----:B------:R-:W-:Y:S01]  /*2dca0*/  IMAD.MOV.U32 R12, RZ, RZ, 0x2 ;  /* 0x00000002ff0c7424 */ /* 0x000fe200078e00ff */
[----:B------:R-:W-:Y:S01]  /*2dcb0*/  MOV R3, R14 ;  /* 0x0000000e00037202 */ /* 0x000fe20000000f00 */
[----:B------:R-:W-:Y:S02]  /*2dcc0*/  IMAD.MOV.U32 R11, RZ, RZ, 0x181f ;  /* 0x0000181fff0b7424 */ /* 0x000fe400078e00ff */
[----:B------:R-:W-:-:S07]  /*2dcd0*/  VIADD R27, R61, 0x40 ;  /* 0x000000403d1b7836 */ /* 0x000fce0000000000 */
[----:B------:R-:W-:Y:S05]  /*2dce0*/  WARPSYNC.COLLECTIVE R15, `(.L_x_3393) ;  /* 0x000000000f087348 */ /* 0x000fea0003c00000 */
[----:B------:R0:W1:Y:S02]  /*2dcf0*/  SHFL.IDX P6, R14, R13, R12, R11 ;  /* 0x0000000c0d0e7389 */ /* 0x00006400000c000b */
[----:B01----:R-:W-:Y:S01]  /*2dd00*/  ENDCOLLECTIVE ;  /* 0x000000000000791b */ /* 0x003fe20003800000 */
.L_x_3393:
[----:B------:R-:W-:Y:S01]  /*2dd10*/  ISETP.GE.OR P1, PT, R27, R48, P0 ;  /* 0x000000301b00720c */ /* 0x000fe20000726670 */
[----:B------:R-:W-:Y:S02]  /*2dd20*/  IMAD.MOV.U32 R13, RZ, RZ, R49 ;  /* 0x000000ffff0d7224 */ /* 0x000fe400078e0031 */
[----:B------:R-:W-:-:S10]  /*2dd30*/  IMAD.MOV.U32 R9, RZ, RZ, R14 ;  /* 0x000000ffff097224 */ /* 0x000fd400078e000e */
[----:B------:R-:W-:Y:S05]  /*2dd40*/  WARPSYNC.COLLECTIVE R15, `(.L_x_3394) ;  /* 0x000000000f087348 */ /* 0x000fea0003c00000 */
[----:B------:R0:W1:Y:S02]  /*2dd50*/  SHFL.IDX P6, R14, R13, R12, R11 ;  /* 0x0000000c0d0e7389 */ /* 0x00006400000c000b */
[----:B01----:R-:W-:Y:S01]  /*2dd60*/  ENDCOLLECTIVE ;  /* 0x000000000000791b */ /* 0x003fe20003800000 */
.L_x_3394:
[----:B------:R-:W-:-:S04]  /*2dd70*/  @!P1 IADD3 R0, P2, R16, R9, RZ ;  /* 0x0000000910009210 */ /* 0x000fc80007f5e0ff */
[----:B------:R-:W-:Y:S01]  /*2dd80*/  @!P1 MOV R8, R0 ;  /* 0x0000000000089202 */ /* 0x000fe20000000f00 */
[----:B------:R-:W-:Y:S01]  /*2dd90*/  @!P1 IMAD.X R9, R3, 0x1, R17, P2 ;  /* 0x0000000103099824 */ /* 0x000fe200010e0611 */
[----:B------:R-:W-:Y:S01]  /*2dda0*/  MOV R13, R42 ;  /* 0x0000002a000d7202 */ /* 0x000fe20000000f00 */
[----:B------:R-:W-:-:S07]  /*2ddb0*/  IMAD.MOV.U32 R25, RZ, RZ, R14 ;  /* 0x000000ffff197224 */ /* 0x000fce00078e000e */
[----:B------:R-:W-:Y:S05]  /*2ddc0*/  WARPSYNC.COLLECTIVE R15, `(.L_x_3395) ;  /* 0x000000000f087348 */ /* 0x000fea0003c00000 */
[----:B------:R0:W1:Y:S02]  /*2ddd0*/  SHFL.IDX P6, R14, R13, R12, R11 ;  /* 0x0000000c0d0e7389 */ /* 0x00006400000c000b */
[----:B01----:R-:W-:Y:S01]  /*2dde0*/  ENDCOLLECTIVE ;  /* 0x000000000000791b */ /* 0x003fe20003800000 */
.L_x_3395:
[----:B------:R-:W-:-:S05]  /*2ddf0*/  @!P1 IADD3 R14, P3, R16, R14, RZ ;  /* 0x0000000e100e9210 */ /* 0x000fca0007f7e0ff */
[----:B------:R-:W-:Y:S02]  /*2de00*/  @!P1 IMAD.X R3, R25, 0x1, R17, P3 ;  /* 0x0000000119039824 */ /* 0x000fe400018e0611 */
[----:B------:R0:W5:Y:S02]  /*2de10*/  @!P1 LD.E.128 R24, desc[UR36][R8.64] ;  /* 0x0000002408189980 */ /* 0x000164000c101d00 */
[----:B0-----:R-:W-:Y:S02]  /*2de20*/  @!P1 IMAD.MOV.U32 R8, RZ, RZ, R14 ;  /* 0x000000ffff089224 */ /* 0x001fe400078e000e */
[----:B------:R-:W-:-:S05]  /*2de30*/  @!P1 IMAD.MOV.U32 R9, RZ, RZ, R3 ;  /* 0x000000ffff099224 */ /* 0x000fca00078e0003 */
[----:B------:R0:W5:Y:S01]  /*2de40*/  @!P1 LD.E.128 R52, desc[UR36][R8.64] ;  /* 0x0000002408349980 */ /* 0x000162000c101d00 */
[----:B------:R-:W-:Y:S01]  /*2de50*/  IMAD.MOV.U32 R13, RZ, RZ, R10 ;  /* 0x000000ffff0d7224 */ /* 0x000fe200078e000a */
[----:B------:R-:W-:Y:S02]  /*2de60*/  MOV R12, 0x3 ;  /* 0x00000003000c7802 */ /* 0x000fe40000000f00 */
[----:B------:R-:W-:Y:S02]  /*2de70*/  CS2R R34, SRZ ;  /* 0x0000000000227805 */ /* 0x000fe4000001ff00 */
[----:B------:R-:W-:Y:S02]  /*2de80*/  CS2R R36, SRZ ;  /* 0x0000000000247805 */ /* 0x000fe4000001ff00 */
[----:B------:R-:W-:Y:S02]  /*2de90*/  CS2R R38, SRZ ;  /* 0x0000000000267805 */ /* 0x000fe4000001ff00 */
[----:B0-----:R-:W-:-:S07]  /*2dea0*/  CS2R R40, SRZ ;  /* 0x0000000000287805 */ /* 0x001fce000001ff00 */
[----:B-----5:R-:W-:Y:S05]  /*2deb0*/  WARPSYNC.COLLECTIVE R15, `(.L_x_3396) ;  /* 0x000000000f087348 */ /* 0x020fea0003c00000 */
[----:B------:R0:W1:Y:S02]  /*2dec0*/  SHFL.IDX P6, R14, R13, R12, R11 ;  /* 0x0000000c0d0e7389 */ /* 0x00006400000c000b */
[----:B01---5:R-:W-:Y:S01]  /*2ded0*/  ENDCOLLECTIVE ;  /* 0x000000000000791b */ /* 0x023fe20003800000 */
.L_x_3396:
[----:B------:R-:W-:Y:S01]  /*2dee0*/  CS2R R8, SRZ ;  /* 0x0000000000087805 */ /* 0x000fe2000001ff00 */
[----:B------:R-:W-:Y:S02]  /*2def0*/  IMAD.MOV.U32 R13, RZ, RZ, R43 ;  /* 0x000000ffff0d7224 */ /* 0x000fe400078e002b */
[----:B------:R-:W-:-:S07]  /*2df00*/  IMAD.MOV.U32 R3, RZ, RZ, R14 ;  /* 0x000000ffff037224 */ /* 0x000fce00078e000e */
[----:B------:R-:W-:Y:S05]  /*2df10*/  WARPSYNC.COLLECTIVE R15, `(.L_x_3397) ;  /* 0x000000000f087348 */ /* 0x000fea0003c00000 */
[----:B------:R0:W1:Y:S02]  /*2df20*/  SHFL.IDX P6, R14, R13, R12, R11 ;  /* 0x0000000c0d0e7389 */ /* 0x00006400000c000b */
[----:B01----:R-:W-:Y:S01]  /*2df30*/  ENDCOLLECTIVE ;  /* 0x000000000000791b */ /* 0x003fe20003800000 */
.L_x_3397:
[----:B------:R-:W-:Y:S01]  /*2df40*/  MOV R13, R49 ;  /* 0x00000031000d7202 */ /* 0x000fe20000000f00 */
[----:B------:R-:W-:-:S07]  /*2df50*/  IMAD.MOV.U32 R43, RZ, RZ, R14 ;  /* 0x000000ffff2b7224 */ /* 0x000fce00078e000e */
[----:B------:R-:W-:Y:S05]  /*2df60*/  WARPSYNC.COLLECTIVE R15, `(.L_x_3398) ;  /* 0x000000000f087348 */ /* 0x000fea0003c00000 */
[----:B------:R0:W1:Y:S02]  /*2df70*/  SHFL.IDX P6, R14, R13, R12, R11 ;  /* 0x0000000c0d0e7389 */ /* 0x00006400000c000b */
[----:B01----:R-:W-:Y:S01]  /*2df80*/  ENDCOLLECTIVE ;  /* 0x000000000000791b */ /* 0x003fe20003800000 */
.L_x_3398:
[----:B------:R-:W-:Y:S02]  /*2df90*/  IMAD.MOV.U32 R13, RZ, RZ, R42 ;  /* 0x000000ffff0d7224 */ /* 0x000fe400078e002a */
[----:B------:R-:W-:-:S07]  /*2dfa0*/  IMAD.MOV.U32 R49, RZ, RZ, R14 ;  /* 0x000000ffff317224 */ /* 0x000fce00078e000e */
[----:B------:R-:W-:Y:S05]  /*2dfb0*/  WARPSYNC.COLLECTIVE R15, `(.L_x_3399) ;  /* 0x000000000f087348 */ /* 0x000fea0003c00000 */
[----:B------:R0:W1:Y:S02]  /*2dfc0*/  SHFL.IDX P6, R14, R13, R12, R11 ;  /* 0x0000000c0d0e7389 */ /* 0x00006400000c000b */
[----:B01----:R-:W-:Y:S01]  /*2dfd0*/  ENDCOLLECTIVE ;  /* 0x000000000000791b */ /* 0x003fe20003800000 */
.L_x_3399:
[----:B------:R-:W-:Y:S01]  /*2dfe0*/  @!P1 IMAD.MOV.U32 R34, RZ, RZ, R24 ;  /* 0x000000ffff229224 */ /* 0x000fe200078e0018 */
[----:B------:R-:W-:Y:S01]  /*2dff0*/  @!P1 MOV R35, R25 ;  /* 0x0000001900239202 */ /* 0x000fe20000000f00 */
[----:B------:R-:W-:Y:S02]  /*2e000*/  @!P1 IMAD.MOV.U32 R36, RZ, RZ, R26 ;  /* 0x000000ffff249224 */ /* 0x000fe400078e001a */
[----:B------:R-:W-:Y:S02]  /*2e010*/  @!P1 IMAD.MOV.U32 R37, RZ, RZ, R27 ;  /* 0x000000ffff259224 */ /* 0x000fe400078e001b */
[----:B------:R-:W-:Y:S01]  /*2e020*/  @!P1 IMAD.MOV.U32 R38, RZ, RZ, R52 ;  /* 0x000000ffff269224 */ /* 0x000fe200078e0034 */
[----:B------:R-:W-:Y:S01]  /*2e030*/  @!P1 MOV R39, R53 ;  /* 0x0000003500279202 */ /* 0x000fe20000000f00 */
[----:B------:R-:W-:Y:S02]  /*2e040*/  @!P1 IMAD.MOV.U32 R40, RZ, RZ, R54 ;  /* 0x000000ffff289224 */ /* 0x000fe400078e0036 */
[----:B------:R-:W-:Y:S01]  /*2e050*/  @!P1 IMAD.MOV.U32 R41, RZ, RZ, R55 ;  /* 0x000000ffff299224 */ /* 0x000fe200078e0037 */
[----:B------:R-:W-:Y:S06]  /*2e060*/  BRA `(.L_x_3400) ;  /* 0xfffffe3c00987947 */ /* 0x000fec000383ffff */
.L_x_3094:
[----:B0-----:R0:W1:Y:S02]  /*2e070*/  SYNCS.PHASECHK.TRANS64.TRYWAIT P4, [R22+URZ+0x38800], R13 ;  /* 0x0388000d160075a7 */ /* 0x001064000808017f */
[----:B-1----:R-:W-:Y:S05]  /*2e080*/  @!P4 NANOSLEEP.SYNCS 0x989680 ;  /* 0x009896800000c95d */ /* 0x002fea0003900000 */
[----:B------:R-:W1:Y:S02]  /*2e090*/  @!P4 SYNCS.PHASECHK.TRANS64 P4, [R22+URZ+0x38800], R13 ;  /* 0x0388000d1600c5a7 */ /* 0x000e64000808007f */
[----:B-1----:R-:W-:Y:S05]  /*2e0a0*/  @!P4 BRA `(.L_x_3094) ;  /* 0xfffffffc00f0c947 */ /* 0x002fea000383ffff */
[----:B------:R-:W-:Y:S05]  /*2e0b0*/  BRA `(.L_x_3401) ;  /* 0xfffffe4000007947 */ /* 0x000fea000383ffff */
.L_x_3104:
[----:B--2---:R2:W3:Y:S02]  /*2e0c0*/  SYNCS.PHASECHK.TRANS64.TRYWAIT P1, [R5+URZ+0x38830], R6 ;  /* 0x03883006050075a7 */ /* 0x0044e4000802017f */
[----:B---3--:R-:W-:Y:S05]  /*2e0d0*/  @!P1 NANOSLEEP.SYNCS 0x989680 ;  /* 0x009896800000995d */ /* 0x008fea0003900000 */
[----:B------:R-:W3:Y:S02]  /*2e0e0*/  @!P1 SYNCS.PHASECHK.TRANS64 P1, [R5+URZ+0x38830], R6 ;  /* 0x03883006050095a7 */ /* 0x000ee4000802007f */
[----:B---3--:R-:W-:Y:S05]  /*2e0f0*/  @!P1 BRA `(.L_x_3104) ;  /* 0xfffffffc00f09947 */ /* 0x008fea000383ffff */
[----:B------:R-:W-:Y:S05]  /*2e100*/  BRA `(.L_x_3103) ;  /* 0xfffffe8000847947 */ /* 0x000fea000383ffff */
.L_x_3110:
[----:B-1----:R1:W2:Y:S02]  /*2e110*/  SYNCS.PHASECHK.TRANS64.TRYWAIT P1, [R5+URZ+0x38850], R6 ;  /* 0x03885006050075a7 */ /* 0x0022a4000802017f */
[----:B--2---:R-:W-:Y:S05]  /*2e120*/  @!P1 NANOSLEEP.SYNCS 0x989680 ;  /* 0x009896800000995d */ /* 0x004fea0003900000 */
[----:B------:R-:W2:Y:S02]  /*2e130*/  @!P1 SYNCS.PHASECHK.TRANS64 P1, [R5+URZ+0x38850], R6 ;  /* 0x03885006050095a7 */ /* 0x000ea4000802007f */
[----:B--2---:R-:W-:Y:S05]  /*2e140*/  @!P1 BRA `(.L_x_3110) ;  /* 0xfffffffc00f09947 */ /* 0x004fea000383ffff */
[----:B------:R-:W-:Y:S05]  /*2e150*/  BRA `(.L_x_3109) ;  /* 0xfffffeac00347947 */ /* 0x000fea000383ffff */
.L_x_3116:
[----:B-1----:R1:W2:Y:S02]  /*2e160*/  SYNCS.PHASECHK.TRANS64.TRYWAIT P1, [R6+URZ+0x38830], R7 ;  /* 0x03883007060075a7 */ /* 0x0022a4000802017f */
[----:B--2---:R-:W-:Y:S05]  /*2e170*/  @!P1 NANOSLEEP.SYNCS 0x989680 ;  /* 0x009896800000995d */ /* 0x004fea0003900000 */
[----:B------:R-:W2:Y:S02]  /*2e180*/  @!P1 SYNCS.PHASECHK.TRANS64 P1, [R6+URZ+0x38830], R7 ;  /* 0x03883007060095a7 */ /* 0x000ea4000802007f */
[----:B--2---:R-:W-:Y:S05]  /*2e190*/  @!P1 BRA `(.L_x_3116) ;  /* 0xfffffffc00f09947 */ /* 0x004fea000383ffff */
[----:B------:R-:W-:Y:S05]  /*2e1a0*/  BRA `(.L_x_3115) ;  /* 0xfffffeb0007c7947 */ /* 0x000fea000383ffff */
.L_x_3122:
[----:B-1----:R1:W2:Y:S02]  /*2e1b0*/  SYNCS.PHASECHK.TRANS64.TRYWAIT P1, [R6+URZ+0x38850], R7 ;  /* 0x03885007060075a7 */ /* 0x0022a4000802017f */
[----:B--2---:R-:W-:Y:S05]  /*2e1c0*/  @!P1 NANOSLEEP.SYNCS 0x989680 ;  /* 0x009896800000995d */ /* 0x004fea0003900000 */
[----:B------:R-:W2:Y:S02]  /*2e1d0*/  @!P1 SYNCS.PHASECHK.TRANS64 P1, [R6+URZ+0x38850], R7 ;  /* 0x03885007060095a7 */ /* 0x000ea4000802007f */
[----:B--2---:R-:W-:Y:S05]  /*2e1e0*/  @!P1 BRA `(.L_x_3122) ;  /* 0xfffffffc00f09947 */ /* 0x004fea000383ffff */
[----:B------:R-:W-:Y:S05]  /*2e1f0*/  BRA `(.L_x_3121) ;  /* 0xfffffee000f47947 */ /* 0x000fea000383ffff */
.L_x_3129:
[----:B-1----:R1:W2:Y:S02]  /*2e200*/  SYNCS.PHASECHK.TRANS64.TRYWAIT P1, [R6+URZ+0x38830], R7 ;  /* 0x03883007060075a7 */ /* 0x0022a4000802017f */
[----:B--2---:R-:W-:Y:S05]  /*2e210*/  @!P1 NANOSLEEP.SYNCS 0x989680 ;  /* 0x009896800000995d */ /* 0x004fea0003900000 */
[----:B------:R-:W2:Y:S02]  /*2e220*/  @!P1 SYNCS.PHASECHK.TRANS64 P1, [R6+URZ+0x38830], R7 ;  /* 0x03883007060095a7 */ /* 0x000ea4000802007f */
[----:B--2---:R-:W-:Y:S05]  /*2e230*/  @!P1 BRA `(.L_x_3129) ;  /* 0xfffffffc00f09947 */ /* 0x004fea000383ffff */
[----:B------:R-:W-:Y:S05]  /*2e240*/  BRA `(.L_x_3128) ;  /* 0xfffffee800047947 */ /* 0x000fea000383ffff */
.L_x_3135:
[----:B---3--:R3:W4:Y:S02]  /*2e250*/  SYNCS.PHASECHK.TRANS64.TRYWAIT P1, [R6+URZ+0x38850], R7 ;  /* 0x03885007060075a7 */ /* 0x008724000802017f */
[----:B----4-:R-:W-:Y:S05]  /*2e260*/  @!P1 NANOSLEEP.SYNCS 0x989680 ;  /* 0x009896800000995d */ /* 0x010fea0003900000 */
[----:B------:R-:W4:Y:S02]  /*2e270*/  @!P1 SYNCS.PHASECHK.TRANS64 P1, [R6+URZ+0x38850], R7 ;  /* 0x03885007060095a7 */ /* 0x000f24000802007f */
[----:B----4-:R-:W-:Y:S05]  /*2e280*/  @!P1 BRA `(.L_x_3135) ;  /* 0xfffffffc00f09947 */ /* 0x010fea000383ffff */
[----:B------:R-:W-:Y:S05]  /*2e290*/  BRA `(.L_x_3134) ;  /* 0xffffff1000207947 */ /* 0x000fea000383ffff */
.L_x_3140:
[----:B------:R-:W-:Y:S02]  /*2e2a0*/  SEL R10, R9, R24, P0 ;  /* 0x00000018090a7207 */ /* 0x000fe40000000000 */
[----:B------:R-:W-:Y:S02]  /*2e2b0*/  SEL R6, R24, R9, P0 ;  /* 0x0000000918067207 */ /* 0x000fe40000000000 */
[----:B------:R-:W-:Y:S02]  /*2e2c0*/  SEL R20, R11, R30, P0 ;  /* 0x0000001e0b147207 */ /* 0x000fe40000000000 */
[----:B------:R-:W-:Y:S02]  /*2e2d0*/  SEL R24, R30, R11, P0 ;  /* 0x0000000b1e187207 */ /* 0x000fe40000000000 */
[----:B------:R-:W-:Y:S02]  /*2e2e0*/  SEL R32, R15, R12, P0 ;  /* 0x0000000c0f207207 */ /* 0x000fe40000000000 */
[----:B------:R-:W-:Y:S01]  /*2e2f0*/  SEL R34, R12, R15, P0 ;  /* 0x0000000f0c227207 */ /* 0x000fe20000000000 */
[----:B-----5:R-:W-:Y:S01]  /*2e300*/  IMAD.MOV.U32 R12, RZ, RZ, R5 ;  /* 0x000000ffff0c7224 */ /* 0x020fe200078e0005 */
[----:B------:R-:W-:Y:S01]  /*2e310*/  MOV R11, 0x1c1f ;  /* 0x00001c1f000b7802 */ /* 0x000fe20000000f00 */
[----:B------:R-:W-:Y:S01]  /*2e320*/  IMAD.MOV.U32 R15, RZ, RZ, -0x1 ;  /* 0xffffffffff0f7424 */ /* 0x000fe200078e00ff */
[----:B------:R-:W-:-:S02]  /*2e330*/  SEL R36, R21, R14, P0 ;  /* 0x0000000e15247207 */ /* 0x000fc40000000000 */
[----:B------:R-:W-:-:S07]  /*2e340*/  SEL R38, R14, R21, P0 ;  /* 0x000000150e267207 */ /* 0x000fce0000000000 */
[----:B------:R-:W-:Y:S05]  /*2e350*/  WARPSYNC.COLLECTIVE R15, `(.L_x_3402) ;  /* 0x000000000f087348 */ /* 0x000fea0003c00000 */
[----:B------:R0:W1:Y:S02]  /*2e360*/  SHFL.IDX P6, R14, R13, R12, R11 ;  /* 0x0000000c0d0e7389 */ /* 0x00006400000c000b */
[----:B01----:R-:W-:Y:S01]  /*2e370*/  ENDCOLLECTIVE ;  /* 0x000000000000791b */ /* 0x003fe20003800000 */
.L_x_3402:
        /* <DEDUP_REMOVED lines=18> */
.L_x_3403:
        /* <DEDUP_REMOVED lines=19> */
.L_x_3404:
        /* <DEDUP_REMOVED lines=18> */
.L_x_3405:
        /* <DEDUP_REMOVED lines=18> */
.L_x_3406:
        /* <DEDUP_REMOVED lines=11> */
[----:B------:R-:W-:Y:S01]  /*2e8c0*/  SEL R10, R25, R10, P0 ;  /* 0x0000000a190a7207 */ /* 0x000fe20000000000 */
[----:B------:R-:W-:-:S07]  /*2e8d0*/  IMAD.MOV.U32 R26, RZ, RZ, R14 ;  /* 0x000000ffff1a7224 */ /* 0x000fce00078e000e */
[----:B------:R-:W-:Y:S05]  /*2e8e0*/  WARPSYNC.COLLECTIVE R15, `(.L_x_3407) ;  /* 0x000000000f087348 */ /* 0x000fea0003c00000 */
[----:B------:R0:W1:Y:S02]  /*2e8f0*/  SHFL.IDX P6, R14, R13, R12, R11 ;  /* 0x0000000c0d0e7389 */ /* 0x00006400000c000b */
[----:B01----:R-:W-:Y:S01]  /*2e900*/  ENDCOLLECTIVE ;  /* 0x000000000000791b */ /* 0x003fe20003800000 */
.L_x_3407:
[----:B------:R-:W-:Y:S02]  /*2e910*/  IMAD.MOV.U32 R13, RZ, RZ, R28 ;  /* 0x000000ffff0d7224 */ /* 0x000fe400078e001c */
[----:B------:R-:W-:Y:S02]  /*2e920*/  IMAD.MOV.U32 R12, RZ, RZ, R5 ;  /* 0x000000ffff0c7224 */ /* 0x000fe400078e0005 */
[----:B------:R-:W-:-:S07]  /*2e930*/  IMAD.MOV.U32 R27, RZ, RZ, R14 ;  /* 0x000000ffff1b7224 */ /* 0x000fce00078e000e */
[----:B------:R-:W-:Y:S05]  /*2e940*/  WARPSYNC.COLLECTIVE R15, `(.L_x_3408) ;  /* 0x000000000f087348 */ /* 0x000fea0003c00000 */
[----:B------:R0:W1:Y:S02]  /*2e950*/  SHFL.IDX P6, R14, R13, R12, R11 ;  /* 0x0000000c0d0e7389 */ /* 0x00006400000c000b */
[----:B01----:R-:W-:Y:S01]  /*2e960*/  ENDCOLLECTIVE ;  /* 0x000000000000791b */ /* 0x003fe20003800000 */
.L_x_3408:
        /* <DEDUP_REMOVED lines=8> */
.L_x_3409:
[----:B------:R-:W-:Y:S01]  /*2e9f0*/  MOV R13, R32 ;  /* 0x00000020000d7202 */ /* 0x000fe20000000f00 */
[----:B------:R-:W-:Y:S02]  /*2ea00*/  IMAD.MOV.U32 R12, RZ, RZ, R5 ;  /* 0x000000ffff0c7224 */ /* 0x000fe400078e0005 */
[----:B------:R-:W-:-:S07]  /*2ea10*/  IMAD.MOV.U32 R30, RZ, RZ, R14 ;  /* 0x000000ffff1e7224 */ /* 0x000fce00078e000e */
[----:B------:R-:W-:Y:S05]  /*2ea20*/  WARPSYNC.COLLECTIVE R15, `(.L_x_3410) ;  /* 0x000000000f087348 */ /* 0x000fea0003c00000 */
[----:B------:R0:W1:Y:S02]  /*2ea30*/  SHFL.IDX P6, R14, R13, R12, R11 ;  /* 0x0000000c0d0e7389 */ /* 0x00006400000c000b */
[----:B01----:R-:W-:Y:S01]  /*2ea40*/  ENDCOLLECTIVE ;  /* 0x000000000000791b */ /* 0x003fe20003800000 */
.L_x_3410:
        /* <DEDUP_REMOVED lines=8> */
.L_x_3411:
[----:B------:R-:W-:Y:S02]  /*2ead0*/  IMAD.MOV.U32 R13, RZ, RZ, R36 ;  /* 0x000000ffff0d7224 */ /* 0x000fe400078e0024 */
[----:B------:R-:W-:Y:S02]  /*2eae0*/  IMAD.MOV.U32 R12, RZ, RZ, R5 ;  /* 0x000000ffff0c7224 */ /* 0x000fe400078e0005 */
[----:B------:R-:W-:-:S07]  /*2eaf0*/  IMAD.MOV.U32 R34, RZ, RZ, R14 ;  /* 0x000000ffff227224 */ /* 0x000fce00078e000e */
[----:B------:R-:W-:Y:S05]  /*2eb00*/  WARPSYNC.COLLECTIVE R15, `(.L_x_3412) ;  /* 0x000000000f087348 */ /* 0x000fea0003c00000 */
[----:B------:R0:W1:Y:S02]  /*2eb10*/  SHFL.IDX P6, R14, R13, R12, R11 ;  /* 0x0000000c0d0e7389 */ /* 0x00006400000c000b */
[----:B01----:R-:W-:Y:S01]  /*2eb20*/  ENDCOLLECTIVE ;  /* 0x000000000000791b */ /* 0x003fe20003800000 */
.L_x_3412:
        /* <DEDUP_REMOVED lines=8> */
.L_x_3413:
[----:B------:R-:W-:Y:S01]  /*2ebb0*/  MOV R13, R40 ;  /* 0x00000028000d7202 */ /* 0x000fe20000000f00 */
[----:B------:R-:W-:Y:S02]  /*2ebc0*/  IMAD.MOV.U32 R12, RZ, RZ, R5 ;  /* 0x000000ffff0c7224 */ /* 0x000fe400078e0005 */
[----:B------:R-:W-:-:S07]  /*2ebd0*/  IMAD.MOV.U32 R38, RZ, RZ, R14 ;  /* 0x000000ffff267224 */ /* 0x000fce00078e000e */
[----:B------:R-:W-:Y:S05]  /*2ebe0*/  WARPSYNC.COLLECTIVE R15, `(.L_x_3414) ;  /* 0x000000000f087348 */ /* 0x000fea0003c00000 */
[----:B------:R0:W1:Y:S02]  /*2ebf0*/  SHFL.IDX P6, R14, R13, R12, R11 ;  /* 0x0000000c0d0e7389 */ /* 0x00006400000c000b */
[----:B01----:R-:W-:Y:S01]  /*2ec00*/  ENDCOLLECTIVE ;  /* 0x000000000000791b */ /* 0x003fe20003800000 */
.L_x_3414:
        /* <DEDUP_REMOVED lines=8> */
.L_x_3415:
[----:B------:R-:W-:Y:S02]  /*2ec90*/  IMAD.MOV.U32 R13, RZ, RZ, R44 ;  /* 0x000000ffff0d7224 */ /* 0x000fe400078e002c */
[----:B------:R-:W-:Y:S02]  /*2eca0*/  IMAD.MOV.U32 R12, RZ, RZ, R5 ;  /* 0x000000ffff0c7224 */ /* 0x000fe400078e0005 */
[----:B------:R-:W-:-:S07]  /*2ecb0*/  IMAD.MOV.U32 R42, RZ, RZ, R14 ;  /* 0x000000ffff2a7224 */ /* 0x000fce00078e000e */
[----:B------:R-:W-:Y:S05]  /*2ecc0*/  WARPSYNC.COLLECTIVE R15, `(.L_x_3416) ;  /* 0x000000000f087348 */ /* 0x000fea0003c00000 */
[----:B------:R0:W1:Y:S02]  /*2ecd0*/  SHFL.IDX P6, R14, R13, R12, R11 ;  /* 0x0000000c0d0e7389 */ /* 0x00006400000c000b */
[----:B01----:R-:W-:Y:S01]  /*2ece0*/  ENDCOLLECTIVE ;  /* 0x000000000000791b */ /* 0x003fe20003800000 */
.L_x_3416:
        /* <DEDUP_REMOVED lines=8> */
.L_x_3417:
[----:B------:R-:W-:Y:S01]  /*2ed70*/  MOV R13, R48 ;  /* 0x00000030000d7202 */ /* 0x000fe20000000f00 */
[----:B------:R-:W-:Y:S02]  /*2ed80*/  IMAD.MOV.U32 R12, RZ, RZ, R5 ;  /* 0x000000ffff0c7224 */ /* 0x000fe400078e0005 */
[----:B------:R-:W-:-:S07]  /*2ed90*/  IMAD.MOV.U32 R46, RZ, RZ, R14 ;  /* 0x000000ffff2e7224 */ /* 0x000fce00078e000e */
[----:B------:R-:W-:Y:S05]  /*2eda0*/  WARPSYNC.COLLECTIVE R15, `(.L_x_3418) ;  /* 0x000000000f087348 */ /* 0x000fea0003c00000 */
[----:B------:R0:W1:Y:S02]  /*2edb0*/  SHFL.IDX P6, R14, R13, R12, R11 ;  /* 0x0000000c0d0e7389 */ /* 0x00006400000c000b */
[----:B01----:R-:W-:Y:S01]  /*2edc0*/  ENDCOLLECTIVE ;  /* 0x000000000000791b */ /* 0x003fe20003800000 */
.L_x_3418:
        /* <DEDUP_REMOVED lines=8> */
.L_x_3419:
[----:B------:R-:W-:Y:S02]  /*2ee50*/  IMAD.MOV.U32 R13, RZ, RZ, R52 ;  /* 0x000000ffff0d7224 */ /* 0x000fe400078e0034 */
[----:B------:R-:W-:Y:S02]  /*2ee60*/  IMAD.MOV.U32 R12, RZ, RZ, R5 ;  /* 0x000000ffff0c7224 */ /* 0x000fe400078e0005 */
[----:B------:R-:W-:-:S07]  /*2ee70*/  IMAD.MOV.U32 R50, RZ, RZ, R14 ;  /* 0x000000ffff327224 */ /* 0x000fce00078e000e */
[----:B------:R-:W-:Y:S05]  /*2ee80*/  WARPSYNC.COLLECTIVE R15, `(.L_x_3420) ;  /* 0x000000000f087348 */ /* 0x000fea0003c00000 */
[----:B------:R0:W1:Y:S02]  /*2ee90*/  SHFL.IDX P6, R14, R13, R12, R11 ;  /* 0x0000000c0d0e7389 */ /* 0x00006400000c000b */
[----:B01----:R-:W-:Y:S01]  /*2eea0*/  ENDCOLLECTIVE ;  /* 0x000000000000791b */ /* 0x003fe20003800000 */
.L_x_3420:
        /* <DEDUP_REMOVED lines=8> */
.L_x_3421:
[----:B------:R-:W-:Y:S01]  /*2ef30*/  MOV R13, R56 ;  /* 0x00000038000d7202 */ /* 0x000fe20000000f00 */
[----:B------:R-:W-:Y:S02]  /*2ef40*/  IMAD.MOV.U32 R12, RZ, RZ, R5 ;  /* 0x000000ffff0c7224 */ /* 0x000fe400078e0005 */
[----:B------:R-:W-:-:S07]  /*2ef50*/  IMAD.MOV.U32 R54, RZ, RZ, R14 ;  /* 0x000000ffff367224 */ /* 0x000fce00078e000e */
[----:B------:R-:W-:Y:S05]  /*2ef60*/  WARPSYNC.COLLECTIVE R15, `(.L_x_3422) ;  /* 0x000000000f087348 */ /* 0x000fea0003c00000 */
[----:B------:R0:W1:Y:S02]  /*2ef70*/  SHFL.IDX P6, R14, R13, R12, R11 ;  /* 0x0000000c0d0e7389 */ /* 0x00006400000c000b */
[----:B01----:R-:W-:Y:S01]  /*2ef80*/  ENDCOLLECTIVE ;  /* 0x000000000000791b */ /* 0x003fe20003800000 */
.L_x_3422:
        /* <DEDUP_REMOVED lines=8> */
.L_x_3423:
[----:B------:R-:W-:Y:S02]  /*2f010*/  IMAD.MOV.U32 R13, RZ, RZ, R60 ;  /* 0x000000ffff0d7224 */ /* 0x000fe400078e003c */
[----:B------:R-:W-:Y:S02]  /*2f020*/  IMAD.MOV.U32 R12, RZ, RZ, R5 ;  /* 0x000000ffff0c7224 */ /* 0x000fe400078e0005 */
[----:B------:R-:W-:-:S07]  /*2f030*/  IMAD.MOV.U32 R58, RZ, RZ, R14 ;  /* 0x000000ffff3a7224 */ /* 0x000fce00078e000e */
[----:B------:R-:W-:Y:S05]  /*2f040*/  WARPSYNC.COLLECTIVE R15, `(.L_x_3424) ;  /* 0x000000000f087348 */ /* 0x000fea0003c00000 */
[----:B------:R0:W1:Y:S02]  /*2f050*/  SHFL.IDX P6, R14, R13, R12, R11 ;  /* 0x0000000c0d0e7389 */ /* 0x00006400000c000b */
[----:B01----:R-:W-:Y:S01]  /*2f060*/  ENDCOLLECTIVE ;  /* 0x000000000000791b */ /* 0x003fe20003800000 */
.L_x_3424:
        /* <DEDUP_REMOVED lines=8> */
.L_x_3425:
[----:B------:R-:W-:Y:S01]  /*2f0f0*/  MOV R13, R64 ;  /* 0x00000040000d7202 */ /* 0x000fe20000000f00 */
[----:B------:R-:W-:Y:S02]  /*2f100*/  IMAD.MOV.U32 R12, RZ, RZ, R5 ;  /* 0x000000ffff0c7224 */ /* 0x000fe400078e0005 */
[----:B------:R-:W-:-:S07]  /*2f110*/  IMAD.MOV.U32 R62, RZ, RZ, R14 ;  /* 0x000000ffff3e7224 */ /* 0x000fce00078e000e */
[----:B------:R-:W-:Y:S05]  /*2f120*/  WARPSYNC.COLLECTIVE R15, `(.L_x_3426) ;  /* 0x000000000f087348 */ /* 0x000fea0003c00000 */
[----:B------:R0:W1:Y:S02]  /*2f130*/  SHFL.IDX P6, R14, R13, R12, R11 ;  /* 0x0000000c0d0e7389 */ /* 0x00006400000c000b */
[----:B01----:R-:W-:Y:S01]  /*2f140*/  ENDCOLLECTIVE ;  /* 0x000000000000791b */ /* 0x003fe20003800000 */
.L_x_3426:
        /* <DEDUP_REMOVED lines=8> */
.L_x_3427:
[----:B------:R-:W-:Y:S02]  /*2f1d0*/  IMAD.MOV.U32 R13, RZ, RZ, R68 ;  /* 0x000000ffff0d7224 */ /* 0x000fe400078e0044 */
[----:B------:R-:W-:Y:S02]  /*2f1e0*/  IMAD.MOV.U32 R12, RZ, RZ, R5 ;  /* 0x000000ffff0c7224 */ /* 0x000fe400078e0005 */
[----:B------:R-:W-:-:S07]  /*2f1f0*/  IMAD.MOV.U32 R66, RZ, RZ, R14 ;  /* 0x000000ffff427224 */ /* 0x000fce00078e000e */
[----:B------:R-:W-:Y:S05]  /*2f200*/  WARPSYNC.COLLECTIVE R15, `(.L_x_3428) ;  /* 0x000000000f087348 */ /* 0x000fea0003c00000 */
[----:B------:R0:W1:Y:S02]  /*2f210*/  SHFL.IDX P6, R14, R13, R12, R11 ;  /* 0x0000000c0d0e7389 */ /* 0x00006400000c000b */
[----:B01----:R-:W-:Y:S01]  /*2f220*/  ENDCOLLECTIVE ;  /* 0x000000000000791b */ /* 0x003fe20003800000 */
.L_x_3428:
        /* <DEDUP_REMOVED lines=8> */
.L_x_3429:
[----:B------:R-:W-:Y:S01]  /*2f2b0*/  MOV R13, R72 ;  /* 0x00000048000d7202 */ /* 0x000fe20000000f00 */
[----:B------:R-:W-:Y:S02]  /*2f2c0*/  IMAD.MOV.U32 R12, RZ, RZ, R5 ;  /* 0x000000ffff0c7224 */ /* 0x000fe400078e0005 */
[----:B------:R-:W-:-:S07]  /*2f2d0*/  IMAD.MOV.U32 R49, RZ, RZ, R14 ;  /* 0x000000ffff317224 */ /* 0x000fce00078e000e */
[----:B------:R-:W-:Y:S05]  /*2f2e0*/  WARPSYNC.COLLECTIVE R15, `(.L_x_3430) ;  /* 0x000000000f087348 */ /* 0x000fea0003c00000 */
[----:B------:R0:W1:Y:S02]  /*2f2f0*/  SHFL.IDX P6, R14, R13, R12, R11 ;  /* 0x0000000c0d0e7389 */ /* 0x00006400000c000b */
[----:B01----:R-:W-:Y:S01]  /*2f300*/  ENDCOLLECTIVE ;  /* 0x000000000000791b */ /* 0x003fe20003800000 */
.L_x_3430:
[----:B------:R-:W-:Y:S02]  /*2f310*/  SEL R68, R20, R49, P0 ;  /* 0x0000003114447207 */ /* 0x000fe40000000000 */
[----:B------:R-:W-:Y:S02]  /*2f320*/  SEL R70, R49, R20, P0 ;  /* 0x0000001431467207 */ /* 0x000fe40000000000 */
[----:B------:R-:W-:Y:S01]  /*2f330*/  MOV R20, RZ ;  /* 0x000000ff00147202 */ /* 0x000fe20000000f00 */
[----:B------:R-:W-:Y:S01]  /*2f340*/  IMAD.MOV.U32 R13, RZ, RZ, R74 ;  /* 0x000000ffff0d7224 */ /* 0x000fe200078e004a */
[----:B------:R-:W-:Y:S01]  /*2f350*/  MOV R12, R9 ;  /* 0x00000009000c7202 */ /* 0x000fe20000000f00 */
[----:B------:R-:W-:-:S07]  /*2f360*/  IMAD.MOV.U32 R51, RZ, RZ, R14 ;  /* 0x000000ffff337224 */ /* 0x000fce00078e000e */
[----:B------:R-:W-:Y:S05]  /*2f370*/  WARPSYNC.COLLECTIVE R15, `(.L_x_3431) ;  /* 0x000000000f087348 */ /* 0x000fea0003c00000 */
[----:B------:R0:W1:Y:S02]  /*2f380*/  SHFL.IDX P6, R14, R13, R12, R11 ;  /* 0x0000000c0d0e7389 */ /* 0x00006400000c000b */
[----:B01----:R-:W-:Y:S01]  /*2f390*/  ENDCOLLECTIVE ;  /* 0x000000000000791b */ /* 0x003fe20003800000 */
.L_x_3431:
[----:B------:R-:W-:Y:S02]  /*2f3a0*/  IMAD.MOV.U32 R13, RZ, RZ, R78 ;  /* 0x000000ffff0d7224 */ /* 0x000fe400078e004e */
[----:B------:R-:W-:Y:S02]  /*2f3b0*/  IMAD.MOV.U32 R12, RZ, RZ, R5 ;  /* 0x000000ffff0c7224 */ /* 0x000fe400078e0005 */
[----:B------:R-:W-:-:S07]  /*2f3c0*/  IMAD.MOV.U32 R74, RZ, RZ, R14 ;  /* 0x000000ffff4a7224 */ /* 0x000fce00078e000e */
[----:B------:R-:W-:Y:S05]  /*2f3d0*/  WARPSYNC.COLLECTIVE R15, `(.L_x_3432) ;  /* 0x000000000f087348 */ /* 0x000fea0003c00000 */
[----:B------:R0:W1:Y:S02]  /*2f3e0*/  SHFL.IDX P6, R14, R13, R12, R11 ;  /* 0x0000000c0d0e7389 */ /* 0x00006400000c000b */
[----:B01----:R-:W-:Y:S01]  /*2f3f0*/  ENDCOLLECTIVE ;  /* 0x000000000000791b */ /* 0x003fe20003800000 */
.L_x_3432:
        /* <DEDUP_REMOVED lines=8> */
.L_x_3433:
[----:B------:R-:W-:Y:S01]  /*2f480*/  MOV R13, R82 ;  /* 0x00000052000d7202 */ /* 0x000fe20000000f00 */
[----:B------:R-:W-:Y:S02]  /*2f490*/  IMAD.MOV.U32 R12, RZ, RZ, R5 ;  /* 0x000000ffff0c7224 */ /* 0x000fe400078e0005 */
[----:B------:R-:W-:-:S07]  /*2f4a0*/  IMAD.MOV.U32 R53, RZ, RZ, R14 ;  /* 0x000000ffff357224 */ /* 0x000fce00078e000e */
[----:B------:R-:W-:Y:S05]  /*2f4b0*/  WARPSYNC.COLLECTIVE R15, `(.L_x_3434) ;  /* 0x000000000f087348 */ /* 0x000fea0003c00000 */
[----:B------:R0:W1:Y:S02]  /*2f4c0*/  SHFL.IDX P6, R14, R13, R12, R11 ;  /* 0x0000000c0d0e7389 */ /* 0x00006400000c000b */
[----:B01----:R-:W-:Y:S01]  /*2f4d0*/  ENDCOLLECTIVE ;  /* 0x000000000000791b */ /* 0x003fe20003800000 */
.L_x_3434:
[----:B------:R-:W-:Y:S01]  /*2f4e0*/  IMAD.MOV.U32 R13, RZ, RZ, R84 ;  /* 0x000000ffff0d7224 */ /* 0x000fe200078e0054 */
[----:B------:R-:W-:Y:S01]  /*2f4f0*/  MOV R12, R9 ;  /* 0x00000009000c7202 */ /* 0x000fe20000000f00 */
[----:B------:R-:W-:-:S07]  /*2f500*/  IMAD.MOV.U32 R82, RZ, RZ, R14 ;  /* 0x000000ffff527224 */ /* 0x000fce00078e000e */
[----:B------:R-:W-:Y:S05]  /*2f510*/  WARPSYNC.COLLECTIVE R15, `(.L_x_3435) ;  /* 0x000000000f087348 */ /* 0x000fea0003c00000 */
[----:B------:R0:W1:Y:S02]  /*2f520*/  SHFL.IDX P6, R14, R13, R12, R11 ;  /* 0x0000000c0d0e7389 */ /* 0x00006400000c000b */
[----:B01----:R-:W-:Y:S01]  /*2f530*/  ENDCOLLECTIVE ;  /* 0x000000000000791b */ /* 0x003fe20003800000 */
.L_x_3435:
[----:B------:R-:W-:Y:S02]  /*2f540*/  IMAD.MOV.U32 R13, RZ, RZ, R86 ;  /* 0x000000ffff0d7224 */ /* 0x000fe400078e0056 */
[----:B------:R-:W-:Y:S02]  /*2f550*/  IMAD.MOV.U32 R12, RZ, RZ, R5 ;  /* 0x000000ffff0c7224 */ /* 0x000fe400078e0005 */
[----:B------:R-:W-:-:S07]  /*2f560*/  IMAD.MOV.U32 R55, RZ, RZ, R14 ;  /* 0x000000ffff377224 */ /* 0x000fce00078e000e */
[----:B------:R-:W-:Y:S05]  /*2f570*/  WARPSYNC.COLLECTIVE R15, `(.L_x_3436) ;  /* 0x000000000f087348 */ /* 0x000fea0003c00000 */
[----:B------:R0:W1:Y:S02]  /*2f580*/  SHFL.IDX P6, R14, R13, R12, R11 ;  /* 0x0000000c0d0e7389 */ /* 0x00006400000c000b */
[----:B01----:R-:W-:Y:S01]  /*2f590*/  ENDCOLLECTIVE ;  /* 0x000000000000791b */ /* 0x003fe20003800000 */
.L_x_3436:
[----:B------:R-:W-:Y:S02]  /*2f5a0*/  IMAD.MOV.U32 R13, RZ, RZ, R88 ;  /* 0x000000ffff0d7224 */ /* 0x000fe400078e0058 */
[----:B------:R-:W-:Y:S01]  /*2f5b0*/  IMAD.MOV.U32 R12, RZ, RZ, R9 ;  /* 0x000000ffff0c7224 */ /* 0x000fe200078e0009 */
[----:B------:R-:W-:-:S07]  /*2f5c0*/  MOV R86, R14 ;  /* 0x0000000e00567202 */ /* 0x000fce0000000f00 */
[----:B------:R-:W-:Y:S05]  /*2f5d0*/  WARPSYNC.COLLECTIVE R15, `(.L_x_3437) ;  /* 0x000000000f087348 */ /* 0x000fea0003c00000 */
[----:B------:R0:W1:Y:S02]  /*2f5e0*/  SHFL.IDX P6, R14, R13, R12, R11 ;  /* 0x0000000c0d0e7389 */ /* 0x00006400000c000b */
[----:B01----:R-:W-:Y:S01]  /*2f5f0*/  ENDCOLLECTIVE ;  /* 0x000000000000791b */ /* 0x003fe20003800000 */
.L_x_3437:
[----:B------:R-:W-:Y:S01]  /*2f600*/  MOV R13, R90 ;  /* 0x0000005a000d7202 */ /* 0x000fe20000000f00 */
[----:B------:R-:W-:Y:S02]  /*2f610*/  IMAD.MOV.U32 R12, RZ, RZ, R5 ;  /* 0x000000ffff0c7224 */ /* 0x000fe400078e0005 */
[----:B------:R-:W-:-:S07]  /*2f620*/  IMAD.MOV.U32 R57, RZ, RZ, R14 ;  /* 0x000000ffff397224 */ /* 0x000fce00078e000e */
[----:B------:R-:W-:Y:S05]  /*2f630*/  WARPSYNC.COLLECTIVE R15, `(.L_x_3438) ;  /* 0x000000000f087348 */ /* 0x000fea0003c00000 */
[----:B------:R0:W1:Y:S02]  /*2f640*/  SHFL.IDX P6, R14, R13, R12, R11 ;  /* 0x0000000c0d0e7389 */ /* 0x00006400000c000b */
[----:B01----:R-:W-:Y:S01]  /*2f650*/  ENDCOLLECTIVE ;  /* 0x000000000000791b */ /* 0x003fe20003800000 */
.L_x_3438:
[----:B------:R-:W-:Y:S01]  /*2f660*/  IMAD.MOV.U32 R13, RZ, RZ, R92 ;  /* 0x000000ffff0d7224 */ /* 0x000fe200078e005c */
[----:B------:R-:W-:Y:S01]  /*2f670*/  MOV R12, R9 ;  /* 0x00000009000c7202 */ /* 0x000fe20000000f00 */
[----:B------:R-:W-:-:S07]  /*2f680*/  IMAD.MOV.U32 R90, RZ, RZ, R14 ;  /* 0x000000ffff5a7224 */ /* 0x000fce00078e000e */
[----:B------:R-:W-:Y:S05]  /*2f690*/  WARPSYNC.COLLECTIVE R15, `(.L_x_3439) ;  /* 0x000000000f087348 */ /* 0x000fea0003c00000 */
[----:B------:R0:W1:Y:S02]  /*2f6a0*/  SHFL.IDX P6, R14, R13, R12, R11 ;  /* 0x0000000c0d0e7389 */ /* 0x00006400000c000b */
[----:B01----:R-:W-:Y:S01]  /*2f6b0*/  ENDCOLLECTIVE ;  /* 0x000000000000791b */ /* 0x003fe20003800000 */
.L_x_3439:
[----:B------:R-:W-:Y:S02]  /*2f6c0*/  IMAD.MOV.U32 R13, RZ, RZ, R94 ;  /* 0x000000ffff0d7224 */ /* 0x000fe400078e005e */
[----:B------:R-:W-:Y:S02]  /*2f6d0*/  IMAD.MOV.U32 R12, RZ, RZ, R5 ;  /* 0x000000ffff0c7224 */ /* 0x000fe400078e0005 */
[----:B------:R-:W-:-:S07]  /*2f6e0*/  IMAD.MOV.U32 R59, RZ, RZ, R14 ;  /* 0x000000ffff3b7224 */ /* 0x000fce00078e000e */
[----:B------:R-:W-:Y:S05]  /*2f6f0*/  WARPSYNC.COLLECTIVE R15, `(.L_x_3440) ;  /* 0x000000000f087348 */ /* 0x000fea0003c00000 */
[----:B------:R0:W1:Y:S02]  /*2f700*/  SHFL.IDX P6, R14, R13, R12, R11 ;  /* 0x0000000c0d0e7389 */ /* 0x00006400000c000b */
[----:B01----:R-:W-:Y:S01]  /*2f710*/  ENDCOLLECTIVE ;  /* 0x000000000000791b */ /* 0x003fe20003800000 */
.L_x_3440:
        /* <DEDUP_REMOVED lines=8> */
.L_x_3441:
[----:B------:R-:W-:Y:S01]  /*2f7a0*/  MOV R13, R98 ;  /* 0x00000062000d7202 */ /* 0x000fe20000000f00 */
[----:B------:R-:W-:Y:S02]  /*2f7b0*/  IMAD.MOV.U32 R12, RZ, RZ, R5 ;  /* 0x000000ffff0c7224 */ /* 0x000fe400078e0005 */
[----:B------:R-:W-:-:S07]  /*2f7c0*/  IMAD.MOV.U32 R61, RZ, RZ, R14 ;  /* 0x000000ffff3d7224 */ /* 0x000fce00078e000e */
[----:B------:R-:W-:Y:S05]  /*2f7d0*/  WARPSYNC.COLLECTIVE R15, `(.L_x_3442) ;  /* 0x000000000f087348 */ /* 0x000fea0003c00000 */
[----:B------:R0:W1:Y:S02]  /*2f7e0*/  SHFL.IDX P6, R14, R13, R12, R11 ;  /* 0x0000000c0d0e7389 */ /* 0x00006400000c000b */
[----:B01----:R-:W-:Y:S01]  /*2f7f0*/  ENDCOLLECTIVE ;  /* 0x000000000000791b */ /* 0x003fe20003800000 */
.L_x_3442:
        /* <DEDUP_REMOVED lines=8> */
.L_x_3443:
[----:B------:R-:W-:Y:S02]  /*2f880*/  IMAD.MOV.U32 R13, RZ, RZ, R102 ;  /* 0x000000ffff0d7224 */ /* 0x000fe400078e0066 */
[----:B------:R-:W-:Y:S02]  /*2f890*/  IMAD.MOV.U32 R12, RZ, RZ, R5 ;  /* 0x000000ffff0c7224 */ /* 0x000fe400078e0005 */
[----:B------:R-:W-:-:S07]  /*2f8a0*/  IMAD.MOV.U32 R63, RZ, RZ, R14 ;  /* 0x000000ffff3f7224 */ /* 0x000fce00078e000e */
[----:B------:R-:W-:Y:S05]  /*2f8b0*/  WARPSYNC.COLLECTIVE R15, `(.L_x_3444) ;  /* 0x000000000f087348 */ /* 0x000fea0003c00000 */
[----:B------:R0:W1:Y:S02]  /*2f8c0*/  SHFL.IDX P6, R14, R13, R12, R11 ;  /* 0x0000000c0d0e7389 */ /* 0x00006400000c000b */
[----:B01----:R-:W-:Y:S01]  /*2f8d0*/  ENDCOLLECTIVE ;  /* 0x000000000000791b */ /* 0x003fe20003800000 */
.L_x_3444:
        /* <DEDUP_REMOVED lines=8> */
.L_x_3445:
[----:B------:R-:W-:Y:S01]  /*2f960*/  MOV R13, R106 ;  /* 0x0000006a000d7202 */ /* 0x000fe20000000f00 */
[----:B------:R-:W-:Y:S02]  /*2f970*/  IMAD.MOV.U32 R12, RZ, RZ, R5 ;  /* 0x000000ffff0c7224 */ /* 0x000fe400078e0005 */
[----:B------:R-:W-:-:S07]  /*2f980*/  IMAD.MOV.U32 R65, RZ, RZ, R14 ;  /* 0x000000ffff417224 */ /* 0x000fce00078e000e */
[----:B------:R-:W-:Y:S05]  /*2f990*/  WARPSYNC.COLLECTIVE R15, `(.L_x_3446) ;  /* 0x000000000f087348 */ /* 0x000fea0003c00000 */
[----:B------:R0:W1:Y:S02]  /*2f9a0*/  SHFL.IDX P6, R14, R13, R12, R11 ;  /* 0x0000000c0d0e7389 */ /* 0x00006400000c000b */
[----:B01----:R-:W-:Y:S01]  /*2f9b0*/  ENDCOLLECTIVE ;  /* 0x000000000000791b */ /* 0x003fe20003800000 */
.L_x_3446:
        /* <DEDUP_REMOVED lines=8> */
.L_x_3447:
[----:B------:R-:W-:Y:S02]  /*2fa40*/  IMAD.MOV.U32 R13, RZ, RZ, R112 ;  /* 0x000000ffff0d7224 */ /* 0x000fe400078e0070 */
[----:B------:R-:W-:Y:S02]  /*2fa50*/  IMAD.MOV.U32 R12, RZ, RZ, R5 ;  /* 0x000000ffff0c7224 */ /* 0x000fe400078e0005 */
[----:B------:R-:W-:-:S07]  /*2fa60*/  IMAD.MOV.U32 R67, RZ, RZ, R14 ;  /* 0x000000ffff437224 */ /* 0x000fce00078e000e */
[----:B------:R-:W-:Y:S05]  /*2fa70*/  WARPSYNC.COLLECTIVE R15, `(.L_x_3448) ;  /* 0x000000000f087348 */ /* 0x000fea0003c00000 */
[----:B------:R0:W1:Y:S02]  /*2fa80*/  SHFL.IDX P6, R14, R13, R12, R11 ;  /* 0x0000000c0d0e7389 */ /* 0x00006400000c000b */
[----:B01----:R-:W-:Y:S01]  /*2fa90*/  ENDCOLLECTIVE ;  /* 0x000000000000791b */ /* 0x003fe20003800000 */
.L_x_3448:
        /* <DEDUP_REMOVED lines=8> */
.L_x_3449:
[----:B------:R-:W-:Y:S01]  /*2fb20*/  MOV R13, R116 ;  /* 0x00000074000d7202 */ /* 0x000fe20000000f00 */
[----:B------:R-:W-:Y:S02]  /*2fb30*/  IMAD.MOV.U32 R12, RZ, RZ, R5 ;  /* 0x000000ffff0c7224 */ /* 0x000fe400078e0005 */
[----:B------:R-:W-:-:S07]  /*2fb40*/  IMAD.MOV.U32 R69, RZ, RZ, R14 ;  /* 0x000000ffff457224 */ /* 0x000fce00078e000e */
[----:B------:R-:W-:Y:S05]  /*2fb50*/  WARPSYNC.COLLECTIVE R15, `(.L_x_3450) ;  /* 0x000000000f087348 */ /* 0x000fea0003c00000 */
[----:B------:R0:W1:Y:S02]  /*2fb60*/  SHFL.IDX P6, R14, R13, R12, R11 ;  /* 0x0000000c0d0e7389 */ /* 0x00006400000c000b */
[----:B01----:R-:W-:Y:S01]  /*2fb70*/  ENDCOLLECTIVE ;  /* 0x000000000000791b */ /* 0x003fe20003800000 */
.L_x_3450:
        /* <DEDUP_REMOVED lines=8> */
.L_x_3451:
[----:B------:R-:W-:Y:S02]  /*2fc00*/  IMAD.MOV.U32 R13, RZ, RZ, R120 ;  /* 0x000000ffff0d7224 */ /* 0x000fe400078e0078 */
[----:B------:R-:W-:Y:S02]  /*2fc10*/  IMAD.MOV.U32 R12, RZ, RZ, R5 ;  /* 0x000000ffff0c7224 */ /* 0x000fe400078e0005 */
[----:B------:R-:W-:-:S07]  /*2fc20*/  IMAD.MOV.U32 R71, RZ, RZ, R14 ;  /* 0x000000ffff477224 */ /* 0x000fce00078e000e */
[----:B------:R-:W-:Y:S05]  /*2fc30*/  WARPSYNC.COLLECTIVE R15, `(.L_x_3452) ;  /* 0x000000000f087348 */ /* 0x000fea0003c00000 */
[----:B------:R0:W1:Y:S02]  /*2fc40*/  SHFL.IDX P6, R14, R13, R12, R11 ;  /* 0x0000000c0d0e7389 */ /* 0x00006400000c000b */
[----:B01----:R-:W-:Y:S01]  /*2fc50*/  ENDCOLLECTIVE ;  /* 0x000000000000791b */ /* 0x003fe20003800000 */
.L_x_3452:
        /* <DEDUP_REMOVED lines=8> */
.L_x_3453:
[----:B------:R-:W-:Y:S01]  /*2fce0*/  MOV R13, R124 ;  /* 0x0000007c000d7202 */ /* 0x000fe20000000f00 */
[----:B------:R-:W-:Y:S02]  /*2fcf0*/  IMAD.MOV.U32 R12, RZ, RZ, R5 ;  /* 0x000000ffff0c7224 */ /* 0x000fe400078e0005 */
[----:B------:R-:W-:-:S07]  /*2fd00*/  IMAD.MOV.U32 R73, RZ, RZ, R14 ;  /* 0x000000ffff497224 */ /* 0x000fce00078e000e */
[----:B------:R-:W-:Y:S05]  /*2fd10*/  WARPSYNC.COLLECTIVE R15, `(.L_x_3454) ;  /* 0x000000000f087348 */ /* 0x000fea0003c00000 */
[----:B------:R0:W1:Y:S02]  /*2fd20*/  SHFL.IDX P6, R14, R13, R12, R11 ;  /* 0x0000000c0d0e7389 */ /* 0x00006400000c000b */
[----:B01----:R-:W-:Y:S01]  /*2fd30*/  ENDCOLLECTIVE ;  /* 0x000000000000791b */ /* 0x003fe20003800000 */
.L_x_3454:
[----:B------:R-:W-:Y:S01]  /*2fd40*/  IMAD.MOV.U32 R13, RZ, RZ, R126 ;  /* 0x000000ffff0d7224 */ /* 0x000fe200078e007e */
[----:B------:R-:W-:Y:S01]  /*2fd50*/  MOV R12, R9 ;  /* 0x00000009000c7202 */ /* 0x000fe20000000f00 */
[----:B------:R-:W-:-:S07]  /*2fd60*/  IMAD.MOV.U32 R124, RZ, RZ, R14 ;  /* 0x000000ffff7c7224 */ /* 0x000fce00078e000e */
[----:B------:R-:W-:Y:S05]  /*2fd70*/  WARPSYNC.COLLECTIVE R15, `(.L_x_3455) ;  /* 0x000000000f087348 */ /* 0x000fea0003c00000 */
[----:B------:R0:W1:Y:S02]  /*2fd80*/  SHFL.IDX P6, R14, R13, R12, R11 ;  /* 0x0000000c0d0e7389 */ /* 0x00006400000c000b */
[----:B01----:R-:W-:Y:S01]  /*2fd90*/  ENDCOLLECTIVE ;  /* 0x000000000000791b */ /* 0x003fe20003800000 */
.L_x_3455:
[----:B------:R-:W-:Y:S02]  /*2fda0*/  IMAD.MOV.U32 R13, RZ, RZ, R128 ;  /* 0x000000ffff0d7224 */ /* 0x000fe400078e0080 */
[----:B------:R-:W-:Y:S02]  /*2fdb0*/  IMAD.MOV.U32 R12, RZ, RZ, R5 ;  /* 0x000000ffff0c7224 */ /* 0x000fe400078e0005 */
[----:B------:R-:W-:-:S07]  /*2fdc0*/  IMAD.MOV.U32 R113, RZ, RZ, R14 ;  /* 0x000000ffff717224 */ /* 0x000fce00078e000e */
[----:B------:R-:W-:Y:S05]  /*2fdd0*/  WARPSYNC.COLLECTIVE R15, `(.L_x_3456) ;  /* 0x000000000f087348 */ /* 0x000fea0003c00000 */
[----:B------:R0:W1:Y:S02]  /*2fde0*/  SHFL.IDX P6, R14, R13, R12, R11 ;  /* 0x0000000c0d0e7389 */ /* 0x00006400000c000b */
[----:B01----:R-:W-:Y:S01]  /*2fdf0*/  ENDCOLLECTIVE ;  /* 0x000000000000791b */ /* 0x003fe20003800000 */
.L_x_3456:
[----:B------:R-:W-:Y:S01]  /*2fe00*/  SEL R59, R113, R124, P0 ;  /* 0x0000007c713b7207 */ /* 0x000fe20000000000 */
[----:B------:R-:W-:Y:S02]  /*2fe10*/  IMAD.MOV.U32 R13, RZ, RZ, R130 ;  /* 0x000000ffff0d7224 */ /* 0x000fe400078e0082 */
[----:B------:R-:W-:Y:S01]  /*2fe20*/  IMAD.MOV.U32 R12, RZ, RZ, R9 ;  /* 0x000000ffff0c7224 */ /* 0x000fe200078e0009 */
[----:B------:R-:W-:-:S07]  /*2fe30*/  MOV R128, R14 ;  /* 0x0000000e00807202 */ /* 0x000fce0000000f00 */
[----:B------:R-:W-:Y:S05]  /*2fe40*/  WARPSYNC.COLLECTIVE R15, `(.L_x_3457) ;  /* 0x000000000f087348 */ /* 0x000fea0003c00000 */
[----:B------:R0:W1:Y:S02]  /*2fe50*/  SHFL.IDX P6, R14, R13, R12, R11 ;  /* 0x0000000c0d0e7389 */ /* 0x00006400000c000b */
[----:B01----:R-:W-:Y:S01]  /*2fe60*/  ENDCOLLECTIVE ;  /* 0x000000000000791b */ /* 0x003fe20003800000 */
.L_x_3457:
[----:B------:R-:W-:Y:S01]  /*2fe70*/  MOV R13, R132 ;  /* 0x00000084000d7202 */ /* 0x000fe20000000f00 */
[----:B------:R-:W-:Y:S02]  /*2fe80*/  IMAD.MOV.U32 R12, RZ, RZ, R5 ;  /* 0x000000ffff0c7224 */ /* 0x000fe400078e0005 */
[----:B------:R-:W-:-:S07]  /*2fe90*/  IMAD.MOV.U32 R115, RZ, RZ, R14 ;  /* 0x000000ffff737224 */ /* 0x000fce00078e000e */
[----:B------:R-:W-:Y:S05]  /*2fea0*/  WARPSYNC.COLLECTIVE R15, `(.L_x_3458) ;  /* 0x000000000f087348 */ /* 0x000fea0003c00000 */
[----:B------:R0:W1:Y:S02]  /*2feb0*/  SHFL.IDX P6, R14, R13, R12, R11 ;  /* 0x0000000c0d0e7389 */ /* 0x00006400000c000b */
[----:B01----:R-:W-:Y:S01]  /*2fec0*/  ENDCOLLECTIVE ;  /* 0x000000000000791b */ /* 0x003fe20003800000 */
.L_x_3458:
        /* <DEDUP_REMOVED lines=8> */
.L_x_3459:
[----:B------:R-:W-:Y:S02]  /*2ff50*/  IMAD.MOV.U32 R13, RZ, RZ, R136 ;  /* 0x000000ffff0d7224 */ /* 0x000fe400078e0088 */
[----:B------:R-:W-:Y:S02]  /*2ff60*/  IMAD.MOV.U32 R12, RZ, RZ, R5 ;  /* 0x000000ffff0c7224 */ /* 0x000fe400078e0005 */
[----:B------:R-:W-:-:S07]  /*2ff70*/  IMAD.MOV.U32 R117, RZ, RZ, R14 ;  /* 0x000000ffff757224 */ /* 0x000fce00078e000e */
[----:B------:R-:W-:Y:S05]  /*2ff80*/  WARPSYNC.COLLECTIVE R15, `(.L_x_3460) ;  /* 0x000000000f087348 */ /* 0x000fea0003c00000 */
[----:B------:R0:W1:Y:S02]  /*2ff90*/  SHFL.IDX P6, R14, R13, R12, R11 ;  /* 0x0000000c0d0e7389 */ /* 0x00006400000c000b */
[----:B01----:R-:W-:Y:S01]  /*2ffa0*/  ENDCOLLECTIVE ;  /* 0x000000000000791b */ /* 0x003fe20003800000 */
.L_x_3460:
        /* <DEDUP_REMOVED lines=8> */
.L_x_3461:
[----:B------:R-:W-:Y:S01]  /*30030*/  MOV R13, R140 ;  /* 0x0000008c000d7202 */ /* 0x000fe20000000f00 */
[----:B------:R-:W-:Y:S02]  /*30040*/  IMAD.MOV.U32 R12, RZ, RZ, R5 ;  /* 0x000000ffff0c7224 */ /* 0x000fe400078e0005 */
[----:B------:R-:W-:-:S07]  /*30050*/  IMAD.MOV.U32 R119, RZ, RZ, R14 ;  /* 0x000000ffff777224 */ /* 0x000fce00078e000e */
[----:B------:R-:W-:Y:S05]  /*30060*/  WARPSYNC.COLLECTIVE R15, `(.L_x_3462) ;  /* 0x000000000f087348 */ /* 0x000fea0003c00000 */
[----:B------:R0:W1:Y:S02]  /*30070*/  SHFL.IDX P6, R14, R13, R12, R11 ;  /* 0x0000000c0d0e7389 */ /* 0x00006400000c000b */
[----:B01----:R-:W-:Y:S01]  /*30080*/  ENDCOLLECTIVE ;  /* 0x000000000000791b */ /* 0x003fe20003800000 */
.L_x_3462:
        /* <DEDUP_REMOVED lines=8> */
.L_x_3463:
[----:B------:R-:W-:Y:S02]  /*30110*/  IMAD.MOV.U32 R13, RZ, RZ, R0 ;  /* 0x000000ffff0d7224 */ /* 0x000fe400078e0000 */
[----:B------:R-:W-:Y:S01]  /*30120*/  IMAD.MOV.U32 R12, RZ, RZ, R5 ;  /* 0x000000ffff0c7224 */ /* 0x000fe200078e0005 */
[----:B------:R-:W-:Y:S01]  /*30130*/  SEL R5, R82, R55, P0 ;  /* 0x0000003752057207 */ /* 0x000fe20000000000 */
[----:B------:R-:W-:-:S07]  /*30140*/  IMAD.MOV.U32 R142, RZ, RZ, R14 ;  /* 0x000000ffff8e7224 */ /* 0x000fce00078e000e */
[----:B------:R-:W-:Y:S05]  /*30150*/  WARPSYNC.COLLECTIVE R15, `(.L_x_3464) ;  /* 0x000000000f087348 */ /* 0x000fea0003c00000 */
[----:B------:R0:W1:Y:S02]  /*30160*/  SHFL.IDX P6, R14, R13, R12, R11 ;  /* 0x0000000c0d0e7389 */ /* 0x00006400000c000b */
[----:B01----:R-:W-:Y:S01]  /*30170*/  ENDCOLLECTIVE ;  /* 0x000000000000791b */ /* 0x003fe20003800000 */
.L_x_3464:
        /* <DEDUP_REMOVED lines=9> */
.L_x_3465:
[----:B------:R-:W-:Y:S02]  /*30210*/  SEL R12, R78, R53, P0 ;  /* 0x000000354e0c7207 */ /* 0x000fe40000000000 */
[----:B------:R-:W-:Y:S02]  /*30220*/  SEL R11, R57, R86, P0 ;  /* 0x00000056390b7207 */ /* 0x000fe40000000000 */
[----:B------:R-:W-:Y:S01]  /*30230*/  SEL R57, R124, R113, P0 ;  /* 0x000000717c397207 */ /* 0x000fe20000000000 */
[----:B------:R-:W-:Y:S01]  /*30240*/  IMAD.MOV.U32 R121, RZ, RZ, R14 ;  /* 0x000000ffff797224 */ /* 0x000fe200078e000e */
[----:B------:R-:W-:Y:S02]  /*30250*/  SEL R14, R53, R78, P0 ;  /* 0x0000004e350e7207 */ /* 0x000fe40000000000 */
[----:B------:R-:W-:Y:S02]  /*30260*/  SEL R53, R120, R73, P0 ;  /* 0x0000004978357207 */ /* 0x000fe40000000000 */
[----:B------:R-:W-:-:S02]  /*30270*/  SEL R73, R75, R142, P0 ;  /* 0x0000008e4b497207 */ /* 0x000fc40000000000 */
[----:B------:R-:W-:Y:S01]  /*30280*/  SEL R75, R142, R75, P0 ;  /* 0x0000004b8e4b7207 */ /* 0x000fe20000000000 */
[----:B------:R-:W-:Y:S06]  /*30290*/  BRA `(.L_x_3466) ;  /* 0xffffff1400d07947 */ /* 0x000fec000383ffff */
.L_x_3152:
[----:B------:R-:W-:Y:S01]  /*302a0*/  IMAD.MOV.U32 R13, RZ, RZ, R3 ;  /* 0x000000ffff0d7224 */ /* 0x000fe200078e0003 */
[----:B------:R-:W-:Y:S01]  /*302b0*/  MOV R15, 0xffffffff ;  /* 0xffffffff000f7802 */ /* 0x000fe20000000f00 */
[----:B------:R-:W-:Y:S02]  /*302c0*/  IMAD.MOV.U32 R12, RZ, RZ, RZ ;  /* 0x000000ffff0c7224 */ /* 0x000fe400078e00ff */
[----:B------:R-:W-:-:S07]  /*302d0*/  IMAD.MOV.U32 R11, RZ, RZ, 0x181f ;  /* 0x0000181fff0b7424 */ /* 0x000fce00078e00ff */
[----:B01----:R-:W-:Y:S05]  /*302e0*/  WARPSYNC.COLLECTIVE R15, `(.L_x_3467) ;  /* 0x000000000f087348 */ /* 0x003fea0003c00000 */
[----:B------:R2:W3:Y:S02]  /*302f0*/  SHFL.IDX P6, R14, R13, R12, R11 ;  /* 0x0000000c0d0e7389 */ /* 0x0004e400000c000b */
[----:B0123--:R-:W-:Y:S01]  /*30300*/  ENDCOLLECTIVE ;  /* 0x000000000000791b */ /* 0x00ffe20003800000 */
.L_x_3467:
[----:B------:R-:W-:Y:S02]  /*30310*/  IMAD.MOV.U32 R13, RZ, RZ, R2 ;  /* 0x000000ffff0d7224 */ /* 0x000fe400078e0002 */
[----:B------:R-:W-:-:S07]  /*30320*/  IMAD.MOV.U32 R0, RZ, RZ, R14 ;  /* 0x000000ffff007224 */ /* 0x000fce00078e000e */
[----:B------:R-:W-:Y:S05]  /*30330*/  WARPSYNC.COLLECTIVE R15, `(.L_x_3468) ;  /* 0x000000000f087348 */ /* 0x000fea0003c00000 */
[----:B------:R0:W1:Y:S02]  /*30340*/  SHFL.IDX P6, R14, R13, R12, R11 ;  /* 0x0000000c0d0e7389 */ /* 0x00006400000c000b */
[----:B01----:R-:W-:Y:S01]  /*30350*/  ENDCOLLECTIVE ;  /* 0x000000000000791b */ /* 0x003fe20003800000 */
.L_x_3468:
[----:B------:R-:W-:Y:S05]  /*30360*/  BRA `(.L_x_3469) ;  /* 0xffffff3400447947 */ /* 0x000fea000383ffff */
.L_x_3155:
        /* <DEDUP_REMOVED lines=8> */
.L_x_3471:
[----:B------:R-:W-:Y:S05]  /*303f0*/  BSYNC B1 ;  /* 0x0000000000017941 */ /* 0x000fea0003800000 */
.L_x_3470:
        /* <DEDUP_REMOVED lines=8> */
.L_x_3472:
[----:B------:R-:W-:Y:S05]  /*30480*/  BRA `(.L_x_3473) ;  /* 0xffffff3400647947 */ /* 0x000fea000383ffff */
.L_x_3158:
[----:B------:R-:W-:Y:S01]  /*30490*/  BSSY B1, `(.L_x_3474) ;  /* 0x0000008000017945 */ /* 0x000fe20003800000 */
[----:B0-----:R-:W-:Y:S01]  /*304a0*/  MOV R13, R3 ;  /* 0x00000003000d7202 */ /* 0x001fe20000000f00 */
[----:B------:R-:W-:Y:S02]  /*304b0*/  IMAD.MOV.U32 R12, RZ, RZ, 0x2 ;  /* 0x00000002ff0c7424 */ /* 0x000fe400078e00ff */
[----:B------:R-:W-:Y:S02]  /*304c0*/  IMAD.MOV.U32 R11, RZ, RZ, 0x181f ;  /* 0x0000181fff0b7424 */ /* 0x000fe400078e00ff */
[----:B------:R-:W-:-:S07]  /*304d0*/  IMAD.MOV.U32 R15, RZ, RZ, -0x1 ;  /* 0xffffffffff0f7424 */ /* 0x000fce00078e00ff */
[----:B-1234-:R-:W-:Y:S05]  /*304e0*/  WARPSYNC.COLLECTIVE R15, `(.L_x_3475) ;  /* 0x000000000f087348 */ /* 0x01efea0003c00000 */
[----:B----4-:R0:W4:Y:S02]  /*304f0*/  SHFL.IDX P6, R14, R13, R12, R11 ;  /* 0x0000000c0d0e7389 */ /* 0x01012400000c000b */
[----:B01234-:R-:W-:Y:S01]  /*30500*/  ENDCOLLECTIVE ;  /* 0x000000000000791b */ /* 0x01ffe20003800000 */
.L_x_3475:
[----:B------:R-:W-:Y:S05]  /*30510*/  BSYNC B1 ;  /* 0x0000000000017941 */ /* 0x000fea0003800000 */
.L_x_3474:
        /* <DEDUP_REMOVED lines=8> */
.L_x_3476:
[----:B------:R-:W-:Y:S05]  /*305a0*/  BRA `(.L_x_3477) ;  /* 0xffffff3400847947 */ /* 0x000fea000383ffff */
.L_x_3161:
[----:B------:R-:W-:Y:S01]  /*305b0*/  BSSY B1, `(.L_x_3478) ;  /* 0x0000008000017945 */ /* 0x000fe20003800000 */
[----:B0-----:R-:W-:Y:S01]  /*305c0*/  IMAD.MOV.U32 R13, RZ, RZ, R3 ;  /* 0x000000ffff0d7224 */ /* 0x001fe200078e0003 */
[----:B------:R-:W-:Y:S01]  /*305d0*/  MOV R15, 0xffffffff ;  /* 0xffffffff000f7802 */ /* 0x000fe20000000f00 */
[----:B------:R-:W-:Y:S02]  /*305e0*/  IMAD.MOV.U32 R12, RZ, RZ, 0x3 ;  /* 0x00000003ff0c7424 */ /* 0x000fe400078e00ff */
[----:B------:R-:W-:-:S07]  /*305f0*/  IMAD.MOV.U32 R11, RZ, RZ, 0x181f ;  /* 0x0000181fff0b7424 */ /* 0x000fce00078e00ff */
[----:B-1234-:R-:W-:Y:S05]  /*30600*/  WARPSYNC.COLLECTIVE R15, `(.L_x_3479) ;  /* 0x000000000f087348 */ /* 0x01efea0003c00000 */
[----:B------:R0:W0:Y:S02]  /*30610*/  SHFL.IDX P6, R14, R13, R12, R11 ;  /* 0x0000000c0d0e7389 */ /* 0x00002400000c000b */
[----:B01234-:R-:W-:Y:S01]  /*30620*/  ENDCOLLECTIVE ;  /* 0x000000000000791b */ /* 0x01ffe20003800000 */
.L_x_3479:
[----:B------:R-:W-:Y:S05]  /*30630*/  BSYNC B1 ;  /* 0x0000000000017941 */ /* 0x000fea0003800000 */
.L_x_3478:
        /* <DEDUP_REMOVED lines=8> */
.L_x_3480:
[----:B------:R-:W-:Y:S05]  /*306c0*/  BRA `(.L_x_3481) ;  /* 0xffffff3400a47947 */ /* 0x000fea000383ffff */
.L_x_3177:
[----:B0-----:R-:W0:Y:S01]  /*306d0*/  S2R R8, SR_TID.X ;  /* 0x0000000000087919 */ /* 0x001e220000002100 */
[----:B------:R-:W-:Y:S01]  /*306e0*/  BSSY B1, `(.L_x_3482) ;  /* 0x000000a000017945 */ /* 0x000fe20003800000 */
[----:B------:R-:W-:Y:S01]  /*306f0*/  IMAD.MOV.U32 R12, RZ, RZ, RZ ;  /* 0x000000ffff0c7224 */ /* 0x000fe200078e00ff */
[----:B------:R-:W-:Y:S01]  /*30700*/  MOV R11, 0x1f ;  /* 0x0000001f000b7802 */ /* 0x000fe20000000f00 */
[----:B------:R-:W-:Y:S01]  /*30710*/  IMAD.MOV.U32 R15, RZ, RZ, -0x1 ;  /* 0xffffffffff0f7424 */ /* 0x000fe200078e00ff */
[----:B0-----:R-:W-:-:S04]  /*30720*/  SHF.R.U32.HI R8, RZ, 0x5, R8 ;  /* 0x00000005ff087819 */ /* 0x001fc80000011608 */
[----:B------:R-:W-:-:S05]  /*30730*/  LOP3.LUT R8, R8, 0x3, RZ, 0xc0, !PT ;  /* 0x0000000308087812 */ /* 0x000fca00078ec0ff */
[----:B------:R-:W-:-:S07]  /*30740*/  IMAD.MOV.U32 R13, RZ, RZ, R8 ;  /* 0x000000ffff0d7224 */ /* 0x000fce00078e0008 */
[----:B-1----:R-:W-:Y:S05]  /*30750*/  WARPSYNC.COLLECTIVE R15, `(.L_x_3483) ;  /* 0x000000000f087348 */ /* 0x002fea0003c00000 */
[----:B------:R0:W2:Y:S02]  /*30760*/  SHFL.IDX P6, R14, R13, R12, R11 ;  /* 0x0000000c0d0e7389 */ /* 0x0000a400000c000b */
[----:B012---:R-:W-:Y:S01]  /*30770*/  ENDCOLLECTIVE ;  /* 0x000000000000791b */ /* 0x007fe20003800000 */
.L_x_3483:
[----:B------:R-:W-:Y:S05]  /*30780*/  BSYNC B1 ;  /* 0x0000000000017941 */ /* 0x000fea0003800000 */
.L_x_3482:
[----:B------:R-:W-:Y:S05]  /*30790*/  BRA `(.L_x_3484) ;  /* 0xffffff4c00647947 */ /* 0x000fea000383ffff */
.L_x_3179:
[----:B------:R-:W-:Y:S01]  /*307a0*/  BSSY B1, `(.L_x_3485) ;  /* 0x0000006000017945 */ /* 0x000fe20003800000 */
[----:B------:R-:W-:-:S07]  /*307b0*/  IMAD.MOV.U32 R15, RZ, RZ, -0x1 ;  /* 0xffffffffff0f7424 */ /* 0x000fce00078e00ff */
[----:B012---:R-:W-:Y:S05]  /*307c0*/  WARPSYNC.COLLECTIVE R15, `(.L_x_3486) ;  /* 0x000000000f0c7348 */ /* 0x007fea0003c00000 */
[----:B------:R-:W-:Y:S02]  /*307d0*/  ELECT P6, UR62, PT ;  /* 0x00000000003e782f */ /* 0x000fe400038c0000 */
[----:B------:R-:W-:Y:S01]  /*307e0*/  MOV R14, UR62 ;  /* 0x0000003e000e7c02 */ /* 0x000fe20008000f00 */
[----:B012---:R-:W-:Y:S10]  /*307f0*/  ENDCOLLECTIVE ;  /* 0x000000000000791b */ /* 0x007ff40003800000 */
.L_x_3486:
[----:B------:R-:W-:Y:S05]  /*30800*/  BSYNC B1 ;  /* 0x0000000000017941 */ /* 0x000fea0003800000 */
.L_x_3485:
[----:B------:R-:W-:Y:S05]  /*30810*/  BRA `(.L_x_3178) ;  /* 0xffffff4c005c7947 */ /* 0x000fea000383ffff */
.L_x_3181:
[----:B--2---:R2:W3:Y:S02]  /*30820*/  SYNCS.PHASECHK.TRANS64.TRYWAIT P0, [R22+URZ+0x38820], R6 ;  /* 0x03882006160075a7 */ /* 0x0044e4000800017f */
[----:B---3--:R-:W-:Y:S05]  /*30830*/  @!P0 NANOSLEEP.SYNCS 0x989680 ;  /* 0x009896800000895d */ /* 0x008fea0003900000 */
[----:B------:R-:W3:Y:S02]  /*30840*/  @!P0 SYNCS.PHASECHK.TRANS64 P0, [R22+URZ+0x38820], R6 ;  /* 0x03882006160085a7 */ /* 0x000ee4000800007f */
[----:B---3--:R-:W-:Y:S05]  /*30850*/  @!P0 BRA `(.L_x_3181) ;  /* 0xfffffffc00f08947 */ /* 0x008fea000383ffff */
[----:B------:R-:W-:Y:S05]  /*30860*/  BRA `(.L_x_3487) ;  /* 0xffffff4c006c7947 */ /* 0x000fea000383ffff */
.L_x_3185:
[----:B-1----:R1:W3:Y:S02]  /*30870*/  SYNCS.PHASECHK.TRANS64.TRYWAIT P0, [R10+URZ+0x388a0], R9 ;  /* 0x0388a0090a0075a7 */ /* 0x0022e4000800017f */
[----:B---3--:R-:W-:Y:S05]  /*30880*/  @!P0 NANOSLEEP.SYNCS 0x989680 ;  /* 0x009896800000895d */ /* 0x008fea0003900000 */
[----:B------:R-:W3:Y:S02]  /*30890*/  @!P0 SYNCS.PHASECHK.TRANS64 P0, [R10+URZ+0x388a0], R9 ;  /* 0x0388a0090a0085a7 */ /* 0x000ee4000800007f */
[----:B---3--:R-:W-:Y:S05]  /*308a0*/  @!P0 BRA `(.L_x_3185) ;  /* 0xfffffffc00f08947 */ /* 0x008fea000383ffff */
[----:B------:R-:W-:Y:S05]  /*308b0*/  BRA `(.L_x_3488) ;  /* 0xffffff4c00847947 */ /* 0x000fea000383ffff */
.L_x_3191:
[----:B0-----:R0:W2:Y:S02]  /*308c0*/  SYNCS.PHASECHK.TRANS64.TRYWAIT P0, [R10+URZ+0x388c0], R9 ;  /* 0x0388c0090a0075a7 */ /* 0x0010a4000800017f */
[----:B--2---:R-:W-:Y:S05]  /*308d0*/  @!P0 NANOSLEEP.SYNCS 0x989680 ;  /* 0x009896800000895d */ /* 0x004fea0003900000 */
[----:B------:R-:W2:Y:S02]  /*308e0*/  @!P0 SYNCS.PHASECHK.TRANS64 P0, [R10+URZ+0x388c0], R9 ;  /* 0x0388c0090a0085a7 */ /* 0x000ea4000800007f */
[----:B--2---:R-:W-:Y:S05]  /*308f0*/  @!P0 BRA `(.L_x_3191) ;  /* 0xfffffffc00f08947 */ /* 0x004fea000383ffff */
[----:B------:R-:W-:Y:S05]  /*30900*/  BRA `(.L_x_3489) ;  /* 0xffffff5000407947 */ /* 0x000fea000383ffff */
.L_x_3199:
[----:B0-----:R0:W1:Y:S02]  /*30910*/  SYNCS.PHASECHK.TRANS64.TRYWAIT P1, [R9+URZ+0x388a0], R8 ;  /* 0x0388a008090075a7 */ /* 0x001064000802017f */
[----:B-1----:R-:W-:Y:S05]  /*30920*/  @!P1 NANOSLEEP.SYNCS 0x989680 ;  /* 0x009896800000995d */ /* 0x002fea0003900000 */
[----:B------:R-:W1:Y:S02]  /*30930*/  @!P1 SYNCS.PHASECHK.TRANS64 P1, [R9+URZ+0x388a0], R8 ;  /* 0x0388a008090095a7 */ /* 0x000e64000802007f */
[----:B-1----:R-:W-:Y:S05]  /*30940*/  @!P1 BRA `(.L_x_3199) ;  /* 0xfffffffc00f09947 */ /* 0x002fea000383ffff */
[----:B------:R-:W-:Y:S05]  /*30950*/  BRA `(.L_x_3490) ;  /* 0xffffff5400387947 */ /* 0x000fea000383ffff */
.L_x_3205:
[----:B-1----:R1:W2:Y:S02]  /*30960*/  SYNCS.PHASECHK.TRANS64.TRYWAIT P1, [R9+URZ+0x388c0], R8 ;  /* 0x0388c008090075a7 */ /* 0x0022a4000802017f */
[----:B--2---:R-:W-:Y:S05]  /*30970*/  @!P1 NANOSLEEP.SYNCS 0x989680 ;  /* 0x009896800000995d */ /* 0x004fea0003900000 */
[----:B------:R-:W2:Y:S02]  /*30980*/  @!P1 SYNCS.PHASECHK.TRANS64 P1, [R9+URZ+0x388c0], R8 ;  /* 0x0388c008090095a7 */ /* 0x000ea4000802007f */
[----:B--2---:R-:W-:Y:S05]  /*30990*/  @!P1 BRA `(.L_x_3205) ;  /* 0xfffffffc00f09947 */ /* 0x004fea000383ffff */
[----:B------:R-:W-:Y:S05]  /*309a0*/  BRA `(.L_x_3491) ;  /* 0xffffff5400f07947 */ /* 0x000fea000383ffff */
.L_x_3221:
[----:B------:R-:W1:Y:S01]  /*309b0*/  S2R R20, SR_TID.X ;  /* 0x0000000000147919 */ /* 0x000e620000002100 */
[----:B------:R-:W-:Y:S01]  /*309c0*/  BSSY B0, `(.L_x_3492) ;  /* 0x000000a000007945 */ /* 0x000fe20003800000 */
[----:B------:R-:W-:Y:S01]  /*309d0*/  MOV R12, RZ ;  /* 0x000000ff000c7202 */ /* 0x000fe20000000f00 */
[----:B------:R-:W-:Y:S02]  /*309e0*/  IMAD.MOV.U32 R11, RZ, RZ, 0x1f ;  /* 0x0000001fff0b7424 */ /* 0x000fe400078e00ff */
[----:B------:R-:W-:Y:S01]  /*309f0*/  IMAD.MOV.U32 R15, RZ, RZ, -0x1 ;  /* 0xffffffffff0f7424 */ /* 0x000fe200078e00ff */
[----:B-1----:R-:W-:-:S04]  /*30a00*/  SHF.R.U32.HI R9, RZ, 0x5, R20 ;  /* 0x00000005ff097819 */ /* 0x002fc80000011614 */
[----:B------:R-:W-:-:S05]  /*30a10*/  LOP3.LUT R9, R9, 0x3, RZ, 0xc0, !PT ;  /* 0x0000000309097812 */ /* 0x000fca00078ec0ff */
[----:B------:R-:W-:-:S07]  /*30a20*/  IMAD.MOV.U32 R13, RZ, RZ, R9 ;  /* 0x000000ffff0d7224 */ /* 0x000fce00078e0009 */
[----:B0----5:R-:W-:Y:S05]  /*30a30*/  WARPSYNC.COLLECTIVE R15, `(.L_x_3493) ;  /* 0x000000000f087348 */ /* 0x021fea0003c00000 */
[----:B------:R1:W2:Y:S02]  /*30a40*/  SHFL.IDX P6, R14, R13, R12, R11 ;  /* 0x0000000c0d0e7389 */ /* 0x0002a400000c000b */
[----:B012--5:R-:W-:Y:S01]  /*30a50*/  ENDCOLLECTIVE ;  /* 0x000000000000791b */ /* 0x027fe20003800000 */
.L_x_3493:
[----:B------:R-:W-:Y:S05]  /*30a60*/  BSYNC B0 ;  /* 0x0000000000007941 */ /* 0x000fea0003800000 */
.L_x_3492:
[----:B------:R-:W-:Y:S05]  /*30a70*/  BRA `(.L_x_3494) ;  /* 0xffffff6400547947 */ /* 0x000fea000383ffff */
.L_x_3224:
[----:B0-----:R0:W1:Y:S02]  /*30a80*/  SYNCS.PHASECHK.TRANS64.TRYWAIT P0, [R6+URZ+0x38880], R20 ;  /* 0x03888014060075a7 */ /* 0x001064000800017f */
[----:B-1----:R-:W-:Y:S05]  /*30a90*/  @!P0 NANOSLEEP.SYNCS 0x989680 ;  /* 0x009896800000895d */ /* 0x002fea0003900000 */
[----:B------:R-:W1:Y:S02]  /*30aa0*/  @!P0 SYNCS.PHASECHK.TRANS64 P0, [R6+URZ+0x38880], R20 ;  /* 0x03888014060085a7 */ /* 0x000e64000800007f */
[----:B-1----:R-:W-:Y:S05]  /*30ab0*/  @!P0 BRA `(.L_x_3224) ;  /* 0xfffffffc00f08947 */ /* 0x002fea000383ffff */
[----:B------:R-:W-:Y:S05]  /*30ac0*/  BRA `(.L_x_3495) ;  /* 0xffffff6400747947 */ /* 0x000fea000383ffff */
.L_x_3225:
[----:B------:R-:W-:Y:S01]  /*30ad0*/  BSSY B0, `(.L_x_3496) ;  /* 0x0000008000007945 */ /* 0x000fe20003800000 */
[----:B------:R-:W-:Y:S01]  /*30ae0*/  IMAD.MOV.U32 R13, RZ, RZ, R8 ;  /* 0x000000ffff0d7224 */ /* 0x000fe200078e0008 */
[----:B-1----:R-:W-:Y:S01]  /*30af0*/  MOV R12, RZ ;  /* 0x000000ff000c7202 */ /* 0x002fe20000000f00 */
[----:B------:R-:W-:Y:S02]  /*30b00*/  IMAD.MOV.U32 R11, RZ, RZ, 0x181f ;  /* 0x0000181fff0b7424 */ /* 0x000fe400078e00ff */
[----:B------:R-:W-:-:S07]  /*30b10*/  IMAD.MOV.U32 R15, RZ, RZ, -0x1 ;  /* 0xffffffffff0f7424 */ /* 0x000fce00078e00ff */
[----:B0-----:R-:W-:Y:S05]  /*30b20*/  WARPSYNC.COLLECTIVE R15, `(.L_x_3497) ;  /* 0x000000000f087348 */ /* 0x001fea0003c00000 */
[----:B------:R1:W2:Y:S02]  /*30b30*/  SHFL.IDX P6, R14, R13, R12, R11 ;  /* 0x0000000c0d0e7389 */ /* 0x0002a400000c000b */
[----:B012---:R-:W-:Y:S01]  /*30b40*/  ENDCOLLECTIVE ;  /* 0x000000000000791b */ /* 0x007fe20003800000 */
.L_x_3497:
[----:B------:R-:W-:Y:S05]  /*30b50*/  BSYNC B0 ;  /* 0x0000000000007941 */ /* 0x000fea0003800000 */
.L_x_3496:
[----:B------:R-:W-:Y:S01]  /*30b60*/  MOV R13, R7 ;  /* 0x00000007000d7202 */ /* 0x000fe20000000f00 */
[----:B------:R-:W-:Y:S01]  /*30b70*/  IMAD.MOV.U32 R12, RZ, RZ, RZ ;  /* 0x000000ffff0c7224 */ /* 0x000fe200078e00ff */
[----:B------:R-:W0:Y:S01]  /*30b80*/  LDC R25, c[0x0][0x2f4] ;  /* 0x0000bd00ff197b82 */ /* 0x000e220000000800 */
[----:B------:R-:W-:Y:S01]  /*30b90*/  IMAD.MOV.U32 R11, RZ, RZ, 0x181f ;  /* 0x0000181fff0b7424 */ /* 0x000fe200078e00ff */
[----:B------:R-:W-:Y:S01]  /*30ba0*/  LOP3.LUT R21, R30, 0x80, RZ, 0xfc, !PT ;  /* 0x000000801e157812 */ /* 0x000fe200078efcff */
[----:B------:R-:W-:Y:S02]  /*30bb0*/  IMAD.MOV.U32 R15, RZ, RZ, -0x1 ;  /* 0xffffffffff0f7424 */ /* 0x000fe400078e00ff */
[----:B------:R-:W-:-:S07]  /*30bc0*/  IMAD.MOV.U32 R3, RZ, RZ, R14 ;  /* 0x000000ffff037224 */ /* 0x000fce00078e000e */
[----:B0-----:R-:W-:Y:S05]  /*30bd0*/  WARPSYNC.COLLECTIVE R15, `(.L_x_3498) ;  /* 0x000000000f087348 */ /* 0x001fea0003c00000 */
[----:B------:R1:W2:Y:S02]  /*30be0*/  SHFL.IDX P6, R14, R13, R12, R11 ;  /* 0x0000000c0d0e7389 */ /* 0x0002a400000c000b */
[----:B012---:R-:W-:Y:S01]  /*30bf0*/  ENDCOLLECTIVE ;  /* 0x000000000000791b */ /* 0x007fe20003800000 */
.L_x_3498:
[----:B------:R-:W-:Y:S01]  /*30c00*/  IMAD.IADD R5, R22, 0x1, R5 ;  /* 0x0000000116057824 */ /* 0x000fe200078e0205 */
[----:B------:R-:W-:Y:S01]  /*30c10*/  ISETP.GE.AND P1, PT, R30, R25, PT ;  /* 0x000000191e00720c */ /* 0x000fe20003f26270 */
[----:B------:R-:W-:Y:S01]  /*30c20*/  IMAD.MOV.U32 R13, RZ, RZ, R8 ;  /* 0x000000ffff0d7224 */ /* 0x000fe200078e0008 */
[----:B------:R-:W-:Y:S02]  /*30c30*/  MOV R12, 0x1 ;  /* 0x00000001000c7802 */ /* 0x000fe40000000f00 */
[----:B------:R-:W-:Y:S02]  /*30c40*/  ISETP.LT.OR P2, PT, R27, 0x1, P1 ;  /* 0x000000011b00780c */ /* 0x000fe40000f41670 */
[----:B------:R-:W-:-:S11]  /*30c50*/  MOV R2, R14 ;  /* 0x0000000e00027202 */ /* 0x000fd60000000f00 */
[----:B------:R-:W-:Y:S05]  /*30c60*/  WARPSYNC.COLLECTIVE R15, `(.L_x_3499) ;  /* 0x000000000f087348 */ /* 0x000fea0003c00000 */
[----:B------:R0:W1:Y:S02]  /*30c70*/  SHFL.IDX P6, R14, R13, R12, R11 ;  /* 0x0000000c0d0e7389 */ /* 0x00006400000c000b */
[----:B01----:R-:W-:Y:S01]  /*30c80*/  ENDCOLLECTIVE ;  /* 0x000000000000791b */ /* 0x003fe20003800000 */
.L_x_3499:
[----:B------:R-:W-:-:S05]  /*30c90*/  IADD3 R2, P0, R30, R2, RZ ;  /* 0x000000021e027210 */ /* 0x000fca0007f1e0ff */
[----:B------:R-:W-:Y:S01]  /*30ca0*/  IMAD.X R3, RZ, RZ, R3, P0 ;  /* 0x000000ffff037224 */ /* 0x000fe200000e0603 */
[----:B------:R-:W-:Y:S02]  /*30cb0*/  ISETP.GE.AND P0, PT, R21, R25, PT ;  /* 0x000000191500720c */ /* 0x000fe40003f06270 */
[----:B------:R-:W5:Y:S01]  /*30cc0*/  LDL.LU R21, [R1] ;  /* 0x0000000001157983 */ /* 0x000f620000300800 */
[C---:B------:R-:W-:Y:S02]  /*30cd0*/  ISETP.GE.AND P3, PT, R27.reuse, 0x11, PT ;  /* 0x000000111b00780c */ /* 0x040fe40003f66270 */
[C---:B------:R-:W-:Y:S01]  /*30ce0*/  ISETP.GE.AND P5, PT, R27.reuse, 0x31, PT ;  /* 0x000000311b00780c */ /* 0x040fe20003fa6270 */
[----:B------:R-:W-:Y:S01]  /*30cf0*/  @!PT LDS RZ, [RZ] ;  /* 0x00000000fffff984 */ /* 0x000fe20000000800 */
[----:B------:R-:W-:Y:S01]  /*30d00*/  @!PT LDS RZ, [RZ] ;  /* 0x00000000fffff984 */ /* 0x000fe20000000800 */
[----:B------:R-:W-:Y:S01]  /*30d10*/  @!PT LDS RZ, [RZ] ;  /* 0x00000000fffff984 */ /* 0x000fe20000000800 */
[----:B------:R-:W-:Y:S01]  /*30d20*/  LDGSTS.E.BYPASS.LTC128B.128 [R5+0x10400], desc[UR36][R2.64], !P2 ;  /* 0x1040000002057fae */ /* 0x000fe2000d101d64 */
[C---:B------:R-:W-:Y:S01]  /*30d30*/  ISETP.LT.OR P2, PT, R27.reuse, 0x1, P0 ;  /* 0x000000011b00780c */ /* 0x040fe20000741670 */
[----:B------:R-:W-:Y:S01]  /*30d40*/  IMAD.MOV.U32 R13, RZ, RZ, R7 ;  /* 0x000000ffff0d7224 */ /* 0x000fe200078e0007 */
[----:B------:R-:W-:-:S11]  /*30d50*/  ISETP.GE.AND P4, PT, R27, 0x41, PT ;  /* 0x000000411b00780c */ /* 0x000fd60003f86270 */
[----:B------:R0:W-:Y:S02]  /*30d60*/  LDGSTS.E.BYPASS.LTC128B.128 [R5+0x14400], desc[UR36][R2.64+0x80], !P2 ;  /* 0x1440008002057fae */ /* 0x0001e4000d101d64 */
[----:B0-----:R-:W-:-:S07]  /*30d70*/  IMAD.MOV.U32 R3, RZ, RZ, R14 ;  /* 0x000000ffff037224 */ /* 0x001fce00078e000e */
[----:B-----5:R-:W-:Y:S05]  /*30d80*/  WARPSYNC.COLLECTIVE R15, `(.L_x_3500) ;  /* 0x000000000f087348 */ /* 0x020fea0003c00000 */
[----:B------:R0:W1:Y:S02]  /*30d90*/  SHFL.IDX P6, R14, R13, R12, R11 ;  /* 0x0000000c0d0e7389 */ /* 0x00006400000c000b */
[----:B01---5:R-:W-:Y:S01]  /*30da0*/  ENDCOLLECTIVE ;  /* 0x000000000000791b */ /* 0x023fe20003800000 */
.L_x_3500:
[----:B------:R-:W-:Y:S02]  /*30db0*/  IMAD.MOV.U32 R13, RZ, RZ, R8 ;  /* 0x000000ffff0d7224 */ /* 0x000fe400078e0008 */
[----:B------:R-:W-:Y:S02]  /*30dc0*/  IMAD.MOV.U32 R12, RZ, RZ, 0x2 ;  /* 0x00000002ff0c7424 */ /* 0x000fe400078e00ff */
[----:B------:R-:W-:-:S07]  /*30dd0*/  IMAD.MOV.U32 R2, RZ, RZ, R14 ;  /* 0x000000ffff027224 */ /* 0x000fce00078e000e */
[----:B------:R-:W-:Y:S05]  /*30de0*/  WARPSYNC.COLLECTIVE R15, `(.L_x_3501) ;  /* 0x000000000f087348 */ /* 0x000fea0003c00000 */
[----:B------:R0:W1:Y:S02]  /*30df0*/  SHFL.IDX P6, R14, R13, R12, R11 ;  /* 0x0000000c0d0e7389 */ /* 0x00006400000c000b */
[----:B01----:R-:W-:Y:S01]  /*30e00*/  ENDCOLLECTIVE ;  /* 0x000000000000791b */ /* 0x003fe20003800000 */
.L_x_3501:
[----:B------:R-:W-:-:S04]  /*30e10*/  IADD3 R2, P2, R30, R2, RZ ;  /* 0x000000021e027210 */ /* 0x000fc80007f5e0ff */
[----:B------:R-:W-:Y:S02]  /*30e20*/  IADD3.X R3, RZ, R3, RZ, P2, !PT ;  /* 0x00000003ff037210 */ /* 0x000fe400017fe4ff */
        /* <DEDUP_REMOVED lines=12> */
.L_x_3502:
[----:B------:R-:W-:Y:S01]  /*30ef0*/  IMAD.MOV.U32 R13, RZ, RZ, R8 ;  /* 0x000000ffff0d7224 */ /* 0x000fe200078e0008 */
[----:B------:R-:W-:Y:S01]  /*30f00*/  MOV R12, 0x3 ;  /* 0x00000003000c7802 */ /* 0x000fe20000000f00 */
[----:B------:R-:W-:-:S07]  /*30f10*/  IMAD.MOV.U32 R2, RZ, RZ, R14 ;  /* 0x000000ffff027224 */ /* 0x000fce00078e000e */
[----:B------:R-:W-:Y:S05]  /*30f20*/  WARPSYNC.COLLECTIVE R15, `(.L_x_3503) ;  /* 0x000000000f087348 */ /* 0x000fea0003c00000 */
[----:B------:R0:W1:Y:S02]  /*30f30*/  SHFL.IDX P6, R14, R13, R12, R11 ;  /* 0x0000000c0d0e7389 */ /* 0x00006400000c000b */
[----:B01----:R-:W-:Y:S01]  /*30f40*/  ENDCOLLECTIVE ;  /* 0x000000000000791b */ /* 0x003fe20003800000 */
.L_x_3503:
        /* <DEDUP_REMOVED lines=14> */
.L_x_3504:
[----:B------:R-:W-:Y:S02]  /*31030*/  IMAD.MOV.U32 R13, RZ, RZ, R8 ;  /* 0x000000ffff0d7224 */ /* 0x000fe400078e0008 */
[----:B------:R-:W-:Y:S02]  /*31040*/  IMAD.MOV.U32 R12, RZ, RZ, 0x4 ;  /* 0x00000004ff0c7424 */ /* 0x000fe400078e00ff */
[----:B------:R-:W-:-:S07]  /*31050*/  IMAD.MOV.U32 R2, RZ, RZ, R14 ;  /* 0x000000ffff027224 */ /* 0x000fce00078e000e */
[----:B------:R-:W-:Y:S05]  /*31060*/  WARPSYNC.COLLECTIVE R15, `(.L_x_3505) ;  /* 0x000000000f087348 */ /* 0x000fea0003c00000 */
[----:B------:R0:W1:Y:S02]  /*31070*/  SHFL.IDX P6, R14, R13, R12, R11 ;  /* 0x0000000c0d0e7389 */ /* 0x00006400000c000b */
[----:B01----:R-:W-:Y:S01]  /*31080*/  ENDCOLLECTIVE ;  /* 0x000000000000791b */ /* 0x003fe20003800000 */
.L_x_3505:
        /* <DEDUP_REMOVED lines=14> */
.L_x_3506:
[----:B------:R-:W-:Y:S01]  /*31170*/  IMAD.MOV.U32 R13, RZ, RZ, R8 ;  /* 0x000000ffff0d7224 */ /* 0x000fe200078e0008 */
[----:B------:R-:W-:Y:S01]  /*31180*/  MOV R12, 0x5 ;  /* 0x00000005000c7802 */ /* 0x000fe20000000f00 */
[----:B------:R-:W-:-:S07]  /*31190*/  IMAD.MOV.U32 R2, RZ, RZ, R14 ;  /* 0x000000ffff027224 */ /* 0x000fce00078e000e */
[----:B------:R-:W-:Y:S05]  /*311a0*/  WARPSYNC.COLLECTIVE R15, `(.L_x_3507) ;  /* 0x000000000f087348 */ /* 0x000fea0003c00000 */
[----:B------:R0:W1:Y:S02]  /*311b0*/  SHFL.IDX P6, R14, R13, R12, R11 ;  /* 0x0000000c0d0e7389 */ /* 0x00006400000c000b */
[----:B01----:R-:W-:Y:S01]  /*311c0*/  ENDCOLLECTIVE ;  /* 0x000000000000791b */ /* 0x003fe20003800000 */
.L_x_3507:
[----:B------:R-:W-:-:S05]  /*311d0*/  IADD3 R2, P2, R30, R2, RZ ;  /* 0x000000021e027210 */ /* 0x000fca0007f5e0ff */
[----:B------:R-:W-:Y:S01]  /*311e0*/  IMAD.X R3, RZ, RZ, R3, P2 ;  /* 0x000000ffff037224 */ /* 0x000fe200010e0603 */
[----:B------:R-:W-:Y:S01]  /*311f0*/  ISETP.LT.OR P2, PT, R27, 0x41, P1 ;  /* 0x000000411b00780c */ /* 0x000fe20000f41670 */
[----:B------:R-:W-:Y:S01]  /*31200*/  IMAD.MOV.U32 R13, RZ, RZ, R7 ;  /* 0x000000ffff0d7224 */ /* 0x000fe200078e0007 */
[----:B------:R-:W-:-:S04]  /*31210*/  LOP3.LUT R21, R21, 0xffffffef, RZ, 0xc0, !PT ;  /* 0xffffffef15157812 */ /* 0x000fc800078ec0ff */
[----:B------:R-:W-:Y:S02]  /*31220*/  @P3 LOP3.LUT R21, R21, 0x10, RZ, 0xfc, !PT ;  /* 0x0000001015153812 */ /* 0x000fe400078efcff */
[----:B------:R-:W-:-:S05]  /*31230*/  ISETP.GE.AND P3, PT, R27, 0x51, PT ;  /* 0x000000511b00780c */ /* 0x000fca0003f66270 */
[----:B------:R-:W-:Y:S01]  /*31240*/  @!PT LDS RZ, [RZ] ;  /* 0x00000000fffff984 */ /* 0x000fe20000000800 */
[----:B------:R-:W-:Y:S01]  /*31250*/  @!PT LDS RZ, [RZ] ;  /* 0x00000000fffff984 */ /* 0x000fe20000000800 */
[----:B------:R-:W-:Y:S01]  /*31260*/  @!PT LDS RZ, [RZ] ;  /* 0x00000000fffff984 */ /* 0x000fe20000000800 */
[----:B------:R-:W-:Y:S01]  /*31270*/  LDGSTS.E.BYPASS.LTC128B.128 [R5+0x12400], desc[UR36][R2.64], !P2 ;  /* 0x1240000002057fae */ /* 0x000fe2000d101d64 */
[----:B------:R-:W-:Y:S02]  /*31280*/  ISETP.LT.OR P2, PT, R27, 0x41, P0 ;  /* 0x000000411b00780c */ /* 0x000fe40000741670 */
[----:B------:R-:W-:-:S11]  /*31290*/  LOP3.LUT R21, R21, 0xfffffff7, RZ, 0xc0, !PT ;  /* 0xfffffff715157812 */ /* 0x000fd600078ec0ff */
[----:B------:R0:W-:Y:S02]  /*312a0*/  LDGSTS.E.BYPASS.LTC128B.128 [R5+0x16400], desc[UR36][R2.64+0x80], !P2 ;  /* 0x1640008002057fae */ /* 0x0001e4000d101d64 */
[----:B0-----:R-:W-:-:S07]  /*312b0*/  IMAD.MOV.U32 R3, RZ, RZ, R14 ;  /* 0x000000ffff037224 */ /* 0x001fce00078e000e */
[----:B------:R-:W-:Y:S05]  /*312c0*/  WARPSYNC.COLLECTIVE R15, `(.L_x_3508) ;  /* 0x000000000f087348 */ /* 0x000fea0003c00000 */
[----:B------:R0:W1:Y:S02]  /*312d0*/  SHFL.IDX P6, R14, R13, R12, R11 ;  /* 0x0000000c0d0e7389 */ /* 0x00006400000c000b */
[----:B01----:R-:W-:Y:S01]  /*312e0*/  ENDCOLLECTIVE ;  /* 0x000000000000791b */ /* 0x003fe20003800000 */
.L_x_3508:
[----:B------:R-:W-:Y:S02]  /*312f0*/  IMAD.MOV.U32 R13, RZ, RZ, R8 ;  /* 0x000000ffff0d7224 */ /* 0x000fe400078e0008 */
[----:B------:R-:W-:Y:S02]  /*31300*/  IMAD.MOV.U32 R12, RZ, RZ, 0x6 ;  /* 0x00000006ff0c7424 */ /* 0x000fe400078e00ff */
[----:B------:R-:W-:-:S07]  /*31310*/  IMAD.MOV.U32 R2, RZ, RZ, R14 ;  /* 0x000000ffff027224 */ /* 0x000fce00078e000e */
[----:B------:R-:W-:Y:S05]  /*31320*/  WARPSYNC.COLLECTIVE R15, `(.L_x_3509) ;  /* 0x000000000f087348 */ /* 0x000fea0003c00000 */
[----:B------:R0:W1:Y:S02]  /*31330*/  SHFL.IDX P6, R14, R13, R12, R11 ;  /* 0x0000000c0d0e7389 */ /* 0x00006400000c000b */
[----:B01----:R-:W-:Y:S01]  /*31340*/  ENDCOLLECTIVE ;  /* 0x000000000000791b */ /* 0x003fe20003800000 */
.L_x_3509:
        /* <DEDUP_REMOVED lines=14> */
.L_x_3510:
[----:B------:R-:W-:Y:S01]  /*31430*/  IMAD.MOV.U32 R13, RZ, RZ, R8 ;  /* 0x000000ffff0d7224 */ /* 0x000fe200078e0008 */
[----:B------:R-:W-:Y:S01]  /*31440*/  MOV R12, 0x7 ;  /* 0x00000007000c7802 */ /* 0x000fe20000000f00 */
[----:B------:R-:W-:-:S07]  /*31450*/  IMAD.MOV.U32 R2, RZ, RZ, R14 ;  /* 0x000000ffff027224 */ /* 0x000fce00078e000e */
[----:B------:R-:W-:Y:S05]  /*31460*/  WARPSYNC.COLLECTIVE R15, `(.L_x_3511) ;  /* 0x000000000f087348 */ /* 0x000fea0003c00000 */
[----:B------:R0:W1:Y:S02]  /*31470*/  SHFL.IDX P6, R14, R13, R12, R11 ;  /* 0x0000000c0d0e7389 */ /* 0x00006400000c000b */
[----:B01----:R-:W-:Y:S01]  /*31480*/  ENDCOLLECTIVE ;  /* 0x000000000000791b */ /* 0x003fe20003800000 */
.L_x_3511:
        /* <DEDUP_REMOVED lines=13> */
.L_x_3512:
        /* <DEDUP_REMOVED lines=10> */
[----:B------:R-:W-:-:S05]  /*31600*/  @P6 LOP3.LUT R21, R21, 0x40, RZ, 0xfc, !PT ;  /* 0x0000004015156812 */ /* 0x000fca00078efcff */
[----:B------:R3:W-:Y:S01]  /*31610*/  STL [R1], R21 ;  /* 0x0000001501007387 */ /* 0x0007e20000100800 */
[----:B------:R-:W-:Y:S05]  /*31620*/  BRA `(.L_x_3513) ;  /* 0xffffff6000487947 */ /* 0x000fea000383ffff */
.L_x_3230:
[----:B----4-:R4:W0:Y:S02]  /*31630*/  SYNCS.PHASECHK.TRANS64.TRYWAIT P0, [R6+URZ+0x38840], R20 ;  /* 0x03884014060075a7 */ /* 0x010824000800017f */
[----:B0-----:R-:W-:Y:S05]  /*31640*/  @!P0 NANOSLEEP.SYNCS 0x989680 ;  /* 0x009896800000895d */ /* 0x001fea0003900000 */
[----:B------:R-:W0:Y:S02]  /*31650*/  @!P0 SYNCS.PHASECHK.TRANS64 P0, [R6+URZ+0x38840], R20 ;  /* 0x03884014060085a7 */ /* 0x000e24000800007f */
[----:B0-----:R-:W-:Y:S05]  /*31660*/  @!P0 BRA `(.L_x_3230) ;  /* 0xfffffffc00f08947 */ /* 0x001fea000383ffff */
[----:B------:R-:W-:Y:S05]  /*31670*/  BRA `(.L_x_3514) ;  /* 0xffffff6000a47947 */ /* 0x000fea000383ffff */
.L_x_3231:
[----:B------:R-:W-:Y:S01]  /*31680*/  BSSY B0, `(.L_x_3515) ;  /* 0x0000008000007945 */ /* 0x000fe20003800000 */
[----:B------:R-:W-:Y:S01]  /*31690*/  MOV R13, R0 ;  /* 0x00000000000d7202 */ /* 0x000fe20000000f00 */
[----:B------:R-:W-:Y:S02]  /*316a0*/  IMAD.MOV.U32 R12, RZ, RZ, RZ ;  /* 0x000000ffff0c7224 */ /* 0x000fe400078e00ff */
[----:B------:R-:W-:Y:S02]  /*316b0*/  IMAD.MOV.U32 R11, RZ, RZ, 0x181f ;  /* 0x0000181fff0b7424 */ /* 0x000fe400078e00ff */
[----:B------:R-:W-:-:S07]  /*316c0*/  IMAD.MOV.U32 R15, RZ, RZ, -0x1 ;  /* 0xffffffffff0f7424 */ /* 0x000fce00078e00ff */
[----:B--2-45:R-:W-:Y:S05]  /*316d0*/  WARPSYNC.COLLECTIVE R15, `(.L_x_3516) ;  /* 0x000000000f087348 */ /* 0x034fea0003c00000 */
[----:B------:R0:W1:Y:S02]  /*316e0*/  SHFL.IDX P6, R14, R13, R12, R11 ;  /* 0x0000000c0d0e7389 */ /* 0x00006400000c000b */
[----:B012-45:R-:W-:Y:S01]  /*316f0*/  ENDCOLLECTIVE ;  /* 0x000000000000791b */ /* 0x037fe20003800000 */
.L_x_3516:
[----:B------:R-:W-:Y:S05]  /*31700*/  BSYNC B0 ;  /* 0x0000000000007941 */ /* 0x000fea0003800000 */
.L_x_3515:
[----:B------:R-:W-:Y:S01]  /*31710*/  IMAD.MOV.U32 R13, RZ, RZ, R4 ;  /* 0x000000ffff0d7224 */ /* 0x000fe200078e0004 */
[----:B------:R-:W-:Y:S01]  /*31720*/  MOV R15, 0xffffffff ;  /* 0xffffffff000f7802 */ /* 0x000fe20000000f00 */
[----:B------:R-:W-:Y:S01]  /*31730*/  IMAD.MOV.U32 R12, RZ, RZ, RZ ;  /* 0x000000ffff0c7224 */ /* 0x000fe200078e00ff */
[----:B------:R-:W-:Y:S01]  /*31740*/  MOV R2, R14 ;  /* 0x0000000e00027202 */ /* 0x000fe20000000f00 */
[----:B------:R-:W-:-:S07]  /*31750*/  IMAD.MOV.U32 R11, RZ, RZ, 0x181f ;  /* 0x0000181fff0b7424 */ /* 0x000fce00078e00ff */
[----:B------:R-:W-:Y:S05]  /*31760*/  WARPSYNC.COLLECTIVE R15, `(.L_x_3517) ;  /* 0x000000000f087348 */ /* 0x000fea0003c00000 */
[----:B------:R0:W1:Y:S02]  /*31770*/  SHFL.IDX P6, R14, R13, R12, R11 ;  /* 0x0000000c0d0e7389 */ /* 0x00006400000c000b */
[----:B01----:R-:W-:Y:S01]  /*31780*/  ENDCOLLECTIVE ;  /* 0x000000000000791b */ /* 0x003fe20003800000 */
.L_x_3517:
[----:B------:R-:W-:Y:S01]  /*31790*/  IMAD.MOV.U32 R13, RZ, RZ, R0 ;  /* 0x000000ffff0d7224 */ /* 0x000fe200078e0000 */
[----:B------:R-:W-:Y:S02]  /*317a0*/  MOV R12, 0x1 ;  /* 0x00000001000c7802 */ /* 0x000fe40000000f00 */
        /* <DEDUP_REMOVED lines=16> */
.L_x_3518:
[----:B------:R-:W-:Y:S02]  /*318b0*/  IMAD.MOV.U32 R13, RZ, RZ, R4 ;  /* 0x000000ffff0d7224 */ /* 0x000fe400078e0004 */
[----:B------:R-:W-:-:S07]  /*318c0*/  IMAD.MOV.U32 R2, RZ, RZ, R14 ;  /* 0x000000ffff027224 */ /* 0x000fce00078e000e */
[----:B------:R-:W-:Y:S05]  /*318d0*/  WARPSYNC.COLLECTIVE R15, `(.L_x_3519) ;  /* 0x000000000f087348 */ /* 0x000fea0003c00000 */
[----:B------:R0:W1:Y:S02]  /*318e0*/  SHFL.IDX P6, R14, R13, R12, R11 ;  /* 0x0000000c0d0e7389 */ /* 0x00006400000c000b */
[----:B01----:R-:W-:Y:S01]  /*318f0*/  ENDCOLLECTIVE ;  /* 0x000000000000791b */ /* 0x003fe20003800000 */
.L_x_3519:
        /* <DEDUP_REMOVED lines=18> */
.L_x_3520:
[----:B------:R-:W-:Y:S01]  /*31a20*/  MOV R13, R4 ;  /* 0x00000004000d7202 */ /* 0x000fe20000000f00 */
[----:B------:R-:W-:-:S07]  /*31a30*/  IMAD.MOV.U32 R2, RZ, RZ, R14 ;  /* 0x000000ffff027224 */ /* 0x000fce00078e000e */
[----:B------:R-:W-:Y:S05]  /*31a40*/  WARPSYNC.COLLECTIVE R15, `(.L_x_3521) ;  /* 0x000000000f087348 */ /* 0x000fea0003c00000 */
[----:B------:R0:W1:Y:S02]  /*31a50*/  SHFL.IDX P6, R14, R13, R12, R11 ;  /* 0x0000000c0d0e7389 */ /* 0x00006400000c000b */
[----:B01----:R-:W-:Y:S01]  /*31a60*/  ENDCOLLECTIVE ;  /* 0x000000000000791b */ /* 0x003fe20003800000 */
.L_x_3521:
        /* <DEDUP_REMOVED lines=18> */
.L_x_3522:
[----:B------:R-:W-:Y:S02]  /*31b90*/  IMAD.MOV.U32 R13, RZ, RZ, R4 ;  /* 0x000000ffff0d7224 */ /* 0x000fe400078e0004 */
[----:B------:R-:W-:-:S07]  /*31ba0*/  IMAD.MOV.U32 R2, RZ, RZ, R14 ;  /* 0x000000ffff027224 */ /* 0x000fce00078e000e */
[----:B------:R-:W-:Y:S05]  /*31bb0*/  WARPSYNC.COLLECTIVE R15, `(.L_x_3523) ;  /* 0x000000000f087348 */ /* 0x000fea0003c00000 */
[----:B------:R0:W1:Y:S02]  /*31bc0*/  SHFL.IDX P6, R14, R13, R12, R11 ;  /* 0x0000000c0d0e7389 */ /* 0x00006400000c000b */
[----:B01----:R-:W-:Y:S01]  /*31bd0*/  ENDCOLLECTIVE ;  /* 0x000000000000791b */ /* 0x003fe20003800000 */
.L_x_3523:
        /* <DEDUP_REMOVED lines=16> */
.L_x_3524:
[----:B------:R-:W-:Y:S01]  /*31ce0*/  @!PT LDS RZ, [RZ] ;  /* 0x00000000fffff984 */ /* 0x000fe20000000800 */
[----:B------:R-:W-:Y:S01]  /*31cf0*/  @!PT LDS RZ, [RZ] ;  /* 0x00000000fffff984 */ /* 0x000fe20000000800 */
[----:B------:R-:W-:Y:S01]  /*31d00*/  @!PT LDS RZ, [RZ] ;  /* 0x00000000fffff984 */ /* 0x000fe20000000800 */
[----:B------:R0:W-:Y:S01]  /*31d10*/  @P5 LDGSTS.E.BYPASS.LTC128B.128 [R5+0x2dc00], desc[UR36][R2.64+0x80], !P1 ;  /* 0x2dc0008002055fae */ /* 0x0001e2000c901d64 */
[----:B------:R-:W-:Y:S02]  /*31d20*/  ISETP.GE.AND P5, PT, R30, R8, PT ;  /* 0x000000081e00720c */ /* 0x000fe40003fa6270 */
[----:B------:R-:W-:Y:S01]  /*31d30*/  MOV R13, R4 ;  /* 0x00000004000d7202 */ /* 0x000fe20000000f00 */
[----:B0-----:R-:W-:-:S10]  /*31d40*/  IMAD.MOV.U32 R2, RZ, RZ, R14 ;  /* 0x000000ffff027224 */ /* 0x001fd400078e000e */
[----:B------:R-:W-:Y:S05]  /*31d50*/  WARPSYNC.COLLECTIVE R15, `(.L_x_3525) ;  /* 0x000000000f087348 */ /* 0x000fea0003c00000 */
[----:B------:R0:W1:Y:S02]  /*31d60*/  SHFL.IDX P6, R14, R13, R12, R11 ;  /* 0x0000000c0d0e7389 */ /* 0x00006400000c000b */
[----:B01----:R-:W-:Y:S01]  /*31d70*/  ENDCOLLECTIVE ;  /* 0x000000000000791b */ /* 0x003fe20003800000 */
.L_x_3525:
[----:B------:R-:W-:Y:S01]  /*31d80*/  IMAD.MOV.U32 R13, RZ, RZ, R0 ;  /* 0x000000ffff0d7224 */ /* 0x000fe200078e0000 */
[----:B------:R-:W-:Y:S01]  /*31d90*/  MOV R12, 0x5 ;  /* 0x00000005000c7802 */ /* 0x000fe20000000f00 */
[----:B------:R-:W-:-:S07]  /*31da0*/  IMAD.MOV.U32 R3, RZ, RZ, R14 ;  /* 0x000000ffff037224 */ /* 0x000fce00078e000e */
[----:B------:R-:W-:Y:S05]  /*31db0*/  WARPSYNC.COLLECTIVE R15, `(.L_x_3526) ;  /* 0x000000000f087348 */ /* 0x000fea0003c00000 */
[----:B------:R0:W1:Y:S02]  /*31dc0*/  SHFL.IDX P6, R14, R13, R12, R11 ;  /* 0x0000000c0d0e7389 */ /* 0x00006400000c000b */
[----:B01----:R-:W-:Y:S01]  /*31dd0*/  ENDCOLLECTIVE ;  /* 0x000000000000791b */ /* 0x003fe20003800000 */
.L_x_3526:
[----:B------:R-:W-:-:S05]  /*31de0*/  @P4 IADD3 R3, P0, R30, R3, RZ ;  /* 0x000000031e034210 */ /* 0x000fca0007f1e0ff */
[----:B------:R-:W-:-:S05]  /*31df0*/  @P4 IMAD.X R2, RZ, RZ, R2, P0 ;  /* 0x000000ffff024224 */ /* 0x000fca00000e0602 */
        /* <DEDUP_REMOVED lines=13> */
.L_x_3527:
[----:B------:R-:W-:Y:S02]  /*31ed0*/  IMAD.MOV.U32 R13, RZ, RZ, R0 ;  /* 0x000000ffff0d7224 */ /* 0x000fe400078e0000 */
[----:B------:R-:W-:Y:S02]  /*31ee0*/  IMAD.MOV.U32 R12, RZ, RZ, 0x6 ;  /* 0x00000006ff0c7424 */ /* 0x000fe400078e00ff */
[----:B------:R-:W-:-:S07]  /*31ef0*/  IMAD.MOV.U32 R3, RZ, RZ, R14 ;  /* 0x000000ffff037224 */ /* 0x000fce00078e000e */
[----:B------:R-:W-:Y:S05]  /*31f00*/  WARPSYNC.COLLECTIVE R15, `(.L_x_3528) ;  /* 0x000000000f087348 */ /* 0x000fea0003c00000 */
[----:B------:R0:W1:Y:S02]  /*31f10*/  SHFL.IDX P6, R14, R13, R12, R11 ;  /* 0x0000000c0d0e7389 */ /* 0x00006400000c000b */
[----:B01----:R-:W-:Y:S01]  /*31f20*/  ENDCOLLECTIVE ;  /* 0x000000000000791b */ /* 0x003fe20003800000 */
.L_x_3528:
[----:B------:R-:W-:-:S04]  /*31f30*/  @P3 IADD3 R3, P0, R30, R3, RZ ;  /* 0x000000031e033210 */ /* 0x000fc80007f1e0ff */
[----:B------:R-:W-:-:S04]  /*31f40*/  @P3 IADD3.X R2, RZ, R2, RZ, P0, !PT ;  /* 0x00000002ff023210 */ /* 0x000fc800007fe4ff */
[----:B------:R-:W-:Y:S02]  /*31f50*/  @P3 LOP3.LUT R3, R3, R2, RZ, 0x3c, !PT ;  /* 0x0000000203033212 */ /* 0x000fe400078e3cff */
[----:B------:R-:W-:Y:S02]  /*31f60*/  MOV R13, R4 ;  /* 0x00000004000d7202 */ /* 0x000fe40000000f00 */
        /* <DEDUP_REMOVED lines=11> */
.L_x_3529:
[----:B------:R-:W-:Y:S01]  /*32020*/  IMAD.MOV.U32 R13, RZ, RZ, R0 ;  /* 0x000000ffff0d7224 */ /* 0x000fe200078e0000 */
[----:B------:R-:W-:Y:S01]  /*32030*/  MOV R12, 0x7 ;  /* 0x00000007000c7802 */ /* 0x000fe20000000f00 */
[----:B------:R-:W-:-:S07]  /*32040*/  IMAD.MOV.U32 R3, RZ, RZ, R14 ;  /* 0x000000ffff037224 */ /* 0x000fce00078e000e */
[----:B------:R-:W-:Y:S05]  /*32050*/  WARPSYNC.COLLECTIVE R15, `(.L_x_3530) ;  /* 0x000000000f087348 */ /* 0x000fea0003c00000 */
[----:B------:R0:W1:Y:S02]  /*32060*/  SHFL.IDX P6, R14, R13, R12, R11 ;  /* 0x0000000c0d0e7389 */ /* 0x00006400000c000b */
[----:B01----:R-:W-:Y:S01]  /*32070*/  ENDCOLLECTIVE ;  /* 0x000000000000791b */ /* 0x003fe20003800000 */
.L_x_3530:
[----:B------:R-:W-:-:S05]  /*32080*/  @P2 IADD3 R3, P0, R30, R3, RZ ;  /* 0x000000031e032210 */ /* 0x000fca0007f1e0ff */
[----:B------:R-:W-:-:S05]  /*32090*/  @P2 IMAD.X R2, RZ, RZ, R2, P0 ;  /* 0x000000ffff022224 */ /* 0x000fca00000e0602 */
[----:B------:R-:W-:Y:S01]  /*320a0*/  @P2 LOP3.LUT R3, R3, R2, RZ, 0x3c, !PT ;  /* 0x0000000203032212 */ /* 0x000fe200078e3cff */
[----:B------:R-:W-:-:S03]  /*320b0*/  IMAD.MOV.U32 R13, RZ, RZ, R4 ;  /* 0x000000ffff0d7224 */ /* 0x000fc600078e0004 */
[----:B------:R-:W-:-:S04]  /*320c0*/  @P2 LOP3.LUT R2, R3, R2, RZ, 0x3c, !PT ;  /* 0x0000000203022212 */ /* 0x000fc800078e3cff */
[----:B------:R-:W-:Y:S01]  /*320d0*/  @P2 LOP3.LUT R3, R3, R2, RZ, 0x3c, !PT ;  /* 0x0000000203032212 */ /* 0x000fe200078e3cff */
[----:B------:R-:W-:-:S07]  /*320e0*/  IMAD.MOV.U32 R0, RZ, RZ, R14 ;  /* 0x000000ffff007224 */ /* 0x000fce00078e000e */
[----:B------:R-:W-:Y:S05]  /*320f0*/  WARPSYNC.COLLECTIVE R15, `(.L_x_3531) ;  /* 0x000000000f087348 */ /* 0x000fea0003c00000 */
[----:B------:R0:W1:Y:S02]  /*32100*/  SHFL.IDX P6, R14, R13, R12, R11 ;  /* 0x0000000c0d0e7389 */ /* 0x00006400000c000b */
[----:B01----:R-:W-:Y:S01]  /*32110*/  ENDCOLLECTIVE ;  /* 0x000000000000791b */ /* 0x003fe20003800000 */
.L_x_3531:
[----:B------:R-:W-:Y:S01]  /*32120*/  @!PT LDS RZ, [RZ] ;  /* 0x00000000fffff984 */ /* 0x000fe20000000800 */
[----:B------:R-:W-:Y:S01]  /*32130*/  @!PT LDS RZ, [RZ] ;  /* 0x00000000fffff984 */ /* 0x000fe20000000800 */
[----:B------:R-:W-:Y:S01]  /*32140*/  @!PT LDS RZ, [RZ] ;  /* 0x00000000fffff984 */ /* 0x000fe20000000800 */
[----:B------:R0:W-:Y:S04]  /*32150*/  @P2 LDGSTS.E.BYPASS.LTC128B.128 [R5+0x2b400], desc[UR36][R2.64], !P5 ;  /* 0x2b40000002052fae */ /* 0x0001e8000e901d64 */
[----:B------:R0:W-:Y:S01]  /*32160*/  @P2 LDGSTS.E.BYPASS.LTC128B.128 [R5+0x2f400], desc[UR36][R2.64+0x80], !P1 ;  /* 0x2f40008002052fae */ /* 0x0001e2000c901d64 */
[----:B------:R-:W-:Y:S01]  /*32170*/  IMAD.MOV.U32 R4, RZ, RZ, R14 ;  /* 0x000000ffff047224 */ /* 0x000fe200078e000e */
[----:B------:R-:W-:Y:S06]  /*32180*/  BRA `(.L_x_3532) ;  /* 0xffffff5c00807947 */ /* 0x000fec000383ffff */
.L_x_3236:
[----:B------:R-:W-:Y:S01]  /*32190*/  MOV R13, R4 ;  /* 0x00000004000d7202 */ /* 0x000fe20000000f00 */
[----:B------:R-:W-:Y:S02]  /*321a0*/  IMAD.MOV.U32 R12, RZ, RZ, RZ ;  /* 0x000000ffff0c7224 */ /* 0x000fe400078e00ff */
[----:B------:R-:W-:Y:S02]  /*321b0*/  IMAD.MOV.U32 R11, RZ, RZ, 0x181f ;  /* 0x0000181fff0b7424 */ /* 0x000fe400078e00ff */
[----:B------:R-:W-:Y:S02]  /*321c0*/  IMAD.MOV.U32 R15, RZ, RZ, -0x1 ;  /* 0xffffffffff0f7424 */ /* 0x000fe400078e00ff */
[----:B-----5:R-:W-:Y:S02]  /*321d0*/  IMAD R5, R20, R6, RZ ;  /* 0x0000000614057224 */ /* 0x020fe400078e02ff */
[----:B------:R-:W-:-:S07]  /*321e0*/  IMAD R17, R17, 0x80, R9 ;  /* 0x0000008011117824 */ /* 0x000fce00078e0209 */
[----:B------:R-:W-:Y:S05]  /*321f0*/  WARPSYNC.COLLECTIVE R15, `(.L_x_3533) ;  /* 0x000000000f087348 */ /* 0x000fea0003c00000 */
[----:B------:R0:W1:Y:S02]  /*32200*/  SHFL.IDX P6, R14, R13, R12, R11 ;  /* 0x0000000c0d0e7389 */ /* 0x00006400000c000b */
[----:B01----:R-:W-:Y:S01]  /*32210*/  ENDCOLLECTIVE ;  /* 0x000000000000791b */ /* 0x003fe20003800000 */
.L_x_3533:
[----:B------:R-:W-:Y:S01]  /*32220*/  ISETP.GE.AND P3, PT, R17, R5, PT ;  /* 0x000000051100720c */ /* 0x000fe20003f66270 */
[----:B------:R-:W-:Y:S01]  /*32230*/  IMAD.MOV.U32 R13, RZ, RZ, R0 ;  /* 0x000000ffff0d7224 */ /* 0x000fe200078e0000 */
[----:B------:R-:W-:-:S11]  /*32240*/  MOV R2, R14 ;  /* 0x0000000e00027202 */ /* 0x000fd60000000f00 */
[----:B------:R-:W-:Y:S05]  /*32250*/  WARPSYNC.COLLECTIVE R15, `(.L_x_3534) ;  /* 0x000000000f087348 */ /* 0x000fea0003c00000 */
[----:B------:R0:W1:Y:S02]  /*32260*/  SHFL.IDX P6, R14, R13, R12, R11 ;  /* 0x0000000c0d0e7389 */ /* 0x00006400000c000b */
[----:B01----:R-:W-:Y:S01]  /*32270*/  ENDCOLLECTIVE ;  /* 0x000000000000791b */ /* 0x003fe20003800000 */
.L_x_3534:
[----:B------:R-:W-:Y:S01]  /*32280*/  IMAD.MOV.U32 R13, RZ, RZ, R4 ;  /* 0x000000ffff0d7224 */ /* 0x000fe200078e0004 */
[----:B------:R-:W-:Y:S01]  /*32290*/  MOV R12, 0x1 ;  /* 0x00000001000c7802 */ /* 0x000fe20000000f00 */
[----:B------:R-:W-:-:S07]  /*322a0*/  IMAD.MOV.U32 R3, RZ, RZ, R14 ;  /* 0x000000ffff037224 */ /* 0x000fce00078e000e */
[----:B------:R-:W-:Y:S05]  /*322b0*/  WARPSYNC.COLLECTIVE R15, `(.L_x_3535) ;  /* 0x000000000f087348 */ /* 0x000fea0003c00000 */
[----:B------:R0:W1:Y:S02]  /*322c0*/  SHFL.IDX P6, R14, R13, R12, R11 ;  /* 0x0000000c0d0e7389 */ /* 0x00006400000c000b */
[----:B01----:R-:W-:Y:S01]  /*322d0*/  ENDCOLLECTIVE ;  /* 0x000000000000791b */ /* 0x003fe20003800000 */
.L_x_3535:
[----:B------:R-:W-:-:S04]  /*322e0*/  @!P3 IADD3 R6, P2, R30, R3, RZ ;  /* 0x000000031e06b210 */ /* 0x000fc80007f5e0ff */
[----:B------:R-:W-:Y:S01]  /*322f0*/  @!P3 IADD3.X R3, RZ, R2, RZ, P2, !PT ;  /* 0x00000002ff03b210 */ /* 0x000fe200017fe4ff */
[----:B------:R-:W-:Y:S02]  /*32300*/  @!P3 IMAD.MOV.U32 R2, RZ, RZ, R6 ;  /* 0x000000ffff02b224 */ /* 0x000fe400078e0006 */
[----:B------:R-:W-:-:S03]  /*32310*/  VIADD R6, R17, 0x10 ;  /* 0x0000001011067836 */ /* 0x000fc60000000000 */
[----:B------:R-:W-:Y:S01]  /*32320*/  @!PT LDS RZ, [RZ] ;  /* 0x00000000fffff984 */ /* 0x000fe20000000800 */
[----:B------:R-:W-:Y:S01]  /*32330*/  @!PT LDS RZ, [RZ] ;  /* 0x00000000fffff984 */ /* 0x000fe20000000800 */
[----:B------:R-:W-:Y:S01]  /*32340*/  @!PT LDS RZ, [RZ] ;  /* 0x00000000fffff984 */ /* 0x000fe20000000800 */
[----:B------:R-:W-:Y:S01]  /*32350*/  @!P3 LDGSTS.E.BYPASS.LTC128B.128 [R8+0x20400], desc[UR36][R2.64], !P0 ;  /* 0x204000000208bfae */ /* 0x000fe2000c101d64 */
[----:B------:R-:W-:-:S03]  /*32360*/  IMAD.MOV.U32 R13, RZ, RZ, R0 ;  /* 0x000000ffff0d7224 */ /* 0x000fc600078e0000 */
[----:B------:R0:W-:Y:S01]  /*32370*/  @!P3 LDGSTS.E.BYPASS.LTC128B.128 [R8+0x24400], desc[UR36][R2.64+0x80], !P1 ;  /* 0x244000800208bfae */ /* 0x0001e2000c901d64 */
[----:B------:R-:W-:Y:S01]  /*32380*/  ISETP.GE.AND P3, PT, R6, R5, PT ;  /* 0x000000050600720c */ /* 0x000fe20003f66270 */
[----:B0-----:R-:W-:-:S12]  /*32390*/  IMAD.MOV.U32 R2, RZ, RZ, R14 ;  /* 0x000000ffff027224 */ /* 0x001fd800078e000e */
[----:B------:R-:W-:Y:S05]  /*323a0*/  WARPSYNC.COLLECTIVE R15, `(.L_x_3536) ;  /* 0x000000000f087348 */ /* 0x000fea0003c00000 */
[----:B------:R0:W1:Y:S02]  /*323b0*/  SHFL.IDX P6, R14, R13, R12, R11 ;  /* 0x0000000c0d0e7389 */ /* 0x00006400000c000b */
[----:B01----:R-:W-:Y:S01]  /*323c0*/  ENDCOLLECTIVE ;  /* 0x000000000000791b */ /* 0x003fe20003800000 */
.L_x_3536:
[----:B------:R-:W-:Y:S01]  /*323d0*/  IMAD.MOV.U32 R13, RZ, RZ, R4 ;  /* 0x000000ffff0d7224 */ /* 0x000fe200078e0004 */
[----:B------:R-:W-:Y:S02]  /*323e0*/  MOV R12, 0x2 ;  /* 0x00000002000c7802 */ /* 0x000fe40000000f00 */
[----:B------:R-:W-:-:S13]  /*323f0*/  @!P3 IADD3 R6, P2, R30, R14, RZ ;  /* 0x0000000e1e06b210 */ /* 0x000fda0007f5e0ff */
[----:B------:R-:W-:Y:S05]  /*32400*/  WARPSYNC.COLLECTIVE R15, `(.L_x_3537) ;  /* 0x000000000f087348 */ /* 0x000fea0003c00000 */
[----:B------:R0:W1:Y:S02]  /*32410*/  SHFL.IDX P6, R14, R13, R12, R11 ;  /* 0x0000000c0d0e7389 */ /* 0x00006400000c000b */
[----:B01----:R-:W-:Y:S01]  /*32420*/  ENDCOLLECTIVE ;  /* 0x000000000000791b */ /* 0x003fe20003800000 */
.L_x_3537:
[----:B------:R-:W-:Y:S01]  /*32430*/  @!P3 IMAD.X R7, RZ, RZ, R2, P2 ;  /* 0x000000ffff07b224 */ /* 0x000fe200010e0602 */
[----:B------:R-:W-:Y:S01]  /*32440*/  @!P3 MOV R2, R6 ;  /* 0x000000060002b202 */ /* 0x000fe20000000f00 */
[----:B------:R-:W-:Y:S02]  /*32450*/  VIADD R6, R17, 0x20 ;  /* 0x0000002011067836 */ /* 0x000fe40000000000 */
[----:B------:R-:W-:-:S05]  /*32460*/  @!P3 IMAD.MOV.U32 R3, RZ, RZ, R7 ;  /* 0x000000ffff03b224 */ /* 0x000fca00078e0007 */
        /* <DEDUP_REMOVED lines=11> */
.L_x_3538:
[----:B------:R-:W-:Y:S01]  /*32520*/  IMAD.MOV.U32 R13, RZ, RZ, R4 ;  /* 0x000000ffff0d7224 */ /* 0x000fe200078e0004 */
[----:B------:R-:W-:Y:S02]  /*32530*/  MOV R12, 0x3 ;  /* 0x00000003000c7802 */ /* 0x000fe40000000f00 */
[----:B------:R-:W-:-:S13]  /*32540*/  @!P3 IADD3 R6, P2, R30, R14, RZ ;  /* 0x0000000e1e06b210 */ /* 0x000fda0007f5e0ff */
[----:B------:R-:W-:Y:S05]  /*32550*/  WARPSYNC.COLLECTIVE R15, `(.L_x_3539) ;  /* 0x000000000f087348 */ /* 0x000fea0003c00000 */
[----:B------:R0:W1:Y:S02]  /*32560*/  SHFL.IDX P6, R14, R13, R12, R11 ;  /* 0x0000000c0d0e7389 */ /* 0x00006400000c000b */
[----:B01----:R-:W-:Y:S01]  /*32570*/  ENDCOLLECTIVE ;  /* 0x000000000000791b */ /* 0x003fe20003800000 */
.L_x_3539:
        /* <DEDUP_REMOVED lines=15> */
.L_x_3540:
[----:B------:R-:W-:Y:S01]  /*32670*/  IMAD.MOV.U32 R13, RZ, RZ, R4 ;  /* 0x000000ffff0d7224 */ /* 0x000fe200078e0004 */
[----:B------:R-:W-:Y:S02]  /*32680*/  MOV R12, 0x4 ;  /* 0x00000004000c7802 */ /* 0x000fe40000000f00 */
[----:B------:R-:W-:-:S13]  /*32690*/  @!P3 IADD3 R6, P2, R30, R14, RZ ;  /* 0x0000000e1e06b210 */ /* 0x000fda0007f5e0ff */
[----:B------:R-:W-:Y:S05]  /*326a0*/  WARPSYNC.COLLECTIVE R15, `(.L_x_3541) ;  /* 0x000000000f087348 */ /* 0x000fea0003c00000 */
[----:B------:R0:W1:Y:S02]  /*326b0*/  SHFL.IDX P6, R14, R13, R12, R11 ;  /* 0x0000000c0d0e7389 */ /* 0x00006400000c000b */
[----:B01----:R-:W-:Y:S01]  /*326c0*/  ENDCOLLECTIVE ;  /* 0x000000000000791b */ /* 0x003fe20003800000 */
.L_x_3541:
        /* <DEDUP_REMOVED lines=15> */
.L_x_3542:
[----:B------:R-:W-:Y:S01]  /*327c0*/  IMAD.MOV.U32 R13, RZ, RZ, R4 ;  /* 0x000000ffff0d7224 */ /* 0x000fe200078e0004 */
[----:B------:R-:W-:Y:S02]  /*327d0*/  MOV R12, 0x5 ;  /* 0x00000005000c7802 */ /* 0x000fe40000000f00 */
[----:B------:R-:W-:-:S13]  /*327e0*/  @!P3 IADD3 R6, P2, R30, R14, RZ ;  /* 0x0000000e1e06b210 */ /* 0x000fda0007f5e0ff */
[----:B------:R-:W-:Y:S05]  /*327f0*/  WARPSYNC.COLLECTIVE R15, `(.L_x_3543) ;  /* 0x000000000f087348 */ /* 0x000fea0003c00000 */
[----:B------:R0:W1:Y:S02]  /*32800*/  SHFL.IDX P6, R14, R13, R12, R11 ;  /* 0x0000000c0d0e7389 */ /* 0x00006400000c000b */
[----:B01----:R-:W-:Y:S01]  /*32810*/  ENDCOLLECTIVE ;  /* 0x000000000000791b */ /* 0x003fe20003800000 */
.L_x_3543:
        /* <DEDUP_REMOVED lines=15> */
.L_x_3544:
[----:B------:R-:W-:Y:S02]  /*32910*/  IMAD.MOV.U32 R13, RZ, RZ, R4 ;  /* 0x000000ffff0d7224 */ /* 0x000fe400078e0004 */
[----:B------:R-:W-:Y:S01]  /*32920*/  IMAD.MOV.U32 R12, RZ, RZ, 0x6 ;  /* 0x00000006ff0c7424 */ /* 0x000fe200078e00ff */
[----:B------:R-:W-:-:S13]  /*32930*/  @!P3 IADD3 R6, P2, R30, R14, RZ ;  /* 0x0000000e1e06b210 */ /* 0x000fda0007f5e0ff */
[----:B------:R-:W-:Y:S05]  /*32940*/  WARPSYNC.COLLECTIVE R15, `(.L_x_3545) ;  /* 0x000000000f087348 */ /* 0x000fea0003c00000 */
[----:B------:R0:W1:Y:S02]  /*32950*/  SHFL.IDX P6, R14, R13, R12, R11 ;  /* 0x0000000c0d0e7389 */ /* 0x00006400000c000b */
[----:B01----:R-:W-:Y:S01]  /*32960*/  ENDCOLLECTIVE ;  /* 0x000000000000791b */ /* 0x003fe20003800000 */
.L_x_3545:
        /* <DEDUP_REMOVED lines=10> */
[----:B------:R-:W-:Y:S02]  /*32a10*/  ISETP.GE.AND P3, PT, R6, R5, PT ;  /* 0x000000050600720c */ /* 0x000fe40003f66270 */
[----:B0-----:R-:W-:-:S11]  /*32a20*/  MOV R2, R14 ;  /* 0x0000000e00027202 */ /* 0x001fd60000000f00 */
[----:B------:R-:W-:Y:S05]  /*32a30*/  WARPSYNC.COLLECTIVE R15, `(.L_x_3546) ;  /* 0x000000000f087348 */ /* 0x000fea0003c00000 */
[----:B------:R0:W1:Y:S02]  /*32a40*/  SHFL.IDX P6, R14, R13, R12, R11 ;  /* 0x0000000c0d0e7389 */ /* 0x00006400000c000b */
[----:B01----:R-:W-:Y:S01]  /*32a50*/  ENDCOLLECTIVE ;  /* 0x000000000000791b */ /* 0x003fe20003800000 */
.L_x_3546:
[----:B------:R-:W-:Y:S01]  /*32a60*/  IMAD.MOV.U32 R13, RZ, RZ, R4 ;  /* 0x000000ffff0d7224 */ /* 0x000fe200078e0004 */
[----:B------:R-:W-:Y:S01]  /*32a70*/  MOV R12, 0x7 ;  /* 0x00000007000c7802 */ /* 0x000fe20000000f00 */
[----:B------:R-:W-:-:S07]  /*32a80*/  IMAD.MOV.U32 R3, RZ, RZ, R14 ;  /* 0x000000ffff037224 */ /* 0x000fce00078e000e */
[----:B------:R-:W-:Y:S05]  /*32a90*/  WARPSYNC.COLLECTIVE R15, `(.L_x_3547) ;  /* 0x000000000f087348 */ /* 0x000fea0003c00000 */
[----:B------:R0:W1:Y:S02]  /*32aa0*/  SHFL.IDX P6, R14, R13, R12, R11 ;  /* 0x0000000c0d0e7389 */ /* 0x00006400000c000b */
[----:B01----:R-:W-:Y:S01]  /*32ab0*/  ENDCOLLECTIVE ;  /* 0x000000000000791b */ /* 0x003fe20003800000 */
.L_x_3547:
[----:B------:R-:W-:-:S04]  /*32ac0*/  @!P3 IADD3 R6, P2, R30, R3, RZ ;  /* 0x000000031e06b210 */ /* 0x000fc80007f5e0ff */
[----:B------:R-:W-:Y:S01]  /*32ad0*/  @!P3 IADD3.X R7, RZ, R2, RZ, P2, !PT ;  /* 0x00000002ff07b210 */ /* 0x000fe200017fe4ff */
[----:B------:R-:W-:-:S04]  /*32ae0*/  @!P3 IMAD.MOV.U32 R2, RZ, RZ, R6 ;  /* 0x000000ffff02b224 */ /* 0x000fc800078e0006 */
[----:B------:R-:W-:Y:S02]  /*32af0*/  @!P3 IMAD.MOV.U32 R3, RZ, RZ, R7 ;  /* 0x000000ffff03b224 */ /* 0x000fe400078e0007 */
[----:B------:R-:W-:-:S03]  /*32b00*/  IMAD.MOV.U32 R13, RZ, RZ, R0 ;  /* 0x000000ffff0d7224 */ /* 0x000fc600078e0000 */
[----:B------:R-:W-:Y:S01]  /*32b10*/  @!PT LDS RZ, [RZ] ;  /* 0x00000000fffff984 */ /* 0x000fe20000000800 */
[----:B------:R-:W-:Y:S01]  /*32b20*/  @!PT LDS RZ, [RZ] ;  /* 0x00000000fffff984 */ /* 0x000fe20000000800 */
[----:B------:R-:W-:Y:S01]  /*32b30*/  @!PT LDS RZ, [RZ] ;  /* 0x00000000fffff984 */ /* 0x000fe20000000800 */
[----:B------:R0:W-:Y:S04]  /*32b40*/  @!P3 LDGSTS.E.BYPASS.LTC128B.128 [R8+0x23400], desc[UR36][R2.64], !P0 ;  /* 0x234000000208bfae */ /* 0x0001e8000c101d64 */
[----:B------:R0:W-:Y:S01]  /*32b50*/  @!P3 LDGSTS.E.BYPASS.LTC128B.128 [R8+0x27400], desc[UR36][R2.64+0x80], !P1 ;  /* 0x274000800208bfae */ /* 0x0001e2000c901d64 */
[----:B------:R-:W-:-:S07]  /*32b60*/  IMAD.MOV.U32 R4, RZ, RZ, R14 ;  /* 0x000000ffff047224 */ /* 0x000fce00078e000e */
[----:B0-----:R-:W-:Y:S05]  /*32b70*/  WARPSYNC.COLLECTIVE R15, `(.L_x_3548) ;  /* 0x000000000f087348 */ /* 0x001fea0003c00000 */
[----:B------:R1:W2:Y:S02]  /*32b80*/  SHFL.IDX P6, R14, R13, R12, R11 ;  /* 0x0000000c0d0e7389 */ /* 0x0002a400000c000b */
[----:B012---:R-:W-:Y:S01]  /*32b90*/  ENDCOLLECTIVE ;  /* 0x000000000000791b */ /* 0x007fe20003800000 */
.L_x_3548:
[----:B------:R-:W-:Y:S05]  /*32ba0*/  BRA `(.L_x_3549) ;  /* 0xffffff5c00d47947 */ /* 0x000fea000383ffff */
.L_x_3241:
[----:B0-----:R0:W1:Y:S02]  /*32bb0*/  SYNCS.PHASECHK.TRANS64.TRYWAIT P0, [R22+URZ+0x38820], R3 ;  /* 0x03882003160075a7 */ /* 0x001064000800017f */
[----:B-1----:R-:W-:Y:S05]  /*32bc0*/  @!P0 NANOSLEEP.SYNCS 0x989680 ;  /* 0x009896800000895d */ /* 0x002fea0003900000 */
[----:B------:R-:W1:Y:S02]  /*32bd0*/  @!P0 SYNCS.PHASECHK.TRANS64 P0, [R22+URZ+0x38820], R3 ;  /* 0x03882003160085a7 */ /* 0x000e64000800007f */
[----:B-1----:R-:W-:Y:S05]  /*32be0*/  @!P0 BRA `(.L_x_3241) ;  /* 0xfffffffc00f08947 */ /* 0x002fea000383ffff */
[----:B------:R-:W-:Y:S05]  /*32bf0*/  BRA `(.L_x_3550) ;  /* 0xffffff6000487947 */ /* 0x000fea000383ffff */
.L_x_3245:
[----:B0-----:R0:W1:Y:S02]  /*32c00*/  SYNCS.PHASECHK.TRANS64.TRYWAIT P0, [R0+URZ+0x38880], R21 ;  /* 0x03888015000075a7 */ /* 0x001064000800017f */
[----:B-1----:R-:W-:Y:S05]  /*32c10*/  @!P0 NANOSLEEP.SYNCS 0x989680 ;  /* 0x009896800000895d */ /* 0x002fea0003900000 */
[----:B------:R-:W1:Y:S02]  /*32c20*/  @!P0 SYNCS.PHASECHK.TRANS64 P0, [R0+URZ+0x38880], R21 ;  /* 0x03888015000085a7 */ /* 0x000e64000800007f */
[----:B-1----:R-:W-:Y:S05]  /*32c30*/  @!P0 BRA `(.L_x_3245) ;  /* 0xfffffffc00f08947 */ /* 0x002fea000383ffff */
[----:B------:R-:W-:Y:S05]  /*32c40*/  BRA `(.L_x_3551) ;  /* 0xffffff6000fc7947 */ /* 0x000fea000383ffff */
.L_x_3246:
        /* <DEDUP_REMOVED lines=8> */
.L_x_3553:
[----:B------:R-:W-:Y:S05]  /*32cd0*/  BSYNC B0 ;  /* 0x0000000000007941 */ /* 0x000fea0003800000 */
.L_x_3552:
[----:B------:R-:W-:Y:S01]  /*32ce0*/  MOV R13, R8 ;  /* 0x00000008000d7202 */ /* 0x000fe20000000f00 */
        /* <DEDUP_REMOVED lines=8> */
.L_x_3554:
[----:B------:R-:W-:Y:S01]  /*32d70*/  IMAD.MOV.U32 R13, RZ, RZ, R7 ;  /* 0x000000ffff0d7224 */ /* 0x000fe200078e0007 */
[----:B------:R-:W-:Y:S02]  /*32d80*/  MOV R12, 0x1 ;  /* 0x00000001000c7802 */ /* 0x000fe40000000f00 */
[----:B------:R-:W-:-:S07]  /*32d90*/  MOV R2, R14 ;  /* 0x0000000e00027202 */ /* 0x000fce0000000f00 */
[----:B------:R-:W-:Y:S05]  /*32da0*/  WARPSYNC.COLLECTIVE R15, `(.L_x_3555) ;  /* 0x000000000f087348 */ /* 0x000fea0003c00000 */
[----:B------:R0:W1:Y:S02]  /*32db0*/  SHFL.IDX P6, R14, R13, R12, R11 ;  /* 0x0000000c0d0e7389 */ /* 0x00006400000c000b */
[----:B01----:R-:W-:Y:S01]  /*32dc0*/  ENDCOLLECTIVE ;  /* 0x000000000000791b */ /* 0x003fe20003800000 */
.L_x_3555:
        /* <DEDUP_REMOVED lines=12> */
.L_x_3556:
[----:B------:R-:W-:Y:S02]  /*32e90*/  IMAD.MOV.U32 R13, RZ, RZ, R7 ;  /* 0x000000ffff0d7224 */ /* 0x000fe400078e0007 */
[----:B------:R-:W-:Y:S02]  /*32ea0*/  IMAD.MOV.U32 R12, RZ, RZ, 0x2 ;  /* 0x00000002ff0c7424 */ /* 0x000fe400078e00ff */
[----:B------:R-:W-:-:S07]  /*32eb0*/  IMAD.MOV.U32 R2, RZ, RZ, R14 ;  /* 0x000000ffff027224 */ /* 0x000fce00078e000e */
[----:B------:R-:W-:Y:S05]  /*32ec0*/  WARPSYNC.COLLECTIVE R15, `(.L_x_3557) ;  /* 0x000000000f087348 */ /* 0x000fea0003c00000 */
[----:B------:R0:W1:Y:S02]  /*32ed0*/  SHFL.IDX P6, R14, R13, R12, R11 ;  /* 0x0000000c0d0e7389 */ /* 0x00006400000c000b */
[----:B01----:R-:W-:Y:S01]  /*32ee0*/  ENDCOLLECTIVE ;  /* 0x000000000000791b */ /* 0x003fe20003800000 */
.L_x_3557:
[----:B------:R-:W-:-:S04]  /*32ef0*/  IADD3 R2, P0, R30, R2, RZ ;  /* 0x000000021e027210 */ /* 0x000fc80007f1e0ff */
[----:B------:R-:W-:-:S05]  /*32f00*/  IADD3.X R3, RZ, R3, RZ, P0, !PT ;  /* 0x00000003ff037210 */ /* 0x000fca00007fe4ff */
[----:B------:R-:W-:Y:S01]  /*32f10*/  @!PT LDS RZ, [RZ] ;  /* 0x00000000fffff984 */ /* 0x000fe20000000800 */
[----:B------:R-:W-:Y:S01]  /*32f20*/  @!PT LDS RZ, [RZ] ;  /* 0x00000000fffff984 */ /* 0x000fe20000000800 */
[----:B------:R-:W-:Y:S01]  /*32f30*/  @!PT LDS RZ, [RZ] ;  /* 0x00000000fffff984 */ /* 0x000fe20000000800 */
[----:B------:R-:W-:Y:S01]  /*32f40*/  LDGSTS.E.BYPASS.LTC128B.128 [R4+0x10c00], desc[UR36][R2.64], !P3 ;  /* 0x10c0000002047fae */ /* 0x000fe2000d901d64 */
[----:B------:R-:W-:-:S03]  /*32f50*/  MOV R13, R8 ;  /* 0x00000008000d7202 */ /* 0x000fc60000000f00 */
[----:B------:R0:W-:Y:S02]  /*32f60*/  LDGSTS.E.BYPASS.LTC128B.128 [R4+0x14c00], desc[UR36][R2.64+0x80], !P2 ;  /* 0x14c0008002047fae */ /* 0x0001e4000d101d64 */
[----:B0-----:R-:W-:-:S07]  /*32f70*/  IMAD.MOV.U32 R3, RZ, RZ, R14 ;  /* 0x000000ffff037224 */ /* 0x001fce00078e000e */
[----:B------:R-:W-:Y:S05]  /*32f80*/  WARPSYNC.COLLECTIVE R15, `(.L_x_3558) ;  /* 0x000000000f087348 */ /* 0x000fea0003c00000 */
[----:B------:R0:W1:Y:S02]  /*32f90*/  SHFL.IDX P6, R14, R13, R12, R11 ;  /* 0x0000000c0d0e7389 */ /* 0x00006400000c000b */
[----:B01----:R-:W-:Y:S01]  /*32fa0*/  ENDCOLLECTIVE ;  /* 0x000000000000791b */ /* 0x003fe20003800000 */
.L_x_3558:
[----:B------:R-:W-:Y:S01]  /*32fb0*/  IMAD.MOV.U32 R13, RZ, RZ, R7 ;  /* 0x000000ffff0d7224 */ /* 0x000fe200078e0007 */
[----:B------:R-:W-:Y:S01]  /*32fc0*/  MOV R12, 0x3 ;  /* 0x00000003000c7802 */ /* 0x000fe20000000f00 */
[----:B------:R-:W-:-:S07]  /*32fd0*/  IMAD.MOV.U32 R2, RZ, RZ, R14 ;  /* 0x000000ffff027224 */ /* 0x000fce00078e000e */
[----:B------:R-:W-:Y:S05]  /*32fe0*/  WARPSYNC.COLLECTIVE R15, `(.L_x_3559) ;  /* 0x000000000f087348 */ /* 0x000fea0003c00000 */
[----:B------:R0:W1:Y:S02]  /*32ff0*/  SHFL.IDX P6, R14, R13, R12, R11 ;  /* 0x0000000c0d0e7389 */ /* 0x00006400000c000b */
[----:B01----:R-:W-:Y:S01]  /*33000*/  ENDCOLLECTIVE ;  /* 0x000000000000791b */ /* 0x003fe20003800000 */
.L_x_3559:
        /* <DEDUP_REMOVED lines=12> */
.L_x_3560:
[----:B------:R-:W-:Y:S02]  /*330d0*/  IMAD.MOV.U32 R13, RZ, RZ, R7 ;  /* 0x000000ffff0d7224 */ /* 0x000fe400078e0007 */
[----:B------:R-:W-:Y:S02]  /*330e0*/  IMAD.MOV.U32 R12, RZ, RZ, 0x4 ;  /* 0x00000004ff0c7424 */ /* 0x000fe400078e00ff */
[----:B------:R-:W-:-:S07]  /*330f0*/  IMAD.MOV.U32 R2, RZ, RZ, R14 ;  /* 0x000000ffff027224 */ /* 0x000fce00078e000e */
[----:B------:R-:W-:Y:S05]  /*33100*/  WARPSYNC.COLLECTIVE R15, `(.L_x_3561) ;  /* 0x000000000f087348 */ /* 0x000fea0003c00000 */
[----:B------:R0:W1:Y:S02]  /*33110*/  SHFL.IDX P6, R14, R13, R12, R11 ;  /* 0x0000000c0d0e7389 */ /* 0x00006400000c000b */
[----:B01----:R-:W-:Y:S01]  /*33120*/  ENDCOLLECTIVE ;  /* 0x000000000000791b */ /* 0x003fe20003800000 */
.L_x_3561:
        /* <DEDUP_REMOVED lines=12> */
.L_x_3562:
[----:B------:R-:W-:Y:S01]  /*331f0*/  IMAD.MOV.U32 R13, RZ, RZ, R7 ;  /* 0x000000ffff0d7224 */ /* 0x000fe200078e0007 */
[----:B------:R-:W-:Y:S01]  /*33200*/  MOV R12, 0x5 ;  /* 0x00000005000c7802 */ /* 0x000fe20000000f00 */
[----:B------:R-:W-:-:S07]  /*33210*/  IMAD.MOV.U32 R2, RZ, RZ, R14 ;  /* 0x000000ffff027224 */ /* 0x000fce00078e000e */
[----:B------:R-:W-:Y:S05]  /*33220*/  WARPSYNC.COLLECTIVE R15, `(.L_x_3563) ;  /* 0x000000000f087348 */ /* 0x000fea0003c00000 */
[----:B------:R0:W1:Y:S02]  /*33230*/  SHFL.IDX P6, R14, R13, R12, R11 ;  /* 0x0000000c0d0e7389 */ /* 0x00006400000c000b */
[----:B01----:R-:W-:Y:S01]  /*33240*/  ENDCOLLECTIVE ;  /* 0x000000000000791b */ /* 0x003fe20003800000 */
.L_x_3563:
        /* <DEDUP_REMOVED lines=12> */
.L_x_3564:
[----:B------:R-:W-:Y:S02]  /*33310*/  IMAD.MOV.U32 R13, RZ, RZ, R7 ;  /* 0x000000ffff0d7224 */ /* 0x000fe400078e0007 */
[----:B------:R-:W-:Y:S02]  /*33320*/  IMAD.MOV.U32 R12, RZ, RZ, 0x6 ;  /* 0x00000006ff0c7424 */ /* 0x000fe400078e00ff */
[----:B------:R-:W-:-:S07]  /*33330*/  IMAD.MOV.U32 R2, RZ, RZ, R14 ;  /* 0x000000ffff027224 */ /* 0x000fce00078e000e */
[----:B------:R-:W-:Y:S05]  /*33340*/  WARPSYNC.COLLECTIVE R15, `(.L_x_3565) ;  /* 0x000000000f087348 */ /* 0x000fea0003c00000 */
[----:B------:R0:W1:Y:S02]  /*33350*/  SHFL.IDX P6, R14, R13, R12, R11 ;  /* 0x0000000c0d0e7389 */ /* 0x00006400000c000b */
[----:B01----:R-:W-:Y:S01]  /*33360*/  ENDCOLLECTIVE ;  /* 0x000000000000791b */ /* 0x003fe20003800000 */
.L_x_3565:
        /* <DEDUP_REMOVED lines=12> */
.L_x_3566:
[----:B------:R-:W-:Y:S01]  /*33430*/  IMAD.MOV.U32 R13, RZ, RZ, R7 ;  /* 0x000000ffff0d7224 */ /* 0x000fe200078e0007 */
[----:B------:R-:W-:Y:S01]  /*33440*/  MOV R12, 0x7 ;  /* 0x00000007000c7802 */ /* 0x000fe20000000f00 */
[----:B------:R-:W-:-:S07]  /*33450*/  IMAD.MOV.U32 R2, RZ, RZ, R14 ;  /* 0x000000ffff027224 */ /* 0x000fce00078e000e */
[----:B------:R-:W-:Y:S05]  /*33460*/  WARPSYNC.COLLECTIVE R15, `(.L_x_3567) ;  /* 0x000000000f087348 */ /* 0x000fea0003c00000 */
[----:B------:R0:W1:Y:S02]  /*33470*/  SHFL.IDX P6, R14, R13, R12, R11 ;  /* 0x0000000c0d0e7389 */ /* 0x00006400000c000b */
[----:B01----:R-:W-:Y:S01]  /*33480*/  ENDCOLLECTIVE ;  /* 0x000000000000791b */ /* 0x003fe20003800000 */
.L_x_3567:
        /* <DEDUP_REMOVED lines=12> */
.L_x_3568:
[----:B------:R-:W-:Y:S01]  /*33550*/  IMAD.MOV.U32 R2, RZ, RZ, R14 ;  /* 0x000000ffff027224 */ /* 0x000fe200078e000e */
[----:B------:R-:W-:Y:S06]  /*33560*/  BRA `(.L_x_3569) ;  /* 0xffffff5c00d47947 */ /* 0x000fec000383ffff */
.L_x_3251:
[----:B---3--:R3:W4:Y:S02]  /*33570*/  SYNCS.PHASECHK.TRANS64.TRYWAIT P0, [R0+URZ+0x38840], R21 ;  /* 0x03884015000075a7 */ /* 0x008724000800017f */
[----:B----4-:R-:W-:Y:S05]  /*33580*/  @!P0 NANOSLEEP.SYNCS 0x989680 ;  /* 0x009896800000895d */ /* 0x010fea0003900000 */
[----:B------:R-:W4:Y:S02]  /*33590*/  @!P0 SYNCS.PHASECHK.TRANS64 P0, [R0+URZ+0x38840], R21 ;  /* 0x03884015000085a7 */ /* 0x000f24000800007f */
[----:B----4-:R-:W-:Y:S05]  /*335a0*/  @!P0 BRA `(.L_x_3251) ;  /* 0xfffffffc00f08947 */ /* 0x010fea000383ffff */
[----:B------:R-:W-:Y:S05]  /*335b0*/  BRA `(.L_x_3570) ;  /* 0xffffff6000287947 */ /* 0x000fea000383ffff */
.L_x_3252:
[----:B------:R-:W-:Y:S01]  /*335c0*/  BSSY B0, `(.L_x_3571) ;  /* 0x0000008000007945 */ /* 0x000fe20003800000 */
[----:B------:R-:W-:Y:S01]  /*335d0*/  MOV R13, R5 ;  /* 0x00000005000d7202 */ /* 0x000fe20000000f00 */
[----:B------:R-:W-:Y:S02]  /*335e0*/  IMAD.MOV.U32 R12, RZ, RZ, RZ ;  /* 0x000000ffff0c7224 */ /* 0x000fe400078e00ff */
[----:B------:R-:W-:Y:S02]  /*335f0*/  IMAD.MOV.U32 R11, RZ, RZ, 0x181f ;  /* 0x0000181fff0b7424 */ /* 0x000fe400078e00ff */
[----:B------:R-:W-:-:S07]  /*33600*/  IMAD.MOV.U32 R15, RZ, RZ, -0x1 ;  /* 0xffffffffff0f7424 */ /* 0x000fce00078e00ff */
[----:B0-23--:R-:W-:Y:S05]  /*33610*/  WARPSYNC.COLLECTIVE R15, `(.L_x_3572) ;  /* 0x000000000f087348 */ /* 0x00dfea0003c00000 */
[----:B------:R1:W4:Y:S02]  /*33620*/  SHFL.IDX P6, R14, R13, R12, R11 ;  /* 0x0000000c0d0e7389 */ /* 0x00032400000c000b */
[----:B01234-:R-:W-:Y:S01]  /*33630*/  ENDCOLLECTIVE ;  /* 0x000000000000791b */ /* 0x01ffe20003800000 */
.L_x_3572:
[----:B------:R-:W-:Y:S05]  /*33640*/  BSYNC B0 ;  /* 0x0000000000007941 */ /* 0x000fea0003800000 */
.L_x_3571:
        /* <DEDUP_REMOVED lines=8> */
.L_x_3573:
[----:B------:R-:W-:Y:S01]  /*336d0*/  IMAD.MOV.U32 R13, RZ, RZ, R5 ;  /* 0x000000ffff0d7224 */ /* 0x000fe200078e0005 */
[----:B------:R-:W-:Y:S01]  /*336e0*/  MOV R12, 0x1 ;  /* 0x00000001000c7802 */ /* 0x000fe20000000f00 */
[----:B------:R-:W-:-:S07]  /*336f0*/  IMAD.MOV.U32 R2, RZ, RZ, R14 ;  /* 0x000000ffff027224 */ /* 0x000fce00078e000e */
[----:B------:R-:W-:Y:S05]  /*33700*/  WARPSYNC.COLLECTIVE R15, `(.L_x_3574) ;  /* 0x000000000f087348 */ /* 0x000fea0003c00000 */
[----:B------:R0:W1:Y:S02]  /*33710*/  SHFL.IDX P6, R14, R13, R12, R11 ;  /* 0x0000000c0d0e7389 */ /* 0x00006400000c000b */
[----:B01----:R-:W-:Y:S01]  /*33720*/  ENDCOLLECTIVE ;  /* 0x000000000000791b */ /* 0x003fe20003800000 */
.L_x_3574:
        /* <DEDUP_REMOVED lines=12> */
.L_x_3575:
[----:B------:R-:W-:Y:S02]  /*337f0*/  IMAD.MOV.U32 R13, RZ, RZ, R5 ;  /* 0x000000ffff0d7224 */ /* 0x000fe400078e0005 */
[----:B------:R-:W-:Y:S02]  /*33800*/  IMAD.MOV.U32 R12, RZ, RZ, 0x2 ;  /* 0x00000002ff0c7424 */ /* 0x000fe400078e00ff */
[----:B------:R-:W-:-:S07]  /*33810*/  IMAD.MOV.U32 R2, RZ, RZ, R14 ;  /* 0x000000ffff027224 */ /* 0x000fce00078e000e */
[----:B------:R-:W-:Y:S05]  /*33820*/  WARPSYNC.COLLECTIVE R15, `(.L_x_3576) ;  /* 0x000000000f087348 */ /* 0x000fea0003c00000 */
[----:B------:R0:W1:Y:S02]  /*33830*/  SHFL.IDX P6, R14, R13, R12, R11 ;  /* 0x0000000c0d0e7389 */ /* 0x00006400000c000b */
[----:B01----:R-:W-:Y:S01]  /*33840*/  ENDCOLLECTIVE ;  /* 0x000000000000791b */ /* 0x003fe20003800000 */
.L_x_3576:
        /* <DEDUP_REMOVED lines=12> */
.L_x_3577:
[----:B------:R-:W-:Y:S01]  /*33910*/  IMAD.MOV.U32 R13, RZ, RZ, R5 ;  /* 0x000000ffff0d7224 */ /* 0x000fe200078e0005 */
[----:B------:R-:W-:Y:S01]  /*33920*/  MOV R12, 0x3 ;  /* 0x00000003000c7802 */ /* 0x000fe20000000f00 */
[----:B------:R-:W-:-:S07]  /*33930*/  IMAD.MOV.U32 R2, RZ, RZ, R14 ;  /* 0x000000ffff027224 */ /* 0x000fce00078e000e */
[----:B------:R-:W-:Y:S05]  /*33940*/  WARPSYNC.COLLECTIVE R15, `(.L_x_3578) ;  /* 0x000000000f087348 */ /* 0x000fea0003c00000 */
[----:B------:R0:W1:Y:S02]  /*33950*/  SHFL.IDX P6, R14, R13, R12, R11 ;  /* 0x0000000c0d0e7389 */ /* 0x00006400000c000b */
[----:B01----:R-:W-:Y:S01]  /*33960*/  ENDCOLLECTIVE ;  /* 0x000000000000791b */ /* 0x003fe20003800000 */
.L_x_3578:
        /* <DEDUP_REMOVED lines=12> */
.L_x_3579:
[----:B------:R-:W-:Y:S02]  /*33a30*/  IMAD.MOV.U32 R13, RZ, RZ, R5 ;  /* 0x000000ffff0d7224 */ /* 0x000fe400078e0005 */
[----:B------:R-:W-:Y:S02]  /*33a40*/  IMAD.MOV.U32 R12, RZ, RZ, 0x4 ;  /* 0x00000004ff0c7424 */ /* 0x000fe400078e00ff */
[----:B------:R-:W-:-:S07]  /*33a50*/  IMAD.MOV.U32 R2, RZ, RZ, R14 ;  /* 0x000000ffff027224 */ /* 0x000fce00078e000e */
[----:B------:R-:W-:Y:S05]  /*33a60*/  WARPSYNC.COLLECTIVE R15, `(.L_x_3580) ;  /* 0x000000000f087348 */ /* 0x000fea0003c00000 */
[----:B------:R0:W1:Y:S02]  /*33a70*/  SHFL.IDX P6, R14, R13, R12, R11 ;  /* 0x0000000c0d0e7389 */ /* 0x00006400000c000b */
[----:B01----:R-:W-:Y:S01]  /*33a80*/  ENDCOLLECTIVE ;  /* 0x000000000000791b */ /* 0x003fe20003800000 */
.L_x_3580:
        /* <DEDUP_REMOVED lines=12> */
.L_x_3581:
[----:B------:R-:W-:Y:S01]  /*33b50*/  IMAD.MOV.U32 R13, RZ, RZ, R5 ;  /* 0x000000ffff0d7224 */ /* 0x000fe200078e0005 */
[----:B------:R-:W-:Y:S01]  /*33b60*/  MOV R12, 0x5 ;  /* 0x00000005000c7802 */ /* 0x000fe20000000f00 */
[----:B------:R-:W-:-:S07]  /*33b70*/  IMAD.MOV.U32 R2, RZ, RZ, R14 ;  /* 0x000000ffff027224 */ /* 0x000fce00078e000e */
[----:B------:R-:W-:Y:S05]  /*33b80*/  WARPSYNC.COLLECTIVE R15, `(.L_x_3582) ;  /* 0x000000000f087348 */ /* 0x000fea0003c00000 */
[----:B------:R0:W1:Y:S02]  /*33b90*/  SHFL.IDX P6, R14, R13, R12, R11 ;  /* 0x0000000c0d0e7389 */ /* 0x00006400000c000b */
[----:B01----:R-:W-:Y:S01]  /*33ba0*/  ENDCOLLECTIVE ;  /* 0x000000000000791b */ /* 0x003fe20003800000 */
.L_x_3582:
        /* <DEDUP_REMOVED lines=12> */
.L_x_3583:
[----:B------:R-:W-:Y:S02]  /*33c70*/  IMAD.MOV.U32 R13, RZ, RZ, R5 ;  /* 0x000000ffff0d7224 */ /* 0x000fe400078e0005 */
[----:B------:R-:W-:Y:S02]  /*33c80*/  IMAD.MOV.U32 R12, RZ, RZ, 0x6 ;  /* 0x00000006ff0c7424 */ /* 0x000fe400078e00ff */
[----:B------:R-:W-:-:S07]  /*33c90*/  IMAD.MOV.U32 R2, RZ, RZ, R14 ;  /* 0x000000ffff027224 */ /* 0x000fce00078e000e */
[----:B------:R-:W-:Y:S05]  /*33ca0*/  WARPSYNC.COLLECTIVE R15, `(.L_x_3584) ;  /* 0x000000000f087348 */ /* 0x000fea0003c00000 */
[----:B------:R0:W1:Y:S02]  /*33cb0*/  SHFL.IDX P6, R14, R13, R12, R11 ;  /* 0x0000000c0d0e7389 */ /* 0x00006400000c000b */
[----:B01----:R-:W-:Y:S01]  /*33cc0*/  ENDCOLLECTIVE ;  /* 0x000000000000791b */ /* 0x003fe20003800000 */
.L_x_3584:
        /* <DEDUP_REMOVED lines=12> */
.L_x_3585:
[----:B------:R-:W-:Y:S01]  /*33d90*/  IMAD.MOV.U32 R13, RZ, RZ, R5 ;  /* 0x000000ffff0d7224 */ /* 0x000fe200078e0005 */
[----:B------:R-:W-:Y:S01]  /*33da0*/  MOV R12, 0x7 ;  /* 0x00000007000c7802 */ /* 0x000fe20000000f00 */
[----:B------:R-:W-:-:S07]  /*33db0*/  IMAD.MOV.U32 R2, RZ, RZ, R14 ;  /* 0x000000ffff027224 */ /* 0x000fce00078e000e */
[----:B------:R-:W-:Y:S05]  /*33dc0*/  WARPSYNC.COLLECTIVE R15, `(.L_x_3586) ;  /* 0x000000000f087348 */ /* 0x000fea0003c00000 */
[----:B------:R0:W1:Y:S02]  /*33dd0*/  SHFL.IDX P6, R14, R13, R12, R11 ;  /* 0x0000000c0d0e7389 */ /* 0x00006400000c000b */
[----:B01----:R-:W-:Y:S01]  /*33de0*/  ENDCOLLECTIVE ;  /* 0x000000000000791b */ /* 0x003fe20003800000 */
.L_x_3586:
        /* <DEDUP_REMOVED lines=12> */
.L_x_3587:
[----:B------:R-:W-:Y:S01]  /*33eb0*/  IMAD.MOV.U32 R2, RZ, RZ, R14 ;  /* 0x000000ffff027224 */ /* 0x000fe200078e000e */
[----:B------:R-:W-:Y:S06]  /*33ec0*/  BRA `(.L_x_3588) ;  /* 0xffffff5800f87947 */ /* 0x000fec000383ffff */
.L_x_3257:
[----:B0-----:R0:W2:Y:S02]  /*33ed0*/  SYNCS.PHASECHK.TRANS64.TRYWAIT P2, [R0+URZ+0x38870], R3 ;  /* 0x03887003000075a7 */ /* 0x0010a4000804017f */
[----:B--2---:R-:W-:Y:S05]  /*33ee0*/  @!P2 NANOSLEEP.SYNCS 0x989680 ;  /* 0x009896800000a95d */ /* 0x004fea0003900000 */
[----:B------:R-:W2:Y:S02]  /*33ef0*/  @!P2 SYNCS.PHASECHK.TRANS64 P2, [R0+URZ+0x38870], R3 ;  /* 0x038870030000a5a7 */ /* 0x000ea4000804007f */
[----:B--2---:R-:W-:Y:S05]  /*33f00*/  @!P2 BRA `(.L_x_3257) ;  /* 0xfffffffc00f0a947 */ /* 0x004fea000383ffff */
[----:B------:R-:W-:Y:S05]  /*33f10*/  BRA `(.L_x_3589) ;  /* 0xffffff5c00607947 */ /* 0x000fea000383ffff */
.L_x_3259:
[----:B0-----:R0:W2:Y:S02]  /*33f20*/  SYNCS.PHASECHK.TRANS64.TRYWAIT P2, [R0+URZ+0x38860], R3 ;  /* 0x03886003000075a7 */ /* 0x0010a4000804017f */
[----:B--2---:R-:W-:Y:S05]  /*33f30*/  @!P2 NANOSLEEP.SYNCS 0x989680 ;  /* 0x009896800000a95d */ /* 0x004fea0003900000 */
[----:B------:R-:W2:Y:S02]  /*33f40*/  @!P2 SYNCS.PHASECHK.TRANS64 P2, [R0+URZ+0x38860], R3 ;  /* 0x038860030000a5a7 */ /* 0x000ea4000804007f */
[----:B--2---:R-:W-:Y:S05]  /*33f50*/  @!P2 BRA `(.L_x_3259) ;  /* 0xfffffffc00f0a947 */ /* 0x004fea000383ffff */
[----:B------:R-:W-:Y:S05]  /*33f60*/  BRA `(.L_x_3590) ;  /* 0xffffff5c00707947 */ /* 0x000fea000383ffff */
.L_x_3267:
[----:B0-----:R0:W1:Y:S02]  /*33f70*/  SYNCS.PHASECHK.TRANS64.TRYWAIT P1, [R18+URZ+0x38870], R3 ;  /* 0x03887003120075a7 */ /* 0x001064000802017f */
[----:B-1----:R-:W-:Y:S05]  /*33f80*/  @!P1 NANOSLEEP.SYNCS 0x989680 ;  /* 0x009896800000995d */ /* 0x002fea0003900000 */
[----:B------:R-:W1:Y:S02]  /*33f90*/  @!P1 SYNCS.PHASECHK.TRANS64 P1, [R18+URZ+0x38870], R3 ;  /* 0x03887003120095a7 */ /* 0x000e64000802007f */
[----:B-1----:R-:W-:Y:S05]  /*33fa0*/  @!P1 BRA `(.L_x_3267) ;  /* 0xfffffffc00f09947 */ /* 0x002fea000383ffff */
[----:B------:R-:W-:Y:S05]  /*33fb0*/  BRA `(.L_x_3591) ;  /* 0xffffff6400cc7947 */ /* 0x000fea000383ffff */
.L_x_3269:
[----:B0-----:R0:W1:Y:S02]  /*33fc0*/  SYNCS.PHASECHK.TRANS64.TRYWAIT P1, [R18+URZ+0x38860], R3 ;  /* 0x03886003120075a7 */ /* 0x001064000802017f */
[----:B-1----:R-:W-:Y:S05]  /*33fd0*/  @!P1 NANOSLEEP.SYNCS 0x989680 ;  /* 0x009896800000995d */ /* 0x002fea0003900000 */
[----:B------:R-:W1:Y:S02]  /*33fe0*/  @!P1 SYNCS.PHASECHK.TRANS64 P1, [R18+URZ+0x38860], R3 ;  /* 0x03886003120095a7 */ /* 0x000e64000802007f */
[----:B-1----:R-:W-:Y:S05]  /*33ff0*/  @!P1 BRA `(.L_x_3269) ;  /* 0xfffffffc00f09947 */ /* 0x002fea000383ffff */
[----:B------:R-:W-:Y:S05]  /*34000*/  BRA `(.L_x_3592) ;  /* 0xffffff6400d87947 */ /* 0x000fea000383ffff */
.L_x_3274:
[----:B------:R-:W-:Y:S01]  /*34010*/  BSSY B0, `(.L_x_3593) ;  /* 0x0000008000007945 */ /* 0x000fe20003800000 */
[----:B------:R-:W-:Y:S01]  /*34020*/  MOV R13, R16 ;  /* 0x00000010000d7202 */ /* 0x000fe20000000f00 */
[----:B------:R-:W-:Y:S02]  /*34030*/  IMAD.MOV.U32 R12, RZ, RZ, RZ ;  /* 0x000000ffff0c7224 */ /* 0x000fe400078e00ff */
[----:B------:R-:W-:Y:S02]  /*34040*/  IMAD.MOV.U32 R11, RZ, RZ, 0x1f ;  /* 0x0000001fff0b7424 */ /* 0x000fe400078e00ff */
[----:B------:R-:W-:-:S07]  /*34050*/  IMAD.MOV.U32 R15, RZ, RZ, -0x1 ;  /* 0xffffffffff0f7424 */ /* 0x000fce00078e00ff */
[----:B-1----:R-:W-:Y:S05]  /*34060*/  WARPSYNC.COLLECTIVE R15, `(.L_x_3594) ;  /* 0x000000000f087348 */ /* 0x002fea0003c00000 */
[----:B------:R0:W2:Y:S02]  /*34070*/  SHFL.IDX P6, R14, R13, R12, R11 ;  /* 0x0000000c0d0e7389 */ /* 0x0000a400000c000b */
[----:B012---:R-:W-:Y:S01]  /*34080*/  ENDCOLLECTIVE ;  /* 0x000000000000791b */ /* 0x007fe20003800000 */
.L_x_3594:
[----:B------:R-:W-:Y:S05]  /*34090*/  BSYNC B0 ;  /* 0x0000000000007941 */ /* 0x000fea0003800000 */
.L_x_3593:
[----:B------:R-:W-:Y:S01]  /*340a0*/  IMAD.MOV.U32 R13, RZ, RZ, R16 ;  /* 0x000000ffff0d7224 */ /* 0x000fe200078e0010 */
[----:B------:R-:W-:Y:S01]  /*340b0*/  MOV R15, 0xffffffff ;  /* 0xffffffff000f7802 */ /* 0x000fe20000000f00 */
[----:B------:R-:W-:Y:S01]  /*340c0*/  IMAD.MOV.U32 R12, RZ, RZ, 0x1 ;  /* 0x00000001ff0c7424 */ /* 0x000fe200078e00ff */
[----:B------:R-:W-:Y:S01]  /*340d0*/  MOV R0, R14 ;  /* 0x0000000e00007202 */ /* 0x000fe20000000f00 */
[----:B------:R-:W-:Y:S02]  /*340e0*/  IMAD.MOV.U32 R11, RZ, RZ, 0x1f ;  /* 0x0000001fff0b7424 */ /* 0x000fe400078e00ff */
[----:B------:R-:W-:-:S07]  /*340f0*/  IMAD.IADD R7, R19, 0x1, R8 ;  /* 0x0000000113077824 */ /* 0x000fce00078e0208 */
[----:B------:R-:W-:Y:S05]  /*34100*/  WARPSYNC.COLLECTIVE R15, `(.L_x_3595) ;  /* 0x000000000f087348 */ /* 0x000fea0003c00000 */
[----:B------:R0:W1:Y:S02]  /*34110*/  SHFL.IDX P6, R14, R13, R12, R11 ;  /* 0x0000000c0d0e7389 */ /* 0x00006400000c000b */
[----:B01----:R-:W-:Y:S01]  /*34120*/  ENDCOLLECTIVE ;  /* 0x000000000000791b */ /* 0x003fe20003800000 */
.L_x_3595:
[----:B------:R-:W-:Y:S02]  /*34130*/  ULDC UR4, c[0x0][0xc3c] ;  /* 0x00030f0000047ab9 */ /* 0x000fe40000000800 */
[----:B------:R-:W-:-:S13]  /*34140*/  ISETP.GE.OR P1, PT, R7, UR4, !P0 ;  /* 0x0000000407007c0c */ /* 0x000fda000c726670 */
[----:B------:R-:W0:Y:S01]  /*34150*/  @!P1 LDC.64 R2, c[0x0][0xc80] ;  /* 0x00032000ff029b82 */ /* 0x000e220000000a00 */
[----:B------:R-:W-:Y:S02]  /*34160*/  IMAD.MOV.U32 R17, RZ, RZ, RZ ;  /* 0x000000ffff117224 */ /* 0x000fe400078e00ff */
[----:B------:R-:W-:Y:S02]  /*34170*/  IMAD.MOV.U32 R11, RZ, RZ, RZ ;  /* 0x000000ffff0b7224 */ /* 0x000fe400078e00ff */
[----:B------:R-:W-:Y:S02]  /*34180*/  IMAD.MOV.U32 R5, RZ, RZ, R14 ;  /* 0x000000ffff057224 */ /* 0x000fe400078e000e */
[----:B0-----:R-:W-:-:S06]  /*34190*/  @!P1 IMAD.WIDE R2, R7, 0x4, R2 ;  /* 0x0000000407029825 */ /* 0x001fcc00078e0202 */
[----:B------:R-:W2:Y:S01]  /*341a0*/  @!P1 LDG.E R2, desc[UR36][R2.64] ;  /* 0x0000002402029981 */ /* 0x000ea2000c1e1900 */
[C---:B------:R-:W-:Y:S02]  /*341b0*/  ISETP.GE.U32.AND P2, PT, R8.reuse, 0x2, PT ;  /* 0x000000020800780c */ /* 0x040fe40003f46070 */
[C---:B------:R-:W-:Y:S02]  /*341c0*/  ISETP.GE.U32.AND P3, PT, R8.reuse, 0x4, PT ;  /* 0x000000040800780c */ /* 0x040fe40003f66070 */
[C---:B------:R-:W-:Y:S02]  /*341d0*/  ISETP.GE.U32.AND P4, PT, R8.reuse, 0x8, PT ;  /* 0x000000080800780c */ /* 0x040fe40003f86070 */
[C---:B------:R-:W-:Y:S02]  /*341e0*/  ISETP.GE.U32.AND P5, PT, R8.reuse, 0x10, PT ;  /* 0x000000100800780c */ /* 0x040fe40003fa6070 */
[----:B--2---:R-:W-:Y:S02]  /*341f0*/  @!P1 MOV R17, R2 ;  /* 0x0000000200119202 */ /* 0x004fe40000000f00 */
[----:B------:R-:W-:-:S03]  /*34200*/  ISETP.NE.AND P1, PT, R8, RZ, PT ;  /* 0x000000ff0800720c */ /* 0x000fc60003f25270 */
[----:B------:R-:W-:-:S10]  /*34210*/  IMAD.MOV.U32 R13, RZ, RZ, R17 ;  /* 0x000000ffff0d7224 */ /* 0x000fd400078e0011 */
[----:B------:R-:W-:Y:S05]  /*34220*/  WARPSYNC.COLLECTIVE R15, `(.L_x_3596) ;  /* 0x000000000f087348 */ /* 0x000fea0003c00000 */
[----:B------:R0:W1:Y:S02]  /*34230*/  SHFL.UP P6, R14, R13, R12, R11 ;  /* 0x0400000c0d0e7389 */ /* 0x00006400000c000b */
[----:B01----:R-:W-:Y:S01]  /*34240*/  ENDCOLLECTIVE ;  /* 0x000000000000791b */ /* 0x003fe20003800000 */
.L_x_3596:
[----:B------:R-:W-:Y:S01]  /*34250*/  IMAD.MOV.U32 R12, RZ, RZ, 0x2 ;  /* 0x00000002ff0c7424 */ /* 0x000fe200078e00ff */
[----:B------:R-:W-:-:S05]  /*34260*/  SEL R4, R14, RZ, P1 ;  /* 0x000000ff0e047207 */ /* 0x000fca0000800000 */
[----:B------:R-:W-:-:S05]  /*34270*/  IMAD.IADD R4, R17, 0x1, R4 ;  /* 0x0000000111047824 */ /* 0x000fca00078e0204 */
[----:B------:R-:W-:-:S07]  /*34280*/  MOV R13, R4 ;  /* 0x00000004000d7202 */ /* 0x000fce0000000f00 */
[----:B------:R-:W-:Y:S05]  /*34290*/  WARPSYNC.COLLECTIVE R15, `(.L_x_3597) ;  /* 0x000000000f087348 */ /* 0x000fea0003c00000 */
[----:B------:R0:W1:Y:S02]  /*342a0*/  SHFL.UP P6, R14, R13, R12, R11 ;  /* 0x0400000c0d0e7389 */ /* 0x00006400000c000b */
[----:B01----:R-:W-:Y:S01]  /*342b0*/  ENDCOLLECTIVE ;  /* 0x000000000000791b */ /* 0x003fe20003800000 */
.L_x_3597:
[----:B------:R-:W-:Y:S02]  /*342c0*/  MOV R12, 0x4 ;  /* 0x00000004000c7802 */ /* 0x000fe40000000f00 */
[----:B------:R-:W-:-:S05]  /*342d0*/  SEL R3, R14, RZ, P2 ;  /* 0x000000ff0e037207 */ /* 0x000fca0001000000 */
[----:B------:R-:W-:-:S04]  /*342e0*/  IMAD.IADD R6, R4, 0x1, R3 ;  /* 0x0000000104067824 */ /* 0x000fc800078e0203 */
[----:B------:R-:W-:-:S07]  /*342f0*/  IMAD.MOV.U32 R13, RZ, RZ, R6 ;  /* 0x000000ffff0d7224 */ /* 0x000fce00078e0006 */
[----:B------:R-:W-:Y:S05]  /*34300*/  WARPSYNC.COLLECTIVE R15, `(.L_x_3598) ;  /* 0x000000000f087348 */ /* 0x000fea0003c00000 */
[----:B------:R0:W1:Y:S02]  /*34310*/  SHFL.UP P6, R14, R13, R12, R11 ;  /* 0x0400000c0d0e7389 */ /* 0x00006400000c000b */
[----:B01----:R-:W-:Y:S01]  /*34320*/  ENDCOLLECTIVE ;  /* 0x000000000000791b */ /* 0x003fe20003800000 */
.L_x_3598:
[----:B------:R-:W-:Y:S01]  /*34330*/  IMAD.MOV.U32 R12, RZ, RZ, 0x8 ;  /* 0x00000008ff0c7424 */ /* 0x000fe200078e00ff */
[----:B------:R-:W-:-:S05]  /*34340*/  SEL R3, R14, RZ, P3 ;  /* 0x000000ff0e037207 */ /* 0x000fca0001800000 */
[----:B------:R-:W-:-:S04]  /*34350*/  IMAD.IADD R2, R6, 0x1, R3 ;  /* 0x0000000106027824 */ /* 0x000fc800078e0203 */
[----:B------:R-:W-:-:S07]  /*34360*/  IMAD.MOV.U32 R13, RZ, RZ, R2 ;  /* 0x000000ffff0d7224 */ /* 0x000fce00078e0002 */
[----:B------:R-:W-:Y:S05]  /*34370*/  WARPSYNC.COLLECTIVE R15, `(.L_x_3599) ;  /* 0x000000000f087348 */ /* 0x000fea0003c00000 */
[----:B------:R0:W1:Y:S02]  /*34380*/  SHFL.UP P6, R14, R13, R12, R11 ;  /* 0x0400000c0d0e7389 */ /* 0x00006400000c000b */
[----:B01----:R-:W-:Y:S01]  /*34390*/  ENDCOLLECTIVE ;  /* 0x000000000000791b */ /* 0x003fe20003800000 */
.L_x_3599:
[----:B------:R-:W-:Y:S01]  /*343a0*/  IMAD.MOV.U32 R12, RZ, RZ, 0x10 ;  /* 0x00000010ff0c7424 */ /* 0x000fe200078e00ff */
[----:B------:R-:W-:-:S04]  /*343b0*/  SEL R3, R14, RZ, P4 ;  /* 0x000000ff0e037207 */ /* 0x000fc80002000000 */
[----:B------:R-:W-:-:S05]  /*343c0*/  IADD3 R3, R2, R3, RZ ;  /* 0x0000000302037210 */ /* 0x000fca0007ffe0ff */
[----:B------:R-:W-:-:S07]  /*343d0*/  IMAD.MOV.U32 R13, RZ, RZ, R3 ;  /* 0x000000ffff0d7224 */ /* 0x000fce00078e0003 */
[----:B------:R-:W-:Y:S05]  /*343e0*/  WARPSYNC.COLLECTIVE R15, `(.L_x_3600) ;  /* 0x000000000f087348 */ /* 0x000fea0003c00000 */
[----:B------:R0:W1:Y:S02]  /*343f0*/  SHFL.UP P6, R14, R13, R12, R11 ;  /* 0x0400000c0d0e7389 */ /* 0x00006400000c000b */
[----:B01----:R-:W-:Y:S01]  /*34400*/  ENDCOLLECTIVE ;  /* 0x000000000000791b */ /* 0x003fe20003800000 */
.L_x_3600:
[----:B------:R-:W-:Y:S02]  /*34410*/  IMAD.MOV.U32 R12, RZ, RZ, 0x1f ;  /* 0x0000001fff0c7424 */ /* 0x000fe400078e00ff */
[----:B------:R-:W-:Y:S01]  /*34420*/  IMAD.MOV.U32 R11, RZ, RZ, 0x1f ;  /* 0x0000001fff0b7424 */ /* 0x000fe200078e00ff */
[----:B------:R-:W-:-:S05]  /*34430*/  SEL R14, R14, RZ, P5 ;  /* 0x000000ff0e0e7207 */ /* 0x000fca0002800000 */
[----:B------:R-:W-:-:S05]  /*34440*/  IMAD.IADD R3, R3, 0x1, R14 ;  /* 0x0000000103037824 */ /* 0x000fca00078e020e */
[----:B------:R-:W-:-:S07]  /*34450*/  MOV R13, R3 ;  /* 0x00000003000d7202 */ /* 0x000fce0000000f00 */
[----:B------:R-:W-:Y:S05]  /*34460*/  WARPSYNC.COLLECTIVE R15, `(.L_x_3601) ;  /* 0x000000000f087348 */ /* 0x000fea0003c00000 */
[----:B------:R0:W1:Y:S02]  /*34470*/  SHFL.IDX P6, R14, R13, R12, R11 ;  /* 0x0000000c0d0e7389 */ /* 0x00006400000c000b */
[----:B01----:R-:W-:Y:S01]  /*34480*/  ENDCOLLECTIVE ;  /* 0x000000000000791b */ /* 0x003fe20003800000 */
.L_x_3601:
[----:B------:R-:W-:Y:S05]  /*34490*/  BRA `(.L_x_3602) ;  /* 0xffffff6c00847947 */ /* 0x000fea000383ffff */
.L_x_3279:
[----:B------:R-:W-:Y:S01]  /*344a0*/  BSSY B0, `(.L_x_3603) ;  /* 0x0000008000007945 */ /* 0x000fe20003800000 */
[----:B-----5:R-:W-:Y:S01]  /*344b0*/  IMAD.MOV.U32 R13, RZ, RZ, R17 ;  /* 0x000000ffff0d7224 */ /* 0x020fe200078e0011 */
[----:B------:R-:W-:Y:S01]  /*344c0*/  MOV R12, 0x1 ;  /* 0x00000001000c7802 */ /* 0x000fe20000000f00 */
[----:B------:R-:W-:Y:S02]  /*344d0*/  IMAD.MOV.U32 R11, RZ, RZ, RZ ;  /* 0x000000ffff0b7224 */ /* 0x000fe400078e00ff */
[----:B------:R-:W-:-:S07]  /*344e0*/  IMAD.MOV.U32 R15, RZ, RZ, -0x1 ;  /* 0xffffffffff0f7424 */ /* 0x000fce00078e00ff */
[----:B01----:R-:W-:Y:S05]  /*344f0*/  WARPSYNC.COLLECTIVE R15, `(.L_x_3604) ;  /* 0x000000000f087348 */ /* 0x003fea0003c00000 */
[----:B------:R2:W3:Y:S02]  /*34500*/  SHFL.UP P6, R14, R13, R12, R11 ;  /* 0x0400000c0d0e7389 */ /* 0x0004e400000c000b */
[----:B0123--:R-:W-:Y:S01]  /*34510*/  ENDCOLLECTIVE ;  /* 0x000000000000791b */ /* 0x00ffe20003800000 */
.L_x_3604:
[----:B------:R-:W-:Y:S05]  /*34520*/  BSYNC B0 ;  /* 0x0000000000007941 */ /* 0x000fea0003800000 */
.L_x_3603:
[----:B------:R-:W-:Y:S01]  /*34530*/  SEL R14, R14, RZ, P1 ;  /* 0x000000ff0e0e7207 */ /* 0x000fe20000800000 */
[----:B------:R-:W-:Y:S01]  /*34540*/  IMAD.MOV.U32 R11, RZ, RZ, RZ ;  /* 0x000000ffff0b7224 */ /* 0x000fe200078e00ff */
[----:B------:R-:W-:Y:S01]  /*34550*/  MOV R12, 0x2 ;  /* 0x00000002000c7802 */ /* 0x000fe20000000f00 */
[----:B------:R-:W-:Y:S02]  /*34560*/  IMAD.MOV.U32 R15, RZ, RZ, -0x1 ;  /* 0xffffffffff0f7424 */ /* 0x000fe400078e00ff */
[----:B------:R-:W-:-:S07]  /*34570*/  IMAD.IADD R13, R17, 0x1, R14 ;  /* 0x00000001110d7824 */ /* 0x000fce00078e020e */
[----:B------:R-:W-:Y:S05]  /*34580*/  WARPSYNC.COLLECTIVE R15, `(.L_x_3605) ;  /* 0x000000000f087348 */ /* 0x000fea0003c00000 */
[----:B------:R0:W1:Y:S02]  /*34590*/  SHFL.UP P6, R14, R13, R12, R11 ;  /* 0x0400000c0d0e7389 */ /* 0x00006400000c000b */
[----:B01----:R-:W-:Y:S01]  /*345a0*/  ENDCOLLECTIVE ;  /* 0x000000000000791b */ /* 0x003fe20003800000 */
.L_x_3605:
[----:B------:R-:W-:Y:S01]  /*345b0*/  IMAD.MOV.U32 R12, RZ, RZ, 0x4 ;  /* 0x00000004ff0c7424 */ /* 0x000fe200078e00ff */
[----:B------:R-:W-:-:S05]  /*345c0*/  SEL R2, R14, RZ, P2 ;  /* 0x000000ff0e027207 */ /* 0x000fca0001000000 */
[----:B------:R-:W-:-:S05]  /*345d0*/  IMAD.IADD R2, R13, 0x1, R2 ;  /* 0x000000010d027824 */ /* 0x000fca00078e0202 */
[----:B------:R-:W-:-:S07]  /*345e0*/  MOV R13, R2 ;  /* 0x00000002000d7202 */ /* 0x000fce0000000f00 */
[----:B------:R-:W-:Y:S05]  /*345f0*/  WARPSYNC.COLLECTIVE R15, `(.L_x_3606) ;  /* 0x000000000f087348 */ /* 0x000fea0003c00000 */
[----:B------:R0:W1:Y:S02]  /*34600*/  SHFL.UP P6, R14, R13, R12, R11 ;  /* 0x0400000c0d0e7389 */ /* 0x00006400000c000b */
[----:B01----:R-:W-:Y:S01]  /*34610*/  ENDCOLLECTIVE ;  /* 0x000000000000791b */ /* 0x003fe20003800000 */
.L_x_3606:
[----:B------:R-:W-:Y:S02]  /*34620*/  MOV R12, 0x8 ;  /* 0x00000008000c7802 */ /* 0x000fe40000000f00 */
[----:B------:R-:W-:-:S05]  /*34630*/  SEL R3, R14, RZ, P3 ;  /* 0x000000ff0e037207 */ /* 0x000fca0001800000 */
[----:B------:R-:W-:-:S04]  /*34640*/  IMAD.IADD R3, R2, 0x1, R3 ;  /* 0x0000000102037824 */ /* 0x000fc800078e0203 */
[----:B------:R-:W-:-:S07]  /*34650*/  IMAD.MOV.U32 R13, RZ, RZ, R3 ;  /* 0x000000ffff0d7224 */ /* 0x000fce00078e0003 */
[----:B------:R-:W-:Y:S05]  /*34660*/  WARPSYNC.COLLECTIVE R15, `(.L_x_3607) ;  /* 0x000000000f087348 */ /* 0x000fea0003c00000 */
[----:B------:R0:W1:Y:S02]  /*34670*/  SHFL.UP P6, R14, R13, R12, R11 ;  /* 0x0400000c0d0e7389 */ /* 0x00006400000c000b */
[----:B01----:R-:W-:Y:S01]  /*34680*/  ENDCOLLECTIVE ;  /* 0x000000000000791b */ /* 0x003fe20003800000 */
.L_x_3607:
[----:B------:R-:W-:Y:S01]  /*34690*/  IMAD.MOV.U32 R12, RZ, RZ, 0x10 ;  /* 0x00000010ff0c7424 */ /* 0x000fe200078e00ff */
[----:B------:R-:W-:-:S05]  /*346a0*/  SEL R4, R14, RZ, P4 ;  /* 0x000000ff0e047207 */ /* 0x000fca0002000000 */
[----:B------:R-:W-:-:S04]  /*346b0*/  IMAD.IADD R4, R3, 0x1, R4 ;  /* 0x0000000103047824 */ /* 0x000fc800078e0204 */
[----:B------:R-:W-:-:S07]  /*346c0*/  IMAD.MOV.U32 R13, RZ, RZ, R4 ;  /* 0x000000ffff0d7224 */ /* 0x000fce00078e0004 */
[----:B------:R-:W-:Y:S05]  /*346d0*/  WARPSYNC.COLLECTIVE R15, `(.L_x_3608) ;  /* 0x000000000f087348 */ /* 0x000fea0003c00000 */
[----:B------:R0:W1:Y:S02]  /*346e0*/  SHFL.UP P6, R14, R13, R12, R11 ;  /* 0x0400000c0d0e7389 */ /* 0x00006400000c000b */
[----:B01----:R-:W-:Y:S01]  /*346f0*/  ENDCOLLECTIVE ;  /* 0x000000000000791b */ /* 0x003fe20003800000 */
.L_x_3608:
[----:B------:R-:W-:Y:S02]  /*34700*/  IMAD.MOV.U32 R12, RZ, RZ, 0x1f ;  /* 0x0000001fff0c7424 */ /* 0x000fe400078e00ff */
[----:B------:R-:W-:Y:S01]  /*34710*/  IMAD.MOV.U32 R11, RZ, RZ, 0x1f ;  /* 0x0000001fff0b7424 */ /* 0x000fe200078e00ff */
[----:B------:R-:W-:-:S04]  /*34720*/  SEL R3, R14, RZ, P5 ;  /* 0x000000ff0e037207 */ /* 0x000fc80002800000 */
[----:B------:R-:W-:-:S05]  /*34730*/  IADD3 R3, R4, R3, RZ ;  /* 0x0000000304037210 */ /* 0x000fca0007ffe0ff */
[----:B------:R-:W-:-:S07]  /*34740*/  IMAD.MOV.U32 R13, RZ, RZ, R3 ;  /* 0x000000ffff0d7224 */ /* 0x000fce00078e0003 */
[----:B------:R-:W-:Y:S05]  /*34750*/  WARPSYNC.COLLECTIVE R15, `(.L_x_3609) ;  /* 0x000000000f087348 */ /* 0x000fea0003c00000 */
[----:B------:R0:W1:Y:S02]  /*34760*/  SHFL.IDX P6, R14, R13, R12, R11 ;  /* 0x0000000c0d0e7389 */ /* 0x00006400000c000b */
[----:B01----:R-:W-:Y:S01]  /*34770*/  ENDCOLLECTIVE ;  /* 0x000000000000791b */ /* 0x003fe20003800000 */
.L_x_3609:
[----:B------:R-:W-:Y:S05]  /*34780*/  BRA `(.L_x_3610) ;  /* 0xffffff6c00647947 */ /* 0x000fea000383ffff */
.L_x_3281:
[----:B------:R-:W-:Y:S01]  /*34790*/  BSSY B0, `(.L_x_3611) ;  /* 0x0000006000007945 */ /* 0x000fe20003800000 */
[----:B------:R-:W-:Y:S02]  /*347a0*/  PLOP3.LUT P6, PT, P6, PT, PT, 0x8, 0x0 ;  /* 0x000000000000781c */ /* 0x000fe400037ce170 */
[----:B------:R-:W-:-:S11]  /*347b0*/  MOV R15, 0xffffffff ;  /* 0xffffffff000f7802 */ /* 0x000fd60000000f00 */
[----:B01----:R-:W-:Y:S05]  /*347c0*/  WARPSYNC.COLLECTIVE R15, `(.L_x_3612) ;  /* 0x000000000f087348 */ /* 0x003fea0003c00000 */
[----:B------:R-:W-:Y:S01]  /*347d0*/  VOTE.ANY R14, PT, P6 ;  /* 0x00000000000e7806 */ /* 0x000fe200030e0100 */
[----:B01----:R-:W-:Y:S06]  /*347e0*/  ENDCOLLECTIVE ;  /* 0x000000000000791b */ /* 0x003fec0003800000 */
.L_x_3612:
[----:B------:R-:W-:Y:S05]  /*347f0*/  BSYNC B0 ;  /* 0x0000000000007941 */ /* 0x000fea0003800000 */
.L_x_3611:
        /* <DEDUP_REMOVED lines=9> */
.L_x_3613:
[----:B------:R-:W-:Y:S01]  /*34890*/  IMAD.MOV.U32 R17, RZ, RZ, R14 ;  /* 0x000000ffff117224 */ /* 0x000fe200078e000e */
[----:B------:R-:W-:Y:S06]  /*348a0*/  BRA `(.L_x_3614) ;  /* 0xffffff6c00547947 */ /* 0x000fec000383ffff */
.L_x_3283:
[----:B------:R-:W-:Y:S01]  /*348b0*/  BSSY B0, `(.L_x_3615) ;  /* 0x0000007000007945 */ /* 0x000fe20003800000 */
[----:B------:R-:W-:Y:S01]  /*348c0*/  IMAD.MOV.U32 R13, RZ, RZ, R3 ;  /* 0x000000ffff0d7224 */ /* 0x000fe200078e0003 */
[----:B------:R-:W-:Y:S01]  /*348d0*/  MOV R11, 0x1f ;  /* 0x0000001f000b7802 */ /* 0x000fe20000000f00 */
[----:B------:R-:W-:-:S07]  /*348e0*/  IMAD.MOV.U32 R15, RZ, RZ, -0x1 ;  /* 0xffffffffff0f7424 */ /* 0x000fce00078e00ff */
[----:B0123--:R-:W-:Y:S05]  /*348f0*/  WARPSYNC.COLLECTIVE R15, `(.L_x_3616) ;  /* 0x000000000f087348 */ /* 0x00ffea0003c00000 */
[----:B------:R4:W0:Y:S02]  /*34900*/  SHFL.IDX P6, R14, R13, R12, R11 ;  /* 0x0000000c0d0e7389 */ /* 0x00082400000c000b */
[----:B01234-:R-:W-:Y:S01]  /*34910*/  ENDCOLLECTIVE ;  /* 0x000000000000791b */ /* 0x01ffe20003800000 */
.L_x_3616:
[----:B------:R-:W-:Y:S05]  /*34920*/  BSYNC B0 ;  /* 0x0000000000007941 */ /* 0x000fea0003800000 */
.L_x_3615:
[----:B------:R-:W-:Y:S05]  /*34930*/  BRA `(.L_x_3282) ;  /* 0xffffff6c004c7947 */ /* 0x000fea000383ffff */
.L_x_3287:
[----:B0-----:R0:W1:Y:S02]  /*34940*/  SYNCS.PHASECHK.TRANS64.TRYWAIT P0, [R5+URZ+0x38820], R0 ;  /* 0x03882000050075a7 */ /* 0x001064000800017f */
[----:B-1----:R-:W-:Y:S05]  /*34950*/  @!P0 NANOSLEEP.SYNCS 0x989680 ;  /* 0x009896800000895d */ /* 0x002fea0003900000 */
[----:B------:R-:W1:Y:S02]  /*34960*/  @!P0 SYNCS.PHASECHK.TRANS64 P0, [R5+URZ+0x38820], R0 ;  /* 0x03882000050085a7 */ /* 0x000e64000800007f */
[----:B-1----:R-:W-:Y:S05]  /*34970*/  @!P0 BRA `(.L_x_3287) ;  /* 0xfffffffc00f08947 */ /* 0x002fea000383ffff */
[----:B------:R-:W-:Y:S05]  /*34980*/  BRA `(.L_x_3617) ;  /* 0xffffff7000cc7947 */ /* 0x000fea000383ffff */
.L_x_3288:
[----:B------:R-:W1:Y:S01]  /*34990*/  S2R R2, SR_TID.X ;  /* 0x0000000000027919 */ /* 0x000e620000002100 */
[----:B------:R-:W-:Y:S01]  /*349a0*/  BSSY B0, `(.L_x_3618) ;  /* 0x000000a000007945 */ /* 0x000fe20003800000 */
[----:B------:R-:W-:Y:S01]  /*349b0*/  IMAD.MOV.U32 R12, RZ, RZ, RZ ;  /* 0x000000ffff0c7224 */ /* 0x000fe200078e00ff */
[----:B------:R-:W-:Y:S01]  /*349c0*/  MOV R11, 0x1f ;  /* 0x0000001f000b7802 */ /* 0x000fe20000000f00 */
[----:B------:R-:W-:Y:S01]  /*349d0*/  IMAD.MOV.U32 R15, RZ, RZ, -0x1 ;  /* 0xffffffffff0f7424 */ /* 0x000fe200078e00ff */
[----:B-1----:R-:W-:-:S04]  /*349e0*/  SHF.R.U32.HI R2, RZ, 0x5, R2 ;  /* 0x00000005ff027819 */ /* 0x002fc80000011602 */
[----:B------:R-:W-:-:S05]  /*349f0*/  LOP3.LUT R2, R2, 0x3, RZ, 0xc0, !PT ;  /* 0x0000000302027812 */ /* 0x000fca00078ec0ff */
[----:B------:R-:W-:-:S07]  /*34a00*/  IMAD.MOV.U32 R13, RZ, RZ, R2 ;  /* 0x000000ffff0d7224 */ /* 0x000fce00078e0002 */
[----:B0-----:R-:W-:Y:S05]  /*34a10*/  WARPSYNC.COLLECTIVE R15, `(.L_x_3619) ;  /* 0x000000000f087348 */ /* 0x001fea0003c00000 */
[----:B------:R1:W2:Y:S02]  /*34a20*/  SHFL.IDX P6, R14, R13, R12, R11 ;  /* 0x0000000c0d0e7389 */ /* 0x0002a400000c000b */
[----:B012---:R-:W-:Y:S01]  /*34a30*/  ENDCOLLECTIVE ;  /* 0x000000000000791b */ /* 0x007fe20003800000 */
.L_x_3619:
[----:B------:R-:W-:Y:S05]  /*34a40*/  BSYNC B0 ;  /* 0x0000000000007941 */ /* 0x000fea0003800000 */
.L_x_3618:
[----:B------:R-:W-:Y:S05]  /*34a50*/  BRA `(.L_x_3620) ;  /* 0xffffff7000b47947 */ /* 0x000fea000383ffff */
.L_x_3289:
[----:B------:R-:W-:Y:S01]  /*34a60*/  BSSY B0, `(.L_x_3621) ;  /* 0x0000006000007945 */ /* 0x000fe20003800000 */
[----:B------:R-:W-:-:S07]  /*34a70*/  IMAD.MOV.U32 R15, RZ, RZ, -0x1 ;  /* 0xffffffffff0f7424 */ /* 0x000fce00078e00ff */
[----:B0-----:R-:W-:Y:S05]  /*34a80*/  WARPSYNC.COLLECTIVE R15, `(.L_x_3622) ;  /* 0x000000000f0c7348 */ /* 0x001fea0003c00000 */
[----:B------:R-:W-:Y:S02]  /*34a90*/  ELECT P6, UR62, PT ;  /* 0x00000000003e782f */ /* 0x000fe400038c0000 */
[----:B------:R-:W-:Y:S01]  /*34aa0*/  MOV R14, UR62 ;  /* 0x0000003e000e7c02 */ /* 0x000fe20008000f00 */
[----:B0-----:R-:W-:Y:S10]  /*34ab0*/  ENDCOLLECTIVE ;  /* 0x000000000000791b */ /* 0x001ff40003800000 */
.L_x_3622:
[----:B------:R-:W-:Y:S05]  /*34ac0*/  BSYNC B0 ;  /* 0x0000000000007941 */ /* 0x000fea0003800000 */
.L_x_3621:
[----:B------:R-:W-:Y:S05]  /*34ad0*/  BRA `(.L_x_3623) ;  /* 0xffffff7000a87947 */ /* 0x000fea000383ffff */
.L_x_3291:
[----:B0-----:R0:W1:Y:S02]  /*34ae0*/  SYNCS.PHASECHK.TRANS64.TRYWAIT P1, [R3+URZ+0x38840], R2 ;  /* 0x03884002030075a7 */ /* 0x001064000802017f */
[----:B-1----:R-:W-:Y:S05]  /*34af0*/  @!P1 NANOSLEEP.SYNCS 0x989680 ;  /* 0x009896800000995d */ /* 0x002fea0003900000 */
[----:B------:R-:W1:Y:S02]  /*34b00*/  @!P1 SYNCS.PHASECHK.TRANS64 P1, [R3+URZ+0x38840], R2 ;  /* 0x03884002030095a7 */ /* 0x000e64000802007f */
[----:B-1----:R-:W-:Y:S05]  /*34b10*/  @!P1 BRA `(.L_x_3291) ;  /* 0xfffffffc00f09947 */ /* 0x002fea000383ffff */
[----:B------:R-:W-:Y:S05]  /*34b20*/  BRA `(.L_x_3624) ;  /* 0xffffff7000d07947 */ /* 0x000fea000383ffff */
.L_x_3293:
[----:B-1----:R1:W2:Y:S02]  /*34b30*/  SYNCS.PHASECHK.TRANS64.TRYWAIT P1, [R23+URZ+0x38840], R0 ;  /* 0x03884000170075a7 */ /* 0x0022a4000802017f */
[----:B--2---:R-:W-:Y:S05]  /*34b40*/  @!P1 NANOSLEEP.SYNCS 0x989680 ;  /* 0x009896800000995d */ /* 0x004fea0003900000 */
[----:B------:R-:W2:Y:S02]  /*34b50*/  @!P1 SYNCS.PHASECHK.TRANS64 P1, [R23+URZ+0x38840], R0 ;  /* 0x03884000170095a7 */ /* 0x000ea4000802007f */
[----:B--2---:R-:W-:Y:S05]  /*34b60*/  @!P1 BRA `(.L_x_3293) ;  /* 0xfffffffc00f09947 */ /* 0x004fea000383ffff */
[----:B------:R-:W-:Y:S05]  /*34b70*/  BRA `(.L_x_3625) ;  /* 0xffffff7000dc7947 */ /* 0x000fea000383ffff */
.L_x_3295:
[----:B--2---:R2:W3:Y:S02]  /*34b80*/  SYNCS.PHASECHK.TRANS64.TRYWAIT P1, [R3+URZ+0x38860], R2 ;  /* 0x03886002030075a7 */ /* 0x0044e4000802017f */
[----:B---3--:R-:W-:Y:S05]  /*34b90*/  @!P1 NANOSLEEP.SYNCS 0x989680 ;  /* 0x009896800000995d */ /* 0x008fea0003900000 */
[----:B------:R-:W3:Y:S02]  /*34ba0*/  @!P1 SYNCS.PHASECHK.TRANS64 P1, [R3+URZ+0x38860], R2 ;  /* 0x03886002030095a7 */ /* 0x000ee4000802007f */
[----:B---3--:R-:W-:Y:S05]  /*34bb0*/  @!P1 BRA `(.L_x_3295) ;  /* 0xfffffffc00f09947 */ /* 0x008fea000383ffff */
[----:B------:R-:W-:Y:S05]  /*34bc0*/  BRA `(.L_x_3626) ;  /* 0xffffff7000d87947 */ /* 0x000fea000383ffff */
.L_x_3297:
[----:B---3--:R3:W4:Y:S02]  /*34bd0*/  SYNCS.PHASECHK.TRANS64.TRYWAIT P1, [R23+URZ+0x38860], R0 ;  /* 0x03886000170075a7 */ /* 0x008724000802017f */
[----:B----4-:R-:W-:Y:S05]  /*34be0*/  @!P1 NANOSLEEP.SYNCS 0x989680 ;  /* 0x009896800000995d */ /* 0x010fea0003900000 */
[----:B------:R-:W4:Y:S02]  /*34bf0*/  @!P1 SYNCS.PHASECHK.TRANS64 P1, [R23+URZ+0x38860], R0 ;  /* 0x03886000170095a7 */ /* 0x000f24000802007f */
[----:B----4-:R-:W-:Y:S05]  /*34c00*/  @!P1 BRA `(.L_x_3297) ;  /* 0xfffffffc00f09947 */ /* 0x010fea000383ffff */
[----:B------:R-:W-:Y:S05]  /*34c10*/  BRA `(.L_x_3627) ;  /* 0xffffff7000d47947 */ /* 0x000fea000383ffff */
.L_x_3299:
[----:B----4-:R4:W0:Y:S02]  /*34c20*/  SYNCS.PHASECHK.TRANS64.TRYWAIT P1, [R3+URZ+0x38880], R2 ;  /* 0x03888002030075a7 */ /* 0x010824000802017f */
[----:B0-----:R-:W-:Y:S05]  /*34c30*/  @!P1 NANOSLEEP.SYNCS 0x989680 ;  /* 0x009896800000995d */ /* 0x001fea0003900000 */
[----:B------:R-:W0:Y:S02]  /*34c40*/  @!P1 SYNCS.PHASECHK.TRANS64 P1, [R3+URZ+0x38880], R2 ;  /* 0x03888002030095a7 */ /* 0x000e24000802007f */
[----:B0-----:R-:W-:Y:S05]  /*34c50*/  @!P1 BRA `(.L_x_3299) ;  /* 0xfffffffc00f09947 */ /* 0x001fea000383ffff */
[----:B------:R-:W-:Y:S05]  /*34c60*/  BRA `(.L_x_3628) ;  /* 0xffffff7000d07947 */ /* 0x000fea000383ffff */
.L_x_3629:
        /* <DEDUP_REMOVED lines=9> */
.L_x_3638:


//--------------------- .nv.global.init           --------------------------
	.section	.nv.global.init,"aw",@progbits
	.align	4
.nv.global.init:
	.type		_ZZN5flash28permute_output_fp8_VcolmajorIN4cute6TensorINS1_11ArrayEngineIN7cutlass10bfloat16_tELm128EEENS1_6LayoutINS1_5tupleIJNS8_IJNS1_1CILi2EEESA_NS9_ILi32EEEEEENS9_ILi1EEESD_EEENS8_IJNS8_IJSD_SA_NS9_ILi4EEEEEENS9_ILi0EEESH_EEEEEEEEEvRT_E9upper_map,@object
	.size		_ZZN5flash28permute_output_fp8_VcolmajorIN4cute6TensorINS1_11ArrayEngineIN7cutlass10bfloat16_tELm128EEENS1_6LayoutINS1_5tupleIJNS8_IJNS1_1CILi2EEESA_NS9_ILi32EEEEEENS9_ILi1EEESD_EEENS8_IJNS8_IJSD_SA_NS9_ILi4EEEEEENS9_ILi0EEESH_EEEEEEEEEvRT_E9upper_map,($str$23 - _ZZN5flash28permute_output_fp8_VcolmajorIN4cute6TensorINS1_11ArrayEngineIN7cutlass10bfloat16_tELm128EEENS1_6LayoutINS1_5tupleIJNS8_IJNS1_1CILi2EEESA_NS9_ILi32EEEEEENS9_ILi1EEESD_EEENS8_IJNS8_IJSD_SA_NS9_ILi4EEEEEENS9_ILi0EEESH_EEEEEEEEEvRT_E9upper_map)
_ZZN5flash28permute_output_fp8_VcolmajorIN4cute6TensorINS1_11ArrayEngineIN7cutlass10bfloat16_tELm128EEENS1_6LayoutINS1_5tupleIJNS8_IJNS1_1CILi2EEESA_NS9_ILi32EEEEEENS9_ILi1EEESD_EEENS8_IJNS8_IJSD_SA_NS9_ILi4EEEEEENS9_ILi0EEESH_EEEEEEEEEvRT_E9upper_map:
        /*0000*/ 	.byte	0x00, 0x00, 0x00, 0x00, 0x02, 0x00, 0x00, 0x00, 0x03, 0x00, 0x00, 0x00, 0x01, 0x00, 0x00, 0x00
	.type		$str$23,@object
	.size		$str$23,($str$24 - $str$23)
$str$23:
        /*0010*/ 	.byte	0x28, 0x61, 0x64, 0x64, 0x72, 0x65, 0x73, 0x73, 0x20, 0x26, 0x20, 0x6d, 0x61, 0x73, 0x6b, 0x29
        /*0020*/ 	.byte	0x20, 0x3d, 0x3d, 0x20, 0x30, 0x00
	.type		$str$24,@object
	.size		$str$24,(__unnamed_11 - $str$24)
$str$24:
        /*0026*/ 	.byte	0x2f, 0x74, 0x6d, 0x70, 0x2f, 0x6f, 0x73, 0x73, 0x5f, 0x6b, 0x65, 0x72, 0x6e, 0x65, 0x6c, 0x73
        /*0036*/ 	.byte	0x5f, 0x73, 0x72, 0x63, 0x2f, 0x66, 0x6c, 0x61, 0x73, 0x68, 0x5f, 0x61, 0x74, 0x74, 0x65, 0x6e
        /*0046*/ 	.byte	0x74, 0x69, 0x6f, 0x6e, 0x2f, 0x63, 0x73, 0x72, 0x63, 0x2f, 0x63, 0x75, 0x74, 0x6c, 0x61, 0x73
        /*0056*/ 	.byte	0x73, 0x2f, 0x69, 0x6e, 0x63, 0x6c, 0x75, 0x64, 0x65, 0x2f, 0x63, 0x75, 0x74, 0x65, 0x2f, 0x70
        /*0066*/ 	.byte	0x6f, 0x69, 0x6e, 0x74, 0x65, 0x72, 0x5f, 0x66, 0x6c, 0x61, 0x67, 0x67, 0x65, 0x64, 0x2e, 0x68
        /*0076*/ 	.byte	0x70, 0x70, 0x00
	.type		__unnamed_11,@object
	.size		__unnamed_11,(__unnamed_6 - __unnamed_11)
__unnamed_11:
        /* <DEDUP_REMOVED lines=24> */
        /*01f9*/ 	.byte	0x26, 0x5d, 0x00
	.type		__unnamed_6,@object
	.size		__unnamed_6,(__unnamed_5 - __unnamed_6)
__unnamed_6:
        /* <DEDUP_REMOVED lines=24> */
        /*037c*/ 	.byte	0x3e, 0x3e, 0x20, 0x26, 0x5d, 0x00
	.type		__unnamed_5,@object
	.size		__unnamed_5,(__unnamed_9 - __unnamed_5)
__unnamed_5:
        /* <DEDUP_REMOVED lines=24> */
        /*0502*/ 	.byte	0x34, 0x3e, 0x3e, 0x3e, 0x3e, 0x3e, 0x20, 0x26, 0x5d, 0x00
	.type		__unnamed_9,@object
	.size		__unnamed_9,(__unnamed_3 - __unnamed_9)
__unnamed_9:
        /* <DEDUP_REMOVED lines=28> */
        /*06cc*/ 	.byte	0x3a, 0x43, 0x3c, 0x31, 0x36, 0x33, 0x38, 0x34, 0x3e, 0x3e, 0x3e, 0x3e, 0x3e, 0x5d, 0x00
	.type		__unnamed_3,@object
	.size		__unnamed_3,(__unnamed_8 - __unnamed_3)
__unnamed_3:
        /* <DEDUP_REMOVED lines=29> */
        /*08ab*/ 	.byte	0x5d, 0x00
	.type		__unnamed_8,@object
	.size		__unnamed_8,(__unnamed_10 - __unnamed_8)
__unnamed_8:
        /* <DEDUP_REMOVED lines=30> */
	.type		__unnamed_10,@object
	.size		__unnamed_10,(__unnamed_2 - __unnamed_10)
__unnamed_10:
        /* <DEDUP_REMOVED lines=30> */
	.type		__unnamed_2,@object
	.size		__unnamed_2,(__unnamed_4 - __unnamed_2)
__unnamed_2:
        /* <DEDUP_REMOVED lines=30> */
	.type		__unnamed_4,@object
	.size		__unnamed_4,(__unnamed_7 - __unnamed_4)
__unnamed_4:
        /* <DEDUP_REMOVED lines=30> */
	.type		__unnamed_7,@object
	.size		__unnamed_7,(__unnamed_1 - __unnamed_7)
__unnamed_7:
        /* <DEDUP_REMOVED lines=30> */
	.type		__unnamed_1,@object
	.size		__unnamed_1,(.L_0 - __unnamed_1)
__unnamed_1:
        /* <DEDUP_REMOVED lines=29> */
        /*13a7*/ 	.byte	0x3e, 0x3e, 0x3e, 0x3e, 0x20, 0x26, 0x5d, 0x00
.L_0:


//--------------------- .nv.shared._ZN7cutlass13device_kernelIN5flash11enable_sm90INS1_16FlashAttnFwdSm90INS1_25CollectiveMainloopFwdSm90ILi2EN4cute5tupleIJNS5_1CILi1EEES8_S8_EEENS6_IJNS7_ILi128EEESA_NS7_ILi256EEEEEELi256ENS_12float_e4m3_tEfNS_4arch4Sm90ELb0ELb0ELb1ELb0ELb1ELb0ELb0ELb1ELb0ELb1ELb0ELb0EEENS1_21CollectiveEpilogueFwdINS6_IJSA_SB_SA_EEES9_NS_10bfloat16_tESF_Li256ELb0ELb1ELb0ELb1EEENS1_29StaticPersistentTileSchedulerILb0EEEEEEEEEvNT_6ParamsE --------------------------
	.section	.nv.shared._ZN7cutlass13device_kernelIN5flash11enable_sm90INS1_16FlashAttnFwdSm90INS1_25CollectiveMainloopFwdSm90ILi2EN4cute5tupleIJNS5_1CILi1EEES8_S8_EEENS6_IJNS7_ILi128EEESA_NS7_ILi256EEEEEELi256ENS_12float_e4m3_tEfNS_4arch4Sm90ELb0ELb0ELb1ELb0ELb1ELb0ELb0ELb1ELb0ELb1ELb0ELb0EEENS1_21CollectiveEpilogueFwdINS6_IJSA_SB_SA_EEES9_NS_10bfloat16_tESF_Li256ELb0ELb1ELb0ELb1EEENS1_29StaticPersistentTileSchedulerILb0EEEEEEEEEvNT_6ParamsE,"aw",@nobits
	.sectionflags	@""
	.align	16
	.zero		1024


//--------------------- .nv.shared.reserved.0     --------------------------
	.section	.nv.shared.reserved.0,"aw",@nobits
	.weak		__nv_reservedSMEM_offset_0_alias
	.size		__nv_reservedSMEM_offset_0_alias, 0, 0
	.other		__nv_reservedSMEM_offset_0_alias,@"STO_CUDA_RESERVED_SHARED STV_DEFAULT"
__nv_reservedSMEM_offset_0_alias:
	.zero		0


//--------------------- .nv.global                --------------------------
	.section	.nv.global,"aw",@nobits
.nv.global:
	.type		_ZN80_INTERNAL_3f0a975c_44_flash_fwd_hdim256_e4m3_paged_softcap_sm90_cu_ceb34e2a_32864cute1_E,@object
	.size		_ZN80_INTERNAL_3f0a975c_44_flash_fwd_hdim256_e4m3_paged_softcap_sm90_cu_ceb34e2a_32864cute1_E,(_ZN80_INTERNAL_3f0a975c_44_flash_fwd_hdim256_e4m3_paged_softcap_sm90_cu_ceb34e2a_32864cuda3std3__45__cpo6cbeginE - _ZN80_INTERNAL_3f0a975c_44_flash_fwd_hdim256_e4m3_paged_softcap_sm90_cu_ceb34e2a_32864cute1_E)
_ZN80_INTERNAL_3f0a975c_44_flash_fwd_hdim256_e4m3_paged_softcap_sm90_cu_ceb34e2a_32864cute1_E:
	.zero		1
	.type		_ZN80_INTERNAL_3f0a975c_44_flash_fwd_hdim256_e4m3_paged_softcap_sm90_cu_ceb34e2a_32864cuda3std3__45__cpo6cbeginE,@object
	.size		_ZN80_INTERNAL_3f0a975c_44_flash_fwd_hdim256_e4m3_paged_softcap_sm90_cu_ceb34e2a_32864cuda3std3__45__cpo6cbeginE,(_ZN80_INTERNAL_3f0a975c_44_flash_fwd_hdim256_e4m3_paged_softcap_sm90_cu_ceb34e2a_32864cuda3std3__48in_placeE - _ZN80_INTERNAL_3f0a975c_44_flash_fwd_hdim256_e4m3_paged_softcap_sm90_cu_ceb34e2a_32864cuda3std3__45__cpo6cbeginE)
_ZN80_INTERNAL_3f0a975c_44_flash_fwd_hdim256_e4m3_paged_softcap_sm90_cu_ceb34e2a_32864cuda3std3__45__cpo6cbeginE:
	.zero		1
	.type		_ZN80_INTERNAL_3f0a975c_44_flash_fwd_hdim256_e4m3_paged_softcap_sm90_cu_ceb34e2a_32864cuda3std3__48in_placeE,@object
	.size		_ZN80_INTERNAL_3f0a975c_44_flash_fwd_hdim256_e4m3_paged_softcap_sm90_cu_ceb34e2a_32864cuda3std3__48in_placeE,(_ZN80_INTERNAL_3f0a975c_44_flash_fwd_hdim256_e4m3_paged_softcap_sm90_cu_ceb34e2a_32864cuda3std6ranges3__45__cpo9iter_moveE - _ZN80_INTERNAL_3f0a975c_44_flash_fwd_hdim256_e4m3_paged_softcap_sm90_cu_ceb34e2a_32864cuda3std3__48in_placeE)
_ZN80_INTERNAL_3f0a975c_44_flash_fwd_hdim256_e4m3_paged_softcap_sm90_cu_ceb34e2a_32864cuda3std3__48in_placeE:
	.zero		1
	.type		_ZN80_INTERNAL_3f0a975c_44_flash_fwd_hdim256_e4m3_paged_softcap_sm90_cu_ceb34e2a_32864cuda3std6ranges3__45__cpo9iter_moveE,@object
	.size		_ZN80_INTERNAL_3f0a975c_44_flash_fwd_hdim256_e4m3_paged_softcap_sm90_cu_ceb34e2a_32864cuda3std6ranges3__45__cpo9iter_moveE,(_ZN80_INTERNAL_3f0a975c_44_flash_fwd_hdim256_e4m3_paged_softcap_sm90_cu_ceb34e2a_32864cuda3std3__45__cpo5beginE - _ZN80_INTERNAL_3f0a975c_44_flash_fwd_hdim256_e4m3_paged_softcap_sm90_cu_ceb34e2a_32864cuda3std6ranges3__45__cpo9iter_moveE)
_ZN80_INTERNAL_3f0a975c_44_flash_fwd_hdim256_e4m3_paged_softcap_sm90_cu_ceb34e2a_32864cuda3std6ranges3__45__cpo9iter_moveE:
	.zero		1
	.type		_ZN80_INTERNAL_3f0a975c_44_flash_fwd_hdim256_e4m3_paged_softcap_sm90_cu_ceb34e2a_32864cuda3std3__45__cpo5beginE,@object
	.size		_ZN80_INTERNAL_3f0a975c_44_flash_fwd_hdim256_e4m3_paged_softcap_sm90_cu_ceb34e2a_32864cuda3std3__45__cpo5beginE,(_ZN80_INTERNAL_3f0a975c_44_flash_fwd_hdim256_e4m3_paged_softcap_sm90_cu_ceb34e2a_32864cuda3std3__482_GLOBAL__N__3f0a975c_44_flash_fwd_hdim256_e4m3_paged_softcap_sm90_cu_ceb34e2a_32866ignoreE - _ZN80_INTERNAL_3f0a975c_44_flash_fwd_hdim256_e4m3_paged_softcap_sm90_cu_ceb34e2a_32864cuda3std3__45__cpo5beginE)
_ZN80_INTERNAL_3f0a975c_44_flash_fwd_hdim256_e4m3_paged_softcap_sm90_cu_ceb34e2a_32864cuda3std3__45__cpo5beginE:
	.zero		1
	.type		_ZN80_INTERNAL_3f0a975c_44_flash_fwd_hdim256_e4m3_paged_softcap_sm90_cu_ceb34e2a_32864cuda3std3__482_GLOBAL__N__3f0a975c_44_flash_fwd_hdim256_e4m3_paged_softcap_sm90_cu_ceb34e2a_32866ignoreE,@object
	.size		_ZN80_INTERNAL_3f0a975c_44_flash_fwd_hdim256_e4m3_paged_softcap_sm90_cu_ceb34e2a_32864cuda3std3__482_GLOBAL__N__3f0a975c_44_flash_fwd_hdim256_e4m3_paged_softcap_sm90_cu_ceb34e2a_32866ignoreE,(_ZN80_INTERNAL_3f0a975c_44_flash_fwd_hdim256_e4m3_paged_softcap_sm90_cu_ceb34e2a_32864cute7productE - _ZN80_INTERNAL_3f0a975c_44_flash_fwd_hdim256_e4m3_paged_softcap_sm90_cu_ceb34e2a_32864cuda3std3__482_GLOBAL__N__3f0a975c_44_flash_fwd_hdim256_e4m3_paged_softcap_sm90_cu_ceb34e2a_32866ignoreE)
_ZN80_INTERNAL_3f0a975c_44_flash_fwd_hdim256_e4m3_paged_softcap_sm90_cu_ceb34e2a_32864cuda3std3__482_GLOBAL__N__3f0a975c_44_flash_fwd_hdim256_e4m3_paged_softcap_sm90_cu_ceb34e2a_32866ignoreE:
	.zero		1
	.type		_ZN80_INTERNAL_3f0a975c_44_flash_fwd_hdim256_e4m3_paged_softcap_sm90_cu_ceb34e2a_32864cute7productE,@object
	.size		_ZN80_INTERNAL_3f0a975c_44_flash_fwd_hdim256_e4m3_paged_softcap_sm90_cu_ceb34e2a_32864cute7productE,(_ZN80_INTERNAL_3f0a975c_44_flash_fwd_hdim256_e4m3_paged_softcap_sm90_cu_ceb34e2a_32864cuda3std3__45__cpo3endE - _ZN80_INTERNAL_3f0a975c_44_flash_fwd_hdim256_e4m3_paged_softcap_sm90_cu_ceb34e2a_32864cute7productE)
_ZN80_INTERNAL_3f0a975c_44_flash_fwd_hdim256_e4m3_paged_softcap_sm90_cu_ceb34e2a_32864cute7productE:
	.zero		1
	.type		_ZN80_INTERNAL_3f0a975c_44_flash_fwd_hdim256_e4m3_paged_softcap_sm90_cu_ceb34e2a_32864cuda3std3__45__cpo3endE,@object
	.size		_ZN80_INTERNAL_3f0a975c_44_flash_fwd_hdim256_e4m3_paged_softcap_sm90_cu_ceb34e2a_32864cuda3std3__45__cpo3endE,(_ZN80_INTERNAL_3f0a975c_44_flash_fwd_hdim256_e4m3_paged_softcap_sm90_cu_ceb34e2a_32864cuda3std3__419piecewise_constructE - _ZN80_INTERNAL_3f0a975c_44_flash_fwd_hdim256_e4m3_paged_softcap_sm90_cu_ceb34e2a_32864cuda3std3__45__cpo3endE)
_ZN80_INTERNAL_3f0a975c_44_flash_fwd_hdim256_e4m3_paged_softcap_sm90_cu_ceb34e2a_32864cuda3std3__45__cpo3endE:
	.zero		1
	.type		_ZN80_INTERNAL_3f0a975c_44_flash_fwd_hdim256_e4m3_paged_softcap_sm90_cu_ceb34e2a_32864cuda3std3__419piecewise_constructE,@object
	.size		_ZN80_INTERNAL_3f0a975c_44_flash_fwd_hdim256_e4m3_paged_softcap_sm90_cu_ceb34e2a_32864cuda3std3__419piecewise_constructE,(_ZN80_INTERNAL_3f0a975c_44_flash_fwd_hdim256_e4m3_paged_softcap_sm90_cu_ceb34e2a_32864cuda3std3__45__cpo4cendE - _ZN80_INTERNAL_3f0a975c_44_flash_fwd_hdim256_e4m3_paged_softcap_sm90_cu_ceb34e2a_32864cuda3std3__419piecewise_constructE)
_ZN80_INTERNAL_3f0a975c_44_flash_fwd_hdim256_e4m3_paged_softcap_sm90_cu_ceb34e2a_32864cuda3std3__419piecewise_constructE:
	.zero		1
	.type		_ZN80_INTERNAL_3f0a975c_44_flash_fwd_hdim256_e4m3_paged_softcap_sm90_cu_ceb34e2a_32864cuda3std3__45__cpo4cendE,@object
	.size		_ZN80_INTERNAL_3f0a975c_44_flash_fwd_hdim256_e4m3_paged_softcap_sm90_cu_ceb34e2a_32864cuda3std3__45__cpo4cendE,(_ZN80_INTERNAL_3f0a975c_44_flash_fwd_hdim256_e4m3_paged_softcap_sm90_cu_ceb34e2a_32864cuda3std6ranges3__45__cpo4swapE - _ZN80_INTERNAL_3f0a975c_44_flash_fwd_hdim256_e4m3_paged_softcap_sm90_cu_ceb34e2a_32864cuda3std3__45__cpo4cendE)
_ZN80_INTERNAL_3f0a975c_44_flash_fwd_hdim256_e4m3_paged_softcap_sm90_cu_ceb34e2a_32864cuda3std3__45__cpo4cendE:
	.zero		1
	.type		_ZN80_INTERNAL_3f0a975c_44_flash_fwd_hdim256_e4m3_paged_softcap_sm90_cu_ceb34e2a_32864cuda3std6ranges3__45__cpo4swapE,@object
	.size		_ZN80_INTERNAL_3f0a975c_44_flash_fwd_hdim256_e4m3_paged_softcap_sm90_cu_ceb34e2a_32864cuda3std6ranges3__45__cpo4swapE,(.L_19 - _ZN80_INTERNAL_3f0a975c_44_flash_fwd_hdim256_e4m3_paged_softcap_sm90_cu_ceb34e2a_32864cuda3std6ranges3__45__cpo4swapE)
_ZN80_INTERNAL_3f0a975c_44_flash_fwd_hdim256_e4m3_paged_softcap_sm90_cu_ceb34e2a_32864cuda3std6ranges3__45__cpo4swapE:
	.zero		1
.L_19:


//--------------------- .nv.shared._ZN7cutlass13device_kernelIN5flash11enable_sm90INS1_16FlashAttnFwdSm90INS1_25CollectiveMainloopFwdSm90ILi2EN4cute5tupleIJNS5_1CILi1EEES8_S8_EEENS6_IJNS7_ILi128EEESA_NS7_ILi256EEEEEELi256ENS_12float_e4m3_tEfNS_4arch4Sm90ELb0ELb0ELb1ELb1ELb1ELb0ELb0ELb1ELb0ELb1ELb0ELb0EEENS1_21CollectiveEpilogueFwdINS6_IJSA_SB_SA_EEES9_NS_10bfloat16_tESF_Li256ELb1ELb1ELb0ELb1EEENS1_36VarlenDynamicPersistentTileSchedulerILi128ELi128ELi256ELi128ELb0ELb1ELb1ELb0ELb1ELb1EEEEEEEEEvNT_6ParamsE --------------------------
	.section	.nv.shared._ZN7cutlass13device_kernelIN5flash11enable_sm90INS1_16FlashAttnFwdSm90INS1_25CollectiveMainloopFwdSm90ILi2EN4cute5tupleIJNS5_1CILi1EEES8_S8_EEENS6_IJNS7_ILi128EEESA_NS7_ILi256EEEEEELi256ENS_12float_e4m3_tEfNS_4arch4Sm90ELb0ELb0ELb1ELb1ELb1ELb0ELb0ELb1ELb0ELb1ELb0ELb0EEENS1_21CollectiveEpilogueFwdINS6_IJSA_SB_SA_EEES9_NS_10bfloat16_tESF_Li256ELb1ELb1ELb0ELb1EEENS1_36VarlenDynamicPersistentTileSchedulerILi128ELi128ELi256ELi128ELb0ELb1ELb1ELb0ELb1ELb1EEEEEEEEEvNT_6ParamsE,"aw",@nobits
	.sectionflags	@""
	.align	16
	.zero		1024


//--------------------- .nv.shared._ZN7cutlass13device_kernelIN5flash11enable_sm90INS1_16FlashAttnFwdSm90INS1_25CollectiveMainloopFwdSm90ILi2EN4cute5tupleIJNS5_1CILi1EEES8_S8_EEENS6_IJNS7_ILi128EEESA_NS7_ILi256EEEEEELi256ENS_12float_e4m3_tEfNS_4arch4Sm90ELb0ELb0ELb1ELb1ELb1ELb1ELb0ELb1ELb0ELb1ELb0ELb0EEENS1_21CollectiveEpilogueFwdINS6_IJSA_SB_SA_EEES9_NS_10bfloat16_tESF_Li256ELb1ELb1ELb0ELb1EEENS1_36VarlenDynamicPersistentTileSchedulerILi128ELi128ELi256ELi128ELb0ELb1ELb1ELb0ELb1ELb1EEEEEEEEEvNT_6ParamsE --------------------------
	.section	.nv.shared._ZN7cutlass13device_kernelIN5flash11enable_sm90INS1_16FlashAttnFwdSm90INS1_25CollectiveMainloopFwdSm90ILi2EN4cute5tupleIJNS5_1CILi1EEES8_S8_EEENS6_IJNS7_ILi128EEESA_NS7_ILi256EEEEEELi256ENS_12float_e4m3_tEfNS_4arch4Sm90ELb0ELb0ELb1ELb1ELb1ELb1ELb0ELb1ELb0ELb1ELb0ELb0EEENS1_21CollectiveEpilogueFwdINS6_IJSA_SB_SA_EEES9_NS_10bfloat16_tESF_Li256ELb1ELb1ELb0ELb1EEENS1_36VarlenDynamicPersistentTileSchedulerILi128ELi128ELi256ELi128ELb0ELb1ELb1ELb0ELb1ELb1EEEEEEEEEvNT_6ParamsE,"aw",@nobits
	.sectionflags	@""
	.align	16
	.zero		1024


//--------------------- .nv.shared._ZN7cutlass13device_kernelIN5flash11enable_sm90INS1_16FlashAttnFwdSm90INS1_25CollectiveMainloopFwdSm90ILi2EN4cute5tupleIJNS5_1CILi1EEES8_S8_EEENS6_IJNS7_ILi128EEENS7_ILi64EEENS7_ILi256EEEEEELi256ENS_12float_e4m3_tEfNS_4arch4Sm90ELb0ELb1ELb1ELb0ELb1ELb0ELb0ELb1ELb0ELb1ELb0ELb0EEENS1_21CollectiveEpilogueFwdINS6_IJSA_SC_SB_EEES9_NS_10bfloat16_tESG_Li256ELb0ELb1ELb0ELb1EEENS1_30DynamicPersistentTileSchedulerILi256ELi128ELb0ELb1ELb1EEEEEEEEEvNT_6ParamsE --------------------------
	.section	.nv.shared._ZN7cutlass13device_kernelIN5flash11enable_sm90INS1_16FlashAttnFwdSm90INS1_25CollectiveMainloopFwdSm90ILi2EN4cute5tupleIJNS5_1CILi1EEES8_S8_EEENS6_IJNS7_ILi128EEENS7_ILi64EEENS7_ILi256EEEEEELi256ENS_12float_e4m3_tEfNS_4arch4Sm90ELb0ELb1ELb1ELb0ELb1ELb0ELb0ELb1ELb0ELb1ELb0ELb0EEENS1_21CollectiveEpilogueFwdINS6_IJSA_SC_SB_EEES9_NS_10bfloat16_tESG_Li256ELb0ELb1ELb0ELb1EEENS1_30DynamicPersistentTileSchedulerILi256ELi128ELb0ELb1ELb1EEEEEEEEEvNT_6ParamsE,"aw",@nobits
	.sectionflags	@""
	.align	16
	.zero		1024


//--------------------- .nv.shared._ZN7cutlass13device_kernelIN5flash11enable_sm90INS1_16FlashAttnFwdSm90INS1_25CollectiveMainloopFwdSm90ILi2EN4cute5tupleIJNS5_1CILi1EEES8_S8_EEENS6_IJNS7_ILi128EEENS7_ILi64EEENS7_ILi256EEEEEELi256ENS_12float_e4m3_tEfNS_4arch4Sm90ELb0ELb1ELb1ELb1ELb1ELb0ELb0ELb1ELb0ELb1ELb0ELb0EEENS1_21CollectiveEpilogueFwdINS6_IJSA_SC_SB_EEES9_NS_10bfloat16_tESG_Li256ELb1ELb1ELb0ELb1EEENS1_36VarlenDynamicPersistentTileSchedulerILi128ELi64ELi256ELi128ELb0ELb1ELb1ELb1ELb0ELb1EEEEEEEEEvNT_6ParamsE --------------------------
	.section	.nv.shared._ZN7cutlass13device_kernelIN5flash11enable_sm90INS1_16FlashAttnFwdSm90INS1_25CollectiveMainloopFwdSm90ILi2EN4cute5tupleIJNS5_1CILi1EEES8_S8_EEENS6_IJNS7_ILi128EEENS7_ILi64EEENS7_ILi256EEEEEELi256ENS_12float_e4m3_tEfNS_4arch4Sm90ELb0ELb1ELb1ELb1ELb1ELb0ELb0ELb1ELb0ELb1ELb0ELb0EEENS1_21CollectiveEpilogueFwdINS6_IJSA_SC_SB_EEES9_NS_10bfloat16_tESG_Li256ELb1ELb1ELb0ELb1EEENS1_36VarlenDynamicPersistentTileSchedulerILi128ELi64ELi256ELi128ELb0ELb1ELb1ELb1ELb0ELb1EEEEEEEEEvNT_6ParamsE,"aw",@nobits
	.sectionflags	@""
	.align	16
	.zero		1024


//--------------------- .nv.shared._ZN7cutlass13device_kernelIN5flash11enable_sm90INS1_16FlashAttnFwdSm90INS1_25CollectiveMainloopFwdSm90ILi2EN4cute5tupleIJNS5_1CILi1EEES8_S8_EEENS6_IJNS7_ILi128EEENS7_ILi64EEENS7_ILi256EEEEEELi256ENS_12float_e4m3_tEfNS_4arch4Sm90ELb0ELb1ELb1ELb1ELb1ELb1ELb0ELb1ELb0ELb1ELb0ELb0EEENS1_21CollectiveEpilogueFwdINS6_IJSA_SC_SB_EEES9_NS_10bfloat16_tESG_Li256ELb1ELb1ELb0ELb1EEENS1_36VarlenDynamicPersistentTileSchedulerILi128ELi64ELi256ELi128ELb0ELb1ELb1ELb1ELb0ELb1EEEEEEEEEvNT_6ParamsE --------------------------
	.section	.nv.shared._ZN7cutlass13device_kernelIN5flash11enable_sm90INS1_16FlashAttnFwdSm90INS1_25CollectiveMainloopFwdSm90ILi2EN4cute5tupleIJNS5_1CILi1EEES8_S8_EEENS6_IJNS7_ILi128EEENS7_ILi64EEENS7_ILi256EEEEEELi256ENS_12float_e4m3_tEfNS_4arch4Sm90ELb0ELb1ELb1ELb1ELb1ELb1ELb0ELb1ELb0ELb1ELb0ELb0EEENS1_21CollectiveEpilogueFwdINS6_IJSA_SC_SB_EEES9_NS_10bfloat16_tESG_Li256ELb1ELb1ELb0ELb1EEENS1_36VarlenDynamicPersistentTileSchedulerILi128ELi64ELi256ELi128ELb0ELb1ELb1ELb1ELb0ELb1EEEEEEEEEvNT_6ParamsE,"aw",@nobits
	.sectionflags	@""
	.align	16
	.zero		1024


//--------------------- .nv.shared._ZN7cutlass13device_kernelIN5flash11enable_sm90INS1_16FlashAttnFwdSm90INS1_25CollectiveMainloopFwdSm90ILi2EN4cute5tupleIJNS5_1CILi1EEES8_S8_EEENS6_IJNS7_ILi128EEESA_NS7_ILi256EEEEEELi256ENS_12float_e4m3_tEfNS_4arch4Sm90ELb1ELb0ELb1ELb0ELb1ELb0ELb0ELb1ELb0ELb1ELb0ELb0EEENS1_21CollectiveEpilogueFwdINS6_IJSA_SB_SA_EEES9_NS_10bfloat16_tESF_Li256ELb0ELb1ELb0ELb1EEENS1_30DynamicPersistentTileSchedulerILi256ELi128ELb0ELb1ELb1EEEEEEEEEvNT_6ParamsE --------------------------
	.section	.nv.shared._ZN7cutlass13device_kernelIN5flash11enable_sm90INS1_16FlashAttnFwdSm90INS1_25CollectiveMainloopFwdSm90ILi2EN4cute5tupleIJNS5_1CILi1EEES8_S8_EEENS6_IJNS7_ILi128EEESA_NS7_ILi256EEEEEELi256ENS_12float_e4m3_tEfNS_4arch4Sm90ELb1ELb0ELb1ELb0ELb1ELb0ELb0ELb1ELb0ELb1ELb0ELb0EEENS1_21CollectiveEpilogueFwdINS6_IJSA_SB_SA_EEES9_NS_10bfloat16_tESF_Li256ELb0ELb1ELb0ELb1EEENS1_30DynamicPersistentTileSchedulerILi256ELi128ELb0ELb1ELb1EEEEEEEEEvNT_6ParamsE,"aw",@nobits
	.sectionflags	@""
	.align	16
	.zero		1024


//--------------------- .nv.shared._ZN7cutlass13device_kernelIN5flash11enable_sm90INS1_16FlashAttnFwdSm90INS1_25CollectiveMainloopFwdSm90ILi2EN4cute5tupleIJNS5_1CILi1EEES8_S8_EEENS6_IJNS7_ILi128EEESA_NS7_ILi256EEEEEELi256ENS_12float_e4m3_tEfNS_4arch4Sm90ELb1ELb0ELb1ELb1ELb1ELb0ELb0ELb1ELb0ELb1ELb0ELb0EEENS1_21CollectiveEpilogueFwdINS6_IJSA_SB_SA_EEES9_NS_10bfloat16_tESF_Li256ELb1ELb1ELb0ELb1EEENS1_36VarlenDynamicPersistentTileSchedulerILi128ELi128ELi256ELi128ELb0ELb1ELb1ELb1ELb1ELb1EEEEEEEEEvNT_6ParamsE --------------------------
	.section	.nv.shared._ZN7cutlass13device_kernelIN5flash11enable_sm90INS1_16FlashAttnFwdSm90INS1_25CollectiveMainloopFwdSm90ILi2EN4cute5tupleIJNS5_1CILi1EEES8_S8_EEENS6_IJNS7_ILi128EEESA_NS7_ILi256EEEEEELi256ENS_12float_e4m3_tEfNS_4arch4Sm90ELb1ELb0ELb1ELb1ELb1ELb0ELb0ELb1ELb0ELb1ELb0ELb0EEENS1_21CollectiveEpilogueFwdINS6_IJSA_SB_SA_EEES9_NS_10bfloat16_tESF_Li256ELb1ELb1ELb0ELb1EEENS1_36VarlenDynamicPersistentTileSchedulerILi128ELi128ELi256ELi128ELb0ELb1ELb1ELb1ELb1ELb1EEEEEEEEEvNT_6ParamsE,"aw",@nobits
	.sectionflags	@""
	.align	16
	.zero		1024


//--------------------- .nv.shared._ZN7cutlass13device_kernelIN5flash11enable_sm90INS1_16FlashAttnFwdSm90INS1_25CollectiveMainloopFwdSm90ILi2EN4cute5tupleIJNS5_1CILi1EEES8_S8_EEENS6_IJNS7_ILi128EEESA_NS7_ILi256EEEEEELi256ENS_12float_e4m3_tEfNS_4arch4Sm90ELb1ELb0ELb1ELb1ELb1ELb1ELb0ELb1ELb0ELb1ELb0ELb0EEENS1_21CollectiveEpilogueFwdINS6_IJSA_SB_SA_EEES9_NS_10bfloat16_tESF_Li256ELb1ELb1ELb0ELb1EEENS1_36VarlenDynamicPersistentTileSchedulerILi128ELi128ELi256ELi128ELb0ELb1ELb1ELb1ELb1ELb1EEEEEEEEEvNT_6ParamsE --------------------------
	.section	.nv.shared._ZN7cutlass13device_kernelIN5flash11enable_sm90INS1_16FlashAttnFwdSm90INS1_25CollectiveMainloopFwdSm90ILi2EN4cute5tupleIJNS5_1CILi1EEES8_S8_EEENS6_IJNS7_ILi128EEESA_NS7_ILi256EEEEEELi256ENS_12float_e4m3_tEfNS_4arch4Sm90ELb1ELb0ELb1ELb1ELb1ELb1ELb0ELb1ELb0ELb1ELb0ELb0EEENS1_21CollectiveEpilogueFwdINS6_IJSA_SB_SA_EEES9_NS_10bfloat16_tESF_Li256ELb1ELb1ELb0ELb1EEENS1_36VarlenDynamicPersistentTileSchedulerILi128ELi128ELi256ELi128ELb0ELb1ELb1ELb1ELb1ELb1EEEEEEEEEvNT_6ParamsE,"aw",@nobits
	.sectionflags	@""
	.align	16
	.zero		1024


//--------------------- .nv.constant0._ZN7cutlass13device_kernelIN5flash11enable_sm90INS1_16FlashAttnFwdSm90INS1_25CollectiveMainloopFwdSm90ILi2EN4cute5tupleIJNS5_1CILi1EEES8_S8_EEENS6_IJNS7_ILi128EEESA_NS7_ILi256EEEEEELi256ENS_12float_e4m3_tEfNS_4arch4Sm90ELb0ELb0ELb1ELb0ELb1ELb0ELb0ELb1ELb0ELb1ELb0ELb0EEENS1_21CollectiveEpilogueFwdINS6_IJSA_SB_SA_EEES9_NS_10bfloat16_tESF_Li256ELb0ELb1ELb0ELb1EEENS1_29StaticPersistentTileSchedulerILb0EEEEEEEEEvNT_6ParamsE --------------------------
	.section	.nv.constant0._ZN7cutlass13device_kernelIN5flash11enable_sm90INS1_16FlashAttnFwdSm90INS1_25CollectiveMainloopFwdSm90ILi2EN4cute5tupleIJNS5_1CILi1EEES8_S8_EEENS6_IJNS7_ILi128EEESA_NS7_ILi256EEEEEELi256ENS_12float_e4m3_tEfNS_4arch4Sm90ELb0ELb0ELb1ELb0ELb1ELb0ELb0ELb1ELb0ELb1ELb0ELb0EEENS1_21CollectiveEpilogueFwdINS6_IJSA_SB_SA_EEES9_NS_10bfloat16_tESF_Li256ELb0ELb1ELb0ELb1EEENS1_29StaticPersistentTileSchedulerILb0EEEEEEEEEvNT_6ParamsE,"a",@progbits
	.sectionflags	@""
	.align	4
.nv.constant0._ZN7cutlass13device_kernelIN5flash11enable_sm90INS1_16FlashAttnFwdSm90INS1_25CollectiveMainloopFwdSm90ILi2EN4cute5tupleIJNS5_1CILi1EEES8_S8_EEENS6_IJNS7_ILi128EEESA_NS7_ILi256EEEEEELi256ENS_12float_e4m3_tEfNS_4arch4Sm90ELb0ELb0ELb1ELb0ELb1ELb0ELb0ELb1ELb0ELb1ELb0ELb0EEENS1_21CollectiveEpilogueFwdINS6_IJSA_SB_SA_EEES9_NS_10bfloat16_tESF_Li256ELb0ELb1ELb0ELb1EEENS1_29StaticPersistentTileSchedulerILb0EEEEEEEEEvNT_6ParamsE:
	.zero		3200


//--------------------- .nv.constant0._ZN7cutlass13device_kernelIN5flash11enable_sm90INS1_16FlashAttnFwdSm90INS1_25CollectiveMainloopFwdSm90ILi2EN4cute5tupleIJNS5_1CILi1EEES8_S8_EEENS6_IJNS7_ILi128EEESA_NS7_ILi256EEEEEELi256ENS_12float_e4m3_tEfNS_4arch4Sm90ELb0ELb0ELb1ELb1ELb1ELb0ELb0ELb1ELb0ELb1ELb0ELb0EEENS1_21CollectiveEpilogueFwdINS6_IJSA_SB_SA_EEES9_NS_10bfloat16_tESF_Li256ELb1ELb1ELb0ELb1EEENS1_36VarlenDynamicPersistentTileSchedulerILi128ELi128ELi256ELi128ELb0ELb1ELb1ELb0ELb1ELb1EEEEEEEEEvNT_6ParamsE --------------------------
	.section	.nv.constant0._ZN7cutlass13device_kernelIN5flash11enable_sm90INS1_16FlashAttnFwdSm90INS1_25CollectiveMainloopFwdSm90ILi2EN4cute5tupleIJNS5_1CILi1EEES8_S8_EEENS6_IJNS7_ILi128EEESA_NS7_ILi256EEEEEELi256ENS_12float_e4m3_tEfNS_4arch4Sm90ELb0ELb0ELb1ELb1ELb1ELb0ELb0ELb1ELb0ELb1ELb0ELb0EEENS1_21CollectiveEpilogueFwdINS6_IJSA_SB_SA_EEES9_NS_10bfloat16_tESF_Li256ELb1ELb1ELb0ELb1EEENS1_36VarlenDynamicPersistentTileSchedulerILi128ELi128ELi256ELi128ELb0ELb1ELb1ELb0ELb1ELb1EEEEEEEEEvNT_6ParamsE,"a",@progbits
	.sectionflags	@""
	.align	4
.nv.constant0._ZN7cutlass13device_kernelIN5flash11enable_sm90INS1_16FlashAttnFwdSm90INS1_25CollectiveMainloopFwdSm90ILi2EN4cute5tupleIJNS5_1CILi1EEES8_S8_EEENS6_IJNS7_ILi128EEESA_NS7_ILi256EEEEEELi256ENS_12float_e4m3_tEfNS_4arch4Sm90ELb0ELb0ELb1ELb1ELb1ELb0ELb0ELb1ELb0ELb1ELb0ELb0EEENS1_21CollectiveEpilogueFwdINS6_IJSA_SB_SA_EEES9_NS_10bfloat16_tESF_Li256ELb1ELb1ELb0ELb1EEENS1_36VarlenDynamicPersistentTileSchedulerILi128ELi128ELi256ELi128ELb0ELb1ELb1ELb0ELb1ELb1EEEEEEEEEvNT_6ParamsE:
	.zero		3328


//--------------------- .nv.constant0._ZN7cutlass13device_kernelIN5flash11enable_sm90INS1_16FlashAttnFwdSm90INS1_25CollectiveMainloopFwdSm90ILi2EN4cute5tupleIJNS5_1CILi1EEES8_S8_EEENS6_IJNS7_ILi128EEESA_NS7_ILi256EEEEEELi256ENS_12float_e4m3_tEfNS_4arch4Sm90ELb0ELb0ELb1ELb1ELb1ELb1ELb0ELb1ELb0ELb1ELb0ELb0EEENS1_21CollectiveEpilogueFwdINS6_IJSA_SB_SA_EEES9_NS_10bfloat16_tESF_Li256ELb1ELb1ELb0ELb1EEENS1_36VarlenDynamicPersistentTileSchedulerILi128ELi128ELi256ELi128ELb0ELb1ELb1ELb0ELb1ELb1EEEEEEEEEvNT_6ParamsE --------------------------
	.section	.nv.constant0._ZN7cutlass13device_kernelIN5flash11enable_sm90INS1_16FlashAttnFwdSm90INS1_25CollectiveMainloopFwdSm90ILi2EN4cute5tupleIJNS5_1CILi1EEES8_S8_EEENS6_IJNS7_ILi128EEESA_NS7_ILi256EEEEEELi256ENS_12float_e4m3_tEfNS_4arch4Sm90ELb0ELb0ELb1ELb1ELb1ELb1ELb0ELb1ELb0ELb1ELb0ELb0EEENS1_21CollectiveEpilogueFwdINS6_IJSA_SB_SA_EEES9_NS_10bfloat16_tESF_Li256ELb1ELb1ELb0ELb1EEENS1_36VarlenDynamicPersistentTileSchedulerILi128ELi128ELi256ELi128ELb0ELb1ELb1ELb0ELb1ELb1EEEEEEEEEvNT_6ParamsE,"a",@progbits
	.sectionflags	@""
	.align	4
.nv.constant0._ZN7cutlass13device_kernelIN5flash11enable_sm90INS1_16FlashAttnFwdSm90INS1_25CollectiveMainloopFwdSm90ILi2EN4cute5tupleIJNS5_1CILi1EEES8_S8_EEENS6_IJNS7_ILi128EEESA_NS7_ILi256EEEEEELi256ENS_12float_e4m3_tEfNS_4arch4Sm90ELb0ELb0ELb1ELb1ELb1ELb1ELb0ELb1ELb0ELb1ELb0ELb0EEENS1_21CollectiveEpilogueFwdINS6_IJSA_SB_SA_EEES9_NS_10bfloat16_tESF_Li256ELb1ELb1ELb0ELb1EEENS1_36VarlenDynamicPersistentTileSchedulerILi128ELi128ELi256ELi128ELb0ELb1ELb1ELb0ELb1ELb1EEEEEEEEEvNT_6ParamsE:
	.zero		3328


//--------------------- .nv.constant0._ZN7cutlass13device_kernelIN5flash11enable_sm90INS1_16FlashAttnFwdSm90INS1_25CollectiveMainloopFwdSm90ILi2EN4cute5tupleIJNS5_1CILi1EEES8_S8_EEENS6_IJNS7_ILi128EEENS7_ILi64EEENS7_ILi256EEEEEELi256ENS_12float_e4m3_tEfNS_4arch4Sm90ELb0ELb1ELb1ELb0ELb1ELb0ELb0ELb1ELb0ELb1ELb0ELb0EEENS1_21CollectiveEpilogueFwdINS6_IJSA_SC_SB_EEES9_NS_10bfloat16_tESG_Li256ELb0ELb1ELb0ELb1EEENS1_30DynamicPersistentTileSchedulerILi256ELi128ELb0ELb1ELb1EEEEEEEEEvNT_6ParamsE --------------------------
	.section	.nv.constant0._ZN7cutlass13device_kernelIN5flash11enable_sm90INS1_16FlashAttnFwdSm90INS1_25CollectiveMainloopFwdSm90ILi2EN4cute5tupleIJNS5_1CILi1EEES8_S8_EEENS6_IJNS7_ILi128EEENS7_ILi64EEENS7_ILi256EEEEEELi256ENS_12float_e4m3_tEfNS_4arch4Sm90ELb0ELb1ELb1ELb0ELb1ELb0ELb0ELb1ELb0ELb1ELb0ELb0EEENS1_21CollectiveEpilogueFwdINS6_IJSA_SC_SB_EEES9_NS_10bfloat16_tESG_Li256ELb0ELb1ELb0ELb1EEENS1_30DynamicPersistentTileSchedulerILi256ELi128ELb0ELb1ELb1EEEEEEEEEvNT_6ParamsE,"a",@progbits
	.sectionflags	@""
	.align	4
.nv.constant0._ZN7cutlass13device_kernelIN5flash11enable_sm90INS1_16FlashAttnFwdSm90INS1_25CollectiveMainloopFwdSm90ILi2EN4cute5tupleIJNS5_1CILi1EEES8_S8_EEENS6_IJNS7_ILi128EEENS7_ILi64EEENS7_ILi256EEEEEELi256ENS_12float_e4m3_tEfNS_4arch4Sm90ELb0ELb1ELb1ELb0ELb1ELb0ELb0ELb1ELb0ELb1ELb0ELb0EEENS1_21CollectiveEpilogueFwdINS6_IJSA_SC_SB_EEES9_NS_10bfloat16_tESG_Li256ELb0ELb1ELb0ELb1EEENS1_30DynamicPersistentTileSchedulerILi256ELi128ELb0ELb1ELb1EEEEEEEEEvNT_6ParamsE:
	.zero		3328


//--------------------- .nv.constant0._ZN7cutlass13device_kernelIN5flash11enable_sm90INS1_16FlashAttnFwdSm90INS1_25CollectiveMainloopFwdSm90ILi2EN4cute5tupleIJNS5_1CILi1EEES8_S8_EEENS6_IJNS7_ILi128EEENS7_ILi64EEENS7_ILi256EEEEEELi256ENS_12float_e4m3_tEfNS_4arch4Sm90ELb0ELb1ELb1ELb1ELb1ELb0ELb0ELb1ELb0ELb1ELb0ELb0EEENS1_21CollectiveEpilogueFwdINS6_IJSA_SC_SB_EEES9_NS_10bfloat16_tESG_Li256ELb1ELb1ELb0ELb1EEENS1_36VarlenDynamicPersistentTileSchedulerILi128ELi64ELi256ELi128ELb0ELb1ELb1ELb1ELb0ELb1EEEEEEEEEvNT_6ParamsE --------------------------
	.section	.nv.constant0._ZN7cutlass13device_kernelIN5flash11enable_sm90INS1_16FlashAttnFwdSm90INS1_25CollectiveMainloopFwdSm90ILi2EN4cute5tupleIJNS5_1CILi1EEES8_S8_EEENS6_IJNS7_ILi128EEENS7_ILi64EEENS7_ILi256EEEEEELi256ENS_12float_e4m3_tEfNS_4arch4Sm90ELb0ELb1ELb1ELb1ELb1ELb0ELb0ELb1ELb0ELb1ELb0ELb0EEENS1_21CollectiveEpilogueFwdINS6_IJSA_SC_SB_EEES9_NS_10bfloat16_tESG_Li256ELb1ELb1ELb0ELb1EEENS1_36VarlenDynamicPersistentTileSchedulerILi128ELi64ELi256ELi128ELb0ELb1ELb1ELb1ELb0ELb1EEEEEEEEEvNT_6ParamsE,"a",@progbits
	.sectionflags	@""
	.align	4
.nv.constant0._ZN7cutlass13device_kernelIN5flash11enable_sm90INS1_16FlashAttnFwdSm90INS1_25CollectiveMainloopFwdSm90ILi2EN4cute5tupleIJNS5_1CILi1EEES8_S8_EEENS6_IJNS7_ILi128EEENS7_ILi64EEENS7_ILi256EEEEEELi256ENS_12float_e4m3_tEfNS_4arch4Sm90ELb0ELb1ELb1ELb1ELb1ELb0ELb0ELb1ELb0ELb1ELb0ELb0EEENS1_21CollectiveEpilogueFwdINS6_IJSA_SC_SB_EEES9_NS_10bfloat16_tESG_Li256ELb1ELb1ELb0ELb1EEENS1_36VarlenDynamicPersistentTileSchedulerILi128ELi64ELi256ELi128ELb0ELb1ELb1ELb1ELb0ELb1EEEEEEEEEvNT_6ParamsE:
	.zero		3328


//--------------------- .nv.constant0._ZN7cutlass13device_kernelIN5flash11enable_sm90INS1_16FlashAttnFwdSm90INS1_25CollectiveMainloopFwdSm90ILi2EN4cute5tupleIJNS5_1CILi1EEES8_S8_EEENS6_IJNS7_ILi128EEENS7_ILi64EEENS7_ILi256EEEEEELi256ENS_12float_e4m3_tEfNS_4arch4Sm90ELb0ELb1ELb1ELb1ELb1ELb1ELb0ELb1ELb0ELb1ELb0ELb0EEENS1_21CollectiveEpilogueFwdINS6_IJSA_SC_SB_EEES9_NS_10bfloat16_tESG_Li256ELb1ELb1ELb0ELb1EEENS1_36VarlenDynamicPersistentTileSchedulerILi128ELi64ELi256ELi128ELb0ELb1ELb1ELb1ELb0ELb1EEEEEEEEEvNT_6ParamsE --------------------------
	.section	.nv.constant0._ZN7cutlass13device_kernelIN5flash11enable_sm90INS1_16FlashAttnFwdSm90INS1_25CollectiveMainloopFwdSm90ILi2EN4cute5tupleIJNS5_1CILi1EEES8_S8_EEENS6_IJNS7_ILi128EEENS7_ILi64EEENS7_ILi256EEEEEELi256ENS_12float_e4m3_tEfNS_4arch4Sm90ELb0ELb1ELb1ELb1ELb1ELb1ELb0ELb1ELb0ELb1ELb0ELb0EEENS1_21CollectiveEpilogueFwdINS6_IJSA_SC_SB_EEES9_NS_10bfloat16_tESG_Li256ELb1ELb1ELb0ELb1EEENS1_36VarlenDynamicPersistentTileSchedulerILi128ELi64ELi256ELi128ELb0ELb1ELb1ELb1ELb0ELb1EEEEEEEEEvNT_6ParamsE,"a",@progbits
	.sectionflags	@""
	.align	4
.nv.constant0._ZN7cutlass13device_kernelIN5flash11enable_sm90INS1_16FlashAttnFwdSm90INS1_25CollectiveMainloopFwdSm90ILi2EN4cute5tupleIJNS5_1CILi1EEES8_S8_EEENS6_IJNS7_ILi128EEENS7_ILi64EEENS7_ILi256EEEEEELi256ENS_12float_e4m3_tEfNS_4arch4Sm90ELb0ELb1ELb1ELb1ELb1ELb1ELb0ELb1ELb0ELb1ELb0ELb0EEENS1_21CollectiveEpilogueFwdINS6_IJSA_SC_SB_EEES9_NS_10bfloat16_tESG_Li256ELb1ELb1ELb0ELb1EEENS1_36VarlenDynamicPersistentTileSchedulerILi128ELi64ELi256ELi128ELb0ELb1ELb1ELb1ELb0ELb1EEEEEEEEEvNT_6ParamsE:
	.zero		3328


//--------------------- .nv.constant0._ZN7cutlass13device_kernelIN5flash11enable_sm90INS1_16FlashAttnFwdSm90INS1_25CollectiveMainloopFwdSm90ILi2EN4cute5tupleIJNS5_1CILi1EEES8_S8_EEENS6_IJNS7_ILi128EEESA_NS7_ILi256EEEEEELi256ENS_12float_e4m3_tEfNS_4arch4Sm90ELb1ELb0ELb1ELb0ELb1ELb0ELb0ELb1ELb0ELb1ELb0ELb0EEENS1_21CollectiveEpilogueFwdINS6_IJSA_SB_SA_EEES9_NS_10bfloat16_tESF_Li256ELb0ELb1ELb0ELb1EEENS1_30DynamicPersistentTileSchedulerILi256ELi128ELb0ELb1ELb1EEEEEEEEEvNT_6ParamsE --------------------------
	.section	.nv.constant0._ZN7cutlass13device_kernelIN5flash11enable_sm90INS1_16FlashAttnFwdSm90INS1_25CollectiveMainloopFwdSm90ILi2EN4cute5tupleIJNS5_1CILi1EEES8_S8_EEENS6_IJNS7_ILi128EEESA_NS7_ILi256EEEEEELi256ENS_12float_e4m3_tEfNS_4arch4Sm90ELb1ELb0ELb1ELb0ELb1ELb0ELb0ELb1ELb0ELb1ELb0ELb0EEENS1_21CollectiveEpilogueFwdINS6_IJSA_SB_SA_EEES9_NS_10bfloat16_tESF_Li256ELb0ELb1ELb0ELb1EEENS1_30DynamicPersistentTileSchedulerILi256ELi128ELb0ELb1ELb1EEEEEEEEEvNT_6ParamsE,"a",@progbits
	.sectionflags	@""
	.align	4
.nv.constant0._ZN7cutlass13device_kernelIN5flash11enable_sm90INS1_16FlashAttnFwdSm90INS1_25CollectiveMainloopFwdSm90ILi2EN4cute5tupleIJNS5_1CILi1EEES8_S8_EEENS6_IJNS7_ILi128EEESA_NS7_ILi256EEEEEELi256ENS_12float_e4m3_tEfNS_4arch4Sm90ELb1ELb0ELb1ELb0ELb1ELb0ELb0ELb1ELb0ELb1ELb0ELb0EEENS1_21CollectiveEpilogueFwdINS6_IJSA_SB_SA_EEES9_NS_10bfloat16_tESF_Li256ELb0ELb1ELb0ELb1EEENS1_30DynamicPersistentTileSchedulerILi256ELi128ELb0ELb1ELb1EEEEEEEEEvNT_6ParamsE:
	.zero		3328


//--------------------- .nv.constant0._ZN7cutlass13device_kernelIN5flash11enable_sm90INS1_16FlashAttnFwdSm90INS1_25CollectiveMainloopFwdSm90ILi2EN4cute5tupleIJNS5_1CILi1EEES8_S8_EEENS6_IJNS7_ILi128EEESA_NS7_ILi256EEEEEELi256ENS_12float_e4m3_tEfNS_4arch4Sm90ELb1ELb0ELb1ELb1ELb1ELb0ELb0ELb1ELb0ELb1ELb0ELb0EEENS1_21CollectiveEpilogueFwdINS6_IJSA_SB_SA_EEES9_NS_10bfloat16_tESF_Li256ELb1ELb1ELb0ELb1EEENS1_36VarlenDynamicPersistentTileSchedulerILi128ELi128ELi256ELi128ELb0ELb1ELb1ELb1ELb1ELb1EEEEEEEEEvNT_6ParamsE --------------------------
	.section	.nv.constant0._ZN7cutlass13device_kernelIN5flash11enable_sm90INS1_16FlashAttnFwdSm90INS1_25CollectiveMainloopFwdSm90ILi2EN4cute5tupleIJNS5_1CILi1EEES8_S8_EEENS6_IJNS7_ILi128EEESA_NS7_ILi256EEEEEELi256ENS_12float_e4m3_tEfNS_4arch4Sm90ELb1ELb0ELb1ELb1ELb1ELb0ELb0ELb1ELb0ELb1ELb0ELb0EEENS1_21CollectiveEpilogueFwdINS6_IJSA_SB_SA_EEES9_NS_10bfloat16_tESF_Li256ELb1ELb1ELb0ELb1EEENS1_36VarlenDynamicPersistentTileSchedulerILi128ELi128ELi256ELi128ELb0ELb1ELb1ELb1ELb1ELb1EEEEEEEEEvNT_6ParamsE,"a",@progbits
	.sectionflags	@""
	.align	4
.nv.constant0._ZN7cutlass13device_kernelIN5flash11enable_sm90INS1_16FlashAttnFwdSm90INS1_25CollectiveMainloopFwdSm90ILi2EN4cute5tupleIJNS5_1CILi1EEES8_S8_EEENS6_IJNS7_ILi128EEESA_NS7_ILi256EEEEEELi256ENS_12float_e4m3_tEfNS_4arch4Sm90ELb1ELb0ELb1ELb1ELb1ELb0ELb0ELb1ELb0ELb1ELb0ELb0EEENS1_21CollectiveEpilogueFwdINS6_IJSA_SB_SA_EEES9_NS_10bfloat16_tESF_Li256ELb1ELb1ELb0ELb1EEENS1_36VarlenDynamicPersistentTileSchedulerILi128ELi128ELi256ELi128ELb0ELb1ELb1ELb1ELb1ELb1EEEEEEEEEvNT_6ParamsE:
	.zero		3328


//--------------------- .nv.constant0._ZN7cutlass13device_kernelIN5flash11enable_sm90INS1_16FlashAttnFwdSm90INS1_25CollectiveMainloopFwdSm90ILi2EN4cute5tupleIJNS5_1CILi1EEES8_S8_EEENS6_IJNS7_ILi128EEESA_NS7_ILi256EEEEEELi256ENS_12float_e4m3_tEfNS_4arch4Sm90ELb1ELb0ELb1ELb1ELb1ELb1ELb0ELb1ELb0ELb1ELb0ELb0EEENS1_21CollectiveEpilogueFwdINS6_IJSA_SB_SA_EEES9_NS_10bfloat16_tESF_Li256ELb1ELb1ELb0ELb1EEENS1_36VarlenDynamicPersistentTileSchedulerILi128ELi128ELi256ELi128ELb0ELb1ELb1ELb1ELb1ELb1EEEEEEEEEvNT_6ParamsE --------------------------
	.section	.nv.constant0._ZN7cutlass13device_kernelIN5flash11enable_sm90INS1_16FlashAttnFwdSm90INS1_25CollectiveMainloopFwdSm90ILi2EN4cute5tupleIJNS5_1CILi1EEES8_S8_EEENS6_IJNS7_ILi128EEESA_NS7_ILi256EEEEEELi256ENS_12float_e4m3_tEfNS_4arch4Sm90ELb1ELb0ELb1ELb1ELb1ELb1ELb0ELb1ELb0ELb1ELb0ELb0EEENS1_21CollectiveEpilogueFwdINS6_IJSA_SB_SA_EEES9_NS_10bfloat16_tESF_Li256ELb1ELb1ELb0ELb1EEENS1_36VarlenDynamicPersistentTileSchedulerILi128ELi128ELi256ELi128ELb0ELb1ELb1ELb1ELb1ELb1EEEEEEEEEvNT_6ParamsE,"a",@progbits
	.sectionflags	@""
	.align	4
.nv.constant0._ZN7cutlass13device_kernelIN5flash11enable_sm90INS1_16FlashAttnFwdSm90INS1_25CollectiveMainloopFwdSm90ILi2EN4cute5tupleIJNS5_1CILi1EEES8_S8_EEENS6_IJNS7_ILi128EEESA_NS7_ILi256EEEEEELi256ENS_12float_e4m3_tEfNS_4arch4Sm90ELb1ELb0ELb1ELb1ELb1ELb1ELb0ELb1ELb0ELb1ELb0ELb0EEENS1_21CollectiveEpilogueFwdINS6_IJSA_SB_SA_EEES9_NS_10bfloat16_tESF_Li256ELb1ELb1ELb0ELb1EEENS1_36VarlenDynamicPersistentTileSchedulerILi128ELi128ELi256ELi128ELb0ELb1ELb1ELb1ELb1ELb1EEEEEEEEEvNT_6ParamsE:
	.zero		3328


//--------------------- SYMBOLS --------------------------

	.type		.nv.reservedSmem.offset0,@object
	.size		.nv.reservedSmem.offset0,0x4
	.type		__assertfail,@function
